//
// Generated by NVIDIA NVVM Compiler
//
// Compiler Build ID: CL-36424714
// Cuda compilation tools, release 13.0, V13.0.88
// Based on NVVM 20.0.0
//

.version 9.0
.target sm_100
.address_size 64

	// .globl	_ZN3cub18CUB_300001_SM_10006detail11EmptyKernelIvEEvv
// _ZZN3cub18CUB_300001_SM_10006detail10radix_sort31DeviceRadixSortSingleTileKernelINS1_5radix10policy_hubIiNS0_8NullTypeEyE10Policy1000ELNS0_9SortOrderE0EiS6_yNS1_21identity_decomposer_tEEEvPKT1_PSB_PKT2_PSF_T3_iiT4_E12temp_storage has been demoted
// _ZZN3cub18CUB_300001_SM_10006detail10radix_sort30DeviceRadixSortHistogramKernelINS1_5radix10policy_hubIiNS0_8NullTypeEyE10Policy1000ELNS0_9SortOrderE0EiyNS1_21identity_decomposer_tEEEvPT2_PKT1_SB_iiT3_E12temp_storage has been demoted
// _ZZN3cub18CUB_300001_SM_10006detail10radix_sort33DeviceRadixSortExclusiveSumKernelINS1_5radix10policy_hubIiNS0_8NullTypeEyE10Policy1000EyEEvPT0_E12temp_storage has been demoted
// _ZZN3cub18CUB_300001_SM_10006detail10radix_sort29DeviceRadixSortOnesweepKernelINS1_5radix10policy_hubIiNS0_8NullTypeEyE10Policy1000ELNS0_9SortOrderE0EiS6_yiiNS1_21identity_decomposer_tEEEvPT5_SC_PT3_PKSD_PT1_PKSH_PT2_PKSL_T4_iiT6_E1s has been demoted
// _ZZN3cub18CUB_300001_SM_10006detail10radix_sort31DeviceRadixSortSingleTileKernelINS1_5radix10policy_hubIiNS0_8NullTypeEyE10Policy1000ELNS0_9SortOrderE1EiS6_yNS1_21identity_decomposer_tEEEvPKT1_PSB_PKT2_PSF_T3_iiT4_E12temp_storage has been demoted
// _ZZN3cub18CUB_300001_SM_10006detail10radix_sort30DeviceRadixSortHistogramKernelINS1_5radix10policy_hubIiNS0_8NullTypeEyE10Policy1000ELNS0_9SortOrderE1EiyNS1_21identity_decomposer_tEEEvPT2_PKT1_SB_iiT3_E12temp_storage has been demoted
// _ZZN3cub18CUB_300001_SM_10006detail10radix_sort29DeviceRadixSortOnesweepKernelINS1_5radix10policy_hubIiNS0_8NullTypeEyE10Policy1000ELNS0_9SortOrderE1EiS6_yiiNS1_21identity_decomposer_tEEEvPT5_SC_PT3_PKSD_PT1_PKSH_PT2_PKSL_T4_iiT6_E1s has been demoted
// _ZZN3cub18CUB_300001_SM_10006detail10merge_sort30DeviceMergeSortBlockSortKernelINS2_10policy_hubIN6thrust24THRUST_300001_SM_1000_NS6detail15normal_iteratorINS6_10device_ptrIiEEEEE9Policy600ESB_PNS0_8NullTypeESB_SF_j17evens_before_oddsiSE_EEvbT0_T1_T2_T3_T4_PT6_PT7_T5_NS1_7vsmem_tEE19static_temp_storage has been demoted
// _ZZN3cub18CUB_300001_SM_10006detail10merge_sort26DeviceMergeSortMergeKernelINS2_10policy_hubIN6thrust24THRUST_300001_SM_1000_NS6detail15normal_iteratorINS6_10device_ptrIiEEEEE9Policy600ESB_PNS0_8NullTypeESB_SF_j17evens_before_oddsiSE_EEvbT2_T3_T4_PT6_PT7_T5_PSJ_SJ_NS1_7vsmem_tEE19static_temp_storage has been demoted
// _ZZN3cub18CUB_300001_SM_10006detail10merge_sort30DeviceMergeSortBlockSortKernelINS2_10policy_hubIN6thrust24THRUST_300001_SM_1000_NS6detail15normal_iteratorINS6_10device_ptrIiEEEEE9Policy600ESB_PNS0_8NullTypeESB_SF_m17evens_before_oddsiSE_EEvbT0_T1_T2_T3_T4_PT6_PT7_T5_NS1_7vsmem_tEE19static_temp_storage has been demoted
// _ZZN3cub18CUB_300001_SM_10006detail10merge_sort26DeviceMergeSortMergeKernelINS2_10policy_hubIN6thrust24THRUST_300001_SM_1000_NS6detail15normal_iteratorINS6_10device_ptrIiEEEEE9Policy600ESB_PNS0_8NullTypeESB_SF_m17evens_before_oddsiSE_EEvbT2_T3_T4_PT6_PT7_T5_PSJ_SJ_NS1_7vsmem_tEE19static_temp_storage has been demoted
// _ZZN3cub18CUB_300001_SM_10006detail10radix_sort31DeviceRadixSortSingleTileKernelINS1_5radix10policy_hubIfNS0_8NullTypeEyE10Policy1000ELNS0_9SortOrderE0EfS6_yNS1_21identity_decomposer_tEEEvPKT1_PSB_PKT2_PSF_T3_iiT4_E12temp_storage has been demoted
// _ZZN3cub18CUB_300001_SM_10006detail10radix_sort30DeviceRadixSortHistogramKernelINS1_5radix10policy_hubIfNS0_8NullTypeEyE10Policy1000ELNS0_9SortOrderE0EfyNS1_21identity_decomposer_tEEEvPT2_PKT1_SB_iiT3_E12temp_storage has been demoted
// _ZZN3cub18CUB_300001_SM_10006detail10radix_sort33DeviceRadixSortExclusiveSumKernelINS1_5radix10policy_hubIfNS0_8NullTypeEyE10Policy1000EyEEvPT0_E12temp_storage has been demoted
// _ZZN3cub18CUB_300001_SM_10006detail10radix_sort29DeviceRadixSortOnesweepKernelINS1_5radix10policy_hubIfNS0_8NullTypeEyE10Policy1000ELNS0_9SortOrderE0EfS6_yiiNS1_21identity_decomposer_tEEEvPT5_SC_PT3_PKSD_PT1_PKSH_PT2_PKSL_T4_iiT6_E1s has been demoted
// _ZZN3cub18CUB_300001_SM_10006detail10merge_sort30DeviceMergeSortBlockSortKernelINS2_10policy_hubIN6thrust24THRUST_300001_SM_1000_NS6detail15normal_iteratorINS6_10device_ptrIN4cuda3std3__44pairIiiEEEEEEE9Policy600ESG_PNS0_8NullTypeESG_SK_jNSC_4lessISE_EESE_SJ_EEvbT0_T1_T2_T3_T4_PT6_PT7_T5_NS1_7vsmem_tEE19static_temp_storage has been demoted
// _ZZN3cub18CUB_300001_SM_10006detail10merge_sort26DeviceMergeSortMergeKernelINS2_10policy_hubIN6thrust24THRUST_300001_SM_1000_NS6detail15normal_iteratorINS6_10device_ptrIN4cuda3std3__44pairIiiEEEEEEE9Policy600ESG_PNS0_8NullTypeESG_SK_jNSC_4lessISE_EESE_SJ_EEvbT2_T3_T4_PT6_PT7_T5_PSP_SP_NS1_7vsmem_tEE19static_temp_storage has been demoted
// _ZZN3cub18CUB_300001_SM_10006detail10merge_sort30DeviceMergeSortBlockSortKernelINS2_10policy_hubIN6thrust24THRUST_300001_SM_1000_NS6detail15normal_iteratorINS6_10device_ptrIN4cuda3std3__44pairIiiEEEEEEE9Policy600ESG_PNS0_8NullTypeESG_SK_mNSC_4lessISE_EESE_SJ_EEvbT0_T1_T2_T3_T4_PT6_PT7_T5_NS1_7vsmem_tEE19static_temp_storage has been demoted
// _ZZN3cub18CUB_300001_SM_10006detail10merge_sort26DeviceMergeSortMergeKernelINS2_10policy_hubIN6thrust24THRUST_300001_SM_1000_NS6detail15normal_iteratorINS6_10device_ptrIN4cuda3std3__44pairIiiEEEEEEE9Policy600ESG_PNS0_8NullTypeESG_SK_mNSC_4lessISE_EESE_SJ_EEvbT2_T3_T4_PT6_PT7_T5_PSP_SP_NS1_7vsmem_tEE19static_temp_storage has been demoted
// _ZZN3cub18CUB_300001_SM_10006detail10radix_sort31DeviceRadixSortSingleTileKernelINS1_5radix10policy_hubIiiyE10Policy1000ELNS0_9SortOrderE0EiiyNS1_21identity_decomposer_tEEEvPKT1_PSA_PKT2_PSE_T3_iiT4_E12temp_storage has been demoted
// _ZZN3cub18CUB_300001_SM_10006detail10radix_sort30DeviceRadixSortHistogramKernelINS1_5radix10policy_hubIiiyE10Policy1000ELNS0_9SortOrderE0EiyNS1_21identity_decomposer_tEEEvPT2_PKT1_SA_iiT3_E12temp_storage has been demoted
// _ZZN3cub18CUB_300001_SM_10006detail10radix_sort33DeviceRadixSortExclusiveSumKernelINS1_5radix10policy_hubIiiyE10Policy1000EyEEvPT0_E12temp_storage has been demoted
// _ZZN3cub18CUB_300001_SM_10006detail10radix_sort29DeviceRadixSortOnesweepKernelINS1_5radix10policy_hubIiiyE10Policy1000ELNS0_9SortOrderE0EiiyiiNS1_21identity_decomposer_tEEEvPT5_SB_PT3_PKSC_PT1_PKSG_PT2_PKSK_T4_iiT6_E1s has been demoted
// _ZZN3cub18CUB_300001_SM_10006detail10radix_sort31DeviceRadixSortSingleTileKernelINS1_5radix10policy_hubIiiyE10Policy1000ELNS0_9SortOrderE1EiiyNS1_21identity_decomposer_tEEEvPKT1_PSA_PKT2_PSE_T3_iiT4_E12temp_storage has been demoted
// _ZZN3cub18CUB_300001_SM_10006detail10radix_sort30DeviceRadixSortHistogramKernelINS1_5radix10policy_hubIiiyE10Policy1000ELNS0_9SortOrderE1EiyNS1_21identity_decomposer_tEEEvPT2_PKT1_SA_iiT3_E12temp_storage has been demoted
// _ZZN3cub18CUB_300001_SM_10006detail10radix_sort29DeviceRadixSortOnesweepKernelINS1_5radix10policy_hubIiiyE10Policy1000ELNS0_9SortOrderE1EiiyiiNS1_21identity_decomposer_tEEEvPT5_SB_PT3_PKSC_PT1_PKSG_PT2_PKSK_T4_iiT6_E1s has been demoted
.global .align 1 .b8 _ZN34_INTERNAL_0e0fce96_4_k_cu_69eec3984cuda3std3__45__cpo5beginE[1];
.global .align 1 .b8 _ZN34_INTERNAL_0e0fce96_4_k_cu_69eec3984cuda3std3__45__cpo3endE[1];
.global .align 1 .b8 _ZN34_INTERNAL_0e0fce96_4_k_cu_69eec3984cuda3std3__45__cpo6cbeginE[1];
.global .align 1 .b8 _ZN34_INTERNAL_0e0fce96_4_k_cu_69eec3984cuda3std3__45__cpo4cendE[1];
.global .align 1 .b8 _ZN34_INTERNAL_0e0fce96_4_k_cu_69eec3984cuda3std3__45__cpo6rbeginE[1];
.global .align 1 .b8 _ZN34_INTERNAL_0e0fce96_4_k_cu_69eec3984cuda3std3__45__cpo4rendE[1];
.global .align 1 .b8 _ZN34_INTERNAL_0e0fce96_4_k_cu_69eec3984cuda3std3__45__cpo7crbeginE[1];
.global .align 1 .b8 _ZN34_INTERNAL_0e0fce96_4_k_cu_69eec3984cuda3std3__45__cpo5crendE[1];
.global .align 1 .b8 _ZN34_INTERNAL_0e0fce96_4_k_cu_69eec3984cuda3std3__436_GLOBAL__N__0e0fce96_4_k_cu_69eec3986ignoreE[1];
.global .align 1 .b8 _ZN34_INTERNAL_0e0fce96_4_k_cu_69eec3984cuda3std3__419piecewise_constructE[1];
.global .align 1 .b8 _ZN34_INTERNAL_0e0fce96_4_k_cu_69eec3984cuda3std3__48in_placeE[1];
.global .align 1 .b8 _ZN34_INTERNAL_0e0fce96_4_k_cu_69eec3984cuda3std3__420unreachable_sentinelE[1];
.global .align 1 .b8 _ZN34_INTERNAL_0e0fce96_4_k_cu_69eec3984cuda3std3__47nulloptE[1];
.global .align 1 .b8 _ZN34_INTERNAL_0e0fce96_4_k_cu_69eec3984cuda3std3__48unexpectE[1];
.global .align 1 .b8 _ZN34_INTERNAL_0e0fce96_4_k_cu_69eec3984cuda3std6ranges3__45__cpo4swapE[1];
.global .align 1 .b8 _ZN34_INTERNAL_0e0fce96_4_k_cu_69eec3984cuda3std6ranges3__45__cpo9iter_moveE[1];
.global .align 1 .b8 _ZN34_INTERNAL_0e0fce96_4_k_cu_69eec3984cuda3std6ranges3__45__cpo5beginE[1];
.global .align 1 .b8 _ZN34_INTERNAL_0e0fce96_4_k_cu_69eec3984cuda3std6ranges3__45__cpo3endE[1];
.global .align 1 .b8 _ZN34_INTERNAL_0e0fce96_4_k_cu_69eec3984cuda3std6ranges3__45__cpo6cbeginE[1];
.global .align 1 .b8 _ZN34_INTERNAL_0e0fce96_4_k_cu_69eec3984cuda3std6ranges3__45__cpo4cendE[1];
.global .align 1 .b8 _ZN34_INTERNAL_0e0fce96_4_k_cu_69eec3984cuda3std6ranges3__45__cpo7advanceE[1];
.global .align 1 .b8 _ZN34_INTERNAL_0e0fce96_4_k_cu_69eec3984cuda3std6ranges3__45__cpo9iter_swapE[1];
.global .align 1 .b8 _ZN34_INTERNAL_0e0fce96_4_k_cu_69eec3984cuda3std6ranges3__45__cpo4nextE[1];
.global .align 1 .b8 _ZN34_INTERNAL_0e0fce96_4_k_cu_69eec3984cuda3std6ranges3__45__cpo4prevE[1];
.global .align 1 .b8 _ZN34_INTERNAL_0e0fce96_4_k_cu_69eec3984cuda3std6ranges3__45__cpo4dataE[1];
.global .align 1 .b8 _ZN34_INTERNAL_0e0fce96_4_k_cu_69eec3984cuda3std6ranges3__45__cpo5cdataE[1];
.global .align 1 .b8 _ZN34_INTERNAL_0e0fce96_4_k_cu_69eec3984cuda3std6ranges3__45__cpo4sizeE[1];
.global .align 1 .b8 _ZN34_INTERNAL_0e0fce96_4_k_cu_69eec3984cuda3std6ranges3__45__cpo5ssizeE[1];
.global .align 1 .b8 _ZN34_INTERNAL_0e0fce96_4_k_cu_69eec3984cuda3std6ranges3__45__cpo8distanceE[1];
.global .align 1 .b8 _ZN34_INTERNAL_0e0fce96_4_k_cu_69eec3986thrust24THRUST_300001_SM_1000_NS8cuda_cub3parE[1];
.global .align 1 .b8 _ZN34_INTERNAL_0e0fce96_4_k_cu_69eec3986thrust24THRUST_300001_SM_1000_NS8cuda_cub10par_nosyncE[1];
.global .align 1 .b8 _ZN34_INTERNAL_0e0fce96_4_k_cu_69eec3986thrust24THRUST_300001_SM_1000_NS6system6detail10sequential3seqE[1];
.global .align 1 .b8 _ZN34_INTERNAL_0e0fce96_4_k_cu_69eec3986thrust24THRUST_300001_SM_1000_NS6system3cpp3parE[1];
.global .align 1 .b8 _ZN34_INTERNAL_0e0fce96_4_k_cu_69eec3986thrust24THRUST_300001_SM_1000_NS12placeholders2_1E[1];
.global .align 1 .b8 _ZN34_INTERNAL_0e0fce96_4_k_cu_69eec3986thrust24THRUST_300001_SM_1000_NS12placeholders2_2E[1];
.global .align 1 .b8 _ZN34_INTERNAL_0e0fce96_4_k_cu_69eec3986thrust24THRUST_300001_SM_1000_NS12placeholders2_3E[1];
.global .align 1 .b8 _ZN34_INTERNAL_0e0fce96_4_k_cu_69eec3986thrust24THRUST_300001_SM_1000_NS12placeholders2_4E[1];
.global .align 1 .b8 _ZN34_INTERNAL_0e0fce96_4_k_cu_69eec3986thrust24THRUST_300001_SM_1000_NS12placeholders2_5E[1];
.global .align 1 .b8 _ZN34_INTERNAL_0e0fce96_4_k_cu_69eec3986thrust24THRUST_300001_SM_1000_NS12placeholders2_6E[1];
.global .align 1 .b8 _ZN34_INTERNAL_0e0fce96_4_k_cu_69eec3986thrust24THRUST_300001_SM_1000_NS12placeholders2_7E[1];
.global .align 1 .b8 _ZN34_INTERNAL_0e0fce96_4_k_cu_69eec3986thrust24THRUST_300001_SM_1000_NS12placeholders2_8E[1];
.global .align 1 .b8 _ZN34_INTERNAL_0e0fce96_4_k_cu_69eec3986thrust24THRUST_300001_SM_1000_NS12placeholders2_9E[1];
.global .align 1 .b8 _ZN34_INTERNAL_0e0fce96_4_k_cu_69eec3986thrust24THRUST_300001_SM_1000_NS12placeholders3_10E[1];
.global .align 1 .b8 _ZN34_INTERNAL_0e0fce96_4_k_cu_69eec3986thrust24THRUST_300001_SM_1000_NS3seqE[1];
.global .align 1 .b8 _ZN34_INTERNAL_0e0fce96_4_k_cu_69eec3986thrust24THRUST_300001_SM_1000_NS6deviceE[1];

.visible .entry _ZN3cub18CUB_300001_SM_10006detail11EmptyKernelIvEEvv()
{


	ret;

}
	// .globl	_ZN3cub18CUB_300001_SM_10006detail8for_each13static_kernelINS2_12policy_hub_t12policy_500_tEmN6thrust24THRUST_300001_SM_1000_NS8cuda_cub20__uninitialized_fill7functorINS7_10device_ptrIiEEiEEEEvT0_T1_
.visible .entry _ZN3cub18CUB_300001_SM_10006detail8for_each13static_kernelINS2_12policy_hub_t12policy_500_tEmN6thrust24THRUST_300001_SM_1000_NS8cuda_cub20__uninitialized_fill7functorINS7_10device_ptrIiEEiEEEEvT0_T1_(
	.param .u64 _ZN3cub18CUB_300001_SM_10006detail8for_each13static_kernelINS2_12policy_hub_t12policy_500_tEmN6thrust24THRUST_300001_SM_1000_NS8cuda_cub20__uninitialized_fill7functorINS7_10device_ptrIiEEiEEEEvT0_T1__param_0,
	.param .align 8 .b8 _ZN3cub18CUB_300001_SM_10006detail8for_each13static_kernelINS2_12policy_hub_t12policy_500_tEmN6thrust24THRUST_300001_SM_1000_NS8cuda_cub20__uninitialized_fill7functorINS7_10device_ptrIiEEiEEEEvT0_T1__param_1[16]
)
.maxntid 256
{
	.reg .pred 	%p<4>;
	.reg .b16 	%rs<5>;
	.reg .b32 	%r<12>;
	.reg .b64 	%rd<16>;

	ld.param.u32 	%r3, [_ZN3cub18CUB_300001_SM_10006detail8for_each13static_kernelINS2_12policy_hub_t12policy_500_tEmN6thrust24THRUST_300001_SM_1000_NS8cuda_cub20__uninitialized_fill7functorINS7_10device_ptrIiEEiEEEEvT0_T1__param_1+8];
	ld.param.u64 	%rd4, [_ZN3cub18CUB_300001_SM_10006detail8for_each13static_kernelINS2_12policy_hub_t12policy_500_tEmN6thrust24THRUST_300001_SM_1000_NS8cuda_cub20__uninitialized_fill7functorINS7_10device_ptrIiEEiEEEEvT0_T1__param_1];
	ld.param.u64 	%rd5, [_ZN3cub18CUB_300001_SM_10006detail8for_each13static_kernelINS2_12policy_hub_t12policy_500_tEmN6thrust24THRUST_300001_SM_1000_NS8cuda_cub20__uninitialized_fill7functorINS7_10device_ptrIiEEiEEEEvT0_T1__param_0];
	mov.u32 	%r9, %ctaid.x;
	mul.wide.u32 	%rd1, %r9, 512;
	sub.s64 	%rd2, %rd5, %rd1;
	setp.lt.u64 	%p1, %rd2, 512;
	@%p1 bra 	$L__BB1_2;
	mov.u32 	%r11, %tid.x;
	cvta.to.global.u64 	%rd11, %rd4;
	cvt.u64.u32 	%rd12, %r11;
	add.s64 	%rd13, %rd1, %rd12;
	shl.b64 	%rd14, %rd13, 2;
	add.s64 	%rd15, %rd11, %rd14;
	st.global.u32 	[%rd15], %r3;
	st.global.u32 	[%rd15+1024], %r3;
	bra.uni 	$L__BB1_6;
$L__BB1_2:
	cvta.to.global.u64 	%rd6, %rd4;
	mov.u32 	%r2, %tid.x;
	cvt.u64.u32 	%rd7, %r2;
	setp.le.u64 	%p2, %rd2, %rd7;
	add.s64 	%rd8, %rd1, %rd7;
	shl.b64 	%rd9, %rd8, 2;
	add.s64 	%rd3, %rd6, %rd9;
	@%p2 bra 	$L__BB1_4;
	st.global.u32 	[%rd3], %r3;
$L__BB1_4:
	add.s32 	%r10, %r2, 256;
	cvt.u64.u32 	%rd10, %r10;
	setp.le.u64 	%p3, %rd2, %rd10;
	@%p3 bra 	$L__BB1_6;
	st.global.u32 	[%rd3+1024], %r3;
$L__BB1_6:
	ret;

}
	// .globl	_ZN3cub18CUB_300001_SM_10006detail8for_each13static_kernelINS2_12policy_hub_t12policy_500_tEmN6thrust24THRUST_300001_SM_1000_NS8cuda_cub20__uninitialized_fill7functorINS7_10device_ptrIfEEfEEEEvT0_T1_
.visible .entry _ZN3cub18CUB_300001_SM_10006detail8for_each13static_kernelINS2_12policy_hub_t12policy_500_tEmN6thrust24THRUST_300001_SM_1000_NS8cuda_cub20__uninitialized_fill7functorINS7_10device_ptrIfEEfEEEEvT0_T1_(
	.param .u64 _ZN3cub18CUB_300001_SM_10006detail8for_each13static_kernelINS2_12policy_hub_t12policy_500_tEmN6thrust24THRUST_300001_SM_1000_NS8cuda_cub20__uninitialized_fill7functorINS7_10device_ptrIfEEfEEEEvT0_T1__param_0,
	.param .align 8 .b8 _ZN3cub18CUB_300001_SM_10006detail8for_each13static_kernelINS2_12policy_hub_t12policy_500_tEmN6thrust24THRUST_300001_SM_1000_NS8cuda_cub20__uninitialized_fill7functorINS7_10device_ptrIfEEfEEEEvT0_T1__param_1[16]
)
.maxntid 256
{
	.reg .pred 	%p<4>;
	.reg .b16 	%rs<5>;
	.reg .b32 	%r<10>;
	.reg .b32 	%f<3>;
	.reg .b64 	%rd<16>;

	ld.param.f32 	%f2, [_ZN3cub18CUB_300001_SM_10006detail8for_each13static_kernelINS2_12policy_hub_t12policy_500_tEmN6thrust24THRUST_300001_SM_1000_NS8cuda_cub20__uninitialized_fill7functorINS7_10device_ptrIfEEfEEEEvT0_T1__param_1+8];
	ld.param.u64 	%rd4, [_ZN3cub18CUB_300001_SM_10006detail8for_each13static_kernelINS2_12policy_hub_t12policy_500_tEmN6thrust24THRUST_300001_SM_1000_NS8cuda_cub20__uninitialized_fill7functorINS7_10device_ptrIfEEfEEEEvT0_T1__param_1];
	ld.param.u64 	%rd5, [_ZN3cub18CUB_300001_SM_10006detail8for_each13static_kernelINS2_12policy_hub_t12policy_500_tEmN6thrust24THRUST_300001_SM_1000_NS8cuda_cub20__uninitialized_fill7functorINS7_10device_ptrIfEEfEEEEvT0_T1__param_0];
	mov.u32 	%r7, %ctaid.x;
	mul.wide.u32 	%rd1, %r7, 512;
	sub.s64 	%rd2, %rd5, %rd1;
	setp.lt.u64 	%p1, %rd2, 512;
	@%p1 bra 	$L__BB2_2;
	mov.u32 	%r9, %tid.x;
	cvta.to.global.u64 	%rd11, %rd4;
	cvt.u64.u32 	%rd12, %r9;
	add.s64 	%rd13, %rd1, %rd12;
	shl.b64 	%rd14, %rd13, 2;
	add.s64 	%rd15, %rd11, %rd14;
	st.global.f32 	[%rd15], %f2;
	st.global.f32 	[%rd15+1024], %f2;
	bra.uni 	$L__BB2_6;
$L__BB2_2:
	cvta.to.global.u64 	%rd6, %rd4;
	mov.u32 	%r1, %tid.x;
	cvt.u64.u32 	%rd7, %r1;
	setp.le.u64 	%p2, %rd2, %rd7;
	add.s64 	%rd8, %rd1, %rd7;
	shl.b64 	%rd9, %rd8, 2;
	add.s64 	%rd3, %rd6, %rd9;
	@%p2 bra 	$L__BB2_4;
	st.global.f32 	[%rd3], %f2;
$L__BB2_4:
	add.s32 	%r8, %r1, 256;
	cvt.u64.u32 	%rd10, %r8;
	setp.le.u64 	%p3, %rd2, %rd10;
	@%p3 bra 	$L__BB2_6;
	st.global.f32 	[%rd3+1024], %f2;
$L__BB2_6:
	ret;

}
	// .globl	_ZN3cub18CUB_300001_SM_10006detail8for_each13static_kernelINS2_12policy_hub_t12policy_500_tEmNS2_12op_wrapper_tImN6thrust24THRUST_300001_SM_1000_NS6detail23allocator_traits_detail24construct1_via_allocatorINS8_16device_allocatorIN4cuda3std3__44pairIiiEEEEEENS8_10device_ptrISH_EEEEEEvT0_T1_
.visible .entry _ZN3cub18CUB_300001_SM_10006detail8for_each13static_kernelINS2_12policy_hub_t12policy_500_tEmNS2_12op_wrapper_tImN6thrust24THRUST_300001_SM_1000_NS6detail23allocator_traits_detail24construct1_via_allocatorINS8_16device_allocatorIN4cuda3std3__44pairIiiEEEEEENS8_10device_ptrISH_EEEEEEvT0_T1_(
	.param .u64 _ZN3cub18CUB_300001_SM_10006detail8for_each13static_kernelINS2_12policy_hub_t12policy_500_tEmNS2_12op_wrapper_tImN6thrust24THRUST_300001_SM_1000_NS6detail23allocator_traits_detail24construct1_via_allocatorINS8_16device_allocatorIN4cuda3std3__44pairIiiEEEEEENS8_10device_ptrISH_EEEEEEvT0_T1__param_0,
	.param .align 8 .b8 _ZN3cub18CUB_300001_SM_10006detail8for_each13static_kernelINS2_12policy_hub_t12policy_500_tEmNS2_12op_wrapper_tImN6thrust24THRUST_300001_SM_1000_NS6detail23allocator_traits_detail24construct1_via_allocatorINS8_16device_allocatorIN4cuda3std3__44pairIiiEEEEEENS8_10device_ptrISH_EEEEEEvT0_T1__param_1[16]
)
.maxntid 256
{
	.reg .pred 	%p<4>;
	.reg .b32 	%r<8>;
	.reg .b64 	%rd<17>;

	ld.param.u64 	%rd4, [_ZN3cub18CUB_300001_SM_10006detail8for_each13static_kernelINS2_12policy_hub_t12policy_500_tEmNS2_12op_wrapper_tImN6thrust24THRUST_300001_SM_1000_NS6detail23allocator_traits_detail24construct1_via_allocatorINS8_16device_allocatorIN4cuda3std3__44pairIiiEEEEEENS8_10device_ptrISH_EEEEEEvT0_T1__param_1];
	ld.param.u64 	%rd6, [_ZN3cub18CUB_300001_SM_10006detail8for_each13static_kernelINS2_12policy_hub_t12policy_500_tEmNS2_12op_wrapper_tImN6thrust24THRUST_300001_SM_1000_NS6detail23allocator_traits_detail24construct1_via_allocatorINS8_16device_allocatorIN4cuda3std3__44pairIiiEEEEEENS8_10device_ptrISH_EEEEEEvT0_T1__param_0];
	mov.u32 	%r2, %ctaid.x;
	mul.wide.u32 	%rd1, %r2, 512;
	sub.s64 	%rd2, %rd6, %rd1;
	setp.lt.u64 	%p1, %rd2, 512;
	@%p1 bra 	$L__BB3_2;
	mov.u32 	%r6, %tid.x;
	cvta.to.global.u64 	%rd12, %rd4;
	cvt.u64.u32 	%rd13, %r6;
	add.s64 	%rd14, %rd1, %rd13;
	shl.b64 	%rd15, %rd14, 3;
	add.s64 	%rd16, %rd12, %rd15;
	mov.b32 	%r7, 0;
	st.global.u32 	[%rd16], %r7;
	st.global.u32 	[%rd16+4], %r7;
	st.global.u32 	[%rd16+2048], %r7;
	st.global.u32 	[%rd16+2052], %r7;
	bra.uni 	$L__BB3_6;
$L__BB3_2:
	cvta.to.global.u64 	%rd7, %rd4;
	mov.u32 	%r1, %tid.x;
	cvt.u64.u32 	%rd8, %r1;
	setp.le.u64 	%p2, %rd2, %rd8;
	add.s64 	%rd9, %rd1, %rd8;
	shl.b64 	%rd10, %rd9, 3;
	add.s64 	%rd3, %rd7, %rd10;
	@%p2 bra 	$L__BB3_4;
	mov.b32 	%r3, 0;
	st.global.u32 	[%rd3], %r3;
	st.global.u32 	[%rd3+4], %r3;
$L__BB3_4:
	add.s32 	%r4, %r1, 256;
	cvt.u64.u32 	%rd11, %r4;
	setp.le.u64 	%p3, %rd2, %rd11;
	@%p3 bra 	$L__BB3_6;
	mov.b32 	%r5, 0;
	st.global.u32 	[%rd3+2048], %r5;
	st.global.u32 	[%rd3+2052], %r5;
$L__BB3_6:
	ret;

}
	// .globl	_ZN3cub18CUB_300001_SM_10006detail10merge_sort30DeviceMergeSortBlockSortKernelINS2_10policy_hubIN6thrust24THRUST_300001_SM_1000_NS6detail15normal_iteratorINS6_10device_ptrIiEEEEE9Policy600ESB_PNS0_8NullTypeESB_SF_j17evens_before_oddsiSE_EEvbT0_T1_T2_T3_T4_PT6_PT7_T5_NS1_7vsmem_tE
.visible .entry _ZN3cub18CUB_300001_SM_10006detail10merge_sort30DeviceMergeSortBlockSortKernelINS2_10policy_hubIN6thrust24THRUST_300001_SM_1000_NS6detail15normal_iteratorINS6_10device_ptrIiEEEEE9Policy600ESB_PNS0_8NullTypeESB_SF_j17evens_before_oddsiSE_EEvbT0_T1_T2_T3_T4_PT6_PT7_T5_NS1_7vsmem_tE(
	.param .u8 _ZN3cub18CUB_300001_SM_10006detail10merge_sort30DeviceMergeSortBlockSortKernelINS2_10policy_hubIN6thrust24THRUST_300001_SM_1000_NS6detail15normal_iteratorINS6_10device_ptrIiEEEEE9Policy600ESB_PNS0_8NullTypeESB_SF_j17evens_before_oddsiSE_EEvbT0_T1_T2_T3_T4_PT6_PT7_T5_NS1_7vsmem_tE_param_0,
	.param .align 8 .b8 _ZN3cub18CUB_300001_SM_10006detail10merge_sort30DeviceMergeSortBlockSortKernelINS2_10policy_hubIN6thrust24THRUST_300001_SM_1000_NS6detail15normal_iteratorINS6_10device_ptrIiEEEEE9Policy600ESB_PNS0_8NullTypeESB_SF_j17evens_before_oddsiSE_EEvbT0_T1_T2_T3_T4_PT6_PT7_T5_NS1_7vsmem_tE_param_1[8],
	.param .u64 .ptr .align 1 _ZN3cub18CUB_300001_SM_10006detail10merge_sort30DeviceMergeSortBlockSortKernelINS2_10policy_hubIN6thrust24THRUST_300001_SM_1000_NS6detail15normal_iteratorINS6_10device_ptrIiEEEEE9Policy600ESB_PNS0_8NullTypeESB_SF_j17evens_before_oddsiSE_EEvbT0_T1_T2_T3_T4_PT6_PT7_T5_NS1_7vsmem_tE_param_2,
	.param .align 8 .b8 _ZN3cub18CUB_300001_SM_10006detail10merge_sort30DeviceMergeSortBlockSortKernelINS2_10policy_hubIN6thrust24THRUST_300001_SM_1000_NS6detail15normal_iteratorINS6_10device_ptrIiEEEEE9Policy600ESB_PNS0_8NullTypeESB_SF_j17evens_before_oddsiSE_EEvbT0_T1_T2_T3_T4_PT6_PT7_T5_NS1_7vsmem_tE_param_3[8],
	.param .u64 .ptr .align 1 _ZN3cub18CUB_300001_SM_10006detail10merge_sort30DeviceMergeSortBlockSortKernelINS2_10policy_hubIN6thrust24THRUST_300001_SM_1000_NS6detail15normal_iteratorINS6_10device_ptrIiEEEEE9Policy600ESB_PNS0_8NullTypeESB_SF_j17evens_before_oddsiSE_EEvbT0_T1_T2_T3_T4_PT6_PT7_T5_NS1_7vsmem_tE_param_4,
	.param .u32 _ZN3cub18CUB_300001_SM_10006detail10merge_sort30DeviceMergeSortBlockSortKernelINS2_10policy_hubIN6thrust24THRUST_300001_SM_1000_NS6detail15normal_iteratorINS6_10device_ptrIiEEEEE9Policy600ESB_PNS0_8NullTypeESB_SF_j17evens_before_oddsiSE_EEvbT0_T1_T2_T3_T4_PT6_PT7_T5_NS1_7vsmem_tE_param_5,
	.param .u64 .ptr .align 1 _ZN3cub18CUB_300001_SM_10006detail10merge_sort30DeviceMergeSortBlockSortKernelINS2_10policy_hubIN6thrust24THRUST_300001_SM_1000_NS6detail15normal_iteratorINS6_10device_ptrIiEEEEE9Policy600ESB_PNS0_8NullTypeESB_SF_j17evens_before_oddsiSE_EEvbT0_T1_T2_T3_T4_PT6_PT7_T5_NS1_7vsmem_tE_param_6,
	.param .u64 .ptr .align 1 _ZN3cub18CUB_300001_SM_10006detail10merge_sort30DeviceMergeSortBlockSortKernelINS2_10policy_hubIN6thrust24THRUST_300001_SM_1000_NS6detail15normal_iteratorINS6_10device_ptrIiEEEEE9Policy600ESB_PNS0_8NullTypeESB_SF_j17evens_before_oddsiSE_EEvbT0_T1_T2_T3_T4_PT6_PT7_T5_NS1_7vsmem_tE_param_7,
	.param .align 1 .b8 _ZN3cub18CUB_300001_SM_10006detail10merge_sort30DeviceMergeSortBlockSortKernelINS2_10policy_hubIN6thrust24THRUST_300001_SM_1000_NS6detail15normal_iteratorINS6_10device_ptrIiEEEEE9Policy600ESB_PNS0_8NullTypeESB_SF_j17evens_before_oddsiSE_EEvbT0_T1_T2_T3_T4_PT6_PT7_T5_NS1_7vsmem_tE_param_8[1],
	.param .align 8 .b8 _ZN3cub18CUB_300001_SM_10006detail10merge_sort30DeviceMergeSortBlockSortKernelINS2_10policy_hubIN6thrust24THRUST_300001_SM_1000_NS6detail15normal_iteratorINS6_10device_ptrIiEEEEE9Policy600ESB_PNS0_8NullTypeESB_SF_j17evens_before_oddsiSE_EEvbT0_T1_T2_T3_T4_PT6_PT7_T5_NS1_7vsmem_tE_param_9[8]
)
.maxntid 256
{
	.reg .pred 	%p<1347>;
	.reg .b16 	%rs<4>;
	.reg .b32 	%r<5251>;
	.reg .b64 	%rd<35>;
	// demoted variable
	.shared .align 16 .b8 _ZZN3cub18CUB_300001_SM_10006detail10merge_sort30DeviceMergeSortBlockSortKernelINS2_10policy_hubIN6thrust24THRUST_300001_SM_1000_NS6detail15normal_iteratorINS6_10device_ptrIiEEEEE9Policy600ESB_PNS0_8NullTypeESB_SF_j17evens_before_oddsiSE_EEvbT0_T1_T2_T3_T4_PT6_PT7_T5_NS1_7vsmem_tEE19static_temp_storage[17424];
	ld.param.u64 	%rd9, [_ZN3cub18CUB_300001_SM_10006detail10merge_sort30DeviceMergeSortBlockSortKernelINS2_10policy_hubIN6thrust24THRUST_300001_SM_1000_NS6detail15normal_iteratorINS6_10device_ptrIiEEEEE9Policy600ESB_PNS0_8NullTypeESB_SF_j17evens_before_oddsiSE_EEvbT0_T1_T2_T3_T4_PT6_PT7_T5_NS1_7vsmem_tE_param_3];
	ld.param.u64 	%rd10, [_ZN3cub18CUB_300001_SM_10006detail10merge_sort30DeviceMergeSortBlockSortKernelINS2_10policy_hubIN6thrust24THRUST_300001_SM_1000_NS6detail15normal_iteratorINS6_10device_ptrIiEEEEE9Policy600ESB_PNS0_8NullTypeESB_SF_j17evens_before_oddsiSE_EEvbT0_T1_T2_T3_T4_PT6_PT7_T5_NS1_7vsmem_tE_param_1];
	ld.param.u32 	%r517, [_ZN3cub18CUB_300001_SM_10006detail10merge_sort30DeviceMergeSortBlockSortKernelINS2_10policy_hubIN6thrust24THRUST_300001_SM_1000_NS6detail15normal_iteratorINS6_10device_ptrIiEEEEE9Policy600ESB_PNS0_8NullTypeESB_SF_j17evens_before_oddsiSE_EEvbT0_T1_T2_T3_T4_PT6_PT7_T5_NS1_7vsmem_tE_param_5];
	ld.param.u64 	%rd8, [_ZN3cub18CUB_300001_SM_10006detail10merge_sort30DeviceMergeSortBlockSortKernelINS2_10policy_hubIN6thrust24THRUST_300001_SM_1000_NS6detail15normal_iteratorINS6_10device_ptrIiEEEEE9Policy600ESB_PNS0_8NullTypeESB_SF_j17evens_before_oddsiSE_EEvbT0_T1_T2_T3_T4_PT6_PT7_T5_NS1_7vsmem_tE_param_6];
	cvta.to.global.u64 	%rd1, %rd8;
	cvta.to.global.u64 	%rd2, %rd10;
	cvta.to.global.u64 	%rd3, %rd9;
	mov.u32 	%r518, %ctaid.x;
	mov.u32 	%r519, %nctaid.x;
	mul.lo.s32 	%r1, %r518, 4352;
	add.s32 	%r520, %r519, -1;
	setp.ge.u32 	%p65, %r518, %r520;
	@%p65 bra 	$L__BB4_108;
	// begin inline asm
	griddepcontrol.wait;
	// end inline asm
	cvt.u64.u32 	%rd23, %r1;
	mov.u32 	%r2, %tid.x;
	and.b32  	%r3, %r2, 31;
	and.b32  	%r2865, %r2, 992;
	mul.lo.s32 	%r4, %r2865, 17;
	or.b32  	%r2866, %r4, %r3;
	cvt.u64.u32 	%rd24, %r2866;
	add.s64 	%rd4, %rd24, %rd23;
	shl.b64 	%rd25, %rd4, 2;
	add.s64 	%rd26, %rd2, %rd25;
	ld.global.u32 	%r2867, [%rd26];
	ld.global.u32 	%r2868, [%rd26+128];
	ld.global.u32 	%r2869, [%rd26+256];
	ld.global.u32 	%r2870, [%rd26+384];
	ld.global.u32 	%r2871, [%rd26+512];
	ld.global.u32 	%r2872, [%rd26+640];
	ld.global.u32 	%r2873, [%rd26+768];
	ld.global.u32 	%r2874, [%rd26+896];
	ld.global.u32 	%r2875, [%rd26+1024];
	ld.global.u32 	%r2876, [%rd26+1152];
	ld.global.u32 	%r2877, [%rd26+1280];
	ld.global.u32 	%r2878, [%rd26+1408];
	ld.global.u32 	%r2879, [%rd26+1536];
	ld.global.u32 	%r2880, [%rd26+1664];
	ld.global.u32 	%r2881, [%rd26+1792];
	ld.global.u32 	%r2882, [%rd26+1920];
	ld.global.u32 	%r2883, [%rd26+2048];
	// begin inline asm
	mov.u32 %r2863, %laneid;
	// end inline asm
	shr.u32 	%r2884, %r2, 5;
	mad.lo.s32 	%r2885, %r2884, 544, %r2863;
	shl.b32 	%r2886, %r2885, 2;
	mov.u32 	%r2887, _ZZN3cub18CUB_300001_SM_10006detail10merge_sort30DeviceMergeSortBlockSortKernelINS2_10policy_hubIN6thrust24THRUST_300001_SM_1000_NS6detail15normal_iteratorINS6_10device_ptrIiEEEEE9Policy600ESB_PNS0_8NullTypeESB_SF_j17evens_before_oddsiSE_EEvbT0_T1_T2_T3_T4_PT6_PT7_T5_NS1_7vsmem_tEE19static_temp_storage;
	add.s32 	%r5, %r2887, %r2886;
	st.shared.u32 	[%r5], %r2867;
	st.shared.u32 	[%r5+128], %r2868;
	st.shared.u32 	[%r5+256], %r2869;
	st.shared.u32 	[%r5+384], %r2870;
	st.shared.u32 	[%r5+512], %r2871;
	st.shared.u32 	[%r5+640], %r2872;
	st.shared.u32 	[%r5+768], %r2873;
	st.shared.u32 	[%r5+896], %r2874;
	st.shared.u32 	[%r5+1024], %r2875;
	st.shared.u32 	[%r5+1152], %r2876;
	st.shared.u32 	[%r5+1280], %r2877;
	st.shared.u32 	[%r5+1408], %r2878;
	st.shared.u32 	[%r5+1536], %r2879;
	st.shared.u32 	[%r5+1664], %r2880;
	st.shared.u32 	[%r5+1792], %r2881;
	st.shared.u32 	[%r5+1920], %r2882;
	st.shared.u32 	[%r5+2048], %r2883;
	bar.warp.sync 	-1;
	shl.b32 	%r2888, %r2863, 6;
	add.s32 	%r6, %r5, %r2888;
	ld.shared.u32 	%r2889, [%r6];
	ld.shared.u32 	%r2890, [%r6+4];
	ld.shared.u32 	%r2891, [%r6+8];
	ld.shared.u32 	%r2892, [%r6+12];
	ld.shared.u32 	%r2893, [%r6+16];
	ld.shared.u32 	%r2894, [%r6+20];
	ld.shared.u32 	%r2895, [%r6+24];
	ld.shared.u32 	%r2896, [%r6+28];
	ld.shared.u32 	%r2897, [%r6+32];
	ld.shared.u32 	%r2898, [%r6+36];
	ld.shared.u32 	%r2899, [%r6+40];
	ld.shared.u32 	%r2900, [%r6+44];
	ld.shared.u32 	%r2901, [%r6+48];
	ld.shared.u32 	%r2902, [%r6+52];
	ld.shared.u32 	%r2903, [%r6+56];
	ld.shared.u32 	%r2904, [%r6+60];
	ld.shared.u32 	%r2905, [%r6+64];
	bar.sync 	0;
	// begin inline asm
	griddepcontrol.launch_dependents;
	// end inline asm
	shr.u32 	%r2906, %r2890, 31;
	add.s32 	%r2907, %r2890, %r2906;
	and.b32  	%r2908, %r2907, -2;
	sub.s32 	%r2909, %r2890, %r2908;
	shr.u32 	%r2910, %r2889, 31;
	add.s32 	%r2911, %r2889, %r2910;
	and.b32  	%r2912, %r2911, -2;
	sub.s32 	%r2913, %r2889, %r2912;
	setp.eq.s32 	%p748, %r2909, %r2913;
	setp.ge.s32 	%p749, %r2890, %r2889;
	selp.u32 	%r2914, -1, 0, %p749;
	selp.b32 	%r2915, %r2914, %r2890, %p748;
	and.b32  	%r2916, %r2915, 1;
	setp.eq.b32 	%p750, %r2916, 1;
	selp.b32 	%r2917, %r2890, %r2889, %p750;
	selp.b32 	%r2918, %r2889, %r2890, %p750;
	shr.u32 	%r2919, %r2892, 31;
	add.s32 	%r2920, %r2892, %r2919;
	and.b32  	%r2921, %r2920, -2;
	sub.s32 	%r2922, %r2892, %r2921;
	shr.u32 	%r2923, %r2891, 31;
	add.s32 	%r2924, %r2891, %r2923;
	and.b32  	%r2925, %r2924, -2;
	sub.s32 	%r2926, %r2891, %r2925;
	setp.eq.s32 	%p751, %r2922, %r2926;
	setp.ge.s32 	%p752, %r2892, %r2891;
	selp.u32 	%r2927, -1, 0, %p752;
	selp.b32 	%r2928, %r2927, %r2892, %p751;
	and.b32  	%r2929, %r2928, 1;
	setp.eq.b32 	%p753, %r2929, 1;
	selp.b32 	%r2930, %r2892, %r2891, %p753;
	selp.b32 	%r2931, %r2891, %r2892, %p753;
	shr.u32 	%r2932, %r2894, 31;
	add.s32 	%r2933, %r2894, %r2932;
	and.b32  	%r2934, %r2933, -2;
	sub.s32 	%r2935, %r2894, %r2934;
	shr.u32 	%r2936, %r2893, 31;
	add.s32 	%r2937, %r2893, %r2936;
	and.b32  	%r2938, %r2937, -2;
	sub.s32 	%r2939, %r2893, %r2938;
	setp.eq.s32 	%p754, %r2935, %r2939;
	setp.ge.s32 	%p755, %r2894, %r2893;
	selp.u32 	%r2940, -1, 0, %p755;
	selp.b32 	%r2941, %r2940, %r2894, %p754;
	and.b32  	%r2942, %r2941, 1;
	setp.eq.b32 	%p756, %r2942, 1;
	selp.b32 	%r2943, %r2894, %r2893, %p756;
	selp.b32 	%r2944, %r2893, %r2894, %p756;
	shr.u32 	%r2945, %r2896, 31;
	add.s32 	%r2946, %r2896, %r2945;
	and.b32  	%r2947, %r2946, -2;
	sub.s32 	%r2948, %r2896, %r2947;
	shr.u32 	%r2949, %r2895, 31;
	add.s32 	%r2950, %r2895, %r2949;
	and.b32  	%r2951, %r2950, -2;
	sub.s32 	%r2952, %r2895, %r2951;
	setp.eq.s32 	%p757, %r2948, %r2952;
	setp.ge.s32 	%p758, %r2896, %r2895;
	selp.u32 	%r2953, -1, 0, %p758;
	selp.b32 	%r2954, %r2953, %r2896, %p757;
	and.b32  	%r2955, %r2954, 1;
	setp.eq.b32 	%p759, %r2955, 1;
	selp.b32 	%r2956, %r2896, %r2895, %p759;
	selp.b32 	%r2957, %r2895, %r2896, %p759;
	shr.u32 	%r2958, %r2898, 31;
	add.s32 	%r2959, %r2898, %r2958;
	and.b32  	%r2960, %r2959, -2;
	sub.s32 	%r2961, %r2898, %r2960;
	shr.u32 	%r2962, %r2897, 31;
	add.s32 	%r2963, %r2897, %r2962;
	and.b32  	%r2964, %r2963, -2;
	sub.s32 	%r2965, %r2897, %r2964;
	setp.eq.s32 	%p760, %r2961, %r2965;
	setp.ge.s32 	%p761, %r2898, %r2897;
	selp.u32 	%r2966, -1, 0, %p761;
	selp.b32 	%r2967, %r2966, %r2898, %p760;
	and.b32  	%r2968, %r2967, 1;
	setp.eq.b32 	%p762, %r2968, 1;
	selp.b32 	%r2969, %r2898, %r2897, %p762;
	selp.b32 	%r2970, %r2897, %r2898, %p762;
	shr.u32 	%r2971, %r2900, 31;
	add.s32 	%r2972, %r2900, %r2971;
	and.b32  	%r2973, %r2972, -2;
	sub.s32 	%r2974, %r2900, %r2973;
	shr.u32 	%r2975, %r2899, 31;
	add.s32 	%r2976, %r2899, %r2975;
	and.b32  	%r2977, %r2976, -2;
	sub.s32 	%r2978, %r2899, %r2977;
	setp.eq.s32 	%p763, %r2974, %r2978;
	setp.ge.s32 	%p764, %r2900, %r2899;
	selp.u32 	%r2979, -1, 0, %p764;
	selp.b32 	%r2980, %r2979, %r2900, %p763;
	and.b32  	%r2981, %r2980, 1;
	setp.eq.b32 	%p765, %r2981, 1;
	selp.b32 	%r2982, %r2900, %r2899, %p765;
	selp.b32 	%r2983, %r2899, %r2900, %p765;
	shr.u32 	%r2984, %r2902, 31;
	add.s32 	%r2985, %r2902, %r2984;
	and.b32  	%r2986, %r2985, -2;
	sub.s32 	%r2987, %r2902, %r2986;
	shr.u32 	%r2988, %r2901, 31;
	add.s32 	%r2989, %r2901, %r2988;
	and.b32  	%r2990, %r2989, -2;
	sub.s32 	%r2991, %r2901, %r2990;
	setp.eq.s32 	%p766, %r2987, %r2991;
	setp.ge.s32 	%p767, %r2902, %r2901;
	selp.u32 	%r2992, -1, 0, %p767;
	selp.b32 	%r2993, %r2992, %r2902, %p766;
	and.b32  	%r2994, %r2993, 1;
	setp.eq.b32 	%p768, %r2994, 1;
	selp.b32 	%r2995, %r2902, %r2901, %p768;
	selp.b32 	%r2996, %r2901, %r2902, %p768;
	shr.u32 	%r2997, %r2904, 31;
	add.s32 	%r2998, %r2904, %r2997;
	and.b32  	%r2999, %r2998, -2;
	sub.s32 	%r3000, %r2904, %r2999;
	shr.u32 	%r3001, %r2903, 31;
	add.s32 	%r3002, %r2903, %r3001;
	and.b32  	%r3003, %r3002, -2;
	sub.s32 	%r3004, %r2903, %r3003;
	setp.eq.s32 	%p769, %r3000, %r3004;
	setp.ge.s32 	%p770, %r2904, %r2903;
	selp.u32 	%r3005, -1, 0, %p770;
	selp.b32 	%r3006, %r3005, %r2904, %p769;
	and.b32  	%r3007, %r3006, 1;
	setp.eq.b32 	%p771, %r3007, 1;
	selp.b32 	%r3008, %r2904, %r2903, %p771;
	selp.b32 	%r3009, %r2903, %r2904, %p771;
	shr.u32 	%r3010, %r2931, 31;
	add.s32 	%r3011, %r2931, %r3010;
	and.b32  	%r3012, %r3011, -2;
	sub.s32 	%r3013, %r2931, %r3012;
	shr.u32 	%r3014, %r2917, 31;
	add.s32 	%r3015, %r2917, %r3014;
	and.b32  	%r3016, %r3015, -2;
	sub.s32 	%r3017, %r2917, %r3016;
	setp.eq.s32 	%p772, %r3013, %r3017;
	setp.ge.s32 	%p773, %r2931, %r2917;
	selp.u32 	%r3018, -1, 0, %p773;
	selp.b32 	%r3019, %r3018, %r2931, %p772;
	and.b32  	%r3020, %r3019, 1;
	setp.eq.b32 	%p774, %r3020, 1;
	selp.b32 	%r3021, %r2931, %r2917, %p774;
	selp.b32 	%r3022, %r2917, %r2931, %p774;
	shr.u32 	%r3023, %r2944, 31;
	add.s32 	%r3024, %r2944, %r3023;
	and.b32  	%r3025, %r3024, -2;
	sub.s32 	%r3026, %r2944, %r3025;
	shr.u32 	%r3027, %r2930, 31;
	add.s32 	%r3028, %r2930, %r3027;
	and.b32  	%r3029, %r3028, -2;
	sub.s32 	%r3030, %r2930, %r3029;
	setp.eq.s32 	%p775, %r3026, %r3030;
	setp.ge.s32 	%p776, %r2944, %r2930;
	selp.u32 	%r3031, -1, 0, %p776;
	selp.b32 	%r3032, %r3031, %r2944, %p775;
	and.b32  	%r3033, %r3032, 1;
	setp.eq.b32 	%p777, %r3033, 1;
	selp.b32 	%r3034, %r2944, %r2930, %p777;
	selp.b32 	%r3035, %r2930, %r2944, %p777;
	shr.u32 	%r3036, %r2957, 31;
	add.s32 	%r3037, %r2957, %r3036;
	and.b32  	%r3038, %r3037, -2;
	sub.s32 	%r3039, %r2957, %r3038;
	shr.u32 	%r3040, %r2943, 31;
	add.s32 	%r3041, %r2943, %r3040;
	and.b32  	%r3042, %r3041, -2;
	sub.s32 	%r3043, %r2943, %r3042;
	setp.eq.s32 	%p778, %r3039, %r3043;
	setp.ge.s32 	%p779, %r2957, %r2943;
	selp.u32 	%r3044, -1, 0, %p779;
	selp.b32 	%r3045, %r3044, %r2957, %p778;
	and.b32  	%r3046, %r3045, 1;
	setp.eq.b32 	%p780, %r3046, 1;
	selp.b32 	%r3047, %r2957, %r2943, %p780;
	selp.b32 	%r3048, %r2943, %r2957, %p780;
	shr.u32 	%r3049, %r2970, 31;
	add.s32 	%r3050, %r2970, %r3049;
	and.b32  	%r3051, %r3050, -2;
	sub.s32 	%r3052, %r2970, %r3051;
	shr.u32 	%r3053, %r2956, 31;
	add.s32 	%r3054, %r2956, %r3053;
	and.b32  	%r3055, %r3054, -2;
	sub.s32 	%r3056, %r2956, %r3055;
	setp.eq.s32 	%p781, %r3052, %r3056;
	setp.ge.s32 	%p782, %r2970, %r2956;
	selp.u32 	%r3057, -1, 0, %p782;
	selp.b32 	%r3058, %r3057, %r2970, %p781;
	and.b32  	%r3059, %r3058, 1;
	setp.eq.b32 	%p783, %r3059, 1;
	selp.b32 	%r3060, %r2970, %r2956, %p783;
	selp.b32 	%r3061, %r2956, %r2970, %p783;
	shr.u32 	%r3062, %r2983, 31;
	add.s32 	%r3063, %r2983, %r3062;
	and.b32  	%r3064, %r3063, -2;
	sub.s32 	%r3065, %r2983, %r3064;
	shr.u32 	%r3066, %r2969, 31;
	add.s32 	%r3067, %r2969, %r3066;
	and.b32  	%r3068, %r3067, -2;
	sub.s32 	%r3069, %r2969, %r3068;
	setp.eq.s32 	%p784, %r3065, %r3069;
	setp.ge.s32 	%p785, %r2983, %r2969;
	selp.u32 	%r3070, -1, 0, %p785;
	selp.b32 	%r3071, %r3070, %r2983, %p784;
	and.b32  	%r3072, %r3071, 1;
	setp.eq.b32 	%p786, %r3072, 1;
	selp.b32 	%r3073, %r2983, %r2969, %p786;
	selp.b32 	%r3074, %r2969, %r2983, %p786;
	shr.u32 	%r3075, %r2996, 31;
	add.s32 	%r3076, %r2996, %r3075;
	and.b32  	%r3077, %r3076, -2;
	sub.s32 	%r3078, %r2996, %r3077;
	shr.u32 	%r3079, %r2982, 31;
	add.s32 	%r3080, %r2982, %r3079;
	and.b32  	%r3081, %r3080, -2;
	sub.s32 	%r3082, %r2982, %r3081;
	setp.eq.s32 	%p787, %r3078, %r3082;
	setp.ge.s32 	%p788, %r2996, %r2982;
	selp.u32 	%r3083, -1, 0, %p788;
	selp.b32 	%r3084, %r3083, %r2996, %p787;
	and.b32  	%r3085, %r3084, 1;
	setp.eq.b32 	%p789, %r3085, 1;
	selp.b32 	%r3086, %r2996, %r2982, %p789;
	selp.b32 	%r3087, %r2982, %r2996, %p789;
	shr.u32 	%r3088, %r3009, 31;
	add.s32 	%r3089, %r3009, %r3088;
	and.b32  	%r3090, %r3089, -2;
	sub.s32 	%r3091, %r3009, %r3090;
	shr.u32 	%r3092, %r2995, 31;
	add.s32 	%r3093, %r2995, %r3092;
	and.b32  	%r3094, %r3093, -2;
	sub.s32 	%r3095, %r2995, %r3094;
	setp.eq.s32 	%p790, %r3091, %r3095;
	setp.ge.s32 	%p791, %r3009, %r2995;
	selp.u32 	%r3096, -1, 0, %p791;
	selp.b32 	%r3097, %r3096, %r3009, %p790;
	and.b32  	%r3098, %r3097, 1;
	setp.eq.b32 	%p792, %r3098, 1;
	selp.b32 	%r3099, %r3009, %r2995, %p792;
	selp.b32 	%r3100, %r2995, %r3009, %p792;
	shr.u32 	%r3101, %r2905, 31;
	add.s32 	%r3102, %r2905, %r3101;
	and.b32  	%r3103, %r3102, -2;
	sub.s32 	%r3104, %r2905, %r3103;
	shr.u32 	%r3105, %r3008, 31;
	add.s32 	%r3106, %r3008, %r3105;
	and.b32  	%r3107, %r3106, -2;
	sub.s32 	%r3108, %r3008, %r3107;
	setp.eq.s32 	%p793, %r3104, %r3108;
	setp.ge.s32 	%p794, %r2905, %r3008;
	selp.u32 	%r3109, -1, 0, %p794;
	selp.b32 	%r3110, %r3109, %r2905, %p793;
	and.b32  	%r3111, %r3110, 1;
	setp.eq.b32 	%p795, %r3111, 1;
	selp.b32 	%r3112, %r2905, %r3008, %p795;
	selp.b32 	%r3113, %r3008, %r2905, %p795;
	shr.u32 	%r3114, %r3022, 31;
	add.s32 	%r3115, %r3022, %r3114;
	and.b32  	%r3116, %r3115, -2;
	sub.s32 	%r3117, %r3022, %r3116;
	shr.u32 	%r3118, %r2918, 31;
	add.s32 	%r3119, %r2918, %r3118;
	and.b32  	%r3120, %r3119, -2;
	sub.s32 	%r3121, %r2918, %r3120;
	setp.eq.s32 	%p796, %r3117, %r3121;
	setp.ge.s32 	%p797, %r3022, %r2918;
	selp.u32 	%r3122, -1, 0, %p797;
	selp.b32 	%r3123, %r3122, %r3022, %p796;
	and.b32  	%r3124, %r3123, 1;
	setp.eq.b32 	%p798, %r3124, 1;
	selp.b32 	%r3125, %r3022, %r2918, %p798;
	selp.b32 	%r3126, %r2918, %r3022, %p798;
	shr.u32 	%r3127, %r3035, 31;
	add.s32 	%r3128, %r3035, %r3127;
	and.b32  	%r3129, %r3128, -2;
	sub.s32 	%r3130, %r3035, %r3129;
	shr.u32 	%r3131, %r3021, 31;
	add.s32 	%r3132, %r3021, %r3131;
	and.b32  	%r3133, %r3132, -2;
	sub.s32 	%r3134, %r3021, %r3133;
	setp.eq.s32 	%p799, %r3130, %r3134;
	setp.ge.s32 	%p800, %r3035, %r3021;
	selp.u32 	%r3135, -1, 0, %p800;
	selp.b32 	%r3136, %r3135, %r3035, %p799;
	and.b32  	%r3137, %r3136, 1;
	setp.eq.b32 	%p801, %r3137, 1;
	selp.b32 	%r3138, %r3035, %r3021, %p801;
	selp.b32 	%r3139, %r3021, %r3035, %p801;
	shr.u32 	%r3140, %r3048, 31;
	add.s32 	%r3141, %r3048, %r3140;
	and.b32  	%r3142, %r3141, -2;
	sub.s32 	%r3143, %r3048, %r3142;
	shr.u32 	%r3144, %r3034, 31;
	add.s32 	%r3145, %r3034, %r3144;
	and.b32  	%r3146, %r3145, -2;
	sub.s32 	%r3147, %r3034, %r3146;
	setp.eq.s32 	%p802, %r3143, %r3147;
	setp.ge.s32 	%p803, %r3048, %r3034;
	selp.u32 	%r3148, -1, 0, %p803;
	selp.b32 	%r3149, %r3148, %r3048, %p802;
	and.b32  	%r3150, %r3149, 1;
	setp.eq.b32 	%p804, %r3150, 1;
	selp.b32 	%r3151, %r3048, %r3034, %p804;
	selp.b32 	%r3152, %r3034, %r3048, %p804;
	shr.u32 	%r3153, %r3061, 31;
	add.s32 	%r3154, %r3061, %r3153;
	and.b32  	%r3155, %r3154, -2;
	sub.s32 	%r3156, %r3061, %r3155;
	shr.u32 	%r3157, %r3047, 31;
	add.s32 	%r3158, %r3047, %r3157;
	and.b32  	%r3159, %r3158, -2;
	sub.s32 	%r3160, %r3047, %r3159;
	setp.eq.s32 	%p805, %r3156, %r3160;
	setp.ge.s32 	%p806, %r3061, %r3047;
	selp.u32 	%r3161, -1, 0, %p806;
	selp.b32 	%r3162, %r3161, %r3061, %p805;
	and.b32  	%r3163, %r3162, 1;
	setp.eq.b32 	%p807, %r3163, 1;
	selp.b32 	%r3164, %r3061, %r3047, %p807;
	selp.b32 	%r3165, %r3047, %r3061, %p807;
	shr.u32 	%r3166, %r3074, 31;
	add.s32 	%r3167, %r3074, %r3166;
	and.b32  	%r3168, %r3167, -2;
	sub.s32 	%r3169, %r3074, %r3168;
	shr.u32 	%r3170, %r3060, 31;
	add.s32 	%r3171, %r3060, %r3170;
	and.b32  	%r3172, %r3171, -2;
	sub.s32 	%r3173, %r3060, %r3172;
	setp.eq.s32 	%p808, %r3169, %r3173;
	setp.ge.s32 	%p809, %r3074, %r3060;
	selp.u32 	%r3174, -1, 0, %p809;
	selp.b32 	%r3175, %r3174, %r3074, %p808;
	and.b32  	%r3176, %r3175, 1;
	setp.eq.b32 	%p810, %r3176, 1;
	selp.b32 	%r3177, %r3074, %r3060, %p810;
	selp.b32 	%r3178, %r3060, %r3074, %p810;
	shr.u32 	%r3179, %r3087, 31;
	add.s32 	%r3180, %r3087, %r3179;
	and.b32  	%r3181, %r3180, -2;
	sub.s32 	%r3182, %r3087, %r3181;
	shr.u32 	%r3183, %r3073, 31;
	add.s32 	%r3184, %r3073, %r3183;
	and.b32  	%r3185, %r3184, -2;
	sub.s32 	%r3186, %r3073, %r3185;
	setp.eq.s32 	%p811, %r3182, %r3186;
	setp.ge.s32 	%p812, %r3087, %r3073;
	selp.u32 	%r3187, -1, 0, %p812;
	selp.b32 	%r3188, %r3187, %r3087, %p811;
	and.b32  	%r3189, %r3188, 1;
	setp.eq.b32 	%p813, %r3189, 1;
	selp.b32 	%r3190, %r3087, %r3073, %p813;
	selp.b32 	%r3191, %r3073, %r3087, %p813;
	shr.u32 	%r3192, %r3100, 31;
	add.s32 	%r3193, %r3100, %r3192;
	and.b32  	%r3194, %r3193, -2;
	sub.s32 	%r3195, %r3100, %r3194;
	shr.u32 	%r3196, %r3086, 31;
	add.s32 	%r3197, %r3086, %r3196;
	and.b32  	%r3198, %r3197, -2;
	sub.s32 	%r3199, %r3086, %r3198;
	setp.eq.s32 	%p814, %r3195, %r3199;
	setp.ge.s32 	%p815, %r3100, %r3086;
	selp.u32 	%r3200, -1, 0, %p815;
	selp.b32 	%r3201, %r3200, %r3100, %p814;
	and.b32  	%r3202, %r3201, 1;
	setp.eq.b32 	%p816, %r3202, 1;
	selp.b32 	%r3203, %r3100, %r3086, %p816;
	selp.b32 	%r3204, %r3086, %r3100, %p816;
	shr.u32 	%r3205, %r3113, 31;
	add.s32 	%r3206, %r3113, %r3205;
	and.b32  	%r3207, %r3206, -2;
	sub.s32 	%r3208, %r3113, %r3207;
	shr.u32 	%r3209, %r3099, 31;
	add.s32 	%r3210, %r3099, %r3209;
	and.b32  	%r3211, %r3210, -2;
	sub.s32 	%r3212, %r3099, %r3211;
	setp.eq.s32 	%p817, %r3208, %r3212;
	setp.ge.s32 	%p818, %r3113, %r3099;
	selp.u32 	%r3213, -1, 0, %p818;
	selp.b32 	%r3214, %r3213, %r3113, %p817;
	and.b32  	%r3215, %r3214, 1;
	setp.eq.b32 	%p819, %r3215, 1;
	selp.b32 	%r3216, %r3113, %r3099, %p819;
	selp.b32 	%r3217, %r3099, %r3113, %p819;
	shr.u32 	%r3218, %r3139, 31;
	add.s32 	%r3219, %r3139, %r3218;
	and.b32  	%r3220, %r3219, -2;
	sub.s32 	%r3221, %r3139, %r3220;
	shr.u32 	%r3222, %r3125, 31;
	add.s32 	%r3223, %r3125, %r3222;
	and.b32  	%r3224, %r3223, -2;
	sub.s32 	%r3225, %r3125, %r3224;
	setp.eq.s32 	%p820, %r3221, %r3225;
	setp.ge.s32 	%p821, %r3139, %r3125;
	selp.u32 	%r3226, -1, 0, %p821;
	selp.b32 	%r3227, %r3226, %r3139, %p820;
	and.b32  	%r3228, %r3227, 1;
	setp.eq.b32 	%p822, %r3228, 1;
	selp.b32 	%r3229, %r3139, %r3125, %p822;
	selp.b32 	%r3230, %r3125, %r3139, %p822;
	shr.u32 	%r3231, %r3152, 31;
	add.s32 	%r3232, %r3152, %r3231;
	and.b32  	%r3233, %r3232, -2;
	sub.s32 	%r3234, %r3152, %r3233;
	shr.u32 	%r3235, %r3138, 31;
	add.s32 	%r3236, %r3138, %r3235;
	and.b32  	%r3237, %r3236, -2;
	sub.s32 	%r3238, %r3138, %r3237;
	setp.eq.s32 	%p823, %r3234, %r3238;
	setp.ge.s32 	%p824, %r3152, %r3138;
	selp.u32 	%r3239, -1, 0, %p824;
	selp.b32 	%r3240, %r3239, %r3152, %p823;
	and.b32  	%r3241, %r3240, 1;
	setp.eq.b32 	%p825, %r3241, 1;
	selp.b32 	%r3242, %r3152, %r3138, %p825;
	selp.b32 	%r3243, %r3138, %r3152, %p825;
	shr.u32 	%r3244, %r3165, 31;
	add.s32 	%r3245, %r3165, %r3244;
	and.b32  	%r3246, %r3245, -2;
	sub.s32 	%r3247, %r3165, %r3246;
	shr.u32 	%r3248, %r3151, 31;
	add.s32 	%r3249, %r3151, %r3248;
	and.b32  	%r3250, %r3249, -2;
	sub.s32 	%r3251, %r3151, %r3250;
	setp.eq.s32 	%p826, %r3247, %r3251;
	setp.ge.s32 	%p827, %r3165, %r3151;
	selp.u32 	%r3252, -1, 0, %p827;
	selp.b32 	%r3253, %r3252, %r3165, %p826;
	and.b32  	%r3254, %r3253, 1;
	setp.eq.b32 	%p828, %r3254, 1;
	selp.b32 	%r3255, %r3165, %r3151, %p828;
	selp.b32 	%r3256, %r3151, %r3165, %p828;
	shr.u32 	%r3257, %r3178, 31;
	add.s32 	%r3258, %r3178, %r3257;
	and.b32  	%r3259, %r3258, -2;
	sub.s32 	%r3260, %r3178, %r3259;
	shr.u32 	%r3261, %r3164, 31;
	add.s32 	%r3262, %r3164, %r3261;
	and.b32  	%r3263, %r3262, -2;
	sub.s32 	%r3264, %r3164, %r3263;
	setp.eq.s32 	%p829, %r3260, %r3264;
	setp.ge.s32 	%p830, %r3178, %r3164;
	selp.u32 	%r3265, -1, 0, %p830;
	selp.b32 	%r3266, %r3265, %r3178, %p829;
	and.b32  	%r3267, %r3266, 1;
	setp.eq.b32 	%p831, %r3267, 1;
	selp.b32 	%r3268, %r3178, %r3164, %p831;
	selp.b32 	%r3269, %r3164, %r3178, %p831;
	shr.u32 	%r3270, %r3191, 31;
	add.s32 	%r3271, %r3191, %r3270;
	and.b32  	%r3272, %r3271, -2;
	sub.s32 	%r3273, %r3191, %r3272;
	shr.u32 	%r3274, %r3177, 31;
	add.s32 	%r3275, %r3177, %r3274;
	and.b32  	%r3276, %r3275, -2;
	sub.s32 	%r3277, %r3177, %r3276;
	setp.eq.s32 	%p832, %r3273, %r3277;
	setp.ge.s32 	%p833, %r3191, %r3177;
	selp.u32 	%r3278, -1, 0, %p833;
	selp.b32 	%r3279, %r3278, %r3191, %p832;
	and.b32  	%r3280, %r3279, 1;
	setp.eq.b32 	%p834, %r3280, 1;
	selp.b32 	%r3281, %r3191, %r3177, %p834;
	selp.b32 	%r3282, %r3177, %r3191, %p834;
	shr.u32 	%r3283, %r3204, 31;
	add.s32 	%r3284, %r3204, %r3283;
	and.b32  	%r3285, %r3284, -2;
	sub.s32 	%r3286, %r3204, %r3285;
	shr.u32 	%r3287, %r3190, 31;
	add.s32 	%r3288, %r3190, %r3287;
	and.b32  	%r3289, %r3288, -2;
	sub.s32 	%r3290, %r3190, %r3289;
	setp.eq.s32 	%p835, %r3286, %r3290;
	setp.ge.s32 	%p836, %r3204, %r3190;
	selp.u32 	%r3291, -1, 0, %p836;
	selp.b32 	%r3292, %r3291, %r3204, %p835;
	and.b32  	%r3293, %r3292, 1;
	setp.eq.b32 	%p837, %r3293, 1;
	selp.b32 	%r3294, %r3204, %r3190, %p837;
	selp.b32 	%r3295, %r3190, %r3204, %p837;
	shr.u32 	%r3296, %r3217, 31;
	add.s32 	%r3297, %r3217, %r3296;
	and.b32  	%r3298, %r3297, -2;
	sub.s32 	%r3299, %r3217, %r3298;
	shr.u32 	%r3300, %r3203, 31;
	add.s32 	%r3301, %r3203, %r3300;
	and.b32  	%r3302, %r3301, -2;
	sub.s32 	%r3303, %r3203, %r3302;
	setp.eq.s32 	%p838, %r3299, %r3303;
	setp.ge.s32 	%p839, %r3217, %r3203;
	selp.u32 	%r3304, -1, 0, %p839;
	selp.b32 	%r3305, %r3304, %r3217, %p838;
	and.b32  	%r3306, %r3305, 1;
	setp.eq.b32 	%p840, %r3306, 1;
	selp.b32 	%r3307, %r3217, %r3203, %p840;
	selp.b32 	%r3308, %r3203, %r3217, %p840;
	shr.u32 	%r3309, %r3112, 31;
	add.s32 	%r3310, %r3112, %r3309;
	and.b32  	%r3311, %r3310, -2;
	sub.s32 	%r3312, %r3112, %r3311;
	shr.u32 	%r3313, %r3216, 31;
	add.s32 	%r3314, %r3216, %r3313;
	and.b32  	%r3315, %r3314, -2;
	sub.s32 	%r3316, %r3216, %r3315;
	setp.eq.s32 	%p841, %r3312, %r3316;
	setp.ge.s32 	%p842, %r3112, %r3216;
	selp.u32 	%r3317, -1, 0, %p842;
	selp.b32 	%r3318, %r3317, %r3112, %p841;
	and.b32  	%r3319, %r3318, 1;
	setp.eq.b32 	%p843, %r3319, 1;
	selp.b32 	%r3320, %r3112, %r3216, %p843;
	selp.b32 	%r3321, %r3216, %r3112, %p843;
	shr.u32 	%r3322, %r3230, 31;
	add.s32 	%r3323, %r3230, %r3322;
	and.b32  	%r3324, %r3323, -2;
	sub.s32 	%r3325, %r3230, %r3324;
	shr.u32 	%r3326, %r3126, 31;
	add.s32 	%r3327, %r3126, %r3326;
	and.b32  	%r3328, %r3327, -2;
	sub.s32 	%r3329, %r3126, %r3328;
	setp.eq.s32 	%p844, %r3325, %r3329;
	setp.ge.s32 	%p845, %r3230, %r3126;
	selp.u32 	%r3330, -1, 0, %p845;
	selp.b32 	%r3331, %r3330, %r3230, %p844;
	and.b32  	%r3332, %r3331, 1;
	setp.eq.b32 	%p846, %r3332, 1;
	selp.b32 	%r3333, %r3230, %r3126, %p846;
	selp.b32 	%r3334, %r3126, %r3230, %p846;
	shr.u32 	%r3335, %r3243, 31;
	add.s32 	%r3336, %r3243, %r3335;
	and.b32  	%r3337, %r3336, -2;
	sub.s32 	%r3338, %r3243, %r3337;
	shr.u32 	%r3339, %r3229, 31;
	add.s32 	%r3340, %r3229, %r3339;
	and.b32  	%r3341, %r3340, -2;
	sub.s32 	%r3342, %r3229, %r3341;
	setp.eq.s32 	%p847, %r3338, %r3342;
	setp.ge.s32 	%p848, %r3243, %r3229;
	selp.u32 	%r3343, -1, 0, %p848;
	selp.b32 	%r3344, %r3343, %r3243, %p847;
	and.b32  	%r3345, %r3344, 1;
	setp.eq.b32 	%p849, %r3345, 1;
	selp.b32 	%r3346, %r3243, %r3229, %p849;
	selp.b32 	%r3347, %r3229, %r3243, %p849;
	shr.u32 	%r3348, %r3256, 31;
	add.s32 	%r3349, %r3256, %r3348;
	and.b32  	%r3350, %r3349, -2;
	sub.s32 	%r3351, %r3256, %r3350;
	shr.u32 	%r3352, %r3242, 31;
	add.s32 	%r3353, %r3242, %r3352;
	and.b32  	%r3354, %r3353, -2;
	sub.s32 	%r3355, %r3242, %r3354;
	setp.eq.s32 	%p850, %r3351, %r3355;
	setp.ge.s32 	%p851, %r3256, %r3242;
	selp.u32 	%r3356, -1, 0, %p851;
	selp.b32 	%r3357, %r3356, %r3256, %p850;
	and.b32  	%r3358, %r3357, 1;
	setp.eq.b32 	%p852, %r3358, 1;
	selp.b32 	%r3359, %r3256, %r3242, %p852;
	selp.b32 	%r3360, %r3242, %r3256, %p852;
	shr.u32 	%r3361, %r3269, 31;
	add.s32 	%r3362, %r3269, %r3361;
	and.b32  	%r3363, %r3362, -2;
	sub.s32 	%r3364, %r3269, %r3363;
	shr.u32 	%r3365, %r3255, 31;
	add.s32 	%r3366, %r3255, %r3365;
	and.b32  	%r3367, %r3366, -2;
	sub.s32 	%r3368, %r3255, %r3367;
	setp.eq.s32 	%p853, %r3364, %r3368;
	setp.ge.s32 	%p854, %r3269, %r3255;
	selp.u32 	%r3369, -1, 0, %p854;
	selp.b32 	%r3370, %r3369, %r3269, %p853;
	and.b32  	%r3371, %r3370, 1;
	setp.eq.b32 	%p855, %r3371, 1;
	selp.b32 	%r3372, %r3269, %r3255, %p855;
	selp.b32 	%r3373, %r3255, %r3269, %p855;
	shr.u32 	%r3374, %r3282, 31;
	add.s32 	%r3375, %r3282, %r3374;
	and.b32  	%r3376, %r3375, -2;
	sub.s32 	%r3377, %r3282, %r3376;
	shr.u32 	%r3378, %r3268, 31;
	add.s32 	%r3379, %r3268, %r3378;
	and.b32  	%r3380, %r3379, -2;
	sub.s32 	%r3381, %r3268, %r3380;
	setp.eq.s32 	%p856, %r3377, %r3381;
	setp.ge.s32 	%p857, %r3282, %r3268;
	selp.u32 	%r3382, -1, 0, %p857;
	selp.b32 	%r3383, %r3382, %r3282, %p856;
	and.b32  	%r3384, %r3383, 1;
	setp.eq.b32 	%p858, %r3384, 1;
	selp.b32 	%r3385, %r3282, %r3268, %p858;
	selp.b32 	%r3386, %r3268, %r3282, %p858;
	shr.u32 	%r3387, %r3295, 31;
	add.s32 	%r3388, %r3295, %r3387;
	and.b32  	%r3389, %r3388, -2;
	sub.s32 	%r3390, %r3295, %r3389;
	shr.u32 	%r3391, %r3281, 31;
	add.s32 	%r3392, %r3281, %r3391;
	and.b32  	%r3393, %r3392, -2;
	sub.s32 	%r3394, %r3281, %r3393;
	setp.eq.s32 	%p859, %r3390, %r3394;
	setp.ge.s32 	%p860, %r3295, %r3281;
	selp.u32 	%r3395, -1, 0, %p860;
	selp.b32 	%r3396, %r3395, %r3295, %p859;
	and.b32  	%r3397, %r3396, 1;
	setp.eq.b32 	%p861, %r3397, 1;
	selp.b32 	%r3398, %r3295, %r3281, %p861;
	selp.b32 	%r3399, %r3281, %r3295, %p861;
	shr.u32 	%r3400, %r3308, 31;
	add.s32 	%r3401, %r3308, %r3400;
	and.b32  	%r3402, %r3401, -2;
	sub.s32 	%r3403, %r3308, %r3402;
	shr.u32 	%r3404, %r3294, 31;
	add.s32 	%r3405, %r3294, %r3404;
	and.b32  	%r3406, %r3405, -2;
	sub.s32 	%r3407, %r3294, %r3406;
	setp.eq.s32 	%p862, %r3403, %r3407;
	setp.ge.s32 	%p863, %r3308, %r3294;
	selp.u32 	%r3408, -1, 0, %p863;
	selp.b32 	%r3409, %r3408, %r3308, %p862;
	and.b32  	%r3410, %r3409, 1;
	setp.eq.b32 	%p864, %r3410, 1;
	selp.b32 	%r3411, %r3308, %r3294, %p864;
	selp.b32 	%r3412, %r3294, %r3308, %p864;
	shr.u32 	%r3413, %r3321, 31;
	add.s32 	%r3414, %r3321, %r3413;
	and.b32  	%r3415, %r3414, -2;
	sub.s32 	%r3416, %r3321, %r3415;
	shr.u32 	%r3417, %r3307, 31;
	add.s32 	%r3418, %r3307, %r3417;
	and.b32  	%r3419, %r3418, -2;
	sub.s32 	%r3420, %r3307, %r3419;
	setp.eq.s32 	%p865, %r3416, %r3420;
	setp.ge.s32 	%p866, %r3321, %r3307;
	selp.u32 	%r3421, -1, 0, %p866;
	selp.b32 	%r3422, %r3421, %r3321, %p865;
	and.b32  	%r3423, %r3422, 1;
	setp.eq.b32 	%p867, %r3423, 1;
	selp.b32 	%r3424, %r3321, %r3307, %p867;
	selp.b32 	%r3425, %r3307, %r3321, %p867;
	shr.u32 	%r3426, %r3347, 31;
	add.s32 	%r3427, %r3347, %r3426;
	and.b32  	%r3428, %r3427, -2;
	sub.s32 	%r3429, %r3347, %r3428;
	shr.u32 	%r3430, %r3333, 31;
	add.s32 	%r3431, %r3333, %r3430;
	and.b32  	%r3432, %r3431, -2;
	sub.s32 	%r3433, %r3333, %r3432;
	setp.eq.s32 	%p868, %r3429, %r3433;
	setp.ge.s32 	%p869, %r3347, %r3333;
	selp.u32 	%r3434, -1, 0, %p869;
	selp.b32 	%r3435, %r3434, %r3347, %p868;
	and.b32  	%r3436, %r3435, 1;
	setp.eq.b32 	%p870, %r3436, 1;
	selp.b32 	%r3437, %r3347, %r3333, %p870;
	selp.b32 	%r3438, %r3333, %r3347, %p870;
	shr.u32 	%r3439, %r3360, 31;
	add.s32 	%r3440, %r3360, %r3439;
	and.b32  	%r3441, %r3440, -2;
	sub.s32 	%r3442, %r3360, %r3441;
	shr.u32 	%r3443, %r3346, 31;
	add.s32 	%r3444, %r3346, %r3443;
	and.b32  	%r3445, %r3444, -2;
	sub.s32 	%r3446, %r3346, %r3445;
	setp.eq.s32 	%p871, %r3442, %r3446;
	setp.ge.s32 	%p872, %r3360, %r3346;
	selp.u32 	%r3447, -1, 0, %p872;
	selp.b32 	%r3448, %r3447, %r3360, %p871;
	and.b32  	%r3449, %r3448, 1;
	setp.eq.b32 	%p873, %r3449, 1;
	selp.b32 	%r3450, %r3360, %r3346, %p873;
	selp.b32 	%r3451, %r3346, %r3360, %p873;
	shr.u32 	%r3452, %r3373, 31;
	add.s32 	%r3453, %r3373, %r3452;
	and.b32  	%r3454, %r3453, -2;
	sub.s32 	%r3455, %r3373, %r3454;
	shr.u32 	%r3456, %r3359, 31;
	add.s32 	%r3457, %r3359, %r3456;
	and.b32  	%r3458, %r3457, -2;
	sub.s32 	%r3459, %r3359, %r3458;
	setp.eq.s32 	%p874, %r3455, %r3459;
	setp.ge.s32 	%p875, %r3373, %r3359;
	selp.u32 	%r3460, -1, 0, %p875;
	selp.b32 	%r3461, %r3460, %r3373, %p874;
	and.b32  	%r3462, %r3461, 1;
	setp.eq.b32 	%p876, %r3462, 1;
	selp.b32 	%r3463, %r3373, %r3359, %p876;
	selp.b32 	%r3464, %r3359, %r3373, %p876;
	shr.u32 	%r3465, %r3386, 31;
	add.s32 	%r3466, %r3386, %r3465;
	and.b32  	%r3467, %r3466, -2;
	sub.s32 	%r3468, %r3386, %r3467;
	shr.u32 	%r3469, %r3372, 31;
	add.s32 	%r3470, %r3372, %r3469;
	and.b32  	%r3471, %r3470, -2;
	sub.s32 	%r3472, %r3372, %r3471;
	setp.eq.s32 	%p877, %r3468, %r3472;
	setp.ge.s32 	%p878, %r3386, %r3372;
	selp.u32 	%r3473, -1, 0, %p878;
	selp.b32 	%r3474, %r3473, %r3386, %p877;
	and.b32  	%r3475, %r3474, 1;
	setp.eq.b32 	%p879, %r3475, 1;
	selp.b32 	%r3476, %r3386, %r3372, %p879;
	selp.b32 	%r3477, %r3372, %r3386, %p879;
	shr.u32 	%r3478, %r3399, 31;
	add.s32 	%r3479, %r3399, %r3478;
	and.b32  	%r3480, %r3479, -2;
	sub.s32 	%r3481, %r3399, %r3480;
	shr.u32 	%r3482, %r3385, 31;
	add.s32 	%r3483, %r3385, %r3482;
	and.b32  	%r3484, %r3483, -2;
	sub.s32 	%r3485, %r3385, %r3484;
	setp.eq.s32 	%p880, %r3481, %r3485;
	setp.ge.s32 	%p881, %r3399, %r3385;
	selp.u32 	%r3486, -1, 0, %p881;
	selp.b32 	%r3487, %r3486, %r3399, %p880;
	and.b32  	%r3488, %r3487, 1;
	setp.eq.b32 	%p882, %r3488, 1;
	selp.b32 	%r3489, %r3399, %r3385, %p882;
	selp.b32 	%r3490, %r3385, %r3399, %p882;
	shr.u32 	%r3491, %r3412, 31;
	add.s32 	%r3492, %r3412, %r3491;
	and.b32  	%r3493, %r3492, -2;
	sub.s32 	%r3494, %r3412, %r3493;
	shr.u32 	%r3495, %r3398, 31;
	add.s32 	%r3496, %r3398, %r3495;
	and.b32  	%r3497, %r3496, -2;
	sub.s32 	%r3498, %r3398, %r3497;
	setp.eq.s32 	%p883, %r3494, %r3498;
	setp.ge.s32 	%p884, %r3412, %r3398;
	selp.u32 	%r3499, -1, 0, %p884;
	selp.b32 	%r3500, %r3499, %r3412, %p883;
	and.b32  	%r3501, %r3500, 1;
	setp.eq.b32 	%p885, %r3501, 1;
	selp.b32 	%r3502, %r3412, %r3398, %p885;
	selp.b32 	%r3503, %r3398, %r3412, %p885;
	shr.u32 	%r3504, %r3425, 31;
	add.s32 	%r3505, %r3425, %r3504;
	and.b32  	%r3506, %r3505, -2;
	sub.s32 	%r3507, %r3425, %r3506;
	shr.u32 	%r3508, %r3411, 31;
	add.s32 	%r3509, %r3411, %r3508;
	and.b32  	%r3510, %r3509, -2;
	sub.s32 	%r3511, %r3411, %r3510;
	setp.eq.s32 	%p886, %r3507, %r3511;
	setp.ge.s32 	%p887, %r3425, %r3411;
	selp.u32 	%r3512, -1, 0, %p887;
	selp.b32 	%r3513, %r3512, %r3425, %p886;
	and.b32  	%r3514, %r3513, 1;
	setp.eq.b32 	%p888, %r3514, 1;
	selp.b32 	%r3515, %r3425, %r3411, %p888;
	selp.b32 	%r3516, %r3411, %r3425, %p888;
	shr.u32 	%r3517, %r3320, 31;
	add.s32 	%r3518, %r3320, %r3517;
	and.b32  	%r3519, %r3518, -2;
	sub.s32 	%r3520, %r3320, %r3519;
	shr.u32 	%r3521, %r3424, 31;
	add.s32 	%r3522, %r3424, %r3521;
	and.b32  	%r3523, %r3522, -2;
	sub.s32 	%r3524, %r3424, %r3523;
	setp.eq.s32 	%p889, %r3520, %r3524;
	setp.ge.s32 	%p890, %r3320, %r3424;
	selp.u32 	%r3525, -1, 0, %p890;
	selp.b32 	%r3526, %r3525, %r3320, %p889;
	and.b32  	%r3527, %r3526, 1;
	setp.eq.b32 	%p891, %r3527, 1;
	selp.b32 	%r3528, %r3320, %r3424, %p891;
	selp.b32 	%r3529, %r3424, %r3320, %p891;
	shr.u32 	%r3530, %r3438, 31;
	add.s32 	%r3531, %r3438, %r3530;
	and.b32  	%r3532, %r3531, -2;
	sub.s32 	%r3533, %r3438, %r3532;
	shr.u32 	%r3534, %r3334, 31;
	add.s32 	%r3535, %r3334, %r3534;
	and.b32  	%r3536, %r3535, -2;
	sub.s32 	%r3537, %r3334, %r3536;
	setp.eq.s32 	%p892, %r3533, %r3537;
	setp.ge.s32 	%p893, %r3438, %r3334;
	selp.u32 	%r3538, -1, 0, %p893;
	selp.b32 	%r3539, %r3538, %r3438, %p892;
	and.b32  	%r3540, %r3539, 1;
	setp.eq.b32 	%p894, %r3540, 1;
	selp.b32 	%r3541, %r3438, %r3334, %p894;
	selp.b32 	%r3542, %r3334, %r3438, %p894;
	shr.u32 	%r3543, %r3451, 31;
	add.s32 	%r3544, %r3451, %r3543;
	and.b32  	%r3545, %r3544, -2;
	sub.s32 	%r3546, %r3451, %r3545;
	shr.u32 	%r3547, %r3437, 31;
	add.s32 	%r3548, %r3437, %r3547;
	and.b32  	%r3549, %r3548, -2;
	sub.s32 	%r3550, %r3437, %r3549;
	setp.eq.s32 	%p895, %r3546, %r3550;
	setp.ge.s32 	%p896, %r3451, %r3437;
	selp.u32 	%r3551, -1, 0, %p896;
	selp.b32 	%r3552, %r3551, %r3451, %p895;
	and.b32  	%r3553, %r3552, 1;
	setp.eq.b32 	%p897, %r3553, 1;
	selp.b32 	%r3554, %r3451, %r3437, %p897;
	selp.b32 	%r3555, %r3437, %r3451, %p897;
	shr.u32 	%r3556, %r3464, 31;
	add.s32 	%r3557, %r3464, %r3556;
	and.b32  	%r3558, %r3557, -2;
	sub.s32 	%r3559, %r3464, %r3558;
	shr.u32 	%r3560, %r3450, 31;
	add.s32 	%r3561, %r3450, %r3560;
	and.b32  	%r3562, %r3561, -2;
	sub.s32 	%r3563, %r3450, %r3562;
	setp.eq.s32 	%p898, %r3559, %r3563;
	setp.ge.s32 	%p899, %r3464, %r3450;
	selp.u32 	%r3564, -1, 0, %p899;
	selp.b32 	%r3565, %r3564, %r3464, %p898;
	and.b32  	%r3566, %r3565, 1;
	setp.eq.b32 	%p900, %r3566, 1;
	selp.b32 	%r3567, %r3464, %r3450, %p900;
	selp.b32 	%r3568, %r3450, %r3464, %p900;
	shr.u32 	%r3569, %r3477, 31;
	add.s32 	%r3570, %r3477, %r3569;
	and.b32  	%r3571, %r3570, -2;
	sub.s32 	%r3572, %r3477, %r3571;
	shr.u32 	%r3573, %r3463, 31;
	add.s32 	%r3574, %r3463, %r3573;
	and.b32  	%r3575, %r3574, -2;
	sub.s32 	%r3576, %r3463, %r3575;
	setp.eq.s32 	%p901, %r3572, %r3576;
	setp.ge.s32 	%p902, %r3477, %r3463;
	selp.u32 	%r3577, -1, 0, %p902;
	selp.b32 	%r3578, %r3577, %r3477, %p901;
	and.b32  	%r3579, %r3578, 1;
	setp.eq.b32 	%p903, %r3579, 1;
	selp.b32 	%r3580, %r3477, %r3463, %p903;
	selp.b32 	%r3581, %r3463, %r3477, %p903;
	shr.u32 	%r3582, %r3490, 31;
	add.s32 	%r3583, %r3490, %r3582;
	and.b32  	%r3584, %r3583, -2;
	sub.s32 	%r3585, %r3490, %r3584;
	shr.u32 	%r3586, %r3476, 31;
	add.s32 	%r3587, %r3476, %r3586;
	and.b32  	%r3588, %r3587, -2;
	sub.s32 	%r3589, %r3476, %r3588;
	setp.eq.s32 	%p904, %r3585, %r3589;
	setp.ge.s32 	%p905, %r3490, %r3476;
	selp.u32 	%r3590, -1, 0, %p905;
	selp.b32 	%r3591, %r3590, %r3490, %p904;
	and.b32  	%r3592, %r3591, 1;
	setp.eq.b32 	%p906, %r3592, 1;
	selp.b32 	%r3593, %r3490, %r3476, %p906;
	selp.b32 	%r3594, %r3476, %r3490, %p906;
	shr.u32 	%r3595, %r3503, 31;
	add.s32 	%r3596, %r3503, %r3595;
	and.b32  	%r3597, %r3596, -2;
	sub.s32 	%r3598, %r3503, %r3597;
	shr.u32 	%r3599, %r3489, 31;
	add.s32 	%r3600, %r3489, %r3599;
	and.b32  	%r3601, %r3600, -2;
	sub.s32 	%r3602, %r3489, %r3601;
	setp.eq.s32 	%p907, %r3598, %r3602;
	setp.ge.s32 	%p908, %r3503, %r3489;
	selp.u32 	%r3603, -1, 0, %p908;
	selp.b32 	%r3604, %r3603, %r3503, %p907;
	and.b32  	%r3605, %r3604, 1;
	setp.eq.b32 	%p909, %r3605, 1;
	selp.b32 	%r3606, %r3503, %r3489, %p909;
	selp.b32 	%r3607, %r3489, %r3503, %p909;
	shr.u32 	%r3608, %r3516, 31;
	add.s32 	%r3609, %r3516, %r3608;
	and.b32  	%r3610, %r3609, -2;
	sub.s32 	%r3611, %r3516, %r3610;
	shr.u32 	%r3612, %r3502, 31;
	add.s32 	%r3613, %r3502, %r3612;
	and.b32  	%r3614, %r3613, -2;
	sub.s32 	%r3615, %r3502, %r3614;
	setp.eq.s32 	%p910, %r3611, %r3615;
	setp.ge.s32 	%p911, %r3516, %r3502;
	selp.u32 	%r3616, -1, 0, %p911;
	selp.b32 	%r3617, %r3616, %r3516, %p910;
	and.b32  	%r3618, %r3617, 1;
	setp.eq.b32 	%p912, %r3618, 1;
	selp.b32 	%r3619, %r3516, %r3502, %p912;
	selp.b32 	%r3620, %r3502, %r3516, %p912;
	shr.u32 	%r3621, %r3529, 31;
	add.s32 	%r3622, %r3529, %r3621;
	and.b32  	%r3623, %r3622, -2;
	sub.s32 	%r3624, %r3529, %r3623;
	shr.u32 	%r3625, %r3515, 31;
	add.s32 	%r3626, %r3515, %r3625;
	and.b32  	%r3627, %r3626, -2;
	sub.s32 	%r3628, %r3515, %r3627;
	setp.eq.s32 	%p913, %r3624, %r3628;
	setp.ge.s32 	%p914, %r3529, %r3515;
	selp.u32 	%r3629, -1, 0, %p914;
	selp.b32 	%r3630, %r3629, %r3529, %p913;
	and.b32  	%r3631, %r3630, 1;
	setp.eq.b32 	%p915, %r3631, 1;
	selp.b32 	%r3632, %r3529, %r3515, %p915;
	selp.b32 	%r3633, %r3515, %r3529, %p915;
	shr.u32 	%r3634, %r3555, 31;
	add.s32 	%r3635, %r3555, %r3634;
	and.b32  	%r3636, %r3635, -2;
	sub.s32 	%r3637, %r3555, %r3636;
	shr.u32 	%r3638, %r3541, 31;
	add.s32 	%r3639, %r3541, %r3638;
	and.b32  	%r3640, %r3639, -2;
	sub.s32 	%r3641, %r3541, %r3640;
	setp.eq.s32 	%p916, %r3637, %r3641;
	setp.ge.s32 	%p917, %r3555, %r3541;
	selp.u32 	%r3642, -1, 0, %p917;
	selp.b32 	%r3643, %r3642, %r3555, %p916;
	and.b32  	%r3644, %r3643, 1;
	setp.eq.b32 	%p918, %r3644, 1;
	selp.b32 	%r3645, %r3555, %r3541, %p918;
	selp.b32 	%r3646, %r3541, %r3555, %p918;
	shr.u32 	%r3647, %r3568, 31;
	add.s32 	%r3648, %r3568, %r3647;
	and.b32  	%r3649, %r3648, -2;
	sub.s32 	%r3650, %r3568, %r3649;
	shr.u32 	%r3651, %r3554, 31;
	add.s32 	%r3652, %r3554, %r3651;
	and.b32  	%r3653, %r3652, -2;
	sub.s32 	%r3654, %r3554, %r3653;
	setp.eq.s32 	%p919, %r3650, %r3654;
	setp.ge.s32 	%p920, %r3568, %r3554;
	selp.u32 	%r3655, -1, 0, %p920;
	selp.b32 	%r3656, %r3655, %r3568, %p919;
	and.b32  	%r3657, %r3656, 1;
	setp.eq.b32 	%p921, %r3657, 1;
	selp.b32 	%r3658, %r3568, %r3554, %p921;
	selp.b32 	%r3659, %r3554, %r3568, %p921;
	shr.u32 	%r3660, %r3581, 31;
	add.s32 	%r3661, %r3581, %r3660;
	and.b32  	%r3662, %r3661, -2;
	sub.s32 	%r3663, %r3581, %r3662;
	shr.u32 	%r3664, %r3567, 31;
	add.s32 	%r3665, %r3567, %r3664;
	and.b32  	%r3666, %r3665, -2;
	sub.s32 	%r3667, %r3567, %r3666;
	setp.eq.s32 	%p922, %r3663, %r3667;
	setp.ge.s32 	%p923, %r3581, %r3567;
	selp.u32 	%r3668, -1, 0, %p923;
	selp.b32 	%r3669, %r3668, %r3581, %p922;
	and.b32  	%r3670, %r3669, 1;
	setp.eq.b32 	%p924, %r3670, 1;
	selp.b32 	%r3671, %r3581, %r3567, %p924;
	selp.b32 	%r3672, %r3567, %r3581, %p924;
	shr.u32 	%r3673, %r3594, 31;
	add.s32 	%r3674, %r3594, %r3673;
	and.b32  	%r3675, %r3674, -2;
	sub.s32 	%r3676, %r3594, %r3675;
	shr.u32 	%r3677, %r3580, 31;
	add.s32 	%r3678, %r3580, %r3677;
	and.b32  	%r3679, %r3678, -2;
	sub.s32 	%r3680, %r3580, %r3679;
	setp.eq.s32 	%p925, %r3676, %r3680;
	setp.ge.s32 	%p926, %r3594, %r3580;
	selp.u32 	%r3681, -1, 0, %p926;
	selp.b32 	%r3682, %r3681, %r3594, %p925;
	and.b32  	%r3683, %r3682, 1;
	setp.eq.b32 	%p927, %r3683, 1;
	selp.b32 	%r3684, %r3594, %r3580, %p927;
	selp.b32 	%r3685, %r3580, %r3594, %p927;
	shr.u32 	%r3686, %r3607, 31;
	add.s32 	%r3687, %r3607, %r3686;
	and.b32  	%r3688, %r3687, -2;
	sub.s32 	%r3689, %r3607, %r3688;
	shr.u32 	%r3690, %r3593, 31;
	add.s32 	%r3691, %r3593, %r3690;
	and.b32  	%r3692, %r3691, -2;
	sub.s32 	%r3693, %r3593, %r3692;
	setp.eq.s32 	%p928, %r3689, %r3693;
	setp.ge.s32 	%p929, %r3607, %r3593;
	selp.u32 	%r3694, -1, 0, %p929;
	selp.b32 	%r3695, %r3694, %r3607, %p928;
	and.b32  	%r3696, %r3695, 1;
	setp.eq.b32 	%p930, %r3696, 1;
	selp.b32 	%r3697, %r3607, %r3593, %p930;
	selp.b32 	%r3698, %r3593, %r3607, %p930;
	shr.u32 	%r3699, %r3620, 31;
	add.s32 	%r3700, %r3620, %r3699;
	and.b32  	%r3701, %r3700, -2;
	sub.s32 	%r3702, %r3620, %r3701;
	shr.u32 	%r3703, %r3606, 31;
	add.s32 	%r3704, %r3606, %r3703;
	and.b32  	%r3705, %r3704, -2;
	sub.s32 	%r3706, %r3606, %r3705;
	setp.eq.s32 	%p931, %r3702, %r3706;
	setp.ge.s32 	%p932, %r3620, %r3606;
	selp.u32 	%r3707, -1, 0, %p932;
	selp.b32 	%r3708, %r3707, %r3620, %p931;
	and.b32  	%r3709, %r3708, 1;
	setp.eq.b32 	%p933, %r3709, 1;
	selp.b32 	%r3710, %r3620, %r3606, %p933;
	selp.b32 	%r3711, %r3606, %r3620, %p933;
	shr.u32 	%r3712, %r3633, 31;
	add.s32 	%r3713, %r3633, %r3712;
	and.b32  	%r3714, %r3713, -2;
	sub.s32 	%r3715, %r3633, %r3714;
	shr.u32 	%r3716, %r3619, 31;
	add.s32 	%r3717, %r3619, %r3716;
	and.b32  	%r3718, %r3717, -2;
	sub.s32 	%r3719, %r3619, %r3718;
	setp.eq.s32 	%p934, %r3715, %r3719;
	setp.ge.s32 	%p935, %r3633, %r3619;
	selp.u32 	%r3720, -1, 0, %p935;
	selp.b32 	%r3721, %r3720, %r3633, %p934;
	and.b32  	%r3722, %r3721, 1;
	setp.eq.b32 	%p936, %r3722, 1;
	selp.b32 	%r3723, %r3633, %r3619, %p936;
	selp.b32 	%r3724, %r3619, %r3633, %p936;
	shr.u32 	%r3725, %r3528, 31;
	add.s32 	%r3726, %r3528, %r3725;
	and.b32  	%r3727, %r3726, -2;
	sub.s32 	%r3728, %r3528, %r3727;
	shr.u32 	%r3729, %r3632, 31;
	add.s32 	%r3730, %r3632, %r3729;
	and.b32  	%r3731, %r3730, -2;
	sub.s32 	%r3732, %r3632, %r3731;
	setp.eq.s32 	%p937, %r3728, %r3732;
	setp.ge.s32 	%p938, %r3528, %r3632;
	selp.u32 	%r3733, -1, 0, %p938;
	selp.b32 	%r3734, %r3733, %r3528, %p937;
	and.b32  	%r3735, %r3734, 1;
	setp.eq.b32 	%p939, %r3735, 1;
	selp.b32 	%r3736, %r3528, %r3632, %p939;
	selp.b32 	%r3737, %r3632, %r3528, %p939;
	shr.u32 	%r3738, %r3646, 31;
	add.s32 	%r3739, %r3646, %r3738;
	and.b32  	%r3740, %r3739, -2;
	sub.s32 	%r3741, %r3646, %r3740;
	shr.u32 	%r3742, %r3542, 31;
	add.s32 	%r3743, %r3542, %r3742;
	and.b32  	%r3744, %r3743, -2;
	sub.s32 	%r3745, %r3542, %r3744;
	setp.eq.s32 	%p940, %r3741, %r3745;
	setp.ge.s32 	%p941, %r3646, %r3542;
	selp.u32 	%r3746, -1, 0, %p941;
	selp.b32 	%r3747, %r3746, %r3646, %p940;
	and.b32  	%r3748, %r3747, 1;
	setp.eq.b32 	%p942, %r3748, 1;
	selp.b32 	%r3749, %r3646, %r3542, %p942;
	selp.b32 	%r3750, %r3542, %r3646, %p942;
	shr.u32 	%r3751, %r3659, 31;
	add.s32 	%r3752, %r3659, %r3751;
	and.b32  	%r3753, %r3752, -2;
	sub.s32 	%r3754, %r3659, %r3753;
	shr.u32 	%r3755, %r3645, 31;
	add.s32 	%r3756, %r3645, %r3755;
	and.b32  	%r3757, %r3756, -2;
	sub.s32 	%r3758, %r3645, %r3757;
	setp.eq.s32 	%p943, %r3754, %r3758;
	setp.ge.s32 	%p944, %r3659, %r3645;
	selp.u32 	%r3759, -1, 0, %p944;
	selp.b32 	%r3760, %r3759, %r3659, %p943;
	and.b32  	%r3761, %r3760, 1;
	setp.eq.b32 	%p945, %r3761, 1;
	selp.b32 	%r3762, %r3659, %r3645, %p945;
	selp.b32 	%r3763, %r3645, %r3659, %p945;
	shr.u32 	%r3764, %r3672, 31;
	add.s32 	%r3765, %r3672, %r3764;
	and.b32  	%r3766, %r3765, -2;
	sub.s32 	%r3767, %r3672, %r3766;
	shr.u32 	%r3768, %r3658, 31;
	add.s32 	%r3769, %r3658, %r3768;
	and.b32  	%r3770, %r3769, -2;
	sub.s32 	%r3771, %r3658, %r3770;
	setp.eq.s32 	%p946, %r3767, %r3771;
	setp.ge.s32 	%p947, %r3672, %r3658;
	selp.u32 	%r3772, -1, 0, %p947;
	selp.b32 	%r3773, %r3772, %r3672, %p946;
	and.b32  	%r3774, %r3773, 1;
	setp.eq.b32 	%p948, %r3774, 1;
	selp.b32 	%r3775, %r3672, %r3658, %p948;
	selp.b32 	%r3776, %r3658, %r3672, %p948;
	shr.u32 	%r3777, %r3685, 31;
	add.s32 	%r3778, %r3685, %r3777;
	and.b32  	%r3779, %r3778, -2;
	sub.s32 	%r3780, %r3685, %r3779;
	shr.u32 	%r3781, %r3671, 31;
	add.s32 	%r3782, %r3671, %r3781;
	and.b32  	%r3783, %r3782, -2;
	sub.s32 	%r3784, %r3671, %r3783;
	setp.eq.s32 	%p949, %r3780, %r3784;
	setp.ge.s32 	%p950, %r3685, %r3671;
	selp.u32 	%r3785, -1, 0, %p950;
	selp.b32 	%r3786, %r3785, %r3685, %p949;
	and.b32  	%r3787, %r3786, 1;
	setp.eq.b32 	%p951, %r3787, 1;
	selp.b32 	%r3788, %r3685, %r3671, %p951;
	selp.b32 	%r3789, %r3671, %r3685, %p951;
	shr.u32 	%r3790, %r3698, 31;
	add.s32 	%r3791, %r3698, %r3790;
	and.b32  	%r3792, %r3791, -2;
	sub.s32 	%r3793, %r3698, %r3792;
	shr.u32 	%r3794, %r3684, 31;
	add.s32 	%r3795, %r3684, %r3794;
	and.b32  	%r3796, %r3795, -2;
	sub.s32 	%r3797, %r3684, %r3796;
	setp.eq.s32 	%p952, %r3793, %r3797;
	setp.ge.s32 	%p953, %r3698, %r3684;
	selp.u32 	%r3798, -1, 0, %p953;
	selp.b32 	%r3799, %r3798, %r3698, %p952;
	and.b32  	%r3800, %r3799, 1;
	setp.eq.b32 	%p954, %r3800, 1;
	selp.b32 	%r3801, %r3698, %r3684, %p954;
	selp.b32 	%r3802, %r3684, %r3698, %p954;
	shr.u32 	%r3803, %r3711, 31;
	add.s32 	%r3804, %r3711, %r3803;
	and.b32  	%r3805, %r3804, -2;
	sub.s32 	%r3806, %r3711, %r3805;
	shr.u32 	%r3807, %r3697, 31;
	add.s32 	%r3808, %r3697, %r3807;
	and.b32  	%r3809, %r3808, -2;
	sub.s32 	%r3810, %r3697, %r3809;
	setp.eq.s32 	%p955, %r3806, %r3810;
	setp.ge.s32 	%p956, %r3711, %r3697;
	selp.u32 	%r3811, -1, 0, %p956;
	selp.b32 	%r3812, %r3811, %r3711, %p955;
	and.b32  	%r3813, %r3812, 1;
	setp.eq.b32 	%p957, %r3813, 1;
	selp.b32 	%r3814, %r3711, %r3697, %p957;
	selp.b32 	%r3815, %r3697, %r3711, %p957;
	shr.u32 	%r3816, %r3724, 31;
	add.s32 	%r3817, %r3724, %r3816;
	and.b32  	%r3818, %r3817, -2;
	sub.s32 	%r3819, %r3724, %r3818;
	shr.u32 	%r3820, %r3710, 31;
	add.s32 	%r3821, %r3710, %r3820;
	and.b32  	%r3822, %r3821, -2;
	sub.s32 	%r3823, %r3710, %r3822;
	setp.eq.s32 	%p958, %r3819, %r3823;
	setp.ge.s32 	%p959, %r3724, %r3710;
	selp.u32 	%r3824, -1, 0, %p959;
	selp.b32 	%r3825, %r3824, %r3724, %p958;
	and.b32  	%r3826, %r3825, 1;
	setp.eq.b32 	%p960, %r3826, 1;
	selp.b32 	%r3827, %r3724, %r3710, %p960;
	selp.b32 	%r3828, %r3710, %r3724, %p960;
	shr.u32 	%r3829, %r3737, 31;
	add.s32 	%r3830, %r3737, %r3829;
	and.b32  	%r3831, %r3830, -2;
	sub.s32 	%r3832, %r3737, %r3831;
	shr.u32 	%r3833, %r3723, 31;
	add.s32 	%r3834, %r3723, %r3833;
	and.b32  	%r3835, %r3834, -2;
	sub.s32 	%r3836, %r3723, %r3835;
	setp.eq.s32 	%p961, %r3832, %r3836;
	setp.ge.s32 	%p962, %r3737, %r3723;
	selp.u32 	%r3837, -1, 0, %p962;
	selp.b32 	%r3838, %r3837, %r3737, %p961;
	and.b32  	%r3839, %r3838, 1;
	setp.eq.b32 	%p963, %r3839, 1;
	selp.b32 	%r3840, %r3737, %r3723, %p963;
	selp.b32 	%r3841, %r3723, %r3737, %p963;
	shr.u32 	%r3842, %r3763, 31;
	add.s32 	%r3843, %r3763, %r3842;
	and.b32  	%r3844, %r3843, -2;
	sub.s32 	%r3845, %r3763, %r3844;
	shr.u32 	%r3846, %r3749, 31;
	add.s32 	%r3847, %r3749, %r3846;
	and.b32  	%r3848, %r3847, -2;
	sub.s32 	%r3849, %r3749, %r3848;
	setp.eq.s32 	%p964, %r3845, %r3849;
	setp.ge.s32 	%p965, %r3763, %r3749;
	selp.u32 	%r3850, -1, 0, %p965;
	selp.b32 	%r3851, %r3850, %r3763, %p964;
	and.b32  	%r3852, %r3851, 1;
	setp.eq.b32 	%p966, %r3852, 1;
	selp.b32 	%r3853, %r3763, %r3749, %p966;
	selp.b32 	%r3854, %r3749, %r3763, %p966;
	shr.u32 	%r3855, %r3776, 31;
	add.s32 	%r3856, %r3776, %r3855;
	and.b32  	%r3857, %r3856, -2;
	sub.s32 	%r3858, %r3776, %r3857;
	shr.u32 	%r3859, %r3762, 31;
	add.s32 	%r3860, %r3762, %r3859;
	and.b32  	%r3861, %r3860, -2;
	sub.s32 	%r3862, %r3762, %r3861;
	setp.eq.s32 	%p967, %r3858, %r3862;
	setp.ge.s32 	%p968, %r3776, %r3762;
	selp.u32 	%r3863, -1, 0, %p968;
	selp.b32 	%r3864, %r3863, %r3776, %p967;
	and.b32  	%r3865, %r3864, 1;
	setp.eq.b32 	%p969, %r3865, 1;
	selp.b32 	%r3866, %r3776, %r3762, %p969;
	selp.b32 	%r3867, %r3762, %r3776, %p969;
	shr.u32 	%r3868, %r3789, 31;
	add.s32 	%r3869, %r3789, %r3868;
	and.b32  	%r3870, %r3869, -2;
	sub.s32 	%r3871, %r3789, %r3870;
	shr.u32 	%r3872, %r3775, 31;
	add.s32 	%r3873, %r3775, %r3872;
	and.b32  	%r3874, %r3873, -2;
	sub.s32 	%r3875, %r3775, %r3874;
	setp.eq.s32 	%p970, %r3871, %r3875;
	setp.ge.s32 	%p971, %r3789, %r3775;
	selp.u32 	%r3876, -1, 0, %p971;
	selp.b32 	%r3877, %r3876, %r3789, %p970;
	and.b32  	%r3878, %r3877, 1;
	setp.eq.b32 	%p972, %r3878, 1;
	selp.b32 	%r3879, %r3789, %r3775, %p972;
	selp.b32 	%r3880, %r3775, %r3789, %p972;
	shr.u32 	%r3881, %r3802, 31;
	add.s32 	%r3882, %r3802, %r3881;
	and.b32  	%r3883, %r3882, -2;
	sub.s32 	%r3884, %r3802, %r3883;
	shr.u32 	%r3885, %r3788, 31;
	add.s32 	%r3886, %r3788, %r3885;
	and.b32  	%r3887, %r3886, -2;
	sub.s32 	%r3888, %r3788, %r3887;
	setp.eq.s32 	%p973, %r3884, %r3888;
	setp.ge.s32 	%p974, %r3802, %r3788;
	selp.u32 	%r3889, -1, 0, %p974;
	selp.b32 	%r3890, %r3889, %r3802, %p973;
	and.b32  	%r3891, %r3890, 1;
	setp.eq.b32 	%p975, %r3891, 1;
	selp.b32 	%r3892, %r3802, %r3788, %p975;
	selp.b32 	%r3893, %r3788, %r3802, %p975;
	shr.u32 	%r3894, %r3815, 31;
	add.s32 	%r3895, %r3815, %r3894;
	and.b32  	%r3896, %r3895, -2;
	sub.s32 	%r3897, %r3815, %r3896;
	shr.u32 	%r3898, %r3801, 31;
	add.s32 	%r3899, %r3801, %r3898;
	and.b32  	%r3900, %r3899, -2;
	sub.s32 	%r3901, %r3801, %r3900;
	setp.eq.s32 	%p976, %r3897, %r3901;
	setp.ge.s32 	%p977, %r3815, %r3801;
	selp.u32 	%r3902, -1, 0, %p977;
	selp.b32 	%r3903, %r3902, %r3815, %p976;
	and.b32  	%r3904, %r3903, 1;
	setp.eq.b32 	%p978, %r3904, 1;
	selp.b32 	%r3905, %r3815, %r3801, %p978;
	selp.b32 	%r3906, %r3801, %r3815, %p978;
	shr.u32 	%r3907, %r3828, 31;
	add.s32 	%r3908, %r3828, %r3907;
	and.b32  	%r3909, %r3908, -2;
	sub.s32 	%r3910, %r3828, %r3909;
	shr.u32 	%r3911, %r3814, 31;
	add.s32 	%r3912, %r3814, %r3911;
	and.b32  	%r3913, %r3912, -2;
	sub.s32 	%r3914, %r3814, %r3913;
	setp.eq.s32 	%p979, %r3910, %r3914;
	setp.ge.s32 	%p980, %r3828, %r3814;
	selp.u32 	%r3915, -1, 0, %p980;
	selp.b32 	%r3916, %r3915, %r3828, %p979;
	and.b32  	%r3917, %r3916, 1;
	setp.eq.b32 	%p981, %r3917, 1;
	selp.b32 	%r3918, %r3828, %r3814, %p981;
	selp.b32 	%r3919, %r3814, %r3828, %p981;
	shr.u32 	%r3920, %r3841, 31;
	add.s32 	%r3921, %r3841, %r3920;
	and.b32  	%r3922, %r3921, -2;
	sub.s32 	%r3923, %r3841, %r3922;
	shr.u32 	%r3924, %r3827, 31;
	add.s32 	%r3925, %r3827, %r3924;
	and.b32  	%r3926, %r3925, -2;
	sub.s32 	%r3927, %r3827, %r3926;
	setp.eq.s32 	%p982, %r3923, %r3927;
	setp.ge.s32 	%p983, %r3841, %r3827;
	selp.u32 	%r3928, -1, 0, %p983;
	selp.b32 	%r3929, %r3928, %r3841, %p982;
	and.b32  	%r3930, %r3929, 1;
	setp.eq.b32 	%p984, %r3930, 1;
	selp.b32 	%r3931, %r3841, %r3827, %p984;
	selp.b32 	%r3932, %r3827, %r3841, %p984;
	shr.u32 	%r3933, %r3736, 31;
	add.s32 	%r3934, %r3736, %r3933;
	and.b32  	%r3935, %r3934, -2;
	sub.s32 	%r3936, %r3736, %r3935;
	shr.u32 	%r3937, %r3840, 31;
	add.s32 	%r3938, %r3840, %r3937;
	and.b32  	%r3939, %r3938, -2;
	sub.s32 	%r3940, %r3840, %r3939;
	setp.eq.s32 	%p985, %r3936, %r3940;
	setp.ge.s32 	%p986, %r3736, %r3840;
	selp.u32 	%r3941, -1, 0, %p986;
	selp.b32 	%r3942, %r3941, %r3736, %p985;
	and.b32  	%r3943, %r3942, 1;
	setp.eq.b32 	%p987, %r3943, 1;
	selp.b32 	%r3944, %r3736, %r3840, %p987;
	selp.b32 	%r3945, %r3840, %r3736, %p987;
	shr.u32 	%r3946, %r3854, 31;
	add.s32 	%r3947, %r3854, %r3946;
	and.b32  	%r3948, %r3947, -2;
	sub.s32 	%r3949, %r3854, %r3948;
	shr.u32 	%r3950, %r3750, 31;
	add.s32 	%r3951, %r3750, %r3950;
	and.b32  	%r3952, %r3951, -2;
	sub.s32 	%r3953, %r3750, %r3952;
	setp.eq.s32 	%p988, %r3949, %r3953;
	setp.ge.s32 	%p989, %r3854, %r3750;
	selp.u32 	%r3954, -1, 0, %p989;
	selp.b32 	%r3955, %r3954, %r3854, %p988;
	and.b32  	%r3956, %r3955, 1;
	setp.eq.b32 	%p990, %r3956, 1;
	selp.b32 	%r3957, %r3854, %r3750, %p990;
	selp.b32 	%r3958, %r3750, %r3854, %p990;
	shr.u32 	%r3959, %r3867, 31;
	add.s32 	%r3960, %r3867, %r3959;
	and.b32  	%r3961, %r3960, -2;
	sub.s32 	%r3962, %r3867, %r3961;
	shr.u32 	%r3963, %r3853, 31;
	add.s32 	%r3964, %r3853, %r3963;
	and.b32  	%r3965, %r3964, -2;
	sub.s32 	%r3966, %r3853, %r3965;
	setp.eq.s32 	%p991, %r3962, %r3966;
	setp.ge.s32 	%p992, %r3867, %r3853;
	selp.u32 	%r3967, -1, 0, %p992;
	selp.b32 	%r3968, %r3967, %r3867, %p991;
	and.b32  	%r3969, %r3968, 1;
	setp.eq.b32 	%p993, %r3969, 1;
	selp.b32 	%r3970, %r3867, %r3853, %p993;
	selp.b32 	%r3971, %r3853, %r3867, %p993;
	shr.u32 	%r3972, %r3880, 31;
	add.s32 	%r3973, %r3880, %r3972;
	and.b32  	%r3974, %r3973, -2;
	sub.s32 	%r3975, %r3880, %r3974;
	shr.u32 	%r3976, %r3866, 31;
	add.s32 	%r3977, %r3866, %r3976;
	and.b32  	%r3978, %r3977, -2;
	sub.s32 	%r3979, %r3866, %r3978;
	setp.eq.s32 	%p994, %r3975, %r3979;
	setp.ge.s32 	%p995, %r3880, %r3866;
	selp.u32 	%r3980, -1, 0, %p995;
	selp.b32 	%r3981, %r3980, %r3880, %p994;
	and.b32  	%r3982, %r3981, 1;
	setp.eq.b32 	%p996, %r3982, 1;
	selp.b32 	%r3983, %r3880, %r3866, %p996;
	selp.b32 	%r3984, %r3866, %r3880, %p996;
	shr.u32 	%r3985, %r3893, 31;
	add.s32 	%r3986, %r3893, %r3985;
	and.b32  	%r3987, %r3986, -2;
	sub.s32 	%r3988, %r3893, %r3987;
	shr.u32 	%r3989, %r3879, 31;
	add.s32 	%r3990, %r3879, %r3989;
	and.b32  	%r3991, %r3990, -2;
	sub.s32 	%r3992, %r3879, %r3991;
	setp.eq.s32 	%p997, %r3988, %r3992;
	setp.ge.s32 	%p998, %r3893, %r3879;
	selp.u32 	%r3993, -1, 0, %p998;
	selp.b32 	%r3994, %r3993, %r3893, %p997;
	and.b32  	%r3995, %r3994, 1;
	setp.eq.b32 	%p999, %r3995, 1;
	selp.b32 	%r3996, %r3893, %r3879, %p999;
	selp.b32 	%r3997, %r3879, %r3893, %p999;
	shr.u32 	%r3998, %r3906, 31;
	add.s32 	%r3999, %r3906, %r3998;
	and.b32  	%r4000, %r3999, -2;
	sub.s32 	%r4001, %r3906, %r4000;
	shr.u32 	%r4002, %r3892, 31;
	add.s32 	%r4003, %r3892, %r4002;
	and.b32  	%r4004, %r4003, -2;
	sub.s32 	%r4005, %r3892, %r4004;
	setp.eq.s32 	%p1000, %r4001, %r4005;
	setp.ge.s32 	%p1001, %r3906, %r3892;
	selp.u32 	%r4006, -1, 0, %p1001;
	selp.b32 	%r4007, %r4006, %r3906, %p1000;
	and.b32  	%r4008, %r4007, 1;
	setp.eq.b32 	%p1002, %r4008, 1;
	selp.b32 	%r4009, %r3906, %r3892, %p1002;
	selp.b32 	%r4010, %r3892, %r3906, %p1002;
	shr.u32 	%r4011, %r3919, 31;
	add.s32 	%r4012, %r3919, %r4011;
	and.b32  	%r4013, %r4012, -2;
	sub.s32 	%r4014, %r3919, %r4013;
	shr.u32 	%r4015, %r3905, 31;
	add.s32 	%r4016, %r3905, %r4015;
	and.b32  	%r4017, %r4016, -2;
	sub.s32 	%r4018, %r3905, %r4017;
	setp.eq.s32 	%p1003, %r4014, %r4018;
	setp.ge.s32 	%p1004, %r3919, %r3905;
	selp.u32 	%r4019, -1, 0, %p1004;
	selp.b32 	%r4020, %r4019, %r3919, %p1003;
	and.b32  	%r4021, %r4020, 1;
	setp.eq.b32 	%p1005, %r4021, 1;
	selp.b32 	%r4022, %r3919, %r3905, %p1005;
	selp.b32 	%r4023, %r3905, %r3919, %p1005;
	shr.u32 	%r4024, %r3932, 31;
	add.s32 	%r4025, %r3932, %r4024;
	and.b32  	%r4026, %r4025, -2;
	sub.s32 	%r4027, %r3932, %r4026;
	shr.u32 	%r4028, %r3918, 31;
	add.s32 	%r4029, %r3918, %r4028;
	and.b32  	%r4030, %r4029, -2;
	sub.s32 	%r4031, %r3918, %r4030;
	setp.eq.s32 	%p1006, %r4027, %r4031;
	setp.ge.s32 	%p1007, %r3932, %r3918;
	selp.u32 	%r4032, -1, 0, %p1007;
	selp.b32 	%r4033, %r4032, %r3932, %p1006;
	and.b32  	%r4034, %r4033, 1;
	setp.eq.b32 	%p1008, %r4034, 1;
	selp.b32 	%r4035, %r3932, %r3918, %p1008;
	selp.b32 	%r4036, %r3918, %r3932, %p1008;
	shr.u32 	%r4037, %r3945, 31;
	add.s32 	%r4038, %r3945, %r4037;
	and.b32  	%r4039, %r4038, -2;
	sub.s32 	%r4040, %r3945, %r4039;
	shr.u32 	%r4041, %r3931, 31;
	add.s32 	%r4042, %r3931, %r4041;
	and.b32  	%r4043, %r4042, -2;
	sub.s32 	%r4044, %r3931, %r4043;
	setp.eq.s32 	%p1009, %r4040, %r4044;
	setp.ge.s32 	%p1010, %r3945, %r3931;
	selp.u32 	%r4045, -1, 0, %p1010;
	selp.b32 	%r4046, %r4045, %r3945, %p1009;
	and.b32  	%r4047, %r4046, 1;
	setp.eq.b32 	%p1011, %r4047, 1;
	selp.b32 	%r4048, %r3945, %r3931, %p1011;
	selp.b32 	%r4049, %r3931, %r3945, %p1011;
	shr.u32 	%r4050, %r3971, 31;
	add.s32 	%r4051, %r3971, %r4050;
	and.b32  	%r4052, %r4051, -2;
	sub.s32 	%r4053, %r3971, %r4052;
	shr.u32 	%r4054, %r3957, 31;
	add.s32 	%r4055, %r3957, %r4054;
	and.b32  	%r4056, %r4055, -2;
	sub.s32 	%r4057, %r3957, %r4056;
	setp.eq.s32 	%p1012, %r4053, %r4057;
	setp.ge.s32 	%p1013, %r3971, %r3957;
	selp.u32 	%r4058, -1, 0, %p1013;
	selp.b32 	%r4059, %r4058, %r3971, %p1012;
	and.b32  	%r4060, %r4059, 1;
	setp.eq.b32 	%p1014, %r4060, 1;
	selp.b32 	%r4061, %r3971, %r3957, %p1014;
	selp.b32 	%r4062, %r3957, %r3971, %p1014;
	shr.u32 	%r4063, %r3984, 31;
	add.s32 	%r4064, %r3984, %r4063;
	and.b32  	%r4065, %r4064, -2;
	sub.s32 	%r4066, %r3984, %r4065;
	shr.u32 	%r4067, %r3970, 31;
	add.s32 	%r4068, %r3970, %r4067;
	and.b32  	%r4069, %r4068, -2;
	sub.s32 	%r4070, %r3970, %r4069;
	setp.eq.s32 	%p1015, %r4066, %r4070;
	setp.ge.s32 	%p1016, %r3984, %r3970;
	selp.u32 	%r4071, -1, 0, %p1016;
	selp.b32 	%r4072, %r4071, %r3984, %p1015;
	and.b32  	%r4073, %r4072, 1;
	setp.eq.b32 	%p1017, %r4073, 1;
	selp.b32 	%r4074, %r3984, %r3970, %p1017;
	selp.b32 	%r4075, %r3970, %r3984, %p1017;
	shr.u32 	%r4076, %r3997, 31;
	add.s32 	%r4077, %r3997, %r4076;
	and.b32  	%r4078, %r4077, -2;
	sub.s32 	%r4079, %r3997, %r4078;
	shr.u32 	%r4080, %r3983, 31;
	add.s32 	%r4081, %r3983, %r4080;
	and.b32  	%r4082, %r4081, -2;
	sub.s32 	%r4083, %r3983, %r4082;
	setp.eq.s32 	%p1018, %r4079, %r4083;
	setp.ge.s32 	%p1019, %r3997, %r3983;
	selp.u32 	%r4084, -1, 0, %p1019;
	selp.b32 	%r4085, %r4084, %r3997, %p1018;
	and.b32  	%r4086, %r4085, 1;
	setp.eq.b32 	%p1020, %r4086, 1;
	selp.b32 	%r4087, %r3997, %r3983, %p1020;
	selp.b32 	%r4088, %r3983, %r3997, %p1020;
	shr.u32 	%r4089, %r4010, 31;
	add.s32 	%r4090, %r4010, %r4089;
	and.b32  	%r4091, %r4090, -2;
	sub.s32 	%r4092, %r4010, %r4091;
	shr.u32 	%r4093, %r3996, 31;
	add.s32 	%r4094, %r3996, %r4093;
	and.b32  	%r4095, %r4094, -2;
	sub.s32 	%r4096, %r3996, %r4095;
	setp.eq.s32 	%p1021, %r4092, %r4096;
	setp.ge.s32 	%p1022, %r4010, %r3996;
	selp.u32 	%r4097, -1, 0, %p1022;
	selp.b32 	%r4098, %r4097, %r4010, %p1021;
	and.b32  	%r4099, %r4098, 1;
	setp.eq.b32 	%p1023, %r4099, 1;
	selp.b32 	%r4100, %r4010, %r3996, %p1023;
	selp.b32 	%r4101, %r3996, %r4010, %p1023;
	shr.u32 	%r4102, %r4023, 31;
	add.s32 	%r4103, %r4023, %r4102;
	and.b32  	%r4104, %r4103, -2;
	sub.s32 	%r4105, %r4023, %r4104;
	shr.u32 	%r4106, %r4009, 31;
	add.s32 	%r4107, %r4009, %r4106;
	and.b32  	%r4108, %r4107, -2;
	sub.s32 	%r4109, %r4009, %r4108;
	setp.eq.s32 	%p1024, %r4105, %r4109;
	setp.ge.s32 	%p1025, %r4023, %r4009;
	selp.u32 	%r4110, -1, 0, %p1025;
	selp.b32 	%r4111, %r4110, %r4023, %p1024;
	and.b32  	%r4112, %r4111, 1;
	setp.eq.b32 	%p1026, %r4112, 1;
	selp.b32 	%r4113, %r4023, %r4009, %p1026;
	selp.b32 	%r4114, %r4009, %r4023, %p1026;
	shr.u32 	%r4115, %r4036, 31;
	add.s32 	%r4116, %r4036, %r4115;
	and.b32  	%r4117, %r4116, -2;
	sub.s32 	%r4118, %r4036, %r4117;
	shr.u32 	%r4119, %r4022, 31;
	add.s32 	%r4120, %r4022, %r4119;
	and.b32  	%r4121, %r4120, -2;
	sub.s32 	%r4122, %r4022, %r4121;
	setp.eq.s32 	%p1027, %r4118, %r4122;
	setp.ge.s32 	%p1028, %r4036, %r4022;
	selp.u32 	%r4123, -1, 0, %p1028;
	selp.b32 	%r4124, %r4123, %r4036, %p1027;
	and.b32  	%r4125, %r4124, 1;
	setp.eq.b32 	%p1029, %r4125, 1;
	selp.b32 	%r4126, %r4036, %r4022, %p1029;
	selp.b32 	%r4127, %r4022, %r4036, %p1029;
	shr.u32 	%r4128, %r4049, 31;
	add.s32 	%r4129, %r4049, %r4128;
	and.b32  	%r4130, %r4129, -2;
	sub.s32 	%r4131, %r4049, %r4130;
	shr.u32 	%r4132, %r4035, 31;
	add.s32 	%r4133, %r4035, %r4132;
	and.b32  	%r4134, %r4133, -2;
	sub.s32 	%r4135, %r4035, %r4134;
	setp.eq.s32 	%p1030, %r4131, %r4135;
	setp.ge.s32 	%p1031, %r4049, %r4035;
	selp.u32 	%r4136, -1, 0, %p1031;
	selp.b32 	%r4137, %r4136, %r4049, %p1030;
	and.b32  	%r4138, %r4137, 1;
	setp.eq.b32 	%p1032, %r4138, 1;
	selp.b32 	%r4139, %r4049, %r4035, %p1032;
	selp.b32 	%r4140, %r4035, %r4049, %p1032;
	shr.u32 	%r4141, %r3944, 31;
	add.s32 	%r4142, %r3944, %r4141;
	and.b32  	%r4143, %r4142, -2;
	sub.s32 	%r4144, %r3944, %r4143;
	shr.u32 	%r4145, %r4048, 31;
	add.s32 	%r4146, %r4048, %r4145;
	and.b32  	%r4147, %r4146, -2;
	sub.s32 	%r4148, %r4048, %r4147;
	setp.eq.s32 	%p1033, %r4144, %r4148;
	setp.ge.s32 	%p1034, %r3944, %r4048;
	selp.u32 	%r4149, -1, 0, %p1034;
	selp.b32 	%r4150, %r4149, %r3944, %p1033;
	and.b32  	%r4151, %r4150, 1;
	setp.eq.b32 	%p1035, %r4151, 1;
	selp.b32 	%r4152, %r3944, %r4048, %p1035;
	selp.b32 	%r4153, %r4048, %r3944, %p1035;
	shr.u32 	%r4154, %r4062, 31;
	add.s32 	%r4155, %r4062, %r4154;
	and.b32  	%r4156, %r4155, -2;
	sub.s32 	%r4157, %r4062, %r4156;
	shr.u32 	%r4158, %r3958, 31;
	add.s32 	%r4159, %r3958, %r4158;
	and.b32  	%r4160, %r4159, -2;
	sub.s32 	%r4161, %r3958, %r4160;
	setp.eq.s32 	%p1036, %r4157, %r4161;
	setp.ge.s32 	%p1037, %r4062, %r3958;
	selp.u32 	%r4162, -1, 0, %p1037;
	selp.b32 	%r4163, %r4162, %r4062, %p1036;
	and.b32  	%r4164, %r4163, 1;
	setp.eq.b32 	%p1038, %r4164, 1;
	selp.b32 	%r4165, %r4062, %r3958, %p1038;
	selp.b32 	%r4166, %r3958, %r4062, %p1038;
	shr.u32 	%r4167, %r4075, 31;
	add.s32 	%r4168, %r4075, %r4167;
	and.b32  	%r4169, %r4168, -2;
	sub.s32 	%r4170, %r4075, %r4169;
	shr.u32 	%r4171, %r4061, 31;
	add.s32 	%r4172, %r4061, %r4171;
	and.b32  	%r4173, %r4172, -2;
	sub.s32 	%r4174, %r4061, %r4173;
	setp.eq.s32 	%p1039, %r4170, %r4174;
	setp.ge.s32 	%p1040, %r4075, %r4061;
	selp.u32 	%r4175, -1, 0, %p1040;
	selp.b32 	%r4176, %r4175, %r4075, %p1039;
	and.b32  	%r4177, %r4176, 1;
	setp.eq.b32 	%p1041, %r4177, 1;
	selp.b32 	%r4178, %r4075, %r4061, %p1041;
	selp.b32 	%r4179, %r4061, %r4075, %p1041;
	shr.u32 	%r4180, %r4088, 31;
	add.s32 	%r4181, %r4088, %r4180;
	and.b32  	%r4182, %r4181, -2;
	sub.s32 	%r4183, %r4088, %r4182;
	shr.u32 	%r4184, %r4074, 31;
	add.s32 	%r4185, %r4074, %r4184;
	and.b32  	%r4186, %r4185, -2;
	sub.s32 	%r4187, %r4074, %r4186;
	setp.eq.s32 	%p1042, %r4183, %r4187;
	setp.ge.s32 	%p1043, %r4088, %r4074;
	selp.u32 	%r4188, -1, 0, %p1043;
	selp.b32 	%r4189, %r4188, %r4088, %p1042;
	and.b32  	%r4190, %r4189, 1;
	setp.eq.b32 	%p1044, %r4190, 1;
	selp.b32 	%r4191, %r4088, %r4074, %p1044;
	selp.b32 	%r4192, %r4074, %r4088, %p1044;
	shr.u32 	%r4193, %r4101, 31;
	add.s32 	%r4194, %r4101, %r4193;
	and.b32  	%r4195, %r4194, -2;
	sub.s32 	%r4196, %r4101, %r4195;
	shr.u32 	%r4197, %r4087, 31;
	add.s32 	%r4198, %r4087, %r4197;
	and.b32  	%r4199, %r4198, -2;
	sub.s32 	%r4200, %r4087, %r4199;
	setp.eq.s32 	%p1045, %r4196, %r4200;
	setp.ge.s32 	%p1046, %r4101, %r4087;
	selp.u32 	%r4201, -1, 0, %p1046;
	selp.b32 	%r4202, %r4201, %r4101, %p1045;
	and.b32  	%r4203, %r4202, 1;
	setp.eq.b32 	%p1047, %r4203, 1;
	selp.b32 	%r4204, %r4101, %r4087, %p1047;
	selp.b32 	%r4205, %r4087, %r4101, %p1047;
	shr.u32 	%r4206, %r4114, 31;
	add.s32 	%r4207, %r4114, %r4206;
	and.b32  	%r4208, %r4207, -2;
	sub.s32 	%r4209, %r4114, %r4208;
	shr.u32 	%r4210, %r4100, 31;
	add.s32 	%r4211, %r4100, %r4210;
	and.b32  	%r4212, %r4211, -2;
	sub.s32 	%r4213, %r4100, %r4212;
	setp.eq.s32 	%p1048, %r4209, %r4213;
	setp.ge.s32 	%p1049, %r4114, %r4100;
	selp.u32 	%r4214, -1, 0, %p1049;
	selp.b32 	%r4215, %r4214, %r4114, %p1048;
	and.b32  	%r4216, %r4215, 1;
	setp.eq.b32 	%p1050, %r4216, 1;
	selp.b32 	%r4217, %r4114, %r4100, %p1050;
	selp.b32 	%r4218, %r4100, %r4114, %p1050;
	shr.u32 	%r4219, %r4127, 31;
	add.s32 	%r4220, %r4127, %r4219;
	and.b32  	%r4221, %r4220, -2;
	sub.s32 	%r4222, %r4127, %r4221;
	shr.u32 	%r4223, %r4113, 31;
	add.s32 	%r4224, %r4113, %r4223;
	and.b32  	%r4225, %r4224, -2;
	sub.s32 	%r4226, %r4113, %r4225;
	setp.eq.s32 	%p1051, %r4222, %r4226;
	setp.ge.s32 	%p1052, %r4127, %r4113;
	selp.u32 	%r4227, -1, 0, %p1052;
	selp.b32 	%r4228, %r4227, %r4127, %p1051;
	and.b32  	%r4229, %r4228, 1;
	setp.eq.b32 	%p1053, %r4229, 1;
	selp.b32 	%r4230, %r4127, %r4113, %p1053;
	selp.b32 	%r4231, %r4113, %r4127, %p1053;
	shr.u32 	%r4232, %r4140, 31;
	add.s32 	%r4233, %r4140, %r4232;
	and.b32  	%r4234, %r4233, -2;
	sub.s32 	%r4235, %r4140, %r4234;
	shr.u32 	%r4236, %r4126, 31;
	add.s32 	%r4237, %r4126, %r4236;
	and.b32  	%r4238, %r4237, -2;
	sub.s32 	%r4239, %r4126, %r4238;
	setp.eq.s32 	%p1054, %r4235, %r4239;
	setp.ge.s32 	%p1055, %r4140, %r4126;
	selp.u32 	%r4240, -1, 0, %p1055;
	selp.b32 	%r4241, %r4240, %r4140, %p1054;
	and.b32  	%r4242, %r4241, 1;
	setp.eq.b32 	%p1056, %r4242, 1;
	selp.b32 	%r4243, %r4140, %r4126, %p1056;
	selp.b32 	%r4244, %r4126, %r4140, %p1056;
	shr.u32 	%r4245, %r4153, 31;
	add.s32 	%r4246, %r4153, %r4245;
	and.b32  	%r4247, %r4246, -2;
	sub.s32 	%r4248, %r4153, %r4247;
	shr.u32 	%r4249, %r4139, 31;
	add.s32 	%r4250, %r4139, %r4249;
	and.b32  	%r4251, %r4250, -2;
	sub.s32 	%r4252, %r4139, %r4251;
	setp.eq.s32 	%p1057, %r4248, %r4252;
	setp.ge.s32 	%p1058, %r4153, %r4139;
	selp.u32 	%r4253, -1, 0, %p1058;
	selp.b32 	%r4254, %r4253, %r4153, %p1057;
	and.b32  	%r4255, %r4254, 1;
	setp.eq.b32 	%p1059, %r4255, 1;
	selp.b32 	%r4256, %r4153, %r4139, %p1059;
	selp.b32 	%r4257, %r4139, %r4153, %p1059;
	shr.u32 	%r4258, %r4179, 31;
	add.s32 	%r4259, %r4179, %r4258;
	and.b32  	%r4260, %r4259, -2;
	sub.s32 	%r4261, %r4179, %r4260;
	shr.u32 	%r4262, %r4165, 31;
	add.s32 	%r4263, %r4165, %r4262;
	and.b32  	%r4264, %r4263, -2;
	sub.s32 	%r4265, %r4165, %r4264;
	setp.eq.s32 	%p1060, %r4261, %r4265;
	setp.ge.s32 	%p1061, %r4179, %r4165;
	selp.u32 	%r4266, -1, 0, %p1061;
	selp.b32 	%r4267, %r4266, %r4179, %p1060;
	and.b32  	%r4268, %r4267, 1;
	setp.eq.b32 	%p1062, %r4268, 1;
	selp.b32 	%r4269, %r4179, %r4165, %p1062;
	selp.b32 	%r4270, %r4165, %r4179, %p1062;
	shr.u32 	%r4271, %r4192, 31;
	add.s32 	%r4272, %r4192, %r4271;
	and.b32  	%r4273, %r4272, -2;
	sub.s32 	%r4274, %r4192, %r4273;
	shr.u32 	%r4275, %r4178, 31;
	add.s32 	%r4276, %r4178, %r4275;
	and.b32  	%r4277, %r4276, -2;
	sub.s32 	%r4278, %r4178, %r4277;
	setp.eq.s32 	%p1063, %r4274, %r4278;
	setp.ge.s32 	%p1064, %r4192, %r4178;
	selp.u32 	%r4279, -1, 0, %p1064;
	selp.b32 	%r4280, %r4279, %r4192, %p1063;
	and.b32  	%r4281, %r4280, 1;
	setp.eq.b32 	%p1065, %r4281, 1;
	selp.b32 	%r4282, %r4192, %r4178, %p1065;
	selp.b32 	%r4283, %r4178, %r4192, %p1065;
	shr.u32 	%r4284, %r4205, 31;
	add.s32 	%r4285, %r4205, %r4284;
	and.b32  	%r4286, %r4285, -2;
	sub.s32 	%r4287, %r4205, %r4286;
	shr.u32 	%r4288, %r4191, 31;
	add.s32 	%r4289, %r4191, %r4288;
	and.b32  	%r4290, %r4289, -2;
	sub.s32 	%r4291, %r4191, %r4290;
	setp.eq.s32 	%p1066, %r4287, %r4291;
	setp.ge.s32 	%p1067, %r4205, %r4191;
	selp.u32 	%r4292, -1, 0, %p1067;
	selp.b32 	%r4293, %r4292, %r4205, %p1066;
	and.b32  	%r4294, %r4293, 1;
	setp.eq.b32 	%p1068, %r4294, 1;
	selp.b32 	%r4295, %r4205, %r4191, %p1068;
	selp.b32 	%r4296, %r4191, %r4205, %p1068;
	shr.u32 	%r4297, %r4218, 31;
	add.s32 	%r4298, %r4218, %r4297;
	and.b32  	%r4299, %r4298, -2;
	sub.s32 	%r4300, %r4218, %r4299;
	shr.u32 	%r4301, %r4204, 31;
	add.s32 	%r4302, %r4204, %r4301;
	and.b32  	%r4303, %r4302, -2;
	sub.s32 	%r4304, %r4204, %r4303;
	setp.eq.s32 	%p1069, %r4300, %r4304;
	setp.ge.s32 	%p1070, %r4218, %r4204;
	selp.u32 	%r4305, -1, 0, %p1070;
	selp.b32 	%r4306, %r4305, %r4218, %p1069;
	and.b32  	%r4307, %r4306, 1;
	setp.eq.b32 	%p1071, %r4307, 1;
	selp.b32 	%r4308, %r4218, %r4204, %p1071;
	selp.b32 	%r4309, %r4204, %r4218, %p1071;
	shr.u32 	%r4310, %r4231, 31;
	add.s32 	%r4311, %r4231, %r4310;
	and.b32  	%r4312, %r4311, -2;
	sub.s32 	%r4313, %r4231, %r4312;
	shr.u32 	%r4314, %r4217, 31;
	add.s32 	%r4315, %r4217, %r4314;
	and.b32  	%r4316, %r4315, -2;
	sub.s32 	%r4317, %r4217, %r4316;
	setp.eq.s32 	%p1072, %r4313, %r4317;
	setp.ge.s32 	%p1073, %r4231, %r4217;
	selp.u32 	%r4318, -1, 0, %p1073;
	selp.b32 	%r4319, %r4318, %r4231, %p1072;
	and.b32  	%r4320, %r4319, 1;
	setp.eq.b32 	%p1074, %r4320, 1;
	selp.b32 	%r4321, %r4231, %r4217, %p1074;
	selp.b32 	%r4322, %r4217, %r4231, %p1074;
	shr.u32 	%r4323, %r4244, 31;
	add.s32 	%r4324, %r4244, %r4323;
	and.b32  	%r4325, %r4324, -2;
	sub.s32 	%r4326, %r4244, %r4325;
	shr.u32 	%r4327, %r4230, 31;
	add.s32 	%r4328, %r4230, %r4327;
	and.b32  	%r4329, %r4328, -2;
	sub.s32 	%r4330, %r4230, %r4329;
	setp.eq.s32 	%p1075, %r4326, %r4330;
	setp.ge.s32 	%p1076, %r4244, %r4230;
	selp.u32 	%r4331, -1, 0, %p1076;
	selp.b32 	%r4332, %r4331, %r4244, %p1075;
	and.b32  	%r4333, %r4332, 1;
	setp.eq.b32 	%p1077, %r4333, 1;
	selp.b32 	%r4334, %r4244, %r4230, %p1077;
	selp.b32 	%r4335, %r4230, %r4244, %p1077;
	shr.u32 	%r4336, %r4257, 31;
	add.s32 	%r4337, %r4257, %r4336;
	and.b32  	%r4338, %r4337, -2;
	sub.s32 	%r4339, %r4257, %r4338;
	shr.u32 	%r4340, %r4243, 31;
	add.s32 	%r4341, %r4243, %r4340;
	and.b32  	%r4342, %r4341, -2;
	sub.s32 	%r4343, %r4243, %r4342;
	setp.eq.s32 	%p1078, %r4339, %r4343;
	setp.ge.s32 	%p1079, %r4257, %r4243;
	selp.u32 	%r4344, -1, 0, %p1079;
	selp.b32 	%r4345, %r4344, %r4257, %p1078;
	and.b32  	%r4346, %r4345, 1;
	setp.eq.b32 	%p1080, %r4346, 1;
	selp.b32 	%r4347, %r4257, %r4243, %p1080;
	selp.b32 	%r4348, %r4243, %r4257, %p1080;
	shr.u32 	%r4349, %r4152, 31;
	add.s32 	%r4350, %r4152, %r4349;
	and.b32  	%r4351, %r4350, -2;
	sub.s32 	%r4352, %r4152, %r4351;
	shr.u32 	%r4353, %r4256, 31;
	add.s32 	%r4354, %r4256, %r4353;
	and.b32  	%r4355, %r4354, -2;
	sub.s32 	%r4356, %r4256, %r4355;
	setp.eq.s32 	%p1081, %r4352, %r4356;
	setp.ge.s32 	%p1082, %r4152, %r4256;
	selp.u32 	%r4357, -1, 0, %p1082;
	selp.b32 	%r4358, %r4357, %r4152, %p1081;
	and.b32  	%r4359, %r4358, 1;
	setp.eq.b32 	%p1083, %r4359, 1;
	selp.b32 	%r4360, %r4152, %r4256, %p1083;
	selp.b32 	%r4361, %r4256, %r4152, %p1083;
	shr.u32 	%r4362, %r4270, 31;
	add.s32 	%r4363, %r4270, %r4362;
	and.b32  	%r4364, %r4363, -2;
	sub.s32 	%r4365, %r4270, %r4364;
	shr.u32 	%r4366, %r4166, 31;
	add.s32 	%r4367, %r4166, %r4366;
	and.b32  	%r4368, %r4367, -2;
	sub.s32 	%r4369, %r4166, %r4368;
	setp.eq.s32 	%p1084, %r4365, %r4369;
	setp.ge.s32 	%p1085, %r4270, %r4166;
	selp.u32 	%r4370, -1, 0, %p1085;
	selp.b32 	%r4371, %r4370, %r4270, %p1084;
	and.b32  	%r4372, %r4371, 1;
	setp.eq.b32 	%p1086, %r4372, 1;
	selp.b32 	%r4373, %r4270, %r4166, %p1086;
	selp.b32 	%r4374, %r4166, %r4270, %p1086;
	shr.u32 	%r4375, %r4283, 31;
	add.s32 	%r4376, %r4283, %r4375;
	and.b32  	%r4377, %r4376, -2;
	sub.s32 	%r4378, %r4283, %r4377;
	shr.u32 	%r4379, %r4269, 31;
	add.s32 	%r4380, %r4269, %r4379;
	and.b32  	%r4381, %r4380, -2;
	sub.s32 	%r4382, %r4269, %r4381;
	setp.eq.s32 	%p1087, %r4378, %r4382;
	setp.ge.s32 	%p1088, %r4283, %r4269;
	selp.u32 	%r4383, -1, 0, %p1088;
	selp.b32 	%r4384, %r4383, %r4283, %p1087;
	and.b32  	%r4385, %r4384, 1;
	setp.eq.b32 	%p1089, %r4385, 1;
	selp.b32 	%r4386, %r4283, %r4269, %p1089;
	selp.b32 	%r4387, %r4269, %r4283, %p1089;
	shr.u32 	%r4388, %r4296, 31;
	add.s32 	%r4389, %r4296, %r4388;
	and.b32  	%r4390, %r4389, -2;
	sub.s32 	%r4391, %r4296, %r4390;
	shr.u32 	%r4392, %r4282, 31;
	add.s32 	%r4393, %r4282, %r4392;
	and.b32  	%r4394, %r4393, -2;
	sub.s32 	%r4395, %r4282, %r4394;
	setp.eq.s32 	%p1090, %r4391, %r4395;
	setp.ge.s32 	%p1091, %r4296, %r4282;
	selp.u32 	%r4396, -1, 0, %p1091;
	selp.b32 	%r4397, %r4396, %r4296, %p1090;
	and.b32  	%r4398, %r4397, 1;
	setp.eq.b32 	%p1092, %r4398, 1;
	selp.b32 	%r4399, %r4296, %r4282, %p1092;
	selp.b32 	%r4400, %r4282, %r4296, %p1092;
	shr.u32 	%r4401, %r4309, 31;
	add.s32 	%r4402, %r4309, %r4401;
	and.b32  	%r4403, %r4402, -2;
	sub.s32 	%r4404, %r4309, %r4403;
	shr.u32 	%r4405, %r4295, 31;
	add.s32 	%r4406, %r4295, %r4405;
	and.b32  	%r4407, %r4406, -2;
	sub.s32 	%r4408, %r4295, %r4407;
	setp.eq.s32 	%p1093, %r4404, %r4408;
	setp.ge.s32 	%p1094, %r4309, %r4295;
	selp.u32 	%r4409, -1, 0, %p1094;
	selp.b32 	%r4410, %r4409, %r4309, %p1093;
	and.b32  	%r4411, %r4410, 1;
	setp.eq.b32 	%p1095, %r4411, 1;
	selp.b32 	%r4412, %r4309, %r4295, %p1095;
	selp.b32 	%r4413, %r4295, %r4309, %p1095;
	shr.u32 	%r4414, %r4322, 31;
	add.s32 	%r4415, %r4322, %r4414;
	and.b32  	%r4416, %r4415, -2;
	sub.s32 	%r4417, %r4322, %r4416;
	shr.u32 	%r4418, %r4308, 31;
	add.s32 	%r4419, %r4308, %r4418;
	and.b32  	%r4420, %r4419, -2;
	sub.s32 	%r4421, %r4308, %r4420;
	setp.eq.s32 	%p1096, %r4417, %r4421;
	setp.ge.s32 	%p1097, %r4322, %r4308;
	selp.u32 	%r4422, -1, 0, %p1097;
	selp.b32 	%r4423, %r4422, %r4322, %p1096;
	and.b32  	%r4424, %r4423, 1;
	setp.eq.b32 	%p1098, %r4424, 1;
	selp.b32 	%r4425, %r4322, %r4308, %p1098;
	selp.b32 	%r4426, %r4308, %r4322, %p1098;
	shr.u32 	%r4427, %r4335, 31;
	add.s32 	%r4428, %r4335, %r4427;
	and.b32  	%r4429, %r4428, -2;
	sub.s32 	%r4430, %r4335, %r4429;
	shr.u32 	%r4431, %r4321, 31;
	add.s32 	%r4432, %r4321, %r4431;
	and.b32  	%r4433, %r4432, -2;
	sub.s32 	%r4434, %r4321, %r4433;
	setp.eq.s32 	%p1099, %r4430, %r4434;
	setp.ge.s32 	%p1100, %r4335, %r4321;
	selp.u32 	%r4435, -1, 0, %p1100;
	selp.b32 	%r4436, %r4435, %r4335, %p1099;
	and.b32  	%r4437, %r4436, 1;
	setp.eq.b32 	%p1101, %r4437, 1;
	selp.b32 	%r4438, %r4335, %r4321, %p1101;
	selp.b32 	%r4439, %r4321, %r4335, %p1101;
	shr.u32 	%r4440, %r4348, 31;
	add.s32 	%r4441, %r4348, %r4440;
	and.b32  	%r4442, %r4441, -2;
	sub.s32 	%r4443, %r4348, %r4442;
	shr.u32 	%r4444, %r4334, 31;
	add.s32 	%r4445, %r4334, %r4444;
	and.b32  	%r4446, %r4445, -2;
	sub.s32 	%r4447, %r4334, %r4446;
	setp.eq.s32 	%p1102, %r4443, %r4447;
	setp.ge.s32 	%p1103, %r4348, %r4334;
	selp.u32 	%r4448, -1, 0, %p1103;
	selp.b32 	%r4449, %r4448, %r4348, %p1102;
	and.b32  	%r4450, %r4449, 1;
	setp.eq.b32 	%p1104, %r4450, 1;
	selp.b32 	%r4451, %r4348, %r4334, %p1104;
	selp.b32 	%r4452, %r4334, %r4348, %p1104;
	shr.u32 	%r4453, %r4361, 31;
	add.s32 	%r4454, %r4361, %r4453;
	and.b32  	%r4455, %r4454, -2;
	sub.s32 	%r4456, %r4361, %r4455;
	shr.u32 	%r4457, %r4347, 31;
	add.s32 	%r4458, %r4347, %r4457;
	and.b32  	%r4459, %r4458, -2;
	sub.s32 	%r4460, %r4347, %r4459;
	setp.eq.s32 	%p1105, %r4456, %r4460;
	setp.ge.s32 	%p1106, %r4361, %r4347;
	selp.u32 	%r4461, -1, 0, %p1106;
	selp.b32 	%r4462, %r4461, %r4361, %p1105;
	and.b32  	%r4463, %r4462, 1;
	setp.eq.b32 	%p1107, %r4463, 1;
	selp.b32 	%r4464, %r4361, %r4347, %p1107;
	selp.b32 	%r4465, %r4347, %r4361, %p1107;
	shr.u32 	%r4466, %r4387, 31;
	add.s32 	%r4467, %r4387, %r4466;
	and.b32  	%r4468, %r4467, -2;
	sub.s32 	%r4469, %r4387, %r4468;
	shr.u32 	%r4470, %r4373, 31;
	add.s32 	%r4471, %r4373, %r4470;
	and.b32  	%r4472, %r4471, -2;
	sub.s32 	%r4473, %r4373, %r4472;
	setp.eq.s32 	%p1108, %r4469, %r4473;
	setp.ge.s32 	%p1109, %r4387, %r4373;
	selp.u32 	%r4474, -1, 0, %p1109;
	selp.b32 	%r4475, %r4474, %r4387, %p1108;
	and.b32  	%r4476, %r4475, 1;
	setp.eq.b32 	%p1110, %r4476, 1;
	selp.b32 	%r4477, %r4387, %r4373, %p1110;
	selp.b32 	%r4478, %r4373, %r4387, %p1110;
	shr.u32 	%r4479, %r4400, 31;
	add.s32 	%r4480, %r4400, %r4479;
	and.b32  	%r4481, %r4480, -2;
	sub.s32 	%r4482, %r4400, %r4481;
	shr.u32 	%r4483, %r4386, 31;
	add.s32 	%r4484, %r4386, %r4483;
	and.b32  	%r4485, %r4484, -2;
	sub.s32 	%r4486, %r4386, %r4485;
	setp.eq.s32 	%p1111, %r4482, %r4486;
	setp.ge.s32 	%p1112, %r4400, %r4386;
	selp.u32 	%r4487, -1, 0, %p1112;
	selp.b32 	%r4488, %r4487, %r4400, %p1111;
	and.b32  	%r4489, %r4488, 1;
	setp.eq.b32 	%p1113, %r4489, 1;
	selp.b32 	%r4490, %r4400, %r4386, %p1113;
	selp.b32 	%r4491, %r4386, %r4400, %p1113;
	shr.u32 	%r4492, %r4413, 31;
	add.s32 	%r4493, %r4413, %r4492;
	and.b32  	%r4494, %r4493, -2;
	sub.s32 	%r4495, %r4413, %r4494;
	shr.u32 	%r4496, %r4399, 31;
	add.s32 	%r4497, %r4399, %r4496;
	and.b32  	%r4498, %r4497, -2;
	sub.s32 	%r4499, %r4399, %r4498;
	setp.eq.s32 	%p1114, %r4495, %r4499;
	setp.ge.s32 	%p1115, %r4413, %r4399;
	selp.u32 	%r4500, -1, 0, %p1115;
	selp.b32 	%r4501, %r4500, %r4413, %p1114;
	and.b32  	%r4502, %r4501, 1;
	setp.eq.b32 	%p1116, %r4502, 1;
	selp.b32 	%r4503, %r4413, %r4399, %p1116;
	selp.b32 	%r4504, %r4399, %r4413, %p1116;
	shr.u32 	%r4505, %r4426, 31;
	add.s32 	%r4506, %r4426, %r4505;
	and.b32  	%r4507, %r4506, -2;
	sub.s32 	%r4508, %r4426, %r4507;
	shr.u32 	%r4509, %r4412, 31;
	add.s32 	%r4510, %r4412, %r4509;
	and.b32  	%r4511, %r4510, -2;
	sub.s32 	%r4512, %r4412, %r4511;
	setp.eq.s32 	%p1117, %r4508, %r4512;
	setp.ge.s32 	%p1118, %r4426, %r4412;
	selp.u32 	%r4513, -1, 0, %p1118;
	selp.b32 	%r4514, %r4513, %r4426, %p1117;
	and.b32  	%r4515, %r4514, 1;
	setp.eq.b32 	%p1119, %r4515, 1;
	selp.b32 	%r4516, %r4426, %r4412, %p1119;
	selp.b32 	%r4517, %r4412, %r4426, %p1119;
	shr.u32 	%r4518, %r4439, 31;
	add.s32 	%r4519, %r4439, %r4518;
	and.b32  	%r4520, %r4519, -2;
	sub.s32 	%r4521, %r4439, %r4520;
	shr.u32 	%r4522, %r4425, 31;
	add.s32 	%r4523, %r4425, %r4522;
	and.b32  	%r4524, %r4523, -2;
	sub.s32 	%r4525, %r4425, %r4524;
	setp.eq.s32 	%p1120, %r4521, %r4525;
	setp.ge.s32 	%p1121, %r4439, %r4425;
	selp.u32 	%r4526, -1, 0, %p1121;
	selp.b32 	%r4527, %r4526, %r4439, %p1120;
	and.b32  	%r4528, %r4527, 1;
	setp.eq.b32 	%p1122, %r4528, 1;
	selp.b32 	%r4529, %r4439, %r4425, %p1122;
	selp.b32 	%r4530, %r4425, %r4439, %p1122;
	shr.u32 	%r4531, %r4452, 31;
	add.s32 	%r4532, %r4452, %r4531;
	and.b32  	%r4533, %r4532, -2;
	sub.s32 	%r4534, %r4452, %r4533;
	shr.u32 	%r4535, %r4438, 31;
	add.s32 	%r4536, %r4438, %r4535;
	and.b32  	%r4537, %r4536, -2;
	sub.s32 	%r4538, %r4438, %r4537;
	setp.eq.s32 	%p1123, %r4534, %r4538;
	setp.ge.s32 	%p1124, %r4452, %r4438;
	selp.u32 	%r4539, -1, 0, %p1124;
	selp.b32 	%r4540, %r4539, %r4452, %p1123;
	and.b32  	%r4541, %r4540, 1;
	setp.eq.b32 	%p1125, %r4541, 1;
	selp.b32 	%r4542, %r4452, %r4438, %p1125;
	selp.b32 	%r4543, %r4438, %r4452, %p1125;
	shr.u32 	%r4544, %r4465, 31;
	add.s32 	%r4545, %r4465, %r4544;
	and.b32  	%r4546, %r4545, -2;
	sub.s32 	%r4547, %r4465, %r4546;
	shr.u32 	%r4548, %r4451, 31;
	add.s32 	%r4549, %r4451, %r4548;
	and.b32  	%r4550, %r4549, -2;
	sub.s32 	%r4551, %r4451, %r4550;
	setp.eq.s32 	%p1126, %r4547, %r4551;
	setp.ge.s32 	%p1127, %r4465, %r4451;
	selp.u32 	%r4552, -1, 0, %p1127;
	selp.b32 	%r4553, %r4552, %r4465, %p1126;
	and.b32  	%r4554, %r4553, 1;
	setp.eq.b32 	%p1128, %r4554, 1;
	selp.b32 	%r4555, %r4465, %r4451, %p1128;
	selp.b32 	%r4556, %r4451, %r4465, %p1128;
	shr.u32 	%r4557, %r4360, 31;
	add.s32 	%r4558, %r4360, %r4557;
	and.b32  	%r4559, %r4558, -2;
	sub.s32 	%r4560, %r4360, %r4559;
	shr.u32 	%r4561, %r4464, 31;
	add.s32 	%r4562, %r4464, %r4561;
	and.b32  	%r4563, %r4562, -2;
	sub.s32 	%r4564, %r4464, %r4563;
	setp.eq.s32 	%p1129, %r4560, %r4564;
	setp.ge.s32 	%p1130, %r4360, %r4464;
	selp.u32 	%r4565, -1, 0, %p1130;
	selp.b32 	%r4566, %r4565, %r4360, %p1129;
	and.b32  	%r4567, %r4566, 1;
	setp.eq.b32 	%p1131, %r4567, 1;
	selp.b32 	%r5132, %r4360, %r4464, %p1131;
	selp.b32 	%r4568, %r4464, %r4360, %p1131;
	shr.u32 	%r4569, %r4478, 31;
	add.s32 	%r4570, %r4478, %r4569;
	and.b32  	%r4571, %r4570, -2;
	sub.s32 	%r4572, %r4478, %r4571;
	shr.u32 	%r4573, %r4374, 31;
	add.s32 	%r4574, %r4374, %r4573;
	and.b32  	%r4575, %r4574, -2;
	sub.s32 	%r4576, %r4374, %r4575;
	setp.eq.s32 	%p1132, %r4572, %r4576;
	setp.ge.s32 	%p1133, %r4478, %r4374;
	selp.u32 	%r4577, -1, 0, %p1133;
	selp.b32 	%r4578, %r4577, %r4478, %p1132;
	and.b32  	%r4579, %r4578, 1;
	setp.eq.b32 	%p1134, %r4579, 1;
	selp.b32 	%r5094, %r4478, %r4374, %p1134;
	selp.b32 	%r5095, %r4374, %r4478, %p1134;
	shr.u32 	%r4580, %r4491, 31;
	add.s32 	%r4581, %r4491, %r4580;
	and.b32  	%r4582, %r4581, -2;
	sub.s32 	%r4583, %r4491, %r4582;
	shr.u32 	%r4584, %r4477, 31;
	add.s32 	%r4585, %r4477, %r4584;
	and.b32  	%r4586, %r4585, -2;
	sub.s32 	%r4587, %r4477, %r4586;
	setp.eq.s32 	%p1135, %r4583, %r4587;
	setp.ge.s32 	%p1136, %r4491, %r4477;
	selp.u32 	%r4588, -1, 0, %p1136;
	selp.b32 	%r4589, %r4588, %r4491, %p1135;
	and.b32  	%r4590, %r4589, 1;
	setp.eq.b32 	%p1137, %r4590, 1;
	selp.b32 	%r5092, %r4491, %r4477, %p1137;
	selp.b32 	%r5093, %r4477, %r4491, %p1137;
	shr.u32 	%r4591, %r4504, 31;
	add.s32 	%r4592, %r4504, %r4591;
	and.b32  	%r4593, %r4592, -2;
	sub.s32 	%r4594, %r4504, %r4593;
	shr.u32 	%r4595, %r4490, 31;
	add.s32 	%r4596, %r4490, %r4595;
	and.b32  	%r4597, %r4596, -2;
	sub.s32 	%r4598, %r4490, %r4597;
	setp.eq.s32 	%p1138, %r4594, %r4598;
	setp.ge.s32 	%p1139, %r4504, %r4490;
	selp.u32 	%r4599, -1, 0, %p1139;
	selp.b32 	%r4600, %r4599, %r4504, %p1138;
	and.b32  	%r4601, %r4600, 1;
	setp.eq.b32 	%p1140, %r4601, 1;
	selp.b32 	%r5090, %r4504, %r4490, %p1140;
	selp.b32 	%r5091, %r4490, %r4504, %p1140;
	shr.u32 	%r4602, %r4517, 31;
	add.s32 	%r4603, %r4517, %r4602;
	and.b32  	%r4604, %r4603, -2;
	sub.s32 	%r4605, %r4517, %r4604;
	shr.u32 	%r4606, %r4503, 31;
	add.s32 	%r4607, %r4503, %r4606;
	and.b32  	%r4608, %r4607, -2;
	sub.s32 	%r4609, %r4503, %r4608;
	setp.eq.s32 	%p1141, %r4605, %r4609;
	setp.ge.s32 	%p1142, %r4517, %r4503;
	selp.u32 	%r4610, -1, 0, %p1142;
	selp.b32 	%r4611, %r4610, %r4517, %p1141;
	and.b32  	%r4612, %r4611, 1;
	setp.eq.b32 	%p1143, %r4612, 1;
	selp.b32 	%r5088, %r4517, %r4503, %p1143;
	selp.b32 	%r5089, %r4503, %r4517, %p1143;
	shr.u32 	%r4613, %r4530, 31;
	add.s32 	%r4614, %r4530, %r4613;
	and.b32  	%r4615, %r4614, -2;
	sub.s32 	%r4616, %r4530, %r4615;
	shr.u32 	%r4617, %r4516, 31;
	add.s32 	%r4618, %r4516, %r4617;
	and.b32  	%r4619, %r4618, -2;
	sub.s32 	%r4620, %r4516, %r4619;
	setp.eq.s32 	%p1144, %r4616, %r4620;
	setp.ge.s32 	%p1145, %r4530, %r4516;
	selp.u32 	%r4621, -1, 0, %p1145;
	selp.b32 	%r4622, %r4621, %r4530, %p1144;
	and.b32  	%r4623, %r4622, 1;
	setp.eq.b32 	%p1146, %r4623, 1;
	selp.b32 	%r5086, %r4530, %r4516, %p1146;
	selp.b32 	%r5087, %r4516, %r4530, %p1146;
	shr.u32 	%r4624, %r4543, 31;
	add.s32 	%r4625, %r4543, %r4624;
	and.b32  	%r4626, %r4625, -2;
	sub.s32 	%r4627, %r4543, %r4626;
	shr.u32 	%r4628, %r4529, 31;
	add.s32 	%r4629, %r4529, %r4628;
	and.b32  	%r4630, %r4629, -2;
	sub.s32 	%r4631, %r4529, %r4630;
	setp.eq.s32 	%p1147, %r4627, %r4631;
	setp.ge.s32 	%p1148, %r4543, %r4529;
	selp.u32 	%r4632, -1, 0, %p1148;
	selp.b32 	%r4633, %r4632, %r4543, %p1147;
	and.b32  	%r4634, %r4633, 1;
	setp.eq.b32 	%p1149, %r4634, 1;
	selp.b32 	%r5084, %r4543, %r4529, %p1149;
	selp.b32 	%r5085, %r4529, %r4543, %p1149;
	shr.u32 	%r4635, %r4556, 31;
	add.s32 	%r4636, %r4556, %r4635;
	and.b32  	%r4637, %r4636, -2;
	sub.s32 	%r4638, %r4556, %r4637;
	shr.u32 	%r4639, %r4542, 31;
	add.s32 	%r4640, %r4542, %r4639;
	and.b32  	%r4641, %r4640, -2;
	sub.s32 	%r4642, %r4542, %r4641;
	setp.eq.s32 	%p1150, %r4638, %r4642;
	setp.ge.s32 	%p1151, %r4556, %r4542;
	selp.u32 	%r4643, -1, 0, %p1151;
	selp.b32 	%r4644, %r4643, %r4556, %p1150;
	and.b32  	%r4645, %r4644, 1;
	setp.eq.b32 	%p1152, %r4645, 1;
	selp.b32 	%r5082, %r4556, %r4542, %p1152;
	selp.b32 	%r5083, %r4542, %r4556, %p1152;
	shr.u32 	%r4646, %r4568, 31;
	add.s32 	%r4647, %r4568, %r4646;
	and.b32  	%r4648, %r4647, -2;
	sub.s32 	%r4649, %r4568, %r4648;
	shr.u32 	%r4650, %r4555, 31;
	add.s32 	%r4651, %r4555, %r4650;
	and.b32  	%r4652, %r4651, -2;
	sub.s32 	%r4653, %r4555, %r4652;
	setp.eq.s32 	%p1153, %r4649, %r4653;
	setp.ge.s32 	%p1154, %r4568, %r4555;
	selp.u32 	%r4654, -1, 0, %p1154;
	selp.b32 	%r4655, %r4654, %r4568, %p1153;
	and.b32  	%r4656, %r4655, 1;
	setp.eq.b32 	%p1155, %r4656, 1;
	selp.b32 	%r5080, %r4568, %r4555, %p1155;
	selp.b32 	%r5081, %r4555, %r4568, %p1155;
	mad.lo.s32 	%r24, %r2, 68, %r2887;
	mov.b32 	%r5096, 2;
$L__BB4_2:
	mov.u32 	%r42, %r5096;
	bar.sync 	0;
	add.s32 	%r4657, %r42, -1;
	shr.u32 	%r4658, %r42, 1;
	st.shared.u32 	[%r24], %r5095;
	st.shared.u32 	[%r24+4], %r5094;
	st.shared.u32 	[%r24+8], %r5093;
	st.shared.u32 	[%r24+12], %r5092;
	st.shared.u32 	[%r24+16], %r5091;
	st.shared.u32 	[%r24+20], %r5090;
	st.shared.u32 	[%r24+24], %r5089;
	st.shared.u32 	[%r24+28], %r5088;
	st.shared.u32 	[%r24+32], %r5087;
	st.shared.u32 	[%r24+36], %r5086;
	st.shared.u32 	[%r24+40], %r5085;
	st.shared.u32 	[%r24+44], %r5084;
	st.shared.u32 	[%r24+48], %r5083;
	st.shared.u32 	[%r24+52], %r5082;
	st.shared.u32 	[%r24+56], %r5081;
	st.shared.u32 	[%r24+60], %r5080;
	st.shared.u32 	[%r24+64], %r5132;
	bar.sync 	0;
	neg.s32 	%r4659, %r42;
	and.b32  	%r4660, %r2, %r4659;
	mul.lo.s32 	%r4661, %r4660, 17;
	mul.lo.s32 	%r4662, %r4658, 17;
	and.b32  	%r4663, %r4657, %r2;
	mul.lo.s32 	%r4664, %r4663, 17;
	min.u32 	%r43, %r4664, 4352;
	min.u32 	%r44, %r4661, 4352;
	add.s32 	%r4665, %r44, %r4662;
	min.u32 	%r45, %r4665, 4352;
	add.s32 	%r4666, %r45, %r4662;
	min.u32 	%r46, %r4666, 4352;
	sub.s32 	%r4667, %r45, %r44;
	sub.s32 	%r4668, %r46, %r45;
	setp.lt.s32 	%p1156, %r43, %r4668;
	sub.s32 	%r4669, %r43, %r4668;
	selp.b32 	%r5099, 0, %r4669, %p1156;
	min.s32 	%r5097, %r4667, %r43;
	setp.ge.s32 	%p1157, %r5099, %r5097;
	@%p1157 bra 	$L__BB4_5;
	add.s32 	%r49, %r45, %r43;
$L__BB4_4:
	sub.s32 	%r4670, %r5097, %r5099;
	shr.u32 	%r4671, %r4670, 31;
	add.s32 	%r4672, %r4670, %r4671;
	shr.s32 	%r4673, %r4672, 1;
	add.s32 	%r4674, %r4673, %r5099;
	add.s32 	%r4675, %r4674, %r44;
	shl.b32 	%r4676, %r4675, 2;
	add.s32 	%r4678, %r2887, %r4676;
	ld.shared.u32 	%r4679, [%r4678];
	not.b32 	%r4680, %r4674;
	add.s32 	%r4681, %r49, %r4680;
	shl.b32 	%r4682, %r4681, 2;
	add.s32 	%r4683, %r2887, %r4682;
	ld.shared.u32 	%r4684, [%r4683];
	shr.u32 	%r4685, %r4684, 31;
	add.s32 	%r4686, %r4684, %r4685;
	and.b32  	%r4687, %r4686, -2;
	sub.s32 	%r4688, %r4684, %r4687;
	shr.u32 	%r4689, %r4679, 31;
	add.s32 	%r4690, %r4679, %r4689;
	and.b32  	%r4691, %r4690, -2;
	sub.s32 	%r4692, %r4679, %r4691;
	setp.eq.s32 	%p1158, %r4688, %r4692;
	setp.ge.s32 	%p1159, %r4684, %r4679;
	selp.u32 	%r4693, -1, 0, %p1159;
	selp.b32 	%r4694, %r4693, %r4684, %p1158;
	and.b32  	%r4695, %r4694, 1;
	setp.eq.b32 	%p1160, %r4695, 1;
	add.s32 	%r4696, %r4674, 1;
	selp.b32 	%r5099, %r4696, %r5099, %p1160;
	selp.b32 	%r5097, %r5097, %r4674, %p1160;
	setp.lt.s32 	%p1161, %r5099, %r5097;
	@%p1161 bra 	$L__BB4_4;
$L__BB4_5:
	add.s32 	%r55, %r5099, %r44;
	add.s32 	%r4697, %r45, %r43;
	sub.s32 	%r56, %r4697, %r5099;
	shl.b32 	%r4698, %r55, 2;
	add.s32 	%r57, %r2887, %r4698;
	ld.shared.u32 	%r5102, [%r57];
	shl.b32 	%r4700, %r56, 2;
	add.s32 	%r59, %r2887, %r4700;
	ld.shared.u32 	%r5101, [%r59];
	setp.ge.s32 	%p1163, %r56, %r46;
	mov.pred 	%p1315, 0;
	@%p1163 bra 	$L__BB4_8;
	setp.ge.s32 	%p1165, %r55, %r45;
	mov.pred 	%p1315, -1;
	@%p1165 bra 	$L__BB4_8;
	shr.u32 	%r4701, %r5101, 31;
	add.s32 	%r4702, %r5101, %r4701;
	and.b32  	%r4703, %r4702, -2;
	sub.s32 	%r4704, %r5101, %r4703;
	shr.u32 	%r4705, %r5102, 31;
	add.s32 	%r4706, %r5102, %r4705;
	and.b32  	%r4707, %r4706, -2;
	sub.s32 	%r4708, %r5102, %r4707;
	setp.eq.s32 	%p1166, %r4704, %r4708;
	setp.lt.s32 	%p1167, %r5101, %r5102;
	and.b32  	%r4709, %r5101, 1;
	setp.eq.b32 	%p1168, %r4709, 1;
	not.pred 	%p1169, %p1168;
	selp.u32 	%r4710, -1, 0, %p1167;
	selp.u32 	%r4711, -1, 0, %p1169;
	selp.b32 	%r4712, %r4710, %r4711, %p1166;
	and.b32  	%r4713, %r4712, 1;
	setp.eq.b32 	%p1315, %r4713, 1;
$L__BB4_8:
	selp.b32 	%r5095, %r5101, %r5102, %p1315;
	selp.u32 	%r4714, 1, 0, %p1315;
	add.s32 	%r62, %r56, %r4714;
	not.pred 	%p1170, %p1315;
	selp.u32 	%r4715, 1, 0, %p1170;
	add.s32 	%r63, %r55, %r4715;
	@%p1170 bra 	$L__BB4_10;
	ld.shared.u32 	%r5101, [%r59+4];
	bra.uni 	$L__BB4_11;
$L__BB4_10:
	ld.shared.u32 	%r5102, [%r57+4];
$L__BB4_11:
	setp.ge.s32 	%p1172, %r62, %r46;
	mov.pred 	%p1316, 0;
	@%p1172 bra 	$L__BB4_14;
	setp.ge.s32 	%p1174, %r63, %r45;
	mov.pred 	%p1316, -1;
	@%p1174 bra 	$L__BB4_14;
	shr.u32 	%r4716, %r5101, 31;
	add.s32 	%r4717, %r5101, %r4716;
	and.b32  	%r4718, %r4717, -2;
	sub.s32 	%r4719, %r5101, %r4718;
	shr.u32 	%r4720, %r5102, 31;
	add.s32 	%r4721, %r5102, %r4720;
	and.b32  	%r4722, %r4721, -2;
	sub.s32 	%r4723, %r5102, %r4722;
	setp.eq.s32 	%p1175, %r4719, %r4723;
	setp.lt.s32 	%p1176, %r5101, %r5102;
	and.b32  	%r4724, %r5101, 1;
	setp.eq.b32 	%p1177, %r4724, 1;
	not.pred 	%p1178, %p1177;
	selp.u32 	%r4725, -1, 0, %p1176;
	selp.u32 	%r4726, -1, 0, %p1178;
	selp.b32 	%r4727, %r4725, %r4726, %p1175;
	and.b32  	%r4728, %r4727, 1;
	setp.eq.b32 	%p1316, %r4728, 1;
$L__BB4_14:
	selp.b32 	%r5094, %r5101, %r5102, %p1316;
	selp.u32 	%r4729, 1, 0, %p1316;
	add.s32 	%r69, %r62, %r4729;
	not.pred 	%p1179, %p1316;
	selp.u32 	%r4730, 1, 0, %p1179;
	add.s32 	%r70, %r63, %r4730;
	@%p1316 bra 	$L__BB4_16;
	shl.b32 	%r4731, %r70, 2;
	add.s32 	%r4733, %r2887, %r4731;
	ld.shared.u32 	%r5102, [%r4733];
	bra.uni 	$L__BB4_17;
$L__BB4_16:
	shl.b32 	%r4734, %r69, 2;
	add.s32 	%r4736, %r2887, %r4734;
	ld.shared.u32 	%r5101, [%r4736];
$L__BB4_17:
	setp.ge.s32 	%p1181, %r69, %r46;
	mov.pred 	%p1317, 0;
	@%p1181 bra 	$L__BB4_20;
	setp.ge.s32 	%p1183, %r70, %r45;
	mov.pred 	%p1317, -1;
	@%p1183 bra 	$L__BB4_20;
	shr.u32 	%r4737, %r5101, 31;
	add.s32 	%r4738, %r5101, %r4737;
	and.b32  	%r4739, %r4738, -2;
	sub.s32 	%r4740, %r5101, %r4739;
	shr.u32 	%r4741, %r5102, 31;
	add.s32 	%r4742, %r5102, %r4741;
	and.b32  	%r4743, %r4742, -2;
	sub.s32 	%r4744, %r5102, %r4743;
	setp.eq.s32 	%p1184, %r4740, %r4744;
	setp.lt.s32 	%p1185, %r5101, %r5102;
	and.b32  	%r4745, %r5101, 1;
	setp.eq.b32 	%p1186, %r4745, 1;
	not.pred 	%p1187, %p1186;
	selp.u32 	%r4746, -1, 0, %p1185;
	selp.u32 	%r4747, -1, 0, %p1187;
	selp.b32 	%r4748, %r4746, %r4747, %p1184;
	and.b32  	%r4749, %r4748, 1;
	setp.eq.b32 	%p1317, %r4749, 1;
$L__BB4_20:
	selp.b32 	%r5093, %r5101, %r5102, %p1317;
	selp.u32 	%r4750, 1, 0, %p1317;
	add.s32 	%r76, %r69, %r4750;
	not.pred 	%p1188, %p1317;
	selp.u32 	%r4751, 1, 0, %p1188;
	add.s32 	%r77, %r70, %r4751;
	@%p1317 bra 	$L__BB4_22;
	shl.b32 	%r4752, %r77, 2;
	add.s32 	%r4754, %r2887, %r4752;
	ld.shared.u32 	%r5102, [%r4754];
	bra.uni 	$L__BB4_23;
$L__BB4_22:
	shl.b32 	%r4755, %r76, 2;
	add.s32 	%r4757, %r2887, %r4755;
	ld.shared.u32 	%r5101, [%r4757];
$L__BB4_23:
	setp.ge.s32 	%p1190, %r76, %r46;
	mov.pred 	%p1318, 0;
	@%p1190 bra 	$L__BB4_26;
	setp.ge.s32 	%p1192, %r77, %r45;
	mov.pred 	%p1318, -1;
	@%p1192 bra 	$L__BB4_26;
	shr.u32 	%r4758, %r5101, 31;
	add.s32 	%r4759, %r5101, %r4758;
	and.b32  	%r4760, %r4759, -2;
	sub.s32 	%r4761, %r5101, %r4760;
	shr.u32 	%r4762, %r5102, 31;
	add.s32 	%r4763, %r5102, %r4762;
	and.b32  	%r4764, %r4763, -2;
	sub.s32 	%r4765, %r5102, %r4764;
	setp.eq.s32 	%p1193, %r4761, %r4765;
	setp.lt.s32 	%p1194, %r5101, %r5102;
	and.b32  	%r4766, %r5101, 1;
	setp.eq.b32 	%p1195, %r4766, 1;
	not.pred 	%p1196, %p1195;
	selp.u32 	%r4767, -1, 0, %p1194;
	selp.u32 	%r4768, -1, 0, %p1196;
	selp.b32 	%r4769, %r4767, %r4768, %p1193;
	and.b32  	%r4770, %r4769, 1;
	setp.eq.b32 	%p1318, %r4770, 1;
$L__BB4_26:
	selp.b32 	%r5092, %r5101, %r5102, %p1318;
	selp.u32 	%r4771, 1, 0, %p1318;
	add.s32 	%r83, %r76, %r4771;
	not.pred 	%p1197, %p1318;
	selp.u32 	%r4772, 1, 0, %p1197;
	add.s32 	%r84, %r77, %r4772;
	@%p1318 bra 	$L__BB4_28;
	shl.b32 	%r4773, %r84, 2;
	add.s32 	%r4775, %r2887, %r4773;
	ld.shared.u32 	%r5102, [%r4775];
	bra.uni 	$L__BB4_29;
$L__BB4_28:
	shl.b32 	%r4776, %r83, 2;
	add.s32 	%r4778, %r2887, %r4776;
	ld.shared.u32 	%r5101, [%r4778];
$L__BB4_29:
	setp.ge.s32 	%p1199, %r83, %r46;
	mov.pred 	%p1319, 0;
	@%p1199 bra 	$L__BB4_32;
	setp.ge.s32 	%p1201, %r84, %r45;
	mov.pred 	%p1319, -1;
	@%p1201 bra 	$L__BB4_32;
	shr.u32 	%r4779, %r5101, 31;
	add.s32 	%r4780, %r5101, %r4779;
	and.b32  	%r4781, %r4780, -2;
	sub.s32 	%r4782, %r5101, %r4781;
	shr.u32 	%r4783, %r5102, 31;
	add.s32 	%r4784, %r5102, %r4783;
	and.b32  	%r4785, %r4784, -2;
	sub.s32 	%r4786, %r5102, %r4785;
	setp.eq.s32 	%p1202, %r4782, %r4786;
	setp.lt.s32 	%p1203, %r5101, %r5102;
	and.b32  	%r4787, %r5101, 1;
	setp.eq.b32 	%p1204, %r4787, 1;
	not.pred 	%p1205, %p1204;
	selp.u32 	%r4788, -1, 0, %p1203;
	selp.u32 	%r4789, -1, 0, %p1205;
	selp.b32 	%r4790, %r4788, %r4789, %p1202;
	and.b32  	%r4791, %r4790, 1;
	setp.eq.b32 	%p1319, %r4791, 1;
$L__BB4_32:
	selp.b32 	%r5091, %r5101, %r5102, %p1319;
	selp.u32 	%r4792, 1, 0, %p1319;
	add.s32 	%r90, %r83, %r4792;
	not.pred 	%p1206, %p1319;
	selp.u32 	%r4793, 1, 0, %p1206;
	add.s32 	%r91, %r84, %r4793;
	@%p1319 bra 	$L__BB4_34;
	shl.b32 	%r4794, %r91, 2;
	add.s32 	%r4796, %r2887, %r4794;
	ld.shared.u32 	%r5102, [%r4796];
	bra.uni 	$L__BB4_35;
$L__BB4_34:
	shl.b32 	%r4797, %r90, 2;
	add.s32 	%r4799, %r2887, %r4797;
	ld.shared.u32 	%r5101, [%r4799];
$L__BB4_35:
	setp.ge.s32 	%p1208, %r90, %r46;
	mov.pred 	%p1320, 0;
	@%p1208 bra 	$L__BB4_38;
	setp.ge.s32 	%p1210, %r91, %r45;
	mov.pred 	%p1320, -1;
	@%p1210 bra 	$L__BB4_38;
	shr.u32 	%r4800, %r5101, 31;
	add.s32 	%r4801, %r5101, %r4800;
	and.b32  	%r4802, %r4801, -2;
	sub.s32 	%r4803, %r5101, %r4802;
	shr.u32 	%r4804, %r5102, 31;
	add.s32 	%r4805, %r5102, %r4804;
	and.b32  	%r4806, %r4805, -2;
	sub.s32 	%r4807, %r5102, %r4806;
	setp.eq.s32 	%p1211, %r4803, %r4807;
	setp.lt.s32 	%p1212, %r5101, %r5102;
	and.b32  	%r4808, %r5101, 1;
	setp.eq.b32 	%p1213, %r4808, 1;
	not.pred 	%p1214, %p1213;
	selp.u32 	%r4809, -1, 0, %p1212;
	selp.u32 	%r4810, -1, 0, %p1214;
	selp.b32 	%r4811, %r4809, %r4810, %p1211;
	and.b32  	%r4812, %r4811, 1;
	setp.eq.b32 	%p1320, %r4812, 1;
$L__BB4_38:
	selp.b32 	%r5090, %r5101, %r5102, %p1320;
	selp.u32 	%r4813, 1, 0, %p1320;
	add.s32 	%r97, %r90, %r4813;
	not.pred 	%p1215, %p1320;
	selp.u32 	%r4814, 1, 0, %p1215;
	add.s32 	%r98, %r91, %r4814;
	@%p1320 bra 	$L__BB4_40;
	shl.b32 	%r4815, %r98, 2;
	add.s32 	%r4817, %r2887, %r4815;
	ld.shared.u32 	%r5102, [%r4817];
	bra.uni 	$L__BB4_41;
$L__BB4_40:
	shl.b32 	%r4818, %r97, 2;
	add.s32 	%r4820, %r2887, %r4818;
	ld.shared.u32 	%r5101, [%r4820];
$L__BB4_41:
	setp.ge.s32 	%p1217, %r97, %r46;
	mov.pred 	%p1321, 0;
	@%p1217 bra 	$L__BB4_44;
	setp.ge.s32 	%p1219, %r98, %r45;
	mov.pred 	%p1321, -1;
	@%p1219 bra 	$L__BB4_44;
	shr.u32 	%r4821, %r5101, 31;
	add.s32 	%r4822, %r5101, %r4821;
	and.b32  	%r4823, %r4822, -2;
	sub.s32 	%r4824, %r5101, %r4823;
	shr.u32 	%r4825, %r5102, 31;
	add.s32 	%r4826, %r5102, %r4825;
	and.b32  	%r4827, %r4826, -2;
	sub.s32 	%r4828, %r5102, %r4827;
	setp.eq.s32 	%p1220, %r4824, %r4828;
	setp.lt.s32 	%p1221, %r5101, %r5102;
	and.b32  	%r4829, %r5101, 1;
	setp.eq.b32 	%p1222, %r4829, 1;
	not.pred 	%p1223, %p1222;
	selp.u32 	%r4830, -1, 0, %p1221;
	selp.u32 	%r4831, -1, 0, %p1223;
	selp.b32 	%r4832, %r4830, %r4831, %p1220;
	and.b32  	%r4833, %r4832, 1;
	setp.eq.b32 	%p1321, %r4833, 1;
$L__BB4_44:
	selp.b32 	%r5089, %r5101, %r5102, %p1321;
	selp.u32 	%r4834, 1, 0, %p1321;
	add.s32 	%r104, %r97, %r4834;
	not.pred 	%p1224, %p1321;
	selp.u32 	%r4835, 1, 0, %p1224;
	add.s32 	%r105, %r98, %r4835;
	@%p1321 bra 	$L__BB4_46;
	shl.b32 	%r4836, %r105, 2;
	add.s32 	%r4838, %r2887, %r4836;
	ld.shared.u32 	%r5102, [%r4838];
	bra.uni 	$L__BB4_47;
$L__BB4_46:
	shl.b32 	%r4839, %r104, 2;
	add.s32 	%r4841, %r2887, %r4839;
	ld.shared.u32 	%r5101, [%r4841];
$L__BB4_47:
	setp.ge.s32 	%p1226, %r104, %r46;
	mov.pred 	%p1322, 0;
	@%p1226 bra 	$L__BB4_50;
	setp.ge.s32 	%p1228, %r105, %r45;
	mov.pred 	%p1322, -1;
	@%p1228 bra 	$L__BB4_50;
	shr.u32 	%r4842, %r5101, 31;
	add.s32 	%r4843, %r5101, %r4842;
	and.b32  	%r4844, %r4843, -2;
	sub.s32 	%r4845, %r5101, %r4844;
	shr.u32 	%r4846, %r5102, 31;
	add.s32 	%r4847, %r5102, %r4846;
	and.b32  	%r4848, %r4847, -2;
	sub.s32 	%r4849, %r5102, %r4848;
	setp.eq.s32 	%p1229, %r4845, %r4849;
	setp.lt.s32 	%p1230, %r5101, %r5102;
	and.b32  	%r4850, %r5101, 1;
	setp.eq.b32 	%p1231, %r4850, 1;
	not.pred 	%p1232, %p1231;
	selp.u32 	%r4851, -1, 0, %p1230;
	selp.u32 	%r4852, -1, 0, %p1232;
	selp.b32 	%r4853, %r4851, %r4852, %p1229;
	and.b32  	%r4854, %r4853, 1;
	setp.eq.b32 	%p1322, %r4854, 1;
$L__BB4_50:
	selp.b32 	%r5088, %r5101, %r5102, %p1322;
	selp.u32 	%r4855, 1, 0, %p1322;
	add.s32 	%r111, %r104, %r4855;
	not.pred 	%p1233, %p1322;
	selp.u32 	%r4856, 1, 0, %p1233;
	add.s32 	%r112, %r105, %r4856;
	@%p1322 bra 	$L__BB4_52;
	shl.b32 	%r4857, %r112, 2;
	add.s32 	%r4859, %r2887, %r4857;
	ld.shared.u32 	%r5102, [%r4859];
	bra.uni 	$L__BB4_53;
$L__BB4_52:
	shl.b32 	%r4860, %r111, 2;
	add.s32 	%r4862, %r2887, %r4860;
	ld.shared.u32 	%r5101, [%r4862];
$L__BB4_53:
	setp.ge.s32 	%p1235, %r111, %r46;
	mov.pred 	%p1323, 0;
	@%p1235 bra 	$L__BB4_56;
	setp.ge.s32 	%p1237, %r112, %r45;
	mov.pred 	%p1323, -1;
	@%p1237 bra 	$L__BB4_56;
	shr.u32 	%r4863, %r5101, 31;
	add.s32 	%r4864, %r5101, %r4863;
	and.b32  	%r4865, %r4864, -2;
	sub.s32 	%r4866, %r5101, %r4865;
	shr.u32 	%r4867, %r5102, 31;
	add.s32 	%r4868, %r5102, %r4867;
	and.b32  	%r4869, %r4868, -2;
	sub.s32 	%r4870, %r5102, %r4869;
	setp.eq.s32 	%p1238, %r4866, %r4870;
	setp.lt.s32 	%p1239, %r5101, %r5102;
	and.b32  	%r4871, %r5101, 1;
	setp.eq.b32 	%p1240, %r4871, 1;
	not.pred 	%p1241, %p1240;
	selp.u32 	%r4872, -1, 0, %p1239;
	selp.u32 	%r4873, -1, 0, %p1241;
	selp.b32 	%r4874, %r4872, %r4873, %p1238;
	and.b32  	%r4875, %r4874, 1;
	setp.eq.b32 	%p1323, %r4875, 1;
$L__BB4_56:
	selp.b32 	%r5087, %r5101, %r5102, %p1323;
	selp.u32 	%r4876, 1, 0, %p1323;
	add.s32 	%r118, %r111, %r4876;
	not.pred 	%p1242, %p1323;
	selp.u32 	%r4877, 1, 0, %p1242;
	add.s32 	%r119, %r112, %r4877;
	@%p1323 bra 	$L__BB4_58;
	shl.b32 	%r4878, %r119, 2;
	add.s32 	%r4880, %r2887, %r4878;
	ld.shared.u32 	%r5102, [%r4880];
	bra.uni 	$L__BB4_59;
$L__BB4_58:
	shl.b32 	%r4881, %r118, 2;
	add.s32 	%r4883, %r2887, %r4881;
	ld.shared.u32 	%r5101, [%r4883];
$L__BB4_59:
	setp.ge.s32 	%p1244, %r118, %r46;
	mov.pred 	%p1324, 0;
	@%p1244 bra 	$L__BB4_62;
	setp.ge.s32 	%p1246, %r119, %r45;
	mov.pred 	%p1324, -1;
	@%p1246 bra 	$L__BB4_62;
	shr.u32 	%r4884, %r5101, 31;
	add.s32 	%r4885, %r5101, %r4884;
	and.b32  	%r4886, %r4885, -2;
	sub.s32 	%r4887, %r5101, %r4886;
	shr.u32 	%r4888, %r5102, 31;
	add.s32 	%r4889, %r5102, %r4888;
	and.b32  	%r4890, %r4889, -2;
	sub.s32 	%r4891, %r5102, %r4890;
	setp.eq.s32 	%p1247, %r4887, %r4891;
	setp.lt.s32 	%p1248, %r5101, %r5102;
	and.b32  	%r4892, %r5101, 1;
	setp.eq.b32 	%p1249, %r4892, 1;
	not.pred 	%p1250, %p1249;
	selp.u32 	%r4893, -1, 0, %p1248;
	selp.u32 	%r4894, -1, 0, %p1250;
	selp.b32 	%r4895, %r4893, %r4894, %p1247;
	and.b32  	%r4896, %r4895, 1;
	setp.eq.b32 	%p1324, %r4896, 1;
$L__BB4_62:
	selp.b32 	%r5086, %r5101, %r5102, %p1324;
	selp.u32 	%r4897, 1, 0, %p1324;
	add.s32 	%r125, %r118, %r4897;
	not.pred 	%p1251, %p1324;
	selp.u32 	%r4898, 1, 0, %p1251;
	add.s32 	%r126, %r119, %r4898;
	@%p1324 bra 	$L__BB4_64;
	shl.b32 	%r4899, %r126, 2;
	add.s32 	%r4901, %r2887, %r4899;
	ld.shared.u32 	%r5102, [%r4901];
	bra.uni 	$L__BB4_65;
$L__BB4_64:
	shl.b32 	%r4902, %r125, 2;
	add.s32 	%r4904, %r2887, %r4902;
	ld.shared.u32 	%r5101, [%r4904];
$L__BB4_65:
	setp.ge.s32 	%p1253, %r125, %r46;
	mov.pred 	%p1325, 0;
	@%p1253 bra 	$L__BB4_68;
	setp.ge.s32 	%p1255, %r126, %r45;
	mov.pred 	%p1325, -1;
	@%p1255 bra 	$L__BB4_68;
	shr.u32 	%r4905, %r5101, 31;
	add.s32 	%r4906, %r5101, %r4905;
	and.b32  	%r4907, %r4906, -2;
	sub.s32 	%r4908, %r5101, %r4907;
	shr.u32 	%r4909, %r5102, 31;
	add.s32 	%r4910, %r5102, %r4909;
	and.b32  	%r4911, %r4910, -2;
	sub.s32 	%r4912, %r5102, %r4911;
	setp.eq.s32 	%p1256, %r4908, %r4912;
	setp.lt.s32 	%p1257, %r5101, %r5102;
	and.b32  	%r4913, %r5101, 1;
	setp.eq.b32 	%p1258, %r4913, 1;
	not.pred 	%p1259, %p1258;
	selp.u32 	%r4914, -1, 0, %p1257;
	selp.u32 	%r4915, -1, 0, %p1259;
	selp.b32 	%r4916, %r4914, %r4915, %p1256;
	and.b32  	%r4917, %r4916, 1;
	setp.eq.b32 	%p1325, %r4917, 1;
$L__BB4_68:
	selp.b32 	%r5085, %r5101, %r5102, %p1325;
	selp.u32 	%r4918, 1, 0, %p1325;
	add.s32 	%r132, %r125, %r4918;
	not.pred 	%p1260, %p1325;
	selp.u32 	%r4919, 1, 0, %p1260;
	add.s32 	%r133, %r126, %r4919;
	@%p1325 bra 	$L__BB4_70;
	shl.b32 	%r4920, %r133, 2;
	add.s32 	%r4922, %r2887, %r4920;
	ld.shared.u32 	%r5102, [%r4922];
	bra.uni 	$L__BB4_71;
$L__BB4_70:
	shl.b32 	%r4923, %r132, 2;
	add.s32 	%r4925, %r2887, %r4923;
	ld.shared.u32 	%r5101, [%r4925];
$L__BB4_71:
	setp.ge.s32 	%p1262, %r132, %r46;
	mov.pred 	%p1326, 0;
	@%p1262 bra 	$L__BB4_74;
	setp.ge.s32 	%p1264, %r133, %r45;
	mov.pred 	%p1326, -1;
	@%p1264 bra 	$L__BB4_74;
	shr.u32 	%r4926, %r5101, 31;
	add.s32 	%r4927, %r5101, %r4926;
	and.b32  	%r4928, %r4927, -2;
	sub.s32 	%r4929, %r5101, %r4928;
	shr.u32 	%r4930, %r5102, 31;
	add.s32 	%r4931, %r5102, %r4930;
	and.b32  	%r4932, %r4931, -2;
	sub.s32 	%r4933, %r5102, %r4932;
	setp.eq.s32 	%p1265, %r4929, %r4933;
	setp.lt.s32 	%p1266, %r5101, %r5102;
	and.b32  	%r4934, %r5101, 1;
	setp.eq.b32 	%p1267, %r4934, 1;
	not.pred 	%p1268, %p1267;
	selp.u32 	%r4935, -1, 0, %p1266;
	selp.u32 	%r4936, -1, 0, %p1268;
	selp.b32 	%r4937, %r4935, %r4936, %p1265;
	and.b32  	%r4938, %r4937, 1;
	setp.eq.b32 	%p1326, %r4938, 1;
$L__BB4_74:
	selp.b32 	%r5084, %r5101, %r5102, %p1326;
	selp.u32 	%r4939, 1, 0, %p1326;
	add.s32 	%r139, %r132, %r4939;
	not.pred 	%p1269, %p1326;
	selp.u32 	%r4940, 1, 0, %p1269;
	add.s32 	%r140, %r133, %r4940;
	@%p1326 bra 	$L__BB4_76;
	shl.b32 	%r4941, %r140, 2;
	add.s32 	%r4943, %r2887, %r4941;
	ld.shared.u32 	%r5102, [%r4943];
	bra.uni 	$L__BB4_77;
$L__BB4_76:
	shl.b32 	%r4944, %r139, 2;
	add.s32 	%r4946, %r2887, %r4944;
	ld.shared.u32 	%r5101, [%r4946];
$L__BB4_77:
	setp.ge.s32 	%p1271, %r139, %r46;
	mov.pred 	%p1327, 0;
	@%p1271 bra 	$L__BB4_80;
	setp.ge.s32 	%p1273, %r140, %r45;
	mov.pred 	%p1327, -1;
	@%p1273 bra 	$L__BB4_80;
	shr.u32 	%r4947, %r5101, 31;
	add.s32 	%r4948, %r5101, %r4947;
	and.b32  	%r4949, %r4948, -2;
	sub.s32 	%r4950, %r5101, %r4949;
	shr.u32 	%r4951, %r5102, 31;
	add.s32 	%r4952, %r5102, %r4951;
	and.b32  	%r4953, %r4952, -2;
	sub.s32 	%r4954, %r5102, %r4953;
	setp.eq.s32 	%p1274, %r4950, %r4954;
	setp.lt.s32 	%p1275, %r5101, %r5102;
	and.b32  	%r4955, %r5101, 1;
	setp.eq.b32 	%p1276, %r4955, 1;
	not.pred 	%p1277, %p1276;
	selp.u32 	%r4956, -1, 0, %p1275;
	selp.u32 	%r4957, -1, 0, %p1277;
	selp.b32 	%r4958, %r4956, %r4957, %p1274;
	and.b32  	%r4959, %r4958, 1;
	setp.eq.b32 	%p1327, %r4959, 1;
$L__BB4_80:
	selp.b32 	%r5083, %r5101, %r5102, %p1327;
	selp.u32 	%r4960, 1, 0, %p1327;
	add.s32 	%r146, %r139, %r4960;
	not.pred 	%p1278, %p1327;
	selp.u32 	%r4961, 1, 0, %p1278;
	add.s32 	%r147, %r140, %r4961;
	@%p1327 bra 	$L__BB4_82;
	shl.b32 	%r4962, %r147, 2;
	add.s32 	%r4964, %r2887, %r4962;
	ld.shared.u32 	%r5102, [%r4964];
	bra.uni 	$L__BB4_83;
$L__BB4_82:
	shl.b32 	%r4965, %r146, 2;
	add.s32 	%r4967, %r2887, %r4965;
	ld.shared.u32 	%r5101, [%r4967];
$L__BB4_83:
	setp.ge.s32 	%p1280, %r146, %r46;
	mov.pred 	%p1328, 0;
	@%p1280 bra 	$L__BB4_86;
	setp.ge.s32 	%p1282, %r147, %r45;
	mov.pred 	%p1328, -1;
	@%p1282 bra 	$L__BB4_86;
	shr.u32 	%r4968, %r5101, 31;
	add.s32 	%r4969, %r5101, %r4968;
	and.b32  	%r4970, %r4969, -2;
	sub.s32 	%r4971, %r5101, %r4970;
	shr.u32 	%r4972, %r5102, 31;
	add.s32 	%r4973, %r5102, %r4972;
	and.b32  	%r4974, %r4973, -2;
	sub.s32 	%r4975, %r5102, %r4974;
	setp.eq.s32 	%p1283, %r4971, %r4975;
	setp.lt.s32 	%p1284, %r5101, %r5102;
	and.b32  	%r4976, %r5101, 1;
	setp.eq.b32 	%p1285, %r4976, 1;
	not.pred 	%p1286, %p1285;
	selp.u32 	%r4977, -1, 0, %p1284;
	selp.u32 	%r4978, -1, 0, %p1286;
	selp.b32 	%r4979, %r4977, %r4978, %p1283;
	and.b32  	%r4980, %r4979, 1;
	setp.eq.b32 	%p1328, %r4980, 1;
$L__BB4_86:
	selp.b32 	%r5082, %r5101, %r5102, %p1328;
	selp.u32 	%r4981, 1, 0, %p1328;
	add.s32 	%r153, %r146, %r4981;
	not.pred 	%p1287, %p1328;
	selp.u32 	%r4982, 1, 0, %p1287;
	add.s32 	%r154, %r147, %r4982;
	@%p1328 bra 	$L__BB4_88;
	shl.b32 	%r4983, %r154, 2;
	add.s32 	%r4985, %r2887, %r4983;
	ld.shared.u32 	%r5102, [%r4985];
	bra.uni 	$L__BB4_89;
$L__BB4_88:
	shl.b32 	%r4986, %r153, 2;
	add.s32 	%r4988, %r2887, %r4986;
	ld.shared.u32 	%r5101, [%r4988];
$L__BB4_89:
	setp.ge.s32 	%p1289, %r153, %r46;
	mov.pred 	%p1329, 0;
	@%p1289 bra 	$L__BB4_92;
	setp.ge.s32 	%p1291, %r154, %r45;
	mov.pred 	%p1329, -1;
	@%p1291 bra 	$L__BB4_92;
	shr.u32 	%r4989, %r5101, 31;
	add.s32 	%r4990, %r5101, %r4989;
	and.b32  	%r4991, %r4990, -2;
	sub.s32 	%r4992, %r5101, %r4991;
	shr.u32 	%r4993, %r5102, 31;
	add.s32 	%r4994, %r5102, %r4993;
	and.b32  	%r4995, %r4994, -2;
	sub.s32 	%r4996, %r5102, %r4995;
	setp.eq.s32 	%p1292, %r4992, %r4996;
	setp.lt.s32 	%p1293, %r5101, %r5102;
	and.b32  	%r4997, %r5101, 1;
	setp.eq.b32 	%p1294, %r4997, 1;
	not.pred 	%p1295, %p1294;
	selp.u32 	%r4998, -1, 0, %p1293;
	selp.u32 	%r4999, -1, 0, %p1295;
	selp.b32 	%r5000, %r4998, %r4999, %p1292;
	and.b32  	%r5001, %r5000, 1;
	setp.eq.b32 	%p1329, %r5001, 1;
$L__BB4_92:
	selp.b32 	%r5081, %r5101, %r5102, %p1329;
	selp.u32 	%r5002, 1, 0, %p1329;
	add.s32 	%r160, %r153, %r5002;
	not.pred 	%p1296, %p1329;
	selp.u32 	%r5003, 1, 0, %p1296;
	add.s32 	%r161, %r154, %r5003;
	@%p1329 bra 	$L__BB4_94;
	shl.b32 	%r5004, %r161, 2;
	add.s32 	%r5006, %r2887, %r5004;
	ld.shared.u32 	%r5102, [%r5006];
	bra.uni 	$L__BB4_95;
$L__BB4_94:
	shl.b32 	%r5007, %r160, 2;
	add.s32 	%r5009, %r2887, %r5007;
	ld.shared.u32 	%r5101, [%r5009];
$L__BB4_95:
	setp.ge.s32 	%p1298, %r160, %r46;
	mov.pred 	%p1330, 0;
	@%p1298 bra 	$L__BB4_98;
	setp.ge.s32 	%p1300, %r161, %r45;
	mov.pred 	%p1330, -1;
	@%p1300 bra 	$L__BB4_98;
	shr.u32 	%r5010, %r5101, 31;
	add.s32 	%r5011, %r5101, %r5010;
	and.b32  	%r5012, %r5011, -2;
	sub.s32 	%r5013, %r5101, %r5012;
	shr.u32 	%r5014, %r5102, 31;
	add.s32 	%r5015, %r5102, %r5014;
	and.b32  	%r5016, %r5015, -2;
	sub.s32 	%r5017, %r5102, %r5016;
	setp.eq.s32 	%p1301, %r5013, %r5017;
	setp.lt.s32 	%p1302, %r5101, %r5102;
	and.b32  	%r5018, %r5101, 1;
	setp.eq.b32 	%p1303, %r5018, 1;
	not.pred 	%p1304, %p1303;
	selp.u32 	%r5019, -1, 0, %p1302;
	selp.u32 	%r5020, -1, 0, %p1304;
	selp.b32 	%r5021, %r5019, %r5020, %p1301;
	and.b32  	%r5022, %r5021, 1;
	setp.eq.b32 	%p1330, %r5022, 1;
$L__BB4_98:
	selp.b32 	%r5080, %r5101, %r5102, %p1330;
	selp.u32 	%r5023, 1, 0, %p1330;
	add.s32 	%r167, %r160, %r5023;
	not.pred 	%p1305, %p1330;
	selp.u32 	%r5024, 1, 0, %p1305;
	add.s32 	%r168, %r161, %r5024;
	@%p1330 bra 	$L__BB4_100;
	shl.b32 	%r5025, %r168, 2;
	add.s32 	%r5027, %r2887, %r5025;
	ld.shared.u32 	%r5102, [%r5027];
	bra.uni 	$L__BB4_101;
$L__BB4_100:
	shl.b32 	%r5028, %r167, 2;
	add.s32 	%r5030, %r2887, %r5028;
	ld.shared.u32 	%r5101, [%r5030];
$L__BB4_101:
	setp.ge.s32 	%p1306, %r167, %r46;
	mov.u32 	%r5132, %r5102;
	@%p1306 bra 	$L__BB4_104;
	setp.ge.s32 	%p1307, %r168, %r45;
	mov.u32 	%r5132, %r5101;
	@%p1307 bra 	$L__BB4_104;
	shr.u32 	%r5031, %r5101, 31;
	add.s32 	%r5032, %r5101, %r5031;
	and.b32  	%r5033, %r5032, -2;
	sub.s32 	%r5034, %r5101, %r5033;
	shr.u32 	%r5035, %r5102, 31;
	add.s32 	%r5036, %r5102, %r5035;
	and.b32  	%r5037, %r5036, -2;
	sub.s32 	%r5038, %r5102, %r5037;
	setp.eq.s32 	%p1308, %r5034, %r5038;
	setp.lt.s32 	%p1309, %r5101, %r5102;
	and.b32  	%r5039, %r5101, 1;
	setp.eq.b32 	%p1310, %r5039, 1;
	not.pred 	%p1311, %p1310;
	selp.u32 	%r5040, -1, 0, %p1309;
	selp.u32 	%r5041, -1, 0, %p1311;
	selp.b32 	%r5042, %r5040, %r5041, %p1308;
	and.b32  	%r5043, %r5042, 1;
	setp.eq.b32 	%p1312, %r5043, 1;
	selp.b32 	%r5132, %r5101, %r5102, %p1312;
$L__BB4_104:
	shl.b32 	%r5096, %r42, 1;
	setp.lt.u32 	%p1313, %r42, 129;
	@%p1313 bra 	$L__BB4_2;
	ld.param.s8 	%rs3, [_ZN3cub18CUB_300001_SM_10006detail10merge_sort30DeviceMergeSortBlockSortKernelINS2_10policy_hubIN6thrust24THRUST_300001_SM_1000_NS6detail15normal_iteratorINS6_10device_ptrIiEEEEE9Policy600ESB_PNS0_8NullTypeESB_SF_j17evens_before_oddsiSE_EEvbT0_T1_T2_T3_T4_PT6_PT7_T5_NS1_7vsmem_tE_param_0];
	bar.sync 	0;
	setp.eq.s16 	%p1314, %rs3, 0;
	@%p1314 bra 	$L__BB4_107;
	st.shared.u32 	[%r6], %r5095;
	st.shared.u32 	[%r6+4], %r5094;
	st.shared.u32 	[%r6+8], %r5093;
	st.shared.u32 	[%r6+12], %r5092;
	st.shared.u32 	[%r6+16], %r5091;
	st.shared.u32 	[%r6+20], %r5090;
	st.shared.u32 	[%r6+24], %r5089;
	st.shared.u32 	[%r6+28], %r5088;
	st.shared.u32 	[%r6+32], %r5087;
	st.shared.u32 	[%r6+36], %r5086;
	st.shared.u32 	[%r6+40], %r5085;
	st.shared.u32 	[%r6+44], %r5084;
	st.shared.u32 	[%r6+48], %r5083;
	st.shared.u32 	[%r6+52], %r5082;
	st.shared.u32 	[%r6+56], %r5081;
	st.shared.u32 	[%r6+60], %r5080;
	st.shared.u32 	[%r6+64], %r5132;
	bar.warp.sync 	-1;
	ld.shared.u32 	%r5044, [%r5];
	ld.shared.u32 	%r5045, [%r5+128];
	ld.shared.u32 	%r5046, [%r5+256];
	ld.shared.u32 	%r5047, [%r5+384];
	ld.shared.u32 	%r5048, [%r5+512];
	ld.shared.u32 	%r5049, [%r5+640];
	ld.shared.u32 	%r5050, [%r5+768];
	ld.shared.u32 	%r5051, [%r5+896];
	ld.shared.u32 	%r5052, [%r5+1024];
	ld.shared.u32 	%r5053, [%r5+1152];
	ld.shared.u32 	%r5054, [%r5+1280];
	ld.shared.u32 	%r5055, [%r5+1408];
	ld.shared.u32 	%r5056, [%r5+1536];
	ld.shared.u32 	%r5057, [%r5+1664];
	ld.shared.u32 	%r5058, [%r5+1792];
	ld.shared.u32 	%r5059, [%r5+1920];
	ld.shared.u32 	%r5060, [%r5+2048];
	cvt.u64.u32 	%rd27, %r4;
	add.s32 	%r5061, %r3, %r1;
	cvt.u64.u32 	%rd28, %r5061;
	add.s64 	%rd29, %rd28, %rd27;
	shl.b64 	%rd30, %rd29, 2;
	add.s64 	%rd31, %rd3, %rd30;
	st.global.u32 	[%rd31], %r5044;
	st.global.u32 	[%rd31+128], %r5045;
	st.global.u32 	[%rd31+256], %r5046;
	st.global.u32 	[%rd31+384], %r5047;
	st.global.u32 	[%rd31+512], %r5048;
	st.global.u32 	[%rd31+640], %r5049;
	st.global.u32 	[%rd31+768], %r5050;
	st.global.u32 	[%rd31+896], %r5051;
	st.global.u32 	[%rd31+1024], %r5052;
	st.global.u32 	[%rd31+1152], %r5053;
	st.global.u32 	[%rd31+1280], %r5054;
	st.global.u32 	[%rd31+1408], %r5055;
	st.global.u32 	[%rd31+1536], %r5056;
	st.global.u32 	[%rd31+1664], %r5057;
	st.global.u32 	[%rd31+1792], %r5058;
	st.global.u32 	[%rd31+1920], %r5059;
	st.global.u32 	[%rd31+2048], %r5060;
	bra.uni 	$L__BB4_351;
$L__BB4_107:
	st.shared.u32 	[%r6], %r5095;
	st.shared.u32 	[%r6+4], %r5094;
	st.shared.u32 	[%r6+8], %r5093;
	st.shared.u32 	[%r6+12], %r5092;
	st.shared.u32 	[%r6+16], %r5091;
	st.shared.u32 	[%r6+20], %r5090;
	st.shared.u32 	[%r6+24], %r5089;
	st.shared.u32 	[%r6+28], %r5088;
	st.shared.u32 	[%r6+32], %r5087;
	st.shared.u32 	[%r6+36], %r5086;
	st.shared.u32 	[%r6+40], %r5085;
	st.shared.u32 	[%r6+44], %r5084;
	st.shared.u32 	[%r6+48], %r5083;
	st.shared.u32 	[%r6+52], %r5082;
	st.shared.u32 	[%r6+56], %r5081;
	st.shared.u32 	[%r6+60], %r5080;
	st.shared.u32 	[%r6+64], %r5132;
	bar.warp.sync 	-1;
	ld.shared.u32 	%r5062, [%r5];
	ld.shared.u32 	%r5063, [%r5+128];
	ld.shared.u32 	%r5064, [%r5+256];
	ld.shared.u32 	%r5065, [%r5+384];
	ld.shared.u32 	%r5066, [%r5+512];
	ld.shared.u32 	%r5067, [%r5+640];
	ld.shared.u32 	%r5068, [%r5+768];
	ld.shared.u32 	%r5069, [%r5+896];
	ld.shared.u32 	%r5070, [%r5+1024];
	ld.shared.u32 	%r5071, [%r5+1152];
	ld.shared.u32 	%r5072, [%r5+1280];
	ld.shared.u32 	%r5073, [%r5+1408];
	ld.shared.u32 	%r5074, [%r5+1536];
	ld.shared.u32 	%r5075, [%r5+1664];
	ld.shared.u32 	%r5076, [%r5+1792];
	ld.shared.u32 	%r5077, [%r5+1920];
	ld.shared.u32 	%r5078, [%r5+2048];
	add.s64 	%rd33, %rd1, %rd25;
	st.global.u32 	[%rd33], %r5062;
	st.global.u32 	[%rd33+128], %r5063;
	st.global.u32 	[%rd33+256], %r5064;
	st.global.u32 	[%rd33+384], %r5065;
	st.global.u32 	[%rd33+512], %r5066;
	st.global.u32 	[%rd33+640], %r5067;
	st.global.u32 	[%rd33+768], %r5068;
	st.global.u32 	[%rd33+896], %r5069;
	st.global.u32 	[%rd33+1024], %r5070;
	st.global.u32 	[%rd33+1152], %r5071;
	st.global.u32 	[%rd33+1280], %r5072;
	st.global.u32 	[%rd33+1408], %r5073;
	st.global.u32 	[%rd33+1536], %r5074;
	st.global.u32 	[%rd33+1664], %r5075;
	st.global.u32 	[%rd33+1792], %r5076;
	st.global.u32 	[%rd33+1920], %r5077;
	st.global.u32 	[%rd33+2048], %r5078;
	bra.uni 	$L__BB4_351;
$L__BB4_108:
	sub.s32 	%r521, %r517, %r1;
	min.s32 	%r176, %r521, 4352;
	// begin inline asm
	griddepcontrol.wait;
	// end inline asm
	mul.wide.u32 	%rd11, %r1, 4;
	add.s64 	%rd12, %rd2, %rd11;
	mov.u32 	%r177, %tid.x;
	ld.global.u32 	%r5149, [%rd12];
	and.b32  	%r522, %r177, 31;
	and.b32  	%r523, %r177, 992;
	mul.lo.s32 	%r524, %r523, 17;
	or.b32  	%r179, %r524, %r522;
	setp.ge.s32 	%p66, %r179, %r176;
	shl.b32 	%r525, %r179, 2;
	cvt.u64.u32 	%rd13, %r525;
	add.s64 	%rd5, %rd12, %rd13;
	mov.u32 	%r5133, %r5149;
	@%p66 bra 	$L__BB4_110;
	ld.global.u32 	%r5133, [%rd5];
$L__BB4_110:
	add.s32 	%r182, %r179, 32;
	setp.ge.s32 	%p67, %r182, %r176;
	mov.u32 	%r5134, %r5149;
	@%p67 bra 	$L__BB4_112;
	ld.global.u32 	%r5134, [%rd5+128];
$L__BB4_112:
	add.s32 	%r185, %r179, 64;
	setp.ge.s32 	%p68, %r185, %r176;
	mov.u32 	%r5135, %r5149;
	@%p68 bra 	$L__BB4_114;
	ld.global.u32 	%r5135, [%rd5+256];
$L__BB4_114:
	add.s32 	%r188, %r179, 96;
	setp.ge.s32 	%p69, %r188, %r176;
	mov.u32 	%r5136, %r5149;
	@%p69 bra 	$L__BB4_116;
	ld.global.u32 	%r5136, [%rd5+384];
$L__BB4_116:
	add.s32 	%r191, %r179, 128;
	setp.ge.s32 	%p70, %r191, %r176;
	mov.u32 	%r5137, %r5149;
	@%p70 bra 	$L__BB4_118;
	ld.global.u32 	%r5137, [%rd5+512];
$L__BB4_118:
	add.s32 	%r194, %r179, 160;
	setp.ge.s32 	%p71, %r194, %r176;
	mov.u32 	%r5138, %r5149;
	@%p71 bra 	$L__BB4_120;
	ld.global.u32 	%r5138, [%rd5+640];
$L__BB4_120:
	add.s32 	%r197, %r179, 192;
	setp.ge.s32 	%p72, %r197, %r176;
	mov.u32 	%r5139, %r5149;
	@%p72 bra 	$L__BB4_122;
	ld.global.u32 	%r5139, [%rd5+768];
$L__BB4_122:
	add.s32 	%r200, %r179, 224;
	setp.ge.s32 	%p73, %r200, %r176;
	mov.u32 	%r5140, %r5149;
	@%p73 bra 	$L__BB4_124;
	ld.global.u32 	%r5140, [%rd5+896];
$L__BB4_124:
	add.s32 	%r203, %r179, 256;
	setp.ge.s32 	%p74, %r203, %r176;
	mov.u32 	%r5141, %r5149;
	@%p74 bra 	$L__BB4_126;
	ld.global.u32 	%r5141, [%rd5+1024];
$L__BB4_126:
	add.s32 	%r206, %r179, 288;
	setp.ge.s32 	%p75, %r206, %r176;
	mov.u32 	%r5142, %r5149;
	@%p75 bra 	$L__BB4_128;
	ld.global.u32 	%r5142, [%rd5+1152];
$L__BB4_128:
	add.s32 	%r209, %r179, 320;
	setp.ge.s32 	%p76, %r209, %r176;
	mov.u32 	%r5143, %r5149;
	@%p76 bra 	$L__BB4_130;
	ld.global.u32 	%r5143, [%rd5+1280];
$L__BB4_130:
	add.s32 	%r212, %r179, 352;
	setp.ge.s32 	%p77, %r212, %r176;
	mov.u32 	%r5144, %r5149;
	@%p77 bra 	$L__BB4_132;
	ld.global.u32 	%r5144, [%rd5+1408];
$L__BB4_132:
	add.s32 	%r215, %r179, 384;
	setp.ge.s32 	%p78, %r215, %r176;
	mov.u32 	%r5145, %r5149;
	@%p78 bra 	$L__BB4_134;
	ld.global.u32 	%r5145, [%rd5+1536];
$L__BB4_134:
	add.s32 	%r218, %r179, 416;
	setp.ge.s32 	%p79, %r218, %r176;
	mov.u32 	%r5146, %r5149;
	@%p79 bra 	$L__BB4_136;
	ld.global.u32 	%r5146, [%rd5+1664];
$L__BB4_136:
	add.s32 	%r221, %r179, 448;
	setp.ge.s32 	%p80, %r221, %r176;
	mov.u32 	%r5147, %r5149;
	@%p80 bra 	$L__BB4_138;
	ld.global.u32 	%r5147, [%rd5+1792];
$L__BB4_138:
	add.s32 	%r224, %r179, 480;
	setp.ge.s32 	%p81, %r224, %r176;
	mov.u32 	%r5148, %r5149;
	@%p81 bra 	$L__BB4_140;
	ld.global.u32 	%r5148, [%rd5+1920];
$L__BB4_140:
	add.s32 	%r227, %r179, 512;
	setp.ge.s32 	%p82, %r227, %r176;
	@%p82 bra 	$L__BB4_142;
	ld.global.u32 	%r5149, [%rd5+2048];
$L__BB4_142:
	// begin inline asm
	mov.u32 %r526, %laneid;
	// end inline asm
	shr.u32 	%r527, %r177, 5;
	mad.lo.s32 	%r528, %r527, 544, %r526;
	shl.b32 	%r529, %r528, 2;
	mov.u32 	%r530, _ZZN3cub18CUB_300001_SM_10006detail10merge_sort30DeviceMergeSortBlockSortKernelINS2_10policy_hubIN6thrust24THRUST_300001_SM_1000_NS6detail15normal_iteratorINS6_10device_ptrIiEEEEE9Policy600ESB_PNS0_8NullTypeESB_SF_j17evens_before_oddsiSE_EEvbT0_T1_T2_T3_T4_PT6_PT7_T5_NS1_7vsmem_tEE19static_temp_storage;
	add.s32 	%r230, %r530, %r529;
	st.shared.u32 	[%r230], %r5133;
	st.shared.u32 	[%r230+128], %r5134;
	st.shared.u32 	[%r230+256], %r5135;
	st.shared.u32 	[%r230+384], %r5136;
	st.shared.u32 	[%r230+512], %r5137;
	st.shared.u32 	[%r230+640], %r5138;
	st.shared.u32 	[%r230+768], %r5139;
	st.shared.u32 	[%r230+896], %r5140;
	st.shared.u32 	[%r230+1024], %r5141;
	st.shared.u32 	[%r230+1152], %r5142;
	st.shared.u32 	[%r230+1280], %r5143;
	st.shared.u32 	[%r230+1408], %r5144;
	st.shared.u32 	[%r230+1536], %r5145;
	st.shared.u32 	[%r230+1664], %r5146;
	st.shared.u32 	[%r230+1792], %r5147;
	st.shared.u32 	[%r230+1920], %r5148;
	st.shared.u32 	[%r230+2048], %r5149;
	bar.warp.sync 	-1;
	shl.b32 	%r531, %r526, 6;
	add.s32 	%r231, %r230, %r531;
	ld.shared.u32 	%r5213, [%r231];
	ld.shared.u32 	%r233, [%r231+4];
	ld.shared.u32 	%r234, [%r231+8];
	ld.shared.u32 	%r235, [%r231+12];
	ld.shared.u32 	%r236, [%r231+16];
	ld.shared.u32 	%r237, [%r231+20];
	ld.shared.u32 	%r238, [%r231+24];
	ld.shared.u32 	%r239, [%r231+28];
	ld.shared.u32 	%r240, [%r231+32];
	ld.shared.u32 	%r241, [%r231+36];
	ld.shared.u32 	%r242, [%r231+40];
	ld.shared.u32 	%r243, [%r231+44];
	ld.shared.u32 	%r244, [%r231+48];
	ld.shared.u32 	%r245, [%r231+52];
	ld.shared.u32 	%r246, [%r231+56];
	ld.shared.u32 	%r247, [%r231+60];
	ld.shared.u32 	%r248, [%r231+64];
	bar.sync 	0;
	// begin inline asm
	griddepcontrol.launch_dependents;
	// end inline asm
	mul.lo.s32 	%r249, %r177, 17;
	add.s32 	%r532, %r249, 1;
	setp.ge.u32 	%p83, %r532, %r176;
	mov.u32 	%r5195, %r5213;
	mov.u32 	%r5152, %r5213;
	@%p83 bra 	$L__BB4_144;
	shr.u32 	%r533, %r5213, 31;
	add.s32 	%r534, %r5213, %r533;
	and.b32  	%r535, %r534, -2;
	sub.s32 	%r536, %r5213, %r535;
	shr.u32 	%r537, %r233, 31;
	add.s32 	%r538, %r233, %r537;
	and.b32  	%r539, %r538, -2;
	sub.s32 	%r540, %r233, %r539;
	setp.eq.s32 	%p84, %r536, %r540;
	setp.ge.s32 	%p85, %r5213, %r233;
	selp.u32 	%r541, -1, 0, %p85;
	selp.b32 	%r542, %r541, %r5213, %p84;
	and.b32  	%r543, %r542, 1;
	setp.eq.b32 	%p86, %r543, 1;
	selp.b32 	%r5152, %r5213, %r233, %p86;
	mov.u32 	%r5195, %r233;
$L__BB4_144:
	add.s32 	%r544, %r249, 2;
	setp.ge.u32 	%p87, %r544, %r176;
	mov.u32 	%r5154, %r5152;
	@%p87 bra 	$L__BB4_146;
	shr.u32 	%r545, %r5152, 31;
	add.s32 	%r546, %r5152, %r545;
	and.b32  	%r547, %r546, -2;
	sub.s32 	%r548, %r5152, %r547;
	shr.u32 	%r549, %r234, 31;
	add.s32 	%r550, %r234, %r549;
	and.b32  	%r551, %r550, -2;
	sub.s32 	%r552, %r234, %r551;
	setp.eq.s32 	%p88, %r548, %r552;
	setp.ge.s32 	%p89, %r5152, %r234;
	selp.u32 	%r553, -1, 0, %p89;
	selp.b32 	%r554, %r553, %r5152, %p88;
	and.b32  	%r555, %r554, 1;
	setp.eq.b32 	%p90, %r555, 1;
	selp.b32 	%r5154, %r5152, %r234, %p90;
	mov.u32 	%r5152, %r234;
$L__BB4_146:
	add.s32 	%r556, %r249, 3;
	setp.ge.u32 	%p91, %r556, %r176;
	mov.u32 	%r5156, %r5154;
	@%p91 bra 	$L__BB4_148;
	shr.u32 	%r557, %r5154, 31;
	add.s32 	%r558, %r5154, %r557;
	and.b32  	%r559, %r558, -2;
	sub.s32 	%r560, %r5154, %r559;
	shr.u32 	%r561, %r235, 31;
	add.s32 	%r562, %r235, %r561;
	and.b32  	%r563, %r562, -2;
	sub.s32 	%r564, %r235, %r563;
	setp.eq.s32 	%p92, %r560, %r564;
	setp.ge.s32 	%p93, %r5154, %r235;
	selp.u32 	%r565, -1, 0, %p93;
	selp.b32 	%r566, %r565, %r5154, %p92;
	and.b32  	%r567, %r566, 1;
	setp.eq.b32 	%p94, %r567, 1;
	selp.b32 	%r5156, %r5154, %r235, %p94;
	mov.u32 	%r5154, %r235;
$L__BB4_148:
	add.s32 	%r568, %r249, 4;
	setp.ge.u32 	%p95, %r568, %r176;
	mov.u32 	%r5158, %r5156;
	@%p95 bra 	$L__BB4_150;
	shr.u32 	%r569, %r5156, 31;
	add.s32 	%r570, %r5156, %r569;
	and.b32  	%r571, %r570, -2;
	sub.s32 	%r572, %r5156, %r571;
	shr.u32 	%r573, %r236, 31;
	add.s32 	%r574, %r236, %r573;
	and.b32  	%r575, %r574, -2;
	sub.s32 	%r576, %r236, %r575;
	setp.eq.s32 	%p96, %r572, %r576;
	setp.ge.s32 	%p97, %r5156, %r236;
	selp.u32 	%r577, -1, 0, %p97;
	selp.b32 	%r578, %r577, %r5156, %p96;
	and.b32  	%r579, %r578, 1;
	setp.eq.b32 	%p98, %r579, 1;
	selp.b32 	%r5158, %r5156, %r236, %p98;
	mov.u32 	%r5156, %r236;
$L__BB4_150:
	add.s32 	%r580, %r249, 5;
	setp.ge.u32 	%p99, %r580, %r176;
	mov.u32 	%r5160, %r5158;
	@%p99 bra 	$L__BB4_152;
	shr.u32 	%r581, %r5158, 31;
	add.s32 	%r582, %r5158, %r581;
	and.b32  	%r583, %r582, -2;
	sub.s32 	%r584, %r5158, %r583;
	shr.u32 	%r585, %r237, 31;
	add.s32 	%r586, %r237, %r585;
	and.b32  	%r587, %r586, -2;
	sub.s32 	%r588, %r237, %r587;
	setp.eq.s32 	%p100, %r584, %r588;
	setp.ge.s32 	%p101, %r5158, %r237;
	selp.u32 	%r589, -1, 0, %p101;
	selp.b32 	%r590, %r589, %r5158, %p100;
	and.b32  	%r591, %r590, 1;
	setp.eq.b32 	%p102, %r591, 1;
	selp.b32 	%r5160, %r5158, %r237, %p102;
	mov.u32 	%r5158, %r237;
$L__BB4_152:
	add.s32 	%r592, %r249, 6;
	setp.ge.u32 	%p103, %r592, %r176;
	mov.u32 	%r5162, %r5160;
	@%p103 bra 	$L__BB4_154;
	shr.u32 	%r593, %r5160, 31;
	add.s32 	%r594, %r5160, %r593;
	and.b32  	%r595, %r594, -2;
	sub.s32 	%r596, %r5160, %r595;
	shr.u32 	%r597, %r238, 31;
	add.s32 	%r598, %r238, %r597;
	and.b32  	%r599, %r598, -2;
	sub.s32 	%r600, %r238, %r599;
	setp.eq.s32 	%p104, %r596, %r600;
	setp.ge.s32 	%p105, %r5160, %r238;
	selp.u32 	%r601, -1, 0, %p105;
	selp.b32 	%r602, %r601, %r5160, %p104;
	and.b32  	%r603, %r602, 1;
	setp.eq.b32 	%p106, %r603, 1;
	selp.b32 	%r5162, %r5160, %r238, %p106;
	mov.u32 	%r5160, %r238;
$L__BB4_154:
	add.s32 	%r604, %r249, 7;
	setp.ge.u32 	%p107, %r604, %r176;
	mov.u32 	%r5164, %r5162;
	@%p107 bra 	$L__BB4_156;
	shr.u32 	%r605, %r5162, 31;
	add.s32 	%r606, %r5162, %r605;
	and.b32  	%r607, %r606, -2;
	sub.s32 	%r608, %r5162, %r607;
	shr.u32 	%r609, %r239, 31;
	add.s32 	%r610, %r239, %r609;
	and.b32  	%r611, %r610, -2;
	sub.s32 	%r612, %r239, %r611;
	setp.eq.s32 	%p108, %r608, %r612;
	setp.ge.s32 	%p109, %r5162, %r239;
	selp.u32 	%r613, -1, 0, %p109;
	selp.b32 	%r614, %r613, %r5162, %p108;
	and.b32  	%r615, %r614, 1;
	setp.eq.b32 	%p110, %r615, 1;
	selp.b32 	%r5164, %r5162, %r239, %p110;
	mov.u32 	%r5162, %r239;
$L__BB4_156:
	add.s32 	%r616, %r249, 8;
	setp.ge.u32 	%p111, %r616, %r176;
	mov.u32 	%r5166, %r5164;
	@%p111 bra 	$L__BB4_158;
	shr.u32 	%r617, %r5164, 31;
	add.s32 	%r618, %r5164, %r617;
	and.b32  	%r619, %r618, -2;
	sub.s32 	%r620, %r5164, %r619;
	shr.u32 	%r621, %r240, 31;
	add.s32 	%r622, %r240, %r621;
	and.b32  	%r623, %r622, -2;
	sub.s32 	%r624, %r240, %r623;
	setp.eq.s32 	%p112, %r620, %r624;
	setp.ge.s32 	%p113, %r5164, %r240;
	selp.u32 	%r625, -1, 0, %p113;
	selp.b32 	%r626, %r625, %r5164, %p112;
	and.b32  	%r627, %r626, 1;
	setp.eq.b32 	%p114, %r627, 1;
	selp.b32 	%r5166, %r5164, %r240, %p114;
	mov.u32 	%r5164, %r240;
$L__BB4_158:
	add.s32 	%r628, %r249, 9;
	setp.ge.u32 	%p115, %r628, %r176;
	mov.u32 	%r5168, %r5166;
	@%p115 bra 	$L__BB4_160;
	shr.u32 	%r629, %r5166, 31;
	add.s32 	%r630, %r5166, %r629;
	and.b32  	%r631, %r630, -2;
	sub.s32 	%r632, %r5166, %r631;
	shr.u32 	%r633, %r241, 31;
	add.s32 	%r634, %r241, %r633;
	and.b32  	%r635, %r634, -2;
	sub.s32 	%r636, %r241, %r635;
	setp.eq.s32 	%p116, %r632, %r636;
	setp.ge.s32 	%p117, %r5166, %r241;
	selp.u32 	%r637, -1, 0, %p117;
	selp.b32 	%r638, %r637, %r5166, %p116;
	and.b32  	%r639, %r638, 1;
	setp.eq.b32 	%p118, %r639, 1;
	selp.b32 	%r5168, %r5166, %r241, %p118;
	mov.u32 	%r5166, %r241;
$L__BB4_160:
	add.s32 	%r640, %r249, 10;
	setp.ge.u32 	%p119, %r640, %r176;
	mov.u32 	%r5170, %r5168;
	@%p119 bra 	$L__BB4_162;
	shr.u32 	%r641, %r5168, 31;
	add.s32 	%r642, %r5168, %r641;
	and.b32  	%r643, %r642, -2;
	sub.s32 	%r644, %r5168, %r643;
	shr.u32 	%r645, %r242, 31;
	add.s32 	%r646, %r242, %r645;
	and.b32  	%r647, %r646, -2;
	sub.s32 	%r648, %r242, %r647;
	setp.eq.s32 	%p120, %r644, %r648;
	setp.ge.s32 	%p121, %r5168, %r242;
	selp.u32 	%r649, -1, 0, %p121;
	selp.b32 	%r650, %r649, %r5168, %p120;
	and.b32  	%r651, %r650, 1;
	setp.eq.b32 	%p122, %r651, 1;
	selp.b32 	%r5170, %r5168, %r242, %p122;
	mov.u32 	%r5168, %r242;
$L__BB4_162:
	add.s32 	%r652, %r249, 11;
	setp.ge.u32 	%p123, %r652, %r176;
	mov.u32 	%r5172, %r5170;
	@%p123 bra 	$L__BB4_164;
	shr.u32 	%r653, %r5170, 31;
	add.s32 	%r654, %r5170, %r653;
	and.b32  	%r655, %r654, -2;
	sub.s32 	%r656, %r5170, %r655;
	shr.u32 	%r657, %r243, 31;
	add.s32 	%r658, %r243, %r657;
	and.b32  	%r659, %r658, -2;
	sub.s32 	%r660, %r243, %r659;
	setp.eq.s32 	%p124, %r656, %r660;
	setp.ge.s32 	%p125, %r5170, %r243;
	selp.u32 	%r661, -1, 0, %p125;
	selp.b32 	%r662, %r661, %r5170, %p124;
	and.b32  	%r663, %r662, 1;
	setp.eq.b32 	%p126, %r663, 1;
	selp.b32 	%r5172, %r5170, %r243, %p126;
	mov.u32 	%r5170, %r243;
$L__BB4_164:
	add.s32 	%r664, %r249, 12;
	setp.ge.u32 	%p127, %r664, %r176;
	mov.u32 	%r5174, %r5172;
	@%p127 bra 	$L__BB4_166;
	shr.u32 	%r665, %r5172, 31;
	add.s32 	%r666, %r5172, %r665;
	and.b32  	%r667, %r666, -2;
	sub.s32 	%r668, %r5172, %r667;
	shr.u32 	%r669, %r244, 31;
	add.s32 	%r670, %r244, %r669;
	and.b32  	%r671, %r670, -2;
	sub.s32 	%r672, %r244, %r671;
	setp.eq.s32 	%p128, %r668, %r672;
	setp.ge.s32 	%p129, %r5172, %r244;
	selp.u32 	%r673, -1, 0, %p129;
	selp.b32 	%r674, %r673, %r5172, %p128;
	and.b32  	%r675, %r674, 1;
	setp.eq.b32 	%p130, %r675, 1;
	selp.b32 	%r5174, %r5172, %r244, %p130;
	mov.u32 	%r5172, %r244;
$L__BB4_166:
	add.s32 	%r676, %r249, 13;
	setp.ge.u32 	%p131, %r676, %r176;
	mov.u32 	%r5176, %r5174;
	@%p131 bra 	$L__BB4_168;
	shr.u32 	%r677, %r5174, 31;
	add.s32 	%r678, %r5174, %r677;
	and.b32  	%r679, %r678, -2;
	sub.s32 	%r680, %r5174, %r679;
	shr.u32 	%r681, %r245, 31;
	add.s32 	%r682, %r245, %r681;
	and.b32  	%r683, %r682, -2;
	sub.s32 	%r684, %r245, %r683;
	setp.eq.s32 	%p132, %r680, %r684;
	setp.ge.s32 	%p133, %r5174, %r245;
	selp.u32 	%r685, -1, 0, %p133;
	selp.b32 	%r686, %r685, %r5174, %p132;
	and.b32  	%r687, %r686, 1;
	setp.eq.b32 	%p134, %r687, 1;
	selp.b32 	%r5176, %r5174, %r245, %p134;
	mov.u32 	%r5174, %r245;
$L__BB4_168:
	add.s32 	%r688, %r249, 14;
	setp.ge.u32 	%p135, %r688, %r176;
	mov.u32 	%r5178, %r5176;
	@%p135 bra 	$L__BB4_170;
	shr.u32 	%r689, %r5176, 31;
	add.s32 	%r690, %r5176, %r689;
	and.b32  	%r691, %r690, -2;
	sub.s32 	%r692, %r5176, %r691;
	shr.u32 	%r693, %r246, 31;
	add.s32 	%r694, %r246, %r693;
	and.b32  	%r695, %r694, -2;
	sub.s32 	%r696, %r246, %r695;
	setp.eq.s32 	%p136, %r692, %r696;
	setp.ge.s32 	%p137, %r5176, %r246;
	selp.u32 	%r697, -1, 0, %p137;
	selp.b32 	%r698, %r697, %r5176, %p136;
	and.b32  	%r699, %r698, 1;
	setp.eq.b32 	%p138, %r699, 1;
	selp.b32 	%r5178, %r5176, %r246, %p138;
	mov.u32 	%r5176, %r246;
$L__BB4_170:
	add.s32 	%r700, %r249, 15;
	setp.ge.u32 	%p139, %r700, %r176;
	mov.u32 	%r5179, %r5178;
	@%p139 bra 	$L__BB4_172;
	shr.u32 	%r701, %r5178, 31;
	add.s32 	%r702, %r5178, %r701;
	and.b32  	%r703, %r702, -2;
	sub.s32 	%r704, %r5178, %r703;
	shr.u32 	%r705, %r247, 31;
	add.s32 	%r706, %r247, %r705;
	and.b32  	%r707, %r706, -2;
	sub.s32 	%r708, %r247, %r707;
	setp.eq.s32 	%p140, %r704, %r708;
	setp.ge.s32 	%p141, %r5178, %r247;
	selp.u32 	%r709, -1, 0, %p141;
	selp.b32 	%r710, %r709, %r5178, %p140;
	and.b32  	%r711, %r710, 1;
	setp.eq.b32 	%p142, %r711, 1;
	selp.b32 	%r5179, %r5178, %r247, %p142;
	mov.u32 	%r5178, %r247;
$L__BB4_172:
	add.s32 	%r712, %r249, 16;
	setp.lt.u32 	%p143, %r712, %r176;
	selp.b32 	%r5250, %r248, %r5179, %p143;
	setp.ge.u32 	%p144, %r249, %r176;
	@%p144 bra 	$L__BB4_174;
	shr.u32 	%r713, %r5195, 31;
	add.s32 	%r714, %r5195, %r713;
	and.b32  	%r715, %r714, -2;
	sub.s32 	%r716, %r5195, %r715;
	shr.u32 	%r717, %r5213, 31;
	add.s32 	%r718, %r5213, %r717;
	and.b32  	%r719, %r718, -2;
	sub.s32 	%r720, %r5213, %r719;
	setp.eq.s32 	%p145, %r716, %r720;
	setp.ge.s32 	%p146, %r5195, %r5213;
	selp.u32 	%r721, -1, 0, %p146;
	selp.b32 	%r722, %r721, %r5195, %p145;
	and.b32  	%r723, %r722, 1;
	setp.eq.b32 	%p147, %r723, 1;
	selp.b32 	%r724, %r5195, %r5213, %p147;
	selp.b32 	%r725, %r5213, %r5195, %p147;
	shr.u32 	%r726, %r5154, 31;
	add.s32 	%r727, %r5154, %r726;
	and.b32  	%r728, %r727, -2;
	sub.s32 	%r729, %r5154, %r728;
	shr.u32 	%r730, %r5152, 31;
	add.s32 	%r731, %r5152, %r730;
	and.b32  	%r732, %r731, -2;
	sub.s32 	%r733, %r5152, %r732;
	setp.eq.s32 	%p148, %r729, %r733;
	setp.ge.s32 	%p149, %r5154, %r5152;
	selp.u32 	%r734, -1, 0, %p149;
	selp.b32 	%r735, %r734, %r5154, %p148;
	and.b32  	%r736, %r735, 1;
	setp.eq.b32 	%p150, %r736, 1;
	selp.b32 	%r737, %r5154, %r5152, %p150;
	selp.b32 	%r738, %r5152, %r5154, %p150;
	shr.u32 	%r739, %r5158, 31;
	add.s32 	%r740, %r5158, %r739;
	and.b32  	%r741, %r740, -2;
	sub.s32 	%r742, %r5158, %r741;
	shr.u32 	%r743, %r5156, 31;
	add.s32 	%r744, %r5156, %r743;
	and.b32  	%r745, %r744, -2;
	sub.s32 	%r746, %r5156, %r745;
	setp.eq.s32 	%p151, %r742, %r746;
	setp.ge.s32 	%p152, %r5158, %r5156;
	selp.u32 	%r747, -1, 0, %p152;
	selp.b32 	%r748, %r747, %r5158, %p151;
	and.b32  	%r749, %r748, 1;
	setp.eq.b32 	%p153, %r749, 1;
	selp.b32 	%r750, %r5158, %r5156, %p153;
	selp.b32 	%r751, %r5156, %r5158, %p153;
	shr.u32 	%r752, %r5162, 31;
	add.s32 	%r753, %r5162, %r752;
	and.b32  	%r754, %r753, -2;
	sub.s32 	%r755, %r5162, %r754;
	shr.u32 	%r756, %r5160, 31;
	add.s32 	%r757, %r5160, %r756;
	and.b32  	%r758, %r757, -2;
	sub.s32 	%r759, %r5160, %r758;
	setp.eq.s32 	%p154, %r755, %r759;
	setp.ge.s32 	%p155, %r5162, %r5160;
	selp.u32 	%r760, -1, 0, %p155;
	selp.b32 	%r761, %r760, %r5162, %p154;
	and.b32  	%r762, %r761, 1;
	setp.eq.b32 	%p156, %r762, 1;
	selp.b32 	%r763, %r5162, %r5160, %p156;
	selp.b32 	%r764, %r5160, %r5162, %p156;
	shr.u32 	%r765, %r5166, 31;
	add.s32 	%r766, %r5166, %r765;
	and.b32  	%r767, %r766, -2;
	sub.s32 	%r768, %r5166, %r767;
	shr.u32 	%r769, %r5164, 31;
	add.s32 	%r770, %r5164, %r769;
	and.b32  	%r771, %r770, -2;
	sub.s32 	%r772, %r5164, %r771;
	setp.eq.s32 	%p157, %r768, %r772;
	setp.ge.s32 	%p158, %r5166, %r5164;
	selp.u32 	%r773, -1, 0, %p158;
	selp.b32 	%r774, %r773, %r5166, %p157;
	and.b32  	%r775, %r774, 1;
	setp.eq.b32 	%p159, %r775, 1;
	selp.b32 	%r776, %r5166, %r5164, %p159;
	selp.b32 	%r777, %r5164, %r5166, %p159;
	shr.u32 	%r778, %r5170, 31;
	add.s32 	%r779, %r5170, %r778;
	and.b32  	%r780, %r779, -2;
	sub.s32 	%r781, %r5170, %r780;
	shr.u32 	%r782, %r5168, 31;
	add.s32 	%r783, %r5168, %r782;
	and.b32  	%r784, %r783, -2;
	sub.s32 	%r785, %r5168, %r784;
	setp.eq.s32 	%p160, %r781, %r785;
	setp.ge.s32 	%p161, %r5170, %r5168;
	selp.u32 	%r786, -1, 0, %p161;
	selp.b32 	%r787, %r786, %r5170, %p160;
	and.b32  	%r788, %r787, 1;
	setp.eq.b32 	%p162, %r788, 1;
	selp.b32 	%r789, %r5170, %r5168, %p162;
	selp.b32 	%r790, %r5168, %r5170, %p162;
	shr.u32 	%r791, %r5174, 31;
	add.s32 	%r792, %r5174, %r791;
	and.b32  	%r793, %r792, -2;
	sub.s32 	%r794, %r5174, %r793;
	shr.u32 	%r795, %r5172, 31;
	add.s32 	%r796, %r5172, %r795;
	and.b32  	%r797, %r796, -2;
	sub.s32 	%r798, %r5172, %r797;
	setp.eq.s32 	%p163, %r794, %r798;
	setp.ge.s32 	%p164, %r5174, %r5172;
	selp.u32 	%r799, -1, 0, %p164;
	selp.b32 	%r800, %r799, %r5174, %p163;
	and.b32  	%r801, %r800, 1;
	setp.eq.b32 	%p165, %r801, 1;
	selp.b32 	%r802, %r5174, %r5172, %p165;
	selp.b32 	%r803, %r5172, %r5174, %p165;
	shr.u32 	%r804, %r5178, 31;
	add.s32 	%r805, %r5178, %r804;
	and.b32  	%r806, %r805, -2;
	sub.s32 	%r807, %r5178, %r806;
	shr.u32 	%r808, %r5176, 31;
	add.s32 	%r809, %r5176, %r808;
	and.b32  	%r810, %r809, -2;
	sub.s32 	%r811, %r5176, %r810;
	setp.eq.s32 	%p166, %r807, %r811;
	setp.ge.s32 	%p167, %r5178, %r5176;
	selp.u32 	%r812, -1, 0, %p167;
	selp.b32 	%r813, %r812, %r5178, %p166;
	and.b32  	%r814, %r813, 1;
	setp.eq.b32 	%p168, %r814, 1;
	selp.b32 	%r815, %r5178, %r5176, %p168;
	selp.b32 	%r816, %r5176, %r5178, %p168;
	shr.u32 	%r817, %r738, 31;
	add.s32 	%r818, %r738, %r817;
	and.b32  	%r819, %r818, -2;
	sub.s32 	%r820, %r738, %r819;
	shr.u32 	%r821, %r724, 31;
	add.s32 	%r822, %r724, %r821;
	and.b32  	%r823, %r822, -2;
	sub.s32 	%r824, %r724, %r823;
	setp.eq.s32 	%p169, %r820, %r824;
	setp.ge.s32 	%p170, %r738, %r724;
	selp.u32 	%r825, -1, 0, %p170;
	selp.b32 	%r826, %r825, %r738, %p169;
	and.b32  	%r827, %r826, 1;
	setp.eq.b32 	%p171, %r827, 1;
	selp.b32 	%r828, %r738, %r724, %p171;
	selp.b32 	%r829, %r724, %r738, %p171;
	shr.u32 	%r830, %r751, 31;
	add.s32 	%r831, %r751, %r830;
	and.b32  	%r832, %r831, -2;
	sub.s32 	%r833, %r751, %r832;
	shr.u32 	%r834, %r737, 31;
	add.s32 	%r835, %r737, %r834;
	and.b32  	%r836, %r835, -2;
	sub.s32 	%r837, %r737, %r836;
	setp.eq.s32 	%p172, %r833, %r837;
	setp.ge.s32 	%p173, %r751, %r737;
	selp.u32 	%r838, -1, 0, %p173;
	selp.b32 	%r839, %r838, %r751, %p172;
	and.b32  	%r840, %r839, 1;
	setp.eq.b32 	%p174, %r840, 1;
	selp.b32 	%r841, %r751, %r737, %p174;
	selp.b32 	%r842, %r737, %r751, %p174;
	shr.u32 	%r843, %r764, 31;
	add.s32 	%r844, %r764, %r843;
	and.b32  	%r845, %r844, -2;
	sub.s32 	%r846, %r764, %r845;
	shr.u32 	%r847, %r750, 31;
	add.s32 	%r848, %r750, %r847;
	and.b32  	%r849, %r848, -2;
	sub.s32 	%r850, %r750, %r849;
	setp.eq.s32 	%p175, %r846, %r850;
	setp.ge.s32 	%p176, %r764, %r750;
	selp.u32 	%r851, -1, 0, %p176;
	selp.b32 	%r852, %r851, %r764, %p175;
	and.b32  	%r853, %r852, 1;
	setp.eq.b32 	%p177, %r853, 1;
	selp.b32 	%r854, %r764, %r750, %p177;
	selp.b32 	%r855, %r750, %r764, %p177;
	shr.u32 	%r856, %r777, 31;
	add.s32 	%r857, %r777, %r856;
	and.b32  	%r858, %r857, -2;
	sub.s32 	%r859, %r777, %r858;
	shr.u32 	%r860, %r763, 31;
	add.s32 	%r861, %r763, %r860;
	and.b32  	%r862, %r861, -2;
	sub.s32 	%r863, %r763, %r862;
	setp.eq.s32 	%p178, %r859, %r863;
	setp.ge.s32 	%p179, %r777, %r763;
	selp.u32 	%r864, -1, 0, %p179;
	selp.b32 	%r865, %r864, %r777, %p178;
	and.b32  	%r866, %r865, 1;
	setp.eq.b32 	%p180, %r866, 1;
	selp.b32 	%r867, %r777, %r763, %p180;
	selp.b32 	%r868, %r763, %r777, %p180;
	shr.u32 	%r869, %r790, 31;
	add.s32 	%r870, %r790, %r869;
	and.b32  	%r871, %r870, -2;
	sub.s32 	%r872, %r790, %r871;
	shr.u32 	%r873, %r776, 31;
	add.s32 	%r874, %r776, %r873;
	and.b32  	%r875, %r874, -2;
	sub.s32 	%r876, %r776, %r875;
	setp.eq.s32 	%p181, %r872, %r876;
	setp.ge.s32 	%p182, %r790, %r776;
	selp.u32 	%r877, -1, 0, %p182;
	selp.b32 	%r878, %r877, %r790, %p181;
	and.b32  	%r879, %r878, 1;
	setp.eq.b32 	%p183, %r879, 1;
	selp.b32 	%r880, %r790, %r776, %p183;
	selp.b32 	%r881, %r776, %r790, %p183;
	shr.u32 	%r882, %r803, 31;
	add.s32 	%r883, %r803, %r882;
	and.b32  	%r884, %r883, -2;
	sub.s32 	%r885, %r803, %r884;
	shr.u32 	%r886, %r789, 31;
	add.s32 	%r887, %r789, %r886;
	and.b32  	%r888, %r887, -2;
	sub.s32 	%r889, %r789, %r888;
	setp.eq.s32 	%p184, %r885, %r889;
	setp.ge.s32 	%p185, %r803, %r789;
	selp.u32 	%r890, -1, 0, %p185;
	selp.b32 	%r891, %r890, %r803, %p184;
	and.b32  	%r892, %r891, 1;
	setp.eq.b32 	%p186, %r892, 1;
	selp.b32 	%r893, %r803, %r789, %p186;
	selp.b32 	%r894, %r789, %r803, %p186;
	shr.u32 	%r895, %r816, 31;
	add.s32 	%r896, %r816, %r895;
	and.b32  	%r897, %r896, -2;
	sub.s32 	%r898, %r816, %r897;
	shr.u32 	%r899, %r802, 31;
	add.s32 	%r900, %r802, %r899;
	and.b32  	%r901, %r900, -2;
	sub.s32 	%r902, %r802, %r901;
	setp.eq.s32 	%p187, %r898, %r902;
	setp.ge.s32 	%p188, %r816, %r802;
	selp.u32 	%r903, -1, 0, %p188;
	selp.b32 	%r904, %r903, %r816, %p187;
	and.b32  	%r905, %r904, 1;
	setp.eq.b32 	%p189, %r905, 1;
	selp.b32 	%r906, %r816, %r802, %p189;
	selp.b32 	%r907, %r802, %r816, %p189;
	shr.u32 	%r908, %r5250, 31;
	add.s32 	%r909, %r5250, %r908;
	and.b32  	%r910, %r909, -2;
	sub.s32 	%r911, %r5250, %r910;
	shr.u32 	%r912, %r815, 31;
	add.s32 	%r913, %r815, %r912;
	and.b32  	%r914, %r913, -2;
	sub.s32 	%r915, %r815, %r914;
	setp.eq.s32 	%p190, %r911, %r915;
	setp.ge.s32 	%p191, %r5250, %r815;
	selp.u32 	%r916, -1, 0, %p191;
	selp.b32 	%r917, %r916, %r5250, %p190;
	and.b32  	%r918, %r917, 1;
	setp.eq.b32 	%p192, %r918, 1;
	selp.b32 	%r919, %r5250, %r815, %p192;
	selp.b32 	%r920, %r815, %r5250, %p192;
	shr.u32 	%r921, %r829, 31;
	add.s32 	%r922, %r829, %r921;
	and.b32  	%r923, %r922, -2;
	sub.s32 	%r924, %r829, %r923;
	shr.u32 	%r925, %r725, 31;
	add.s32 	%r926, %r725, %r925;
	and.b32  	%r927, %r926, -2;
	sub.s32 	%r928, %r725, %r927;
	setp.eq.s32 	%p193, %r924, %r928;
	setp.ge.s32 	%p194, %r829, %r725;
	selp.u32 	%r929, -1, 0, %p194;
	selp.b32 	%r930, %r929, %r829, %p193;
	and.b32  	%r931, %r930, 1;
	setp.eq.b32 	%p195, %r931, 1;
	selp.b32 	%r932, %r829, %r725, %p195;
	selp.b32 	%r933, %r725, %r829, %p195;
	shr.u32 	%r934, %r842, 31;
	add.s32 	%r935, %r842, %r934;
	and.b32  	%r936, %r935, -2;
	sub.s32 	%r937, %r842, %r936;
	shr.u32 	%r938, %r828, 31;
	add.s32 	%r939, %r828, %r938;
	and.b32  	%r940, %r939, -2;
	sub.s32 	%r941, %r828, %r940;
	setp.eq.s32 	%p196, %r937, %r941;
	setp.ge.s32 	%p197, %r842, %r828;
	selp.u32 	%r942, -1, 0, %p197;
	selp.b32 	%r943, %r942, %r842, %p196;
	and.b32  	%r944, %r943, 1;
	setp.eq.b32 	%p198, %r944, 1;
	selp.b32 	%r945, %r842, %r828, %p198;
	selp.b32 	%r946, %r828, %r842, %p198;
	shr.u32 	%r947, %r855, 31;
	add.s32 	%r948, %r855, %r947;
	and.b32  	%r949, %r948, -2;
	sub.s32 	%r950, %r855, %r949;
	shr.u32 	%r951, %r841, 31;
	add.s32 	%r952, %r841, %r951;
	and.b32  	%r953, %r952, -2;
	sub.s32 	%r954, %r841, %r953;
	setp.eq.s32 	%p199, %r950, %r954;
	setp.ge.s32 	%p200, %r855, %r841;
	selp.u32 	%r955, -1, 0, %p200;
	selp.b32 	%r956, %r955, %r855, %p199;
	and.b32  	%r957, %r956, 1;
	setp.eq.b32 	%p201, %r957, 1;
	selp.b32 	%r958, %r855, %r841, %p201;
	selp.b32 	%r959, %r841, %r855, %p201;
	shr.u32 	%r960, %r868, 31;
	add.s32 	%r961, %r868, %r960;
	and.b32  	%r962, %r961, -2;
	sub.s32 	%r963, %r868, %r962;
	shr.u32 	%r964, %r854, 31;
	add.s32 	%r965, %r854, %r964;
	and.b32  	%r966, %r965, -2;
	sub.s32 	%r967, %r854, %r966;
	setp.eq.s32 	%p202, %r963, %r967;
	setp.ge.s32 	%p203, %r868, %r854;
	selp.u32 	%r968, -1, 0, %p203;
	selp.b32 	%r969, %r968, %r868, %p202;
	and.b32  	%r970, %r969, 1;
	setp.eq.b32 	%p204, %r970, 1;
	selp.b32 	%r971, %r868, %r854, %p204;
	selp.b32 	%r972, %r854, %r868, %p204;
	shr.u32 	%r973, %r881, 31;
	add.s32 	%r974, %r881, %r973;
	and.b32  	%r975, %r974, -2;
	sub.s32 	%r976, %r881, %r975;
	shr.u32 	%r977, %r867, 31;
	add.s32 	%r978, %r867, %r977;
	and.b32  	%r979, %r978, -2;
	sub.s32 	%r980, %r867, %r979;
	setp.eq.s32 	%p205, %r976, %r980;
	setp.ge.s32 	%p206, %r881, %r867;
	selp.u32 	%r981, -1, 0, %p206;
	selp.b32 	%r982, %r981, %r881, %p205;
	and.b32  	%r983, %r982, 1;
	setp.eq.b32 	%p207, %r983, 1;
	selp.b32 	%r984, %r881, %r867, %p207;
	selp.b32 	%r985, %r867, %r881, %p207;
	shr.u32 	%r986, %r894, 31;
	add.s32 	%r987, %r894, %r986;
	and.b32  	%r988, %r987, -2;
	sub.s32 	%r989, %r894, %r988;
	shr.u32 	%r990, %r880, 31;
	add.s32 	%r991, %r880, %r990;
	and.b32  	%r992, %r991, -2;
	sub.s32 	%r993, %r880, %r992;
	setp.eq.s32 	%p208, %r989, %r993;
	setp.ge.s32 	%p209, %r894, %r880;
	selp.u32 	%r994, -1, 0, %p209;
	selp.b32 	%r995, %r994, %r894, %p208;
	and.b32  	%r996, %r995, 1;
	setp.eq.b32 	%p210, %r996, 1;
	selp.b32 	%r997, %r894, %r880, %p210;
	selp.b32 	%r998, %r880, %r894, %p210;
	shr.u32 	%r999, %r907, 31;
	add.s32 	%r1000, %r907, %r999;
	and.b32  	%r1001, %r1000, -2;
	sub.s32 	%r1002, %r907, %r1001;
	shr.u32 	%r1003, %r893, 31;
	add.s32 	%r1004, %r893, %r1003;
	and.b32  	%r1005, %r1004, -2;
	sub.s32 	%r1006, %r893, %r1005;
	setp.eq.s32 	%p211, %r1002, %r1006;
	setp.ge.s32 	%p212, %r907, %r893;
	selp.u32 	%r1007, -1, 0, %p212;
	selp.b32 	%r1008, %r1007, %r907, %p211;
	and.b32  	%r1009, %r1008, 1;
	setp.eq.b32 	%p213, %r1009, 1;
	selp.b32 	%r1010, %r907, %r893, %p213;
	selp.b32 	%r1011, %r893, %r907, %p213;
	shr.u32 	%r1012, %r920, 31;
	add.s32 	%r1013, %r920, %r1012;
	and.b32  	%r1014, %r1013, -2;
	sub.s32 	%r1015, %r920, %r1014;
	shr.u32 	%r1016, %r906, 31;
	add.s32 	%r1017, %r906, %r1016;
	and.b32  	%r1018, %r1017, -2;
	sub.s32 	%r1019, %r906, %r1018;
	setp.eq.s32 	%p214, %r1015, %r1019;
	setp.ge.s32 	%p215, %r920, %r906;
	selp.u32 	%r1020, -1, 0, %p215;
	selp.b32 	%r1021, %r1020, %r920, %p214;
	and.b32  	%r1022, %r1021, 1;
	setp.eq.b32 	%p216, %r1022, 1;
	selp.b32 	%r1023, %r920, %r906, %p216;
	selp.b32 	%r1024, %r906, %r920, %p216;
	shr.u32 	%r1025, %r946, 31;
	add.s32 	%r1026, %r946, %r1025;
	and.b32  	%r1027, %r1026, -2;
	sub.s32 	%r1028, %r946, %r1027;
	shr.u32 	%r1029, %r932, 31;
	add.s32 	%r1030, %r932, %r1029;
	and.b32  	%r1031, %r1030, -2;
	sub.s32 	%r1032, %r932, %r1031;
	setp.eq.s32 	%p217, %r1028, %r1032;
	setp.ge.s32 	%p218, %r946, %r932;
	selp.u32 	%r1033, -1, 0, %p218;
	selp.b32 	%r1034, %r1033, %r946, %p217;
	and.b32  	%r1035, %r1034, 1;
	setp.eq.b32 	%p219, %r1035, 1;
	selp.b32 	%r1036, %r946, %r932, %p219;
	selp.b32 	%r1037, %r932, %r946, %p219;
	shr.u32 	%r1038, %r959, 31;
	add.s32 	%r1039, %r959, %r1038;
	and.b32  	%r1040, %r1039, -2;
	sub.s32 	%r1041, %r959, %r1040;
	shr.u32 	%r1042, %r945, 31;
	add.s32 	%r1043, %r945, %r1042;
	and.b32  	%r1044, %r1043, -2;
	sub.s32 	%r1045, %r945, %r1044;
	setp.eq.s32 	%p220, %r1041, %r1045;
	setp.ge.s32 	%p221, %r959, %r945;
	selp.u32 	%r1046, -1, 0, %p221;
	selp.b32 	%r1047, %r1046, %r959, %p220;
	and.b32  	%r1048, %r1047, 1;
	setp.eq.b32 	%p222, %r1048, 1;
	selp.b32 	%r1049, %r959, %r945, %p222;
	selp.b32 	%r1050, %r945, %r959, %p222;
	shr.u32 	%r1051, %r972, 31;
	add.s32 	%r1052, %r972, %r1051;
	and.b32  	%r1053, %r1052, -2;
	sub.s32 	%r1054, %r972, %r1053;
	shr.u32 	%r1055, %r958, 31;
	add.s32 	%r1056, %r958, %r1055;
	and.b32  	%r1057, %r1056, -2;
	sub.s32 	%r1058, %r958, %r1057;
	setp.eq.s32 	%p223, %r1054, %r1058;
	setp.ge.s32 	%p224, %r972, %r958;
	selp.u32 	%r1059, -1, 0, %p224;
	selp.b32 	%r1060, %r1059, %r972, %p223;
	and.b32  	%r1061, %r1060, 1;
	setp.eq.b32 	%p225, %r1061, 1;
	selp.b32 	%r1062, %r972, %r958, %p225;
	selp.b32 	%r1063, %r958, %r972, %p225;
	shr.u32 	%r1064, %r985, 31;
	add.s32 	%r1065, %r985, %r1064;
	and.b32  	%r1066, %r1065, -2;
	sub.s32 	%r1067, %r985, %r1066;
	shr.u32 	%r1068, %r971, 31;
	add.s32 	%r1069, %r971, %r1068;
	and.b32  	%r1070, %r1069, -2;
	sub.s32 	%r1071, %r971, %r1070;
	setp.eq.s32 	%p226, %r1067, %r1071;
	setp.ge.s32 	%p227, %r985, %r971;
	selp.u32 	%r1072, -1, 0, %p227;
	selp.b32 	%r1073, %r1072, %r985, %p226;
	and.b32  	%r1074, %r1073, 1;
	setp.eq.b32 	%p228, %r1074, 1;
	selp.b32 	%r1075, %r985, %r971, %p228;
	selp.b32 	%r1076, %r971, %r985, %p228;
	shr.u32 	%r1077, %r998, 31;
	add.s32 	%r1078, %r998, %r1077;
	and.b32  	%r1079, %r1078, -2;
	sub.s32 	%r1080, %r998, %r1079;
	shr.u32 	%r1081, %r984, 31;
	add.s32 	%r1082, %r984, %r1081;
	and.b32  	%r1083, %r1082, -2;
	sub.s32 	%r1084, %r984, %r1083;
	setp.eq.s32 	%p229, %r1080, %r1084;
	setp.ge.s32 	%p230, %r998, %r984;
	selp.u32 	%r1085, -1, 0, %p230;
	selp.b32 	%r1086, %r1085, %r998, %p229;
	and.b32  	%r1087, %r1086, 1;
	setp.eq.b32 	%p231, %r1087, 1;
	selp.b32 	%r1088, %r998, %r984, %p231;
	selp.b32 	%r1089, %r984, %r998, %p231;
	shr.u32 	%r1090, %r1011, 31;
	add.s32 	%r1091, %r1011, %r1090;
	and.b32  	%r1092, %r1091, -2;
	sub.s32 	%r1093, %r1011, %r1092;
	shr.u32 	%r1094, %r997, 31;
	add.s32 	%r1095, %r997, %r1094;
	and.b32  	%r1096, %r1095, -2;
	sub.s32 	%r1097, %r997, %r1096;
	setp.eq.s32 	%p232, %r1093, %r1097;
	setp.ge.s32 	%p233, %r1011, %r997;
	selp.u32 	%r1098, -1, 0, %p233;
	selp.b32 	%r1099, %r1098, %r1011, %p232;
	and.b32  	%r1100, %r1099, 1;
	setp.eq.b32 	%p234, %r1100, 1;
	selp.b32 	%r1101, %r1011, %r997, %p234;
	selp.b32 	%r1102, %r997, %r1011, %p234;
	shr.u32 	%r1103, %r1024, 31;
	add.s32 	%r1104, %r1024, %r1103;
	and.b32  	%r1105, %r1104, -2;
	sub.s32 	%r1106, %r1024, %r1105;
	shr.u32 	%r1107, %r1010, 31;
	add.s32 	%r1108, %r1010, %r1107;
	and.b32  	%r1109, %r1108, -2;
	sub.s32 	%r1110, %r1010, %r1109;
	setp.eq.s32 	%p235, %r1106, %r1110;
	setp.ge.s32 	%p236, %r1024, %r1010;
	selp.u32 	%r1111, -1, 0, %p236;
	selp.b32 	%r1112, %r1111, %r1024, %p235;
	and.b32  	%r1113, %r1112, 1;
	setp.eq.b32 	%p237, %r1113, 1;
	selp.b32 	%r1114, %r1024, %r1010, %p237;
	selp.b32 	%r1115, %r1010, %r1024, %p237;
	shr.u32 	%r1116, %r919, 31;
	add.s32 	%r1117, %r919, %r1116;
	and.b32  	%r1118, %r1117, -2;
	sub.s32 	%r1119, %r919, %r1118;
	shr.u32 	%r1120, %r1023, 31;
	add.s32 	%r1121, %r1023, %r1120;
	and.b32  	%r1122, %r1121, -2;
	sub.s32 	%r1123, %r1023, %r1122;
	setp.eq.s32 	%p238, %r1119, %r1123;
	setp.ge.s32 	%p239, %r919, %r1023;
	selp.u32 	%r1124, -1, 0, %p239;
	selp.b32 	%r1125, %r1124, %r919, %p238;
	and.b32  	%r1126, %r1125, 1;
	setp.eq.b32 	%p240, %r1126, 1;
	selp.b32 	%r1127, %r919, %r1023, %p240;
	selp.b32 	%r1128, %r1023, %r919, %p240;
	shr.u32 	%r1129, %r1037, 31;
	add.s32 	%r1130, %r1037, %r1129;
	and.b32  	%r1131, %r1130, -2;
	sub.s32 	%r1132, %r1037, %r1131;
	shr.u32 	%r1133, %r933, 31;
	add.s32 	%r1134, %r933, %r1133;
	and.b32  	%r1135, %r1134, -2;
	sub.s32 	%r1136, %r933, %r1135;
	setp.eq.s32 	%p241, %r1132, %r1136;
	setp.ge.s32 	%p242, %r1037, %r933;
	selp.u32 	%r1137, -1, 0, %p242;
	selp.b32 	%r1138, %r1137, %r1037, %p241;
	and.b32  	%r1139, %r1138, 1;
	setp.eq.b32 	%p243, %r1139, 1;
	selp.b32 	%r1140, %r1037, %r933, %p243;
	selp.b32 	%r1141, %r933, %r1037, %p243;
	shr.u32 	%r1142, %r1050, 31;
	add.s32 	%r1143, %r1050, %r1142;
	and.b32  	%r1144, %r1143, -2;
	sub.s32 	%r1145, %r1050, %r1144;
	shr.u32 	%r1146, %r1036, 31;
	add.s32 	%r1147, %r1036, %r1146;
	and.b32  	%r1148, %r1147, -2;
	sub.s32 	%r1149, %r1036, %r1148;
	setp.eq.s32 	%p244, %r1145, %r1149;
	setp.ge.s32 	%p245, %r1050, %r1036;
	selp.u32 	%r1150, -1, 0, %p245;
	selp.b32 	%r1151, %r1150, %r1050, %p244;
	and.b32  	%r1152, %r1151, 1;
	setp.eq.b32 	%p246, %r1152, 1;
	selp.b32 	%r1153, %r1050, %r1036, %p246;
	selp.b32 	%r1154, %r1036, %r1050, %p246;
	shr.u32 	%r1155, %r1063, 31;
	add.s32 	%r1156, %r1063, %r1155;
	and.b32  	%r1157, %r1156, -2;
	sub.s32 	%r1158, %r1063, %r1157;
	shr.u32 	%r1159, %r1049, 31;
	add.s32 	%r1160, %r1049, %r1159;
	and.b32  	%r1161, %r1160, -2;
	sub.s32 	%r1162, %r1049, %r1161;
	setp.eq.s32 	%p247, %r1158, %r1162;
	setp.ge.s32 	%p248, %r1063, %r1049;
	selp.u32 	%r1163, -1, 0, %p248;
	selp.b32 	%r1164, %r1163, %r1063, %p247;
	and.b32  	%r1165, %r1164, 1;
	setp.eq.b32 	%p249, %r1165, 1;
	selp.b32 	%r1166, %r1063, %r1049, %p249;
	selp.b32 	%r1167, %r1049, %r1063, %p249;
	shr.u32 	%r1168, %r1076, 31;
	add.s32 	%r1169, %r1076, %r1168;
	and.b32  	%r1170, %r1169, -2;
	sub.s32 	%r1171, %r1076, %r1170;
	shr.u32 	%r1172, %r1062, 31;
	add.s32 	%r1173, %r1062, %r1172;
	and.b32  	%r1174, %r1173, -2;
	sub.s32 	%r1175, %r1062, %r1174;
	setp.eq.s32 	%p250, %r1171, %r1175;
	setp.ge.s32 	%p251, %r1076, %r1062;
	selp.u32 	%r1176, -1, 0, %p251;
	selp.b32 	%r1177, %r1176, %r1076, %p250;
	and.b32  	%r1178, %r1177, 1;
	setp.eq.b32 	%p252, %r1178, 1;
	selp.b32 	%r1179, %r1076, %r1062, %p252;
	selp.b32 	%r1180, %r1062, %r1076, %p252;
	shr.u32 	%r1181, %r1089, 31;
	add.s32 	%r1182, %r1089, %r1181;
	and.b32  	%r1183, %r1182, -2;
	sub.s32 	%r1184, %r1089, %r1183;
	shr.u32 	%r1185, %r1075, 31;
	add.s32 	%r1186, %r1075, %r1185;
	and.b32  	%r1187, %r1186, -2;
	sub.s32 	%r1188, %r1075, %r1187;
	setp.eq.s32 	%p253, %r1184, %r1188;
	setp.ge.s32 	%p254, %r1089, %r1075;
	selp.u32 	%r1189, -1, 0, %p254;
	selp.b32 	%r1190, %r1189, %r1089, %p253;
	and.b32  	%r1191, %r1190, 1;
	setp.eq.b32 	%p255, %r1191, 1;
	selp.b32 	%r1192, %r1089, %r1075, %p255;
	selp.b32 	%r1193, %r1075, %r1089, %p255;
	shr.u32 	%r1194, %r1102, 31;
	add.s32 	%r1195, %r1102, %r1194;
	and.b32  	%r1196, %r1195, -2;
	sub.s32 	%r1197, %r1102, %r1196;
	shr.u32 	%r1198, %r1088, 31;
	add.s32 	%r1199, %r1088, %r1198;
	and.b32  	%r1200, %r1199, -2;
	sub.s32 	%r1201, %r1088, %r1200;
	setp.eq.s32 	%p256, %r1197, %r1201;
	setp.ge.s32 	%p257, %r1102, %r1088;
	selp.u32 	%r1202, -1, 0, %p257;
	selp.b32 	%r1203, %r1202, %r1102, %p256;
	and.b32  	%r1204, %r1203, 1;
	setp.eq.b32 	%p258, %r1204, 1;
	selp.b32 	%r1205, %r1102, %r1088, %p258;
	selp.b32 	%r1206, %r1088, %r1102, %p258;
	shr.u32 	%r1207, %r1115, 31;
	add.s32 	%r1208, %r1115, %r1207;
	and.b32  	%r1209, %r1208, -2;
	sub.s32 	%r1210, %r1115, %r1209;
	shr.u32 	%r1211, %r1101, 31;
	add.s32 	%r1212, %r1101, %r1211;
	and.b32  	%r1213, %r1212, -2;
	sub.s32 	%r1214, %r1101, %r1213;
	setp.eq.s32 	%p259, %r1210, %r1214;
	setp.ge.s32 	%p260, %r1115, %r1101;
	selp.u32 	%r1215, -1, 0, %p260;
	selp.b32 	%r1216, %r1215, %r1115, %p259;
	and.b32  	%r1217, %r1216, 1;
	setp.eq.b32 	%p261, %r1217, 1;
	selp.b32 	%r1218, %r1115, %r1101, %p261;
	selp.b32 	%r1219, %r1101, %r1115, %p261;
	shr.u32 	%r1220, %r1128, 31;
	add.s32 	%r1221, %r1128, %r1220;
	and.b32  	%r1222, %r1221, -2;
	sub.s32 	%r1223, %r1128, %r1222;
	shr.u32 	%r1224, %r1114, 31;
	add.s32 	%r1225, %r1114, %r1224;
	and.b32  	%r1226, %r1225, -2;
	sub.s32 	%r1227, %r1114, %r1226;
	setp.eq.s32 	%p262, %r1223, %r1227;
	setp.ge.s32 	%p263, %r1128, %r1114;
	selp.u32 	%r1228, -1, 0, %p263;
	selp.b32 	%r1229, %r1228, %r1128, %p262;
	and.b32  	%r1230, %r1229, 1;
	setp.eq.b32 	%p264, %r1230, 1;
	selp.b32 	%r1231, %r1128, %r1114, %p264;
	selp.b32 	%r1232, %r1114, %r1128, %p264;
	shr.u32 	%r1233, %r1154, 31;
	add.s32 	%r1234, %r1154, %r1233;
	and.b32  	%r1235, %r1234, -2;
	sub.s32 	%r1236, %r1154, %r1235;
	shr.u32 	%r1237, %r1140, 31;
	add.s32 	%r1238, %r1140, %r1237;
	and.b32  	%r1239, %r1238, -2;
	sub.s32 	%r1240, %r1140, %r1239;
	setp.eq.s32 	%p265, %r1236, %r1240;
	setp.ge.s32 	%p266, %r1154, %r1140;
	selp.u32 	%r1241, -1, 0, %p266;
	selp.b32 	%r1242, %r1241, %r1154, %p265;
	and.b32  	%r1243, %r1242, 1;
	setp.eq.b32 	%p267, %r1243, 1;
	selp.b32 	%r1244, %r1154, %r1140, %p267;
	selp.b32 	%r1245, %r1140, %r1154, %p267;
	shr.u32 	%r1246, %r1167, 31;
	add.s32 	%r1247, %r1167, %r1246;
	and.b32  	%r1248, %r1247, -2;
	sub.s32 	%r1249, %r1167, %r1248;
	shr.u32 	%r1250, %r1153, 31;
	add.s32 	%r1251, %r1153, %r1250;
	and.b32  	%r1252, %r1251, -2;
	sub.s32 	%r1253, %r1153, %r1252;
	setp.eq.s32 	%p268, %r1249, %r1253;
	setp.ge.s32 	%p269, %r1167, %r1153;
	selp.u32 	%r1254, -1, 0, %p269;
	selp.b32 	%r1255, %r1254, %r1167, %p268;
	and.b32  	%r1256, %r1255, 1;
	setp.eq.b32 	%p270, %r1256, 1;
	selp.b32 	%r1257, %r1167, %r1153, %p270;
	selp.b32 	%r1258, %r1153, %r1167, %p270;
	shr.u32 	%r1259, %r1180, 31;
	add.s32 	%r1260, %r1180, %r1259;
	and.b32  	%r1261, %r1260, -2;
	sub.s32 	%r1262, %r1180, %r1261;
	shr.u32 	%r1263, %r1166, 31;
	add.s32 	%r1264, %r1166, %r1263;
	and.b32  	%r1265, %r1264, -2;
	sub.s32 	%r1266, %r1166, %r1265;
	setp.eq.s32 	%p271, %r1262, %r1266;
	setp.ge.s32 	%p272, %r1180, %r1166;
	selp.u32 	%r1267, -1, 0, %p272;
	selp.b32 	%r1268, %r1267, %r1180, %p271;
	and.b32  	%r1269, %r1268, 1;
	setp.eq.b32 	%p273, %r1269, 1;
	selp.b32 	%r1270, %r1180, %r1166, %p273;
	selp.b32 	%r1271, %r1166, %r1180, %p273;
	shr.u32 	%r1272, %r1193, 31;
	add.s32 	%r1273, %r1193, %r1272;
	and.b32  	%r1274, %r1273, -2;
	sub.s32 	%r1275, %r1193, %r1274;
	shr.u32 	%r1276, %r1179, 31;
	add.s32 	%r1277, %r1179, %r1276;
	and.b32  	%r1278, %r1277, -2;
	sub.s32 	%r1279, %r1179, %r1278;
	setp.eq.s32 	%p274, %r1275, %r1279;
	setp.ge.s32 	%p275, %r1193, %r1179;
	selp.u32 	%r1280, -1, 0, %p275;
	selp.b32 	%r1281, %r1280, %r1193, %p274;
	and.b32  	%r1282, %r1281, 1;
	setp.eq.b32 	%p276, %r1282, 1;
	selp.b32 	%r1283, %r1193, %r1179, %p276;
	selp.b32 	%r1284, %r1179, %r1193, %p276;
	shr.u32 	%r1285, %r1206, 31;
	add.s32 	%r1286, %r1206, %r1285;
	and.b32  	%r1287, %r1286, -2;
	sub.s32 	%r1288, %r1206, %r1287;
	shr.u32 	%r1289, %r1192, 31;
	add.s32 	%r1290, %r1192, %r1289;
	and.b32  	%r1291, %r1290, -2;
	sub.s32 	%r1292, %r1192, %r1291;
	setp.eq.s32 	%p277, %r1288, %r1292;
	setp.ge.s32 	%p278, %r1206, %r1192;
	selp.u32 	%r1293, -1, 0, %p278;
	selp.b32 	%r1294, %r1293, %r1206, %p277;
	and.b32  	%r1295, %r1294, 1;
	setp.eq.b32 	%p279, %r1295, 1;
	selp.b32 	%r1296, %r1206, %r1192, %p279;
	selp.b32 	%r1297, %r1192, %r1206, %p279;
	shr.u32 	%r1298, %r1219, 31;
	add.s32 	%r1299, %r1219, %r1298;
	and.b32  	%r1300, %r1299, -2;
	sub.s32 	%r1301, %r1219, %r1300;
	shr.u32 	%r1302, %r1205, 31;
	add.s32 	%r1303, %r1205, %r1302;
	and.b32  	%r1304, %r1303, -2;
	sub.s32 	%r1305, %r1205, %r1304;
	setp.eq.s32 	%p280, %r1301, %r1305;
	setp.ge.s32 	%p281, %r1219, %r1205;
	selp.u32 	%r1306, -1, 0, %p281;
	selp.b32 	%r1307, %r1306, %r1219, %p280;
	and.b32  	%r1308, %r1307, 1;
	setp.eq.b32 	%p282, %r1308, 1;
	selp.b32 	%r1309, %r1219, %r1205, %p282;
	selp.b32 	%r1310, %r1205, %r1219, %p282;
	shr.u32 	%r1311, %r1232, 31;
	add.s32 	%r1312, %r1232, %r1311;
	and.b32  	%r1313, %r1312, -2;
	sub.s32 	%r1314, %r1232, %r1313;
	shr.u32 	%r1315, %r1218, 31;
	add.s32 	%r1316, %r1218, %r1315;
	and.b32  	%r1317, %r1316, -2;
	sub.s32 	%r1318, %r1218, %r1317;
	setp.eq.s32 	%p283, %r1314, %r1318;
	setp.ge.s32 	%p284, %r1232, %r1218;
	selp.u32 	%r1319, -1, 0, %p284;
	selp.b32 	%r1320, %r1319, %r1232, %p283;
	and.b32  	%r1321, %r1320, 1;
	setp.eq.b32 	%p285, %r1321, 1;
	selp.b32 	%r1322, %r1232, %r1218, %p285;
	selp.b32 	%r1323, %r1218, %r1232, %p285;
	shr.u32 	%r1324, %r1127, 31;
	add.s32 	%r1325, %r1127, %r1324;
	and.b32  	%r1326, %r1325, -2;
	sub.s32 	%r1327, %r1127, %r1326;
	shr.u32 	%r1328, %r1231, 31;
	add.s32 	%r1329, %r1231, %r1328;
	and.b32  	%r1330, %r1329, -2;
	sub.s32 	%r1331, %r1231, %r1330;
	setp.eq.s32 	%p286, %r1327, %r1331;
	setp.ge.s32 	%p287, %r1127, %r1231;
	selp.u32 	%r1332, -1, 0, %p287;
	selp.b32 	%r1333, %r1332, %r1127, %p286;
	and.b32  	%r1334, %r1333, 1;
	setp.eq.b32 	%p288, %r1334, 1;
	selp.b32 	%r1335, %r1127, %r1231, %p288;
	selp.b32 	%r1336, %r1231, %r1127, %p288;
	shr.u32 	%r1337, %r1245, 31;
	add.s32 	%r1338, %r1245, %r1337;
	and.b32  	%r1339, %r1338, -2;
	sub.s32 	%r1340, %r1245, %r1339;
	shr.u32 	%r1341, %r1141, 31;
	add.s32 	%r1342, %r1141, %r1341;
	and.b32  	%r1343, %r1342, -2;
	sub.s32 	%r1344, %r1141, %r1343;
	setp.eq.s32 	%p289, %r1340, %r1344;
	setp.ge.s32 	%p290, %r1245, %r1141;
	selp.u32 	%r1345, -1, 0, %p290;
	selp.b32 	%r1346, %r1345, %r1245, %p289;
	and.b32  	%r1347, %r1346, 1;
	setp.eq.b32 	%p291, %r1347, 1;
	selp.b32 	%r1348, %r1245, %r1141, %p291;
	selp.b32 	%r1349, %r1141, %r1245, %p291;
	shr.u32 	%r1350, %r1258, 31;
	add.s32 	%r1351, %r1258, %r1350;
	and.b32  	%r1352, %r1351, -2;
	sub.s32 	%r1353, %r1258, %r1352;
	shr.u32 	%r1354, %r1244, 31;
	add.s32 	%r1355, %r1244, %r1354;
	and.b32  	%r1356, %r1355, -2;
	sub.s32 	%r1357, %r1244, %r1356;
	setp.eq.s32 	%p292, %r1353, %r1357;
	setp.ge.s32 	%p293, %r1258, %r1244;
	selp.u32 	%r1358, -1, 0, %p293;
	selp.b32 	%r1359, %r1358, %r1258, %p292;
	and.b32  	%r1360, %r1359, 1;
	setp.eq.b32 	%p294, %r1360, 1;
	selp.b32 	%r1361, %r1258, %r1244, %p294;
	selp.b32 	%r1362, %r1244, %r1258, %p294;
	shr.u32 	%r1363, %r1271, 31;
	add.s32 	%r1364, %r1271, %r1363;
	and.b32  	%r1365, %r1364, -2;
	sub.s32 	%r1366, %r1271, %r1365;
	shr.u32 	%r1367, %r1257, 31;
	add.s32 	%r1368, %r1257, %r1367;
	and.b32  	%r1369, %r1368, -2;
	sub.s32 	%r1370, %r1257, %r1369;
	setp.eq.s32 	%p295, %r1366, %r1370;
	setp.ge.s32 	%p296, %r1271, %r1257;
	selp.u32 	%r1371, -1, 0, %p296;
	selp.b32 	%r1372, %r1371, %r1271, %p295;
	and.b32  	%r1373, %r1372, 1;
	setp.eq.b32 	%p297, %r1373, 1;
	selp.b32 	%r1374, %r1271, %r1257, %p297;
	selp.b32 	%r1375, %r1257, %r1271, %p297;
	shr.u32 	%r1376, %r1284, 31;
	add.s32 	%r1377, %r1284, %r1376;
	and.b32  	%r1378, %r1377, -2;
	sub.s32 	%r1379, %r1284, %r1378;
	shr.u32 	%r1380, %r1270, 31;
	add.s32 	%r1381, %r1270, %r1380;
	and.b32  	%r1382, %r1381, -2;
	sub.s32 	%r1383, %r1270, %r1382;
	setp.eq.s32 	%p298, %r1379, %r1383;
	setp.ge.s32 	%p299, %r1284, %r1270;
	selp.u32 	%r1384, -1, 0, %p299;
	selp.b32 	%r1385, %r1384, %r1284, %p298;
	and.b32  	%r1386, %r1385, 1;
	setp.eq.b32 	%p300, %r1386, 1;
	selp.b32 	%r1387, %r1284, %r1270, %p300;
	selp.b32 	%r1388, %r1270, %r1284, %p300;
	shr.u32 	%r1389, %r1297, 31;
	add.s32 	%r1390, %r1297, %r1389;
	and.b32  	%r1391, %r1390, -2;
	sub.s32 	%r1392, %r1297, %r1391;
	shr.u32 	%r1393, %r1283, 31;
	add.s32 	%r1394, %r1283, %r1393;
	and.b32  	%r1395, %r1394, -2;
	sub.s32 	%r1396, %r1283, %r1395;
	setp.eq.s32 	%p301, %r1392, %r1396;
	setp.ge.s32 	%p302, %r1297, %r1283;
	selp.u32 	%r1397, -1, 0, %p302;
	selp.b32 	%r1398, %r1397, %r1297, %p301;
	and.b32  	%r1399, %r1398, 1;
	setp.eq.b32 	%p303, %r1399, 1;
	selp.b32 	%r1400, %r1297, %r1283, %p303;
	selp.b32 	%r1401, %r1283, %r1297, %p303;
	shr.u32 	%r1402, %r1310, 31;
	add.s32 	%r1403, %r1310, %r1402;
	and.b32  	%r1404, %r1403, -2;
	sub.s32 	%r1405, %r1310, %r1404;
	shr.u32 	%r1406, %r1296, 31;
	add.s32 	%r1407, %r1296, %r1406;
	and.b32  	%r1408, %r1407, -2;
	sub.s32 	%r1409, %r1296, %r1408;
	setp.eq.s32 	%p304, %r1405, %r1409;
	setp.ge.s32 	%p305, %r1310, %r1296;
	selp.u32 	%r1410, -1, 0, %p305;
	selp.b32 	%r1411, %r1410, %r1310, %p304;
	and.b32  	%r1412, %r1411, 1;
	setp.eq.b32 	%p306, %r1412, 1;
	selp.b32 	%r1413, %r1310, %r1296, %p306;
	selp.b32 	%r1414, %r1296, %r1310, %p306;
	shr.u32 	%r1415, %r1323, 31;
	add.s32 	%r1416, %r1323, %r1415;
	and.b32  	%r1417, %r1416, -2;
	sub.s32 	%r1418, %r1323, %r1417;
	shr.u32 	%r1419, %r1309, 31;
	add.s32 	%r1420, %r1309, %r1419;
	and.b32  	%r1421, %r1420, -2;
	sub.s32 	%r1422, %r1309, %r1421;
	setp.eq.s32 	%p307, %r1418, %r1422;
	setp.ge.s32 	%p308, %r1323, %r1309;
	selp.u32 	%r1423, -1, 0, %p308;
	selp.b32 	%r1424, %r1423, %r1323, %p307;
	and.b32  	%r1425, %r1424, 1;
	setp.eq.b32 	%p309, %r1425, 1;
	selp.b32 	%r1426, %r1323, %r1309, %p309;
	selp.b32 	%r1427, %r1309, %r1323, %p309;
	shr.u32 	%r1428, %r1336, 31;
	add.s32 	%r1429, %r1336, %r1428;
	and.b32  	%r1430, %r1429, -2;
	sub.s32 	%r1431, %r1336, %r1430;
	shr.u32 	%r1432, %r1322, 31;
	add.s32 	%r1433, %r1322, %r1432;
	and.b32  	%r1434, %r1433, -2;
	sub.s32 	%r1435, %r1322, %r1434;
	setp.eq.s32 	%p310, %r1431, %r1435;
	setp.ge.s32 	%p311, %r1336, %r1322;
	selp.u32 	%r1436, -1, 0, %p311;
	selp.b32 	%r1437, %r1436, %r1336, %p310;
	and.b32  	%r1438, %r1437, 1;
	setp.eq.b32 	%p312, %r1438, 1;
	selp.b32 	%r1439, %r1336, %r1322, %p312;
	selp.b32 	%r1440, %r1322, %r1336, %p312;
	shr.u32 	%r1441, %r1362, 31;
	add.s32 	%r1442, %r1362, %r1441;
	and.b32  	%r1443, %r1442, -2;
	sub.s32 	%r1444, %r1362, %r1443;
	shr.u32 	%r1445, %r1348, 31;
	add.s32 	%r1446, %r1348, %r1445;
	and.b32  	%r1447, %r1446, -2;
	sub.s32 	%r1448, %r1348, %r1447;
	setp.eq.s32 	%p313, %r1444, %r1448;
	setp.ge.s32 	%p314, %r1362, %r1348;
	selp.u32 	%r1449, -1, 0, %p314;
	selp.b32 	%r1450, %r1449, %r1362, %p313;
	and.b32  	%r1451, %r1450, 1;
	setp.eq.b32 	%p315, %r1451, 1;
	selp.b32 	%r1452, %r1362, %r1348, %p315;
	selp.b32 	%r1453, %r1348, %r1362, %p315;
	shr.u32 	%r1454, %r1375, 31;
	add.s32 	%r1455, %r1375, %r1454;
	and.b32  	%r1456, %r1455, -2;
	sub.s32 	%r1457, %r1375, %r1456;
	shr.u32 	%r1458, %r1361, 31;
	add.s32 	%r1459, %r1361, %r1458;
	and.b32  	%r1460, %r1459, -2;
	sub.s32 	%r1461, %r1361, %r1460;
	setp.eq.s32 	%p316, %r1457, %r1461;
	setp.ge.s32 	%p317, %r1375, %r1361;
	selp.u32 	%r1462, -1, 0, %p317;
	selp.b32 	%r1463, %r1462, %r1375, %p316;
	and.b32  	%r1464, %r1463, 1;
	setp.eq.b32 	%p318, %r1464, 1;
	selp.b32 	%r1465, %r1375, %r1361, %p318;
	selp.b32 	%r1466, %r1361, %r1375, %p318;
	shr.u32 	%r1467, %r1388, 31;
	add.s32 	%r1468, %r1388, %r1467;
	and.b32  	%r1469, %r1468, -2;
	sub.s32 	%r1470, %r1388, %r1469;
	shr.u32 	%r1471, %r1374, 31;
	add.s32 	%r1472, %r1374, %r1471;
	and.b32  	%r1473, %r1472, -2;
	sub.s32 	%r1474, %r1374, %r1473;
	setp.eq.s32 	%p319, %r1470, %r1474;
	setp.ge.s32 	%p320, %r1388, %r1374;
	selp.u32 	%r1475, -1, 0, %p320;
	selp.b32 	%r1476, %r1475, %r1388, %p319;
	and.b32  	%r1477, %r1476, 1;
	setp.eq.b32 	%p321, %r1477, 1;
	selp.b32 	%r1478, %r1388, %r1374, %p321;
	selp.b32 	%r1479, %r1374, %r1388, %p321;
	shr.u32 	%r1480, %r1401, 31;
	add.s32 	%r1481, %r1401, %r1480;
	and.b32  	%r1482, %r1481, -2;
	sub.s32 	%r1483, %r1401, %r1482;
	shr.u32 	%r1484, %r1387, 31;
	add.s32 	%r1485, %r1387, %r1484;
	and.b32  	%r1486, %r1485, -2;
	sub.s32 	%r1487, %r1387, %r1486;
	setp.eq.s32 	%p322, %r1483, %r1487;
	setp.ge.s32 	%p323, %r1401, %r1387;
	selp.u32 	%r1488, -1, 0, %p323;
	selp.b32 	%r1489, %r1488, %r1401, %p322;
	and.b32  	%r1490, %r1489, 1;
	setp.eq.b32 	%p324, %r1490, 1;
	selp.b32 	%r1491, %r1401, %r1387, %p324;
	selp.b32 	%r1492, %r1387, %r1401, %p324;
	shr.u32 	%r1493, %r1414, 31;
	add.s32 	%r1494, %r1414, %r1493;
	and.b32  	%r1495, %r1494, -2;
	sub.s32 	%r1496, %r1414, %r1495;
	shr.u32 	%r1497, %r1400, 31;
	add.s32 	%r1498, %r1400, %r1497;
	and.b32  	%r1499, %r1498, -2;
	sub.s32 	%r1500, %r1400, %r1499;
	setp.eq.s32 	%p325, %r1496, %r1500;
	setp.ge.s32 	%p326, %r1414, %r1400;
	selp.u32 	%r1501, -1, 0, %p326;
	selp.b32 	%r1502, %r1501, %r1414, %p325;
	and.b32  	%r1503, %r1502, 1;
	setp.eq.b32 	%p327, %r1503, 1;
	selp.b32 	%r1504, %r1414, %r1400, %p327;
	selp.b32 	%r1505, %r1400, %r1414, %p327;
	shr.u32 	%r1506, %r1427, 31;
	add.s32 	%r1507, %r1427, %r1506;
	and.b32  	%r1508, %r1507, -2;
	sub.s32 	%r1509, %r1427, %r1508;
	shr.u32 	%r1510, %r1413, 31;
	add.s32 	%r1511, %r1413, %r1510;
	and.b32  	%r1512, %r1511, -2;
	sub.s32 	%r1513, %r1413, %r1512;
	setp.eq.s32 	%p328, %r1509, %r1513;
	setp.ge.s32 	%p329, %r1427, %r1413;
	selp.u32 	%r1514, -1, 0, %p329;
	selp.b32 	%r1515, %r1514, %r1427, %p328;
	and.b32  	%r1516, %r1515, 1;
	setp.eq.b32 	%p330, %r1516, 1;
	selp.b32 	%r1517, %r1427, %r1413, %p330;
	selp.b32 	%r1518, %r1413, %r1427, %p330;
	shr.u32 	%r1519, %r1440, 31;
	add.s32 	%r1520, %r1440, %r1519;
	and.b32  	%r1521, %r1520, -2;
	sub.s32 	%r1522, %r1440, %r1521;
	shr.u32 	%r1523, %r1426, 31;
	add.s32 	%r1524, %r1426, %r1523;
	and.b32  	%r1525, %r1524, -2;
	sub.s32 	%r1526, %r1426, %r1525;
	setp.eq.s32 	%p331, %r1522, %r1526;
	setp.ge.s32 	%p332, %r1440, %r1426;
	selp.u32 	%r1527, -1, 0, %p332;
	selp.b32 	%r1528, %r1527, %r1440, %p331;
	and.b32  	%r1529, %r1528, 1;
	setp.eq.b32 	%p333, %r1529, 1;
	selp.b32 	%r1530, %r1440, %r1426, %p333;
	selp.b32 	%r1531, %r1426, %r1440, %p333;
	shr.u32 	%r1532, %r1335, 31;
	add.s32 	%r1533, %r1335, %r1532;
	and.b32  	%r1534, %r1533, -2;
	sub.s32 	%r1535, %r1335, %r1534;
	shr.u32 	%r1536, %r1439, 31;
	add.s32 	%r1537, %r1439, %r1536;
	and.b32  	%r1538, %r1537, -2;
	sub.s32 	%r1539, %r1439, %r1538;
	setp.eq.s32 	%p334, %r1535, %r1539;
	setp.ge.s32 	%p335, %r1335, %r1439;
	selp.u32 	%r1540, -1, 0, %p335;
	selp.b32 	%r1541, %r1540, %r1335, %p334;
	and.b32  	%r1542, %r1541, 1;
	setp.eq.b32 	%p336, %r1542, 1;
	selp.b32 	%r1543, %r1335, %r1439, %p336;
	selp.b32 	%r1544, %r1439, %r1335, %p336;
	shr.u32 	%r1545, %r1453, 31;
	add.s32 	%r1546, %r1453, %r1545;
	and.b32  	%r1547, %r1546, -2;
	sub.s32 	%r1548, %r1453, %r1547;
	shr.u32 	%r1549, %r1349, 31;
	add.s32 	%r1550, %r1349, %r1549;
	and.b32  	%r1551, %r1550, -2;
	sub.s32 	%r1552, %r1349, %r1551;
	setp.eq.s32 	%p337, %r1548, %r1552;
	setp.ge.s32 	%p338, %r1453, %r1349;
	selp.u32 	%r1553, -1, 0, %p338;
	selp.b32 	%r1554, %r1553, %r1453, %p337;
	and.b32  	%r1555, %r1554, 1;
	setp.eq.b32 	%p339, %r1555, 1;
	selp.b32 	%r1556, %r1453, %r1349, %p339;
	selp.b32 	%r1557, %r1349, %r1453, %p339;
	shr.u32 	%r1558, %r1466, 31;
	add.s32 	%r1559, %r1466, %r1558;
	and.b32  	%r1560, %r1559, -2;
	sub.s32 	%r1561, %r1466, %r1560;
	shr.u32 	%r1562, %r1452, 31;
	add.s32 	%r1563, %r1452, %r1562;
	and.b32  	%r1564, %r1563, -2;
	sub.s32 	%r1565, %r1452, %r1564;
	setp.eq.s32 	%p340, %r1561, %r1565;
	setp.ge.s32 	%p341, %r1466, %r1452;
	selp.u32 	%r1566, -1, 0, %p341;
	selp.b32 	%r1567, %r1566, %r1466, %p340;
	and.b32  	%r1568, %r1567, 1;
	setp.eq.b32 	%p342, %r1568, 1;
	selp.b32 	%r1569, %r1466, %r1452, %p342;
	selp.b32 	%r1570, %r1452, %r1466, %p342;
	shr.u32 	%r1571, %r1479, 31;
	add.s32 	%r1572, %r1479, %r1571;
	and.b32  	%r1573, %r1572, -2;
	sub.s32 	%r1574, %r1479, %r1573;
	shr.u32 	%r1575, %r1465, 31;
	add.s32 	%r1576, %r1465, %r1575;
	and.b32  	%r1577, %r1576, -2;
	sub.s32 	%r1578, %r1465, %r1577;
	setp.eq.s32 	%p343, %r1574, %r1578;
	setp.ge.s32 	%p344, %r1479, %r1465;
	selp.u32 	%r1579, -1, 0, %p344;
	selp.b32 	%r1580, %r1579, %r1479, %p343;
	and.b32  	%r1581, %r1580, 1;
	setp.eq.b32 	%p345, %r1581, 1;
	selp.b32 	%r1582, %r1479, %r1465, %p345;
	selp.b32 	%r1583, %r1465, %r1479, %p345;
	shr.u32 	%r1584, %r1492, 31;
	add.s32 	%r1585, %r1492, %r1584;
	and.b32  	%r1586, %r1585, -2;
	sub.s32 	%r1587, %r1492, %r1586;
	shr.u32 	%r1588, %r1478, 31;
	add.s32 	%r1589, %r1478, %r1588;
	and.b32  	%r1590, %r1589, -2;
	sub.s32 	%r1591, %r1478, %r1590;
	setp.eq.s32 	%p346, %r1587, %r1591;
	setp.ge.s32 	%p347, %r1492, %r1478;
	selp.u32 	%r1592, -1, 0, %p347;
	selp.b32 	%r1593, %r1592, %r1492, %p346;
	and.b32  	%r1594, %r1593, 1;
	setp.eq.b32 	%p348, %r1594, 1;
	selp.b32 	%r1595, %r1492, %r1478, %p348;
	selp.b32 	%r1596, %r1478, %r1492, %p348;
	shr.u32 	%r1597, %r1505, 31;
	add.s32 	%r1598, %r1505, %r1597;
	and.b32  	%r1599, %r1598, -2;
	sub.s32 	%r1600, %r1505, %r1599;
	shr.u32 	%r1601, %r1491, 31;
	add.s32 	%r1602, %r1491, %r1601;
	and.b32  	%r1603, %r1602, -2;
	sub.s32 	%r1604, %r1491, %r1603;
	setp.eq.s32 	%p349, %r1600, %r1604;
	setp.ge.s32 	%p350, %r1505, %r1491;
	selp.u32 	%r1605, -1, 0, %p350;
	selp.b32 	%r1606, %r1605, %r1505, %p349;
	and.b32  	%r1607, %r1606, 1;
	setp.eq.b32 	%p351, %r1607, 1;
	selp.b32 	%r1608, %r1505, %r1491, %p351;
	selp.b32 	%r1609, %r1491, %r1505, %p351;
	shr.u32 	%r1610, %r1518, 31;
	add.s32 	%r1611, %r1518, %r1610;
	and.b32  	%r1612, %r1611, -2;
	sub.s32 	%r1613, %r1518, %r1612;
	shr.u32 	%r1614, %r1504, 31;
	add.s32 	%r1615, %r1504, %r1614;
	and.b32  	%r1616, %r1615, -2;
	sub.s32 	%r1617, %r1504, %r1616;
	setp.eq.s32 	%p352, %r1613, %r1617;
	setp.ge.s32 	%p353, %r1518, %r1504;
	selp.u32 	%r1618, -1, 0, %p353;
	selp.b32 	%r1619, %r1618, %r1518, %p352;
	and.b32  	%r1620, %r1619, 1;
	setp.eq.b32 	%p354, %r1620, 1;
	selp.b32 	%r1621, %r1518, %r1504, %p354;
	selp.b32 	%r1622, %r1504, %r1518, %p354;
	shr.u32 	%r1623, %r1531, 31;
	add.s32 	%r1624, %r1531, %r1623;
	and.b32  	%r1625, %r1624, -2;
	sub.s32 	%r1626, %r1531, %r1625;
	shr.u32 	%r1627, %r1517, 31;
	add.s32 	%r1628, %r1517, %r1627;
	and.b32  	%r1629, %r1628, -2;
	sub.s32 	%r1630, %r1517, %r1629;
	setp.eq.s32 	%p355, %r1626, %r1630;
	setp.ge.s32 	%p356, %r1531, %r1517;
	selp.u32 	%r1631, -1, 0, %p356;
	selp.b32 	%r1632, %r1631, %r1531, %p355;
	and.b32  	%r1633, %r1632, 1;
	setp.eq.b32 	%p357, %r1633, 1;
	selp.b32 	%r1634, %r1531, %r1517, %p357;
	selp.b32 	%r1635, %r1517, %r1531, %p357;
	shr.u32 	%r1636, %r1544, 31;
	add.s32 	%r1637, %r1544, %r1636;
	and.b32  	%r1638, %r1637, -2;
	sub.s32 	%r1639, %r1544, %r1638;
	shr.u32 	%r1640, %r1530, 31;
	add.s32 	%r1641, %r1530, %r1640;
	and.b32  	%r1642, %r1641, -2;
	sub.s32 	%r1643, %r1530, %r1642;
	setp.eq.s32 	%p358, %r1639, %r1643;
	setp.ge.s32 	%p359, %r1544, %r1530;
	selp.u32 	%r1644, -1, 0, %p359;
	selp.b32 	%r1645, %r1644, %r1544, %p358;
	and.b32  	%r1646, %r1645, 1;
	setp.eq.b32 	%p360, %r1646, 1;
	selp.b32 	%r1647, %r1544, %r1530, %p360;
	selp.b32 	%r1648, %r1530, %r1544, %p360;
	shr.u32 	%r1649, %r1570, 31;
	add.s32 	%r1650, %r1570, %r1649;
	and.b32  	%r1651, %r1650, -2;
	sub.s32 	%r1652, %r1570, %r1651;
	shr.u32 	%r1653, %r1556, 31;
	add.s32 	%r1654, %r1556, %r1653;
	and.b32  	%r1655, %r1654, -2;
	sub.s32 	%r1656, %r1556, %r1655;
	setp.eq.s32 	%p361, %r1652, %r1656;
	setp.ge.s32 	%p362, %r1570, %r1556;
	selp.u32 	%r1657, -1, 0, %p362;
	selp.b32 	%r1658, %r1657, %r1570, %p361;
	and.b32  	%r1659, %r1658, 1;
	setp.eq.b32 	%p363, %r1659, 1;
	selp.b32 	%r1660, %r1570, %r1556, %p363;
	selp.b32 	%r1661, %r1556, %r1570, %p363;
	shr.u32 	%r1662, %r1583, 31;
	add.s32 	%r1663, %r1583, %r1662;
	and.b32  	%r1664, %r1663, -2;
	sub.s32 	%r1665, %r1583, %r1664;
	shr.u32 	%r1666, %r1569, 31;
	add.s32 	%r1667, %r1569, %r1666;
	and.b32  	%r1668, %r1667, -2;
	sub.s32 	%r1669, %r1569, %r1668;
	setp.eq.s32 	%p364, %r1665, %r1669;
	setp.ge.s32 	%p365, %r1583, %r1569;
	selp.u32 	%r1670, -1, 0, %p365;
	selp.b32 	%r1671, %r1670, %r1583, %p364;
	and.b32  	%r1672, %r1671, 1;
	setp.eq.b32 	%p366, %r1672, 1;
	selp.b32 	%r1673, %r1583, %r1569, %p366;
	selp.b32 	%r1674, %r1569, %r1583, %p366;
	shr.u32 	%r1675, %r1596, 31;
	add.s32 	%r1676, %r1596, %r1675;
	and.b32  	%r1677, %r1676, -2;
	sub.s32 	%r1678, %r1596, %r1677;
	shr.u32 	%r1679, %r1582, 31;
	add.s32 	%r1680, %r1582, %r1679;
	and.b32  	%r1681, %r1680, -2;
	sub.s32 	%r1682, %r1582, %r1681;
	setp.eq.s32 	%p367, %r1678, %r1682;
	setp.ge.s32 	%p368, %r1596, %r1582;
	selp.u32 	%r1683, -1, 0, %p368;
	selp.b32 	%r1684, %r1683, %r1596, %p367;
	and.b32  	%r1685, %r1684, 1;
	setp.eq.b32 	%p369, %r1685, 1;
	selp.b32 	%r1686, %r1596, %r1582, %p369;
	selp.b32 	%r1687, %r1582, %r1596, %p369;
	shr.u32 	%r1688, %r1609, 31;
	add.s32 	%r1689, %r1609, %r1688;
	and.b32  	%r1690, %r1689, -2;
	sub.s32 	%r1691, %r1609, %r1690;
	shr.u32 	%r1692, %r1595, 31;
	add.s32 	%r1693, %r1595, %r1692;
	and.b32  	%r1694, %r1693, -2;
	sub.s32 	%r1695, %r1595, %r1694;
	setp.eq.s32 	%p370, %r1691, %r1695;
	setp.ge.s32 	%p371, %r1609, %r1595;
	selp.u32 	%r1696, -1, 0, %p371;
	selp.b32 	%r1697, %r1696, %r1609, %p370;
	and.b32  	%r1698, %r1697, 1;
	setp.eq.b32 	%p372, %r1698, 1;
	selp.b32 	%r1699, %r1609, %r1595, %p372;
	selp.b32 	%r1700, %r1595, %r1609, %p372;
	shr.u32 	%r1701, %r1622, 31;
	add.s32 	%r1702, %r1622, %r1701;
	and.b32  	%r1703, %r1702, -2;
	sub.s32 	%r1704, %r1622, %r1703;
	shr.u32 	%r1705, %r1608, 31;
	add.s32 	%r1706, %r1608, %r1705;
	and.b32  	%r1707, %r1706, -2;
	sub.s32 	%r1708, %r1608, %r1707;
	setp.eq.s32 	%p373, %r1704, %r1708;
	setp.ge.s32 	%p374, %r1622, %r1608;
	selp.u32 	%r1709, -1, 0, %p374;
	selp.b32 	%r1710, %r1709, %r1622, %p373;
	and.b32  	%r1711, %r1710, 1;
	setp.eq.b32 	%p375, %r1711, 1;
	selp.b32 	%r1712, %r1622, %r1608, %p375;
	selp.b32 	%r1713, %r1608, %r1622, %p375;
	shr.u32 	%r1714, %r1635, 31;
	add.s32 	%r1715, %r1635, %r1714;
	and.b32  	%r1716, %r1715, -2;
	sub.s32 	%r1717, %r1635, %r1716;
	shr.u32 	%r1718, %r1621, 31;
	add.s32 	%r1719, %r1621, %r1718;
	and.b32  	%r1720, %r1719, -2;
	sub.s32 	%r1721, %r1621, %r1720;
	setp.eq.s32 	%p376, %r1717, %r1721;
	setp.ge.s32 	%p377, %r1635, %r1621;
	selp.u32 	%r1722, -1, 0, %p377;
	selp.b32 	%r1723, %r1722, %r1635, %p376;
	and.b32  	%r1724, %r1723, 1;
	setp.eq.b32 	%p378, %r1724, 1;
	selp.b32 	%r1725, %r1635, %r1621, %p378;
	selp.b32 	%r1726, %r1621, %r1635, %p378;
	shr.u32 	%r1727, %r1648, 31;
	add.s32 	%r1728, %r1648, %r1727;
	and.b32  	%r1729, %r1728, -2;
	sub.s32 	%r1730, %r1648, %r1729;
	shr.u32 	%r1731, %r1634, 31;
	add.s32 	%r1732, %r1634, %r1731;
	and.b32  	%r1733, %r1732, -2;
	sub.s32 	%r1734, %r1634, %r1733;
	setp.eq.s32 	%p379, %r1730, %r1734;
	setp.ge.s32 	%p380, %r1648, %r1634;
	selp.u32 	%r1735, -1, 0, %p380;
	selp.b32 	%r1736, %r1735, %r1648, %p379;
	and.b32  	%r1737, %r1736, 1;
	setp.eq.b32 	%p381, %r1737, 1;
	selp.b32 	%r1738, %r1648, %r1634, %p381;
	selp.b32 	%r1739, %r1634, %r1648, %p381;
	shr.u32 	%r1740, %r1543, 31;
	add.s32 	%r1741, %r1543, %r1740;
	and.b32  	%r1742, %r1741, -2;
	sub.s32 	%r1743, %r1543, %r1742;
	shr.u32 	%r1744, %r1647, 31;
	add.s32 	%r1745, %r1647, %r1744;
	and.b32  	%r1746, %r1745, -2;
	sub.s32 	%r1747, %r1647, %r1746;
	setp.eq.s32 	%p382, %r1743, %r1747;
	setp.ge.s32 	%p383, %r1543, %r1647;
	selp.u32 	%r1748, -1, 0, %p383;
	selp.b32 	%r1749, %r1748, %r1543, %p382;
	and.b32  	%r1750, %r1749, 1;
	setp.eq.b32 	%p384, %r1750, 1;
	selp.b32 	%r1751, %r1543, %r1647, %p384;
	selp.b32 	%r1752, %r1647, %r1543, %p384;
	shr.u32 	%r1753, %r1661, 31;
	add.s32 	%r1754, %r1661, %r1753;
	and.b32  	%r1755, %r1754, -2;
	sub.s32 	%r1756, %r1661, %r1755;
	shr.u32 	%r1757, %r1557, 31;
	add.s32 	%r1758, %r1557, %r1757;
	and.b32  	%r1759, %r1758, -2;
	sub.s32 	%r1760, %r1557, %r1759;
	setp.eq.s32 	%p385, %r1756, %r1760;
	setp.ge.s32 	%p386, %r1661, %r1557;
	selp.u32 	%r1761, -1, 0, %p386;
	selp.b32 	%r1762, %r1761, %r1661, %p385;
	and.b32  	%r1763, %r1762, 1;
	setp.eq.b32 	%p387, %r1763, 1;
	selp.b32 	%r1764, %r1661, %r1557, %p387;
	selp.b32 	%r1765, %r1557, %r1661, %p387;
	shr.u32 	%r1766, %r1674, 31;
	add.s32 	%r1767, %r1674, %r1766;
	and.b32  	%r1768, %r1767, -2;
	sub.s32 	%r1769, %r1674, %r1768;
	shr.u32 	%r1770, %r1660, 31;
	add.s32 	%r1771, %r1660, %r1770;
	and.b32  	%r1772, %r1771, -2;
	sub.s32 	%r1773, %r1660, %r1772;
	setp.eq.s32 	%p388, %r1769, %r1773;
	setp.ge.s32 	%p389, %r1674, %r1660;
	selp.u32 	%r1774, -1, 0, %p389;
	selp.b32 	%r1775, %r1774, %r1674, %p388;
	and.b32  	%r1776, %r1775, 1;
	setp.eq.b32 	%p390, %r1776, 1;
	selp.b32 	%r1777, %r1674, %r1660, %p390;
	selp.b32 	%r1778, %r1660, %r1674, %p390;
	shr.u32 	%r1779, %r1687, 31;
	add.s32 	%r1780, %r1687, %r1779;
	and.b32  	%r1781, %r1780, -2;
	sub.s32 	%r1782, %r1687, %r1781;
	shr.u32 	%r1783, %r1673, 31;
	add.s32 	%r1784, %r1673, %r1783;
	and.b32  	%r1785, %r1784, -2;
	sub.s32 	%r1786, %r1673, %r1785;
	setp.eq.s32 	%p391, %r1782, %r1786;
	setp.ge.s32 	%p392, %r1687, %r1673;
	selp.u32 	%r1787, -1, 0, %p392;
	selp.b32 	%r1788, %r1787, %r1687, %p391;
	and.b32  	%r1789, %r1788, 1;
	setp.eq.b32 	%p393, %r1789, 1;
	selp.b32 	%r1790, %r1687, %r1673, %p393;
	selp.b32 	%r1791, %r1673, %r1687, %p393;
	shr.u32 	%r1792, %r1700, 31;
	add.s32 	%r1793, %r1700, %r1792;
	and.b32  	%r1794, %r1793, -2;
	sub.s32 	%r1795, %r1700, %r1794;
	shr.u32 	%r1796, %r1686, 31;
	add.s32 	%r1797, %r1686, %r1796;
	and.b32  	%r1798, %r1797, -2;
	sub.s32 	%r1799, %r1686, %r1798;
	setp.eq.s32 	%p394, %r1795, %r1799;
	setp.ge.s32 	%p395, %r1700, %r1686;
	selp.u32 	%r1800, -1, 0, %p395;
	selp.b32 	%r1801, %r1800, %r1700, %p394;
	and.b32  	%r1802, %r1801, 1;
	setp.eq.b32 	%p396, %r1802, 1;
	selp.b32 	%r1803, %r1700, %r1686, %p396;
	selp.b32 	%r1804, %r1686, %r1700, %p396;
	shr.u32 	%r1805, %r1713, 31;
	add.s32 	%r1806, %r1713, %r1805;
	and.b32  	%r1807, %r1806, -2;
	sub.s32 	%r1808, %r1713, %r1807;
	shr.u32 	%r1809, %r1699, 31;
	add.s32 	%r1810, %r1699, %r1809;
	and.b32  	%r1811, %r1810, -2;
	sub.s32 	%r1812, %r1699, %r1811;
	setp.eq.s32 	%p397, %r1808, %r1812;
	setp.ge.s32 	%p398, %r1713, %r1699;
	selp.u32 	%r1813, -1, 0, %p398;
	selp.b32 	%r1814, %r1813, %r1713, %p397;
	and.b32  	%r1815, %r1814, 1;
	setp.eq.b32 	%p399, %r1815, 1;
	selp.b32 	%r1816, %r1713, %r1699, %p399;
	selp.b32 	%r1817, %r1699, %r1713, %p399;
	shr.u32 	%r1818, %r1726, 31;
	add.s32 	%r1819, %r1726, %r1818;
	and.b32  	%r1820, %r1819, -2;
	sub.s32 	%r1821, %r1726, %r1820;
	shr.u32 	%r1822, %r1712, 31;
	add.s32 	%r1823, %r1712, %r1822;
	and.b32  	%r1824, %r1823, -2;
	sub.s32 	%r1825, %r1712, %r1824;
	setp.eq.s32 	%p400, %r1821, %r1825;
	setp.ge.s32 	%p401, %r1726, %r1712;
	selp.u32 	%r1826, -1, 0, %p401;
	selp.b32 	%r1827, %r1826, %r1726, %p400;
	and.b32  	%r1828, %r1827, 1;
	setp.eq.b32 	%p402, %r1828, 1;
	selp.b32 	%r1829, %r1726, %r1712, %p402;
	selp.b32 	%r1830, %r1712, %r1726, %p402;
	shr.u32 	%r1831, %r1739, 31;
	add.s32 	%r1832, %r1739, %r1831;
	and.b32  	%r1833, %r1832, -2;
	sub.s32 	%r1834, %r1739, %r1833;
	shr.u32 	%r1835, %r1725, 31;
	add.s32 	%r1836, %r1725, %r1835;
	and.b32  	%r1837, %r1836, -2;
	sub.s32 	%r1838, %r1725, %r1837;
	setp.eq.s32 	%p403, %r1834, %r1838;
	setp.ge.s32 	%p404, %r1739, %r1725;
	selp.u32 	%r1839, -1, 0, %p404;
	selp.b32 	%r1840, %r1839, %r1739, %p403;
	and.b32  	%r1841, %r1840, 1;
	setp.eq.b32 	%p405, %r1841, 1;
	selp.b32 	%r1842, %r1739, %r1725, %p405;
	selp.b32 	%r1843, %r1725, %r1739, %p405;
	shr.u32 	%r1844, %r1752, 31;
	add.s32 	%r1845, %r1752, %r1844;
	and.b32  	%r1846, %r1845, -2;
	sub.s32 	%r1847, %r1752, %r1846;
	shr.u32 	%r1848, %r1738, 31;
	add.s32 	%r1849, %r1738, %r1848;
	and.b32  	%r1850, %r1849, -2;
	sub.s32 	%r1851, %r1738, %r1850;
	setp.eq.s32 	%p406, %r1847, %r1851;
	setp.ge.s32 	%p407, %r1752, %r1738;
	selp.u32 	%r1852, -1, 0, %p407;
	selp.b32 	%r1853, %r1852, %r1752, %p406;
	and.b32  	%r1854, %r1853, 1;
	setp.eq.b32 	%p408, %r1854, 1;
	selp.b32 	%r1855, %r1752, %r1738, %p408;
	selp.b32 	%r1856, %r1738, %r1752, %p408;
	shr.u32 	%r1857, %r1778, 31;
	add.s32 	%r1858, %r1778, %r1857;
	and.b32  	%r1859, %r1858, -2;
	sub.s32 	%r1860, %r1778, %r1859;
	shr.u32 	%r1861, %r1764, 31;
	add.s32 	%r1862, %r1764, %r1861;
	and.b32  	%r1863, %r1862, -2;
	sub.s32 	%r1864, %r1764, %r1863;
	setp.eq.s32 	%p409, %r1860, %r1864;
	setp.ge.s32 	%p410, %r1778, %r1764;
	selp.u32 	%r1865, -1, 0, %p410;
	selp.b32 	%r1866, %r1865, %r1778, %p409;
	and.b32  	%r1867, %r1866, 1;
	setp.eq.b32 	%p411, %r1867, 1;
	selp.b32 	%r1868, %r1778, %r1764, %p411;
	selp.b32 	%r1869, %r1764, %r1778, %p411;
	shr.u32 	%r1870, %r1791, 31;
	add.s32 	%r1871, %r1791, %r1870;
	and.b32  	%r1872, %r1871, -2;
	sub.s32 	%r1873, %r1791, %r1872;
	shr.u32 	%r1874, %r1777, 31;
	add.s32 	%r1875, %r1777, %r1874;
	and.b32  	%r1876, %r1875, -2;
	sub.s32 	%r1877, %r1777, %r1876;
	setp.eq.s32 	%p412, %r1873, %r1877;
	setp.ge.s32 	%p413, %r1791, %r1777;
	selp.u32 	%r1878, -1, 0, %p413;
	selp.b32 	%r1879, %r1878, %r1791, %p412;
	and.b32  	%r1880, %r1879, 1;
	setp.eq.b32 	%p414, %r1880, 1;
	selp.b32 	%r1881, %r1791, %r1777, %p414;
	selp.b32 	%r1882, %r1777, %r1791, %p414;
	shr.u32 	%r1883, %r1804, 31;
	add.s32 	%r1884, %r1804, %r1883;
	and.b32  	%r1885, %r1884, -2;
	sub.s32 	%r1886, %r1804, %r1885;
	shr.u32 	%r1887, %r1790, 31;
	add.s32 	%r1888, %r1790, %r1887;
	and.b32  	%r1889, %r1888, -2;
	sub.s32 	%r1890, %r1790, %r1889;
	setp.eq.s32 	%p415, %r1886, %r1890;
	setp.ge.s32 	%p416, %r1804, %r1790;
	selp.u32 	%r1891, -1, 0, %p416;
	selp.b32 	%r1892, %r1891, %r1804, %p415;
	and.b32  	%r1893, %r1892, 1;
	setp.eq.b32 	%p417, %r1893, 1;
	selp.b32 	%r1894, %r1804, %r1790, %p417;
	selp.b32 	%r1895, %r1790, %r1804, %p417;
	shr.u32 	%r1896, %r1817, 31;
	add.s32 	%r1897, %r1817, %r1896;
	and.b32  	%r1898, %r1897, -2;
	sub.s32 	%r1899, %r1817, %r1898;
	shr.u32 	%r1900, %r1803, 31;
	add.s32 	%r1901, %r1803, %r1900;
	and.b32  	%r1902, %r1901, -2;
	sub.s32 	%r1903, %r1803, %r1902;
	setp.eq.s32 	%p418, %r1899, %r1903;
	setp.ge.s32 	%p419, %r1817, %r1803;
	selp.u32 	%r1904, -1, 0, %p419;
	selp.b32 	%r1905, %r1904, %r1817, %p418;
	and.b32  	%r1906, %r1905, 1;
	setp.eq.b32 	%p420, %r1906, 1;
	selp.b32 	%r1907, %r1817, %r1803, %p420;
	selp.b32 	%r1908, %r1803, %r1817, %p420;
	shr.u32 	%r1909, %r1830, 31;
	add.s32 	%r1910, %r1830, %r1909;
	and.b32  	%r1911, %r1910, -2;
	sub.s32 	%r1912, %r1830, %r1911;
	shr.u32 	%r1913, %r1816, 31;
	add.s32 	%r1914, %r1816, %r1913;
	and.b32  	%r1915, %r1914, -2;
	sub.s32 	%r1916, %r1816, %r1915;
	setp.eq.s32 	%p421, %r1912, %r1916;
	setp.ge.s32 	%p422, %r1830, %r1816;
	selp.u32 	%r1917, -1, 0, %p422;
	selp.b32 	%r1918, %r1917, %r1830, %p421;
	and.b32  	%r1919, %r1918, 1;
	setp.eq.b32 	%p423, %r1919, 1;
	selp.b32 	%r1920, %r1830, %r1816, %p423;
	selp.b32 	%r1921, %r1816, %r1830, %p423;
	shr.u32 	%r1922, %r1843, 31;
	add.s32 	%r1923, %r1843, %r1922;
	and.b32  	%r1924, %r1923, -2;
	sub.s32 	%r1925, %r1843, %r1924;
	shr.u32 	%r1926, %r1829, 31;
	add.s32 	%r1927, %r1829, %r1926;
	and.b32  	%r1928, %r1927, -2;
	sub.s32 	%r1929, %r1829, %r1928;
	setp.eq.s32 	%p424, %r1925, %r1929;
	setp.ge.s32 	%p425, %r1843, %r1829;
	selp.u32 	%r1930, -1, 0, %p425;
	selp.b32 	%r1931, %r1930, %r1843, %p424;
	and.b32  	%r1932, %r1931, 1;
	setp.eq.b32 	%p426, %r1932, 1;
	selp.b32 	%r1933, %r1843, %r1829, %p426;
	selp.b32 	%r1934, %r1829, %r1843, %p426;
	shr.u32 	%r1935, %r1856, 31;
	add.s32 	%r1936, %r1856, %r1935;
	and.b32  	%r1937, %r1936, -2;
	sub.s32 	%r1938, %r1856, %r1937;
	shr.u32 	%r1939, %r1842, 31;
	add.s32 	%r1940, %r1842, %r1939;
	and.b32  	%r1941, %r1940, -2;
	sub.s32 	%r1942, %r1842, %r1941;
	setp.eq.s32 	%p427, %r1938, %r1942;
	setp.ge.s32 	%p428, %r1856, %r1842;
	selp.u32 	%r1943, -1, 0, %p428;
	selp.b32 	%r1944, %r1943, %r1856, %p427;
	and.b32  	%r1945, %r1944, 1;
	setp.eq.b32 	%p429, %r1945, 1;
	selp.b32 	%r1946, %r1856, %r1842, %p429;
	selp.b32 	%r1947, %r1842, %r1856, %p429;
	shr.u32 	%r1948, %r1751, 31;
	add.s32 	%r1949, %r1751, %r1948;
	and.b32  	%r1950, %r1949, -2;
	sub.s32 	%r1951, %r1751, %r1950;
	shr.u32 	%r1952, %r1855, 31;
	add.s32 	%r1953, %r1855, %r1952;
	and.b32  	%r1954, %r1953, -2;
	sub.s32 	%r1955, %r1855, %r1954;
	setp.eq.s32 	%p430, %r1951, %r1955;
	setp.ge.s32 	%p431, %r1751, %r1855;
	selp.u32 	%r1956, -1, 0, %p431;
	selp.b32 	%r1957, %r1956, %r1751, %p430;
	and.b32  	%r1958, %r1957, 1;
	setp.eq.b32 	%p432, %r1958, 1;
	selp.b32 	%r1959, %r1751, %r1855, %p432;
	selp.b32 	%r1960, %r1855, %r1751, %p432;
	shr.u32 	%r1961, %r1869, 31;
	add.s32 	%r1962, %r1869, %r1961;
	and.b32  	%r1963, %r1962, -2;
	sub.s32 	%r1964, %r1869, %r1963;
	shr.u32 	%r1965, %r1765, 31;
	add.s32 	%r1966, %r1765, %r1965;
	and.b32  	%r1967, %r1966, -2;
	sub.s32 	%r1968, %r1765, %r1967;
	setp.eq.s32 	%p433, %r1964, %r1968;
	setp.ge.s32 	%p434, %r1869, %r1765;
	selp.u32 	%r1969, -1, 0, %p434;
	selp.b32 	%r1970, %r1969, %r1869, %p433;
	and.b32  	%r1971, %r1970, 1;
	setp.eq.b32 	%p435, %r1971, 1;
	selp.b32 	%r1972, %r1869, %r1765, %p435;
	selp.b32 	%r1973, %r1765, %r1869, %p435;
	shr.u32 	%r1974, %r1882, 31;
	add.s32 	%r1975, %r1882, %r1974;
	and.b32  	%r1976, %r1975, -2;
	sub.s32 	%r1977, %r1882, %r1976;
	shr.u32 	%r1978, %r1868, 31;
	add.s32 	%r1979, %r1868, %r1978;
	and.b32  	%r1980, %r1979, -2;
	sub.s32 	%r1981, %r1868, %r1980;
	setp.eq.s32 	%p436, %r1977, %r1981;
	setp.ge.s32 	%p437, %r1882, %r1868;
	selp.u32 	%r1982, -1, 0, %p437;
	selp.b32 	%r1983, %r1982, %r1882, %p436;
	and.b32  	%r1984, %r1983, 1;
	setp.eq.b32 	%p438, %r1984, 1;
	selp.b32 	%r1985, %r1882, %r1868, %p438;
	selp.b32 	%r1986, %r1868, %r1882, %p438;
	shr.u32 	%r1987, %r1895, 31;
	add.s32 	%r1988, %r1895, %r1987;
	and.b32  	%r1989, %r1988, -2;
	sub.s32 	%r1990, %r1895, %r1989;
	shr.u32 	%r1991, %r1881, 31;
	add.s32 	%r1992, %r1881, %r1991;
	and.b32  	%r1993, %r1992, -2;
	sub.s32 	%r1994, %r1881, %r1993;
	setp.eq.s32 	%p439, %r1990, %r1994;
	setp.ge.s32 	%p440, %r1895, %r1881;
	selp.u32 	%r1995, -1, 0, %p440;
	selp.b32 	%r1996, %r1995, %r1895, %p439;
	and.b32  	%r1997, %r1996, 1;
	setp.eq.b32 	%p441, %r1997, 1;
	selp.b32 	%r1998, %r1895, %r1881, %p441;
	selp.b32 	%r1999, %r1881, %r1895, %p441;
	shr.u32 	%r2000, %r1908, 31;
	add.s32 	%r2001, %r1908, %r2000;
	and.b32  	%r2002, %r2001, -2;
	sub.s32 	%r2003, %r1908, %r2002;
	shr.u32 	%r2004, %r1894, 31;
	add.s32 	%r2005, %r1894, %r2004;
	and.b32  	%r2006, %r2005, -2;
	sub.s32 	%r2007, %r1894, %r2006;
	setp.eq.s32 	%p442, %r2003, %r2007;
	setp.ge.s32 	%p443, %r1908, %r1894;
	selp.u32 	%r2008, -1, 0, %p443;
	selp.b32 	%r2009, %r2008, %r1908, %p442;
	and.b32  	%r2010, %r2009, 1;
	setp.eq.b32 	%p444, %r2010, 1;
	selp.b32 	%r2011, %r1908, %r1894, %p444;
	selp.b32 	%r2012, %r1894, %r1908, %p444;
	shr.u32 	%r2013, %r1921, 31;
	add.s32 	%r2014, %r1921, %r2013;
	and.b32  	%r2015, %r2014, -2;
	sub.s32 	%r2016, %r1921, %r2015;
	shr.u32 	%r2017, %r1907, 31;
	add.s32 	%r2018, %r1907, %r2017;
	and.b32  	%r2019, %r2018, -2;
	sub.s32 	%r2020, %r1907, %r2019;
	setp.eq.s32 	%p445, %r2016, %r2020;
	setp.ge.s32 	%p446, %r1921, %r1907;
	selp.u32 	%r2021, -1, 0, %p446;
	selp.b32 	%r2022, %r2021, %r1921, %p445;
	and.b32  	%r2023, %r2022, 1;
	setp.eq.b32 	%p447, %r2023, 1;
	selp.b32 	%r2024, %r1921, %r1907, %p447;
	selp.b32 	%r2025, %r1907, %r1921, %p447;
	shr.u32 	%r2026, %r1934, 31;
	add.s32 	%r2027, %r1934, %r2026;
	and.b32  	%r2028, %r2027, -2;
	sub.s32 	%r2029, %r1934, %r2028;
	shr.u32 	%r2030, %r1920, 31;
	add.s32 	%r2031, %r1920, %r2030;
	and.b32  	%r2032, %r2031, -2;
	sub.s32 	%r2033, %r1920, %r2032;
	setp.eq.s32 	%p448, %r2029, %r2033;
	setp.ge.s32 	%p449, %r1934, %r1920;
	selp.u32 	%r2034, -1, 0, %p449;
	selp.b32 	%r2035, %r2034, %r1934, %p448;
	and.b32  	%r2036, %r2035, 1;
	setp.eq.b32 	%p450, %r2036, 1;
	selp.b32 	%r2037, %r1934, %r1920, %p450;
	selp.b32 	%r2038, %r1920, %r1934, %p450;
	shr.u32 	%r2039, %r1947, 31;
	add.s32 	%r2040, %r1947, %r2039;
	and.b32  	%r2041, %r2040, -2;
	sub.s32 	%r2042, %r1947, %r2041;
	shr.u32 	%r2043, %r1933, 31;
	add.s32 	%r2044, %r1933, %r2043;
	and.b32  	%r2045, %r2044, -2;
	sub.s32 	%r2046, %r1933, %r2045;
	setp.eq.s32 	%p451, %r2042, %r2046;
	setp.ge.s32 	%p452, %r1947, %r1933;
	selp.u32 	%r2047, -1, 0, %p452;
	selp.b32 	%r2048, %r2047, %r1947, %p451;
	and.b32  	%r2049, %r2048, 1;
	setp.eq.b32 	%p453, %r2049, 1;
	selp.b32 	%r2050, %r1947, %r1933, %p453;
	selp.b32 	%r2051, %r1933, %r1947, %p453;
	shr.u32 	%r2052, %r1960, 31;
	add.s32 	%r2053, %r1960, %r2052;
	and.b32  	%r2054, %r2053, -2;
	sub.s32 	%r2055, %r1960, %r2054;
	shr.u32 	%r2056, %r1946, 31;
	add.s32 	%r2057, %r1946, %r2056;
	and.b32  	%r2058, %r2057, -2;
	sub.s32 	%r2059, %r1946, %r2058;
	setp.eq.s32 	%p454, %r2055, %r2059;
	setp.ge.s32 	%p455, %r1960, %r1946;
	selp.u32 	%r2060, -1, 0, %p455;
	selp.b32 	%r2061, %r2060, %r1960, %p454;
	and.b32  	%r2062, %r2061, 1;
	setp.eq.b32 	%p456, %r2062, 1;
	selp.b32 	%r2063, %r1960, %r1946, %p456;
	selp.b32 	%r2064, %r1946, %r1960, %p456;
	shr.u32 	%r2065, %r1986, 31;
	add.s32 	%r2066, %r1986, %r2065;
	and.b32  	%r2067, %r2066, -2;
	sub.s32 	%r2068, %r1986, %r2067;
	shr.u32 	%r2069, %r1972, 31;
	add.s32 	%r2070, %r1972, %r2069;
	and.b32  	%r2071, %r2070, -2;
	sub.s32 	%r2072, %r1972, %r2071;
	setp.eq.s32 	%p457, %r2068, %r2072;
	setp.ge.s32 	%p458, %r1986, %r1972;
	selp.u32 	%r2073, -1, 0, %p458;
	selp.b32 	%r2074, %r2073, %r1986, %p457;
	and.b32  	%r2075, %r2074, 1;
	setp.eq.b32 	%p459, %r2075, 1;
	selp.b32 	%r2076, %r1986, %r1972, %p459;
	selp.b32 	%r2077, %r1972, %r1986, %p459;
	shr.u32 	%r2078, %r1999, 31;
	add.s32 	%r2079, %r1999, %r2078;
	and.b32  	%r2080, %r2079, -2;
	sub.s32 	%r2081, %r1999, %r2080;
	shr.u32 	%r2082, %r1985, 31;
	add.s32 	%r2083, %r1985, %r2082;
	and.b32  	%r2084, %r2083, -2;
	sub.s32 	%r2085, %r1985, %r2084;
	setp.eq.s32 	%p460, %r2081, %r2085;
	setp.ge.s32 	%p461, %r1999, %r1985;
	selp.u32 	%r2086, -1, 0, %p461;
	selp.b32 	%r2087, %r2086, %r1999, %p460;
	and.b32  	%r2088, %r2087, 1;
	setp.eq.b32 	%p462, %r2088, 1;
	selp.b32 	%r2089, %r1999, %r1985, %p462;
	selp.b32 	%r2090, %r1985, %r1999, %p462;
	shr.u32 	%r2091, %r2012, 31;
	add.s32 	%r2092, %r2012, %r2091;
	and.b32  	%r2093, %r2092, -2;
	sub.s32 	%r2094, %r2012, %r2093;
	shr.u32 	%r2095, %r1998, 31;
	add.s32 	%r2096, %r1998, %r2095;
	and.b32  	%r2097, %r2096, -2;
	sub.s32 	%r2098, %r1998, %r2097;
	setp.eq.s32 	%p463, %r2094, %r2098;
	setp.ge.s32 	%p464, %r2012, %r1998;
	selp.u32 	%r2099, -1, 0, %p464;
	selp.b32 	%r2100, %r2099, %r2012, %p463;
	and.b32  	%r2101, %r2100, 1;
	setp.eq.b32 	%p465, %r2101, 1;
	selp.b32 	%r2102, %r2012, %r1998, %p465;
	selp.b32 	%r2103, %r1998, %r2012, %p465;
	shr.u32 	%r2104, %r2025, 31;
	add.s32 	%r2105, %r2025, %r2104;
	and.b32  	%r2106, %r2105, -2;
	sub.s32 	%r2107, %r2025, %r2106;
	shr.u32 	%r2108, %r2011, 31;
	add.s32 	%r2109, %r2011, %r2108;
	and.b32  	%r2110, %r2109, -2;
	sub.s32 	%r2111, %r2011, %r2110;
	setp.eq.s32 	%p466, %r2107, %r2111;
	setp.ge.s32 	%p467, %r2025, %r2011;
	selp.u32 	%r2112, -1, 0, %p467;
	selp.b32 	%r2113, %r2112, %r2025, %p466;
	and.b32  	%r2114, %r2113, 1;
	setp.eq.b32 	%p468, %r2114, 1;
	selp.b32 	%r2115, %r2025, %r2011, %p468;
	selp.b32 	%r2116, %r2011, %r2025, %p468;
	shr.u32 	%r2117, %r2038, 31;
	add.s32 	%r2118, %r2038, %r2117;
	and.b32  	%r2119, %r2118, -2;
	sub.s32 	%r2120, %r2038, %r2119;
	shr.u32 	%r2121, %r2024, 31;
	add.s32 	%r2122, %r2024, %r2121;
	and.b32  	%r2123, %r2122, -2;
	sub.s32 	%r2124, %r2024, %r2123;
	setp.eq.s32 	%p469, %r2120, %r2124;
	setp.ge.s32 	%p470, %r2038, %r2024;
	selp.u32 	%r2125, -1, 0, %p470;
	selp.b32 	%r2126, %r2125, %r2038, %p469;
	and.b32  	%r2127, %r2126, 1;
	setp.eq.b32 	%p471, %r2127, 1;
	selp.b32 	%r2128, %r2038, %r2024, %p471;
	selp.b32 	%r2129, %r2024, %r2038, %p471;
	shr.u32 	%r2130, %r2051, 31;
	add.s32 	%r2131, %r2051, %r2130;
	and.b32  	%r2132, %r2131, -2;
	sub.s32 	%r2133, %r2051, %r2132;
	shr.u32 	%r2134, %r2037, 31;
	add.s32 	%r2135, %r2037, %r2134;
	and.b32  	%r2136, %r2135, -2;
	sub.s32 	%r2137, %r2037, %r2136;
	setp.eq.s32 	%p472, %r2133, %r2137;
	setp.ge.s32 	%p473, %r2051, %r2037;
	selp.u32 	%r2138, -1, 0, %p473;
	selp.b32 	%r2139, %r2138, %r2051, %p472;
	and.b32  	%r2140, %r2139, 1;
	setp.eq.b32 	%p474, %r2140, 1;
	selp.b32 	%r2141, %r2051, %r2037, %p474;
	selp.b32 	%r2142, %r2037, %r2051, %p474;
	shr.u32 	%r2143, %r2064, 31;
	add.s32 	%r2144, %r2064, %r2143;
	and.b32  	%r2145, %r2144, -2;
	sub.s32 	%r2146, %r2064, %r2145;
	shr.u32 	%r2147, %r2050, 31;
	add.s32 	%r2148, %r2050, %r2147;
	and.b32  	%r2149, %r2148, -2;
	sub.s32 	%r2150, %r2050, %r2149;
	setp.eq.s32 	%p475, %r2146, %r2150;
	setp.ge.s32 	%p476, %r2064, %r2050;
	selp.u32 	%r2151, -1, 0, %p476;
	selp.b32 	%r2152, %r2151, %r2064, %p475;
	and.b32  	%r2153, %r2152, 1;
	setp.eq.b32 	%p477, %r2153, 1;
	selp.b32 	%r2154, %r2064, %r2050, %p477;
	selp.b32 	%r2155, %r2050, %r2064, %p477;
	shr.u32 	%r2156, %r1959, 31;
	add.s32 	%r2157, %r1959, %r2156;
	and.b32  	%r2158, %r2157, -2;
	sub.s32 	%r2159, %r1959, %r2158;
	shr.u32 	%r2160, %r2063, 31;
	add.s32 	%r2161, %r2063, %r2160;
	and.b32  	%r2162, %r2161, -2;
	sub.s32 	%r2163, %r2063, %r2162;
	setp.eq.s32 	%p478, %r2159, %r2163;
	setp.ge.s32 	%p479, %r1959, %r2063;
	selp.u32 	%r2164, -1, 0, %p479;
	selp.b32 	%r2165, %r2164, %r1959, %p478;
	and.b32  	%r2166, %r2165, 1;
	setp.eq.b32 	%p480, %r2166, 1;
	selp.b32 	%r2167, %r1959, %r2063, %p480;
	selp.b32 	%r2168, %r2063, %r1959, %p480;
	shr.u32 	%r2169, %r2077, 31;
	add.s32 	%r2170, %r2077, %r2169;
	and.b32  	%r2171, %r2170, -2;
	sub.s32 	%r2172, %r2077, %r2171;
	shr.u32 	%r2173, %r1973, 31;
	add.s32 	%r2174, %r1973, %r2173;
	and.b32  	%r2175, %r2174, -2;
	sub.s32 	%r2176, %r1973, %r2175;
	setp.eq.s32 	%p481, %r2172, %r2176;
	setp.ge.s32 	%p482, %r2077, %r1973;
	selp.u32 	%r2177, -1, 0, %p482;
	selp.b32 	%r2178, %r2177, %r2077, %p481;
	and.b32  	%r2179, %r2178, 1;
	setp.eq.b32 	%p483, %r2179, 1;
	selp.b32 	%r2180, %r2077, %r1973, %p483;
	selp.b32 	%r2181, %r1973, %r2077, %p483;
	shr.u32 	%r2182, %r2090, 31;
	add.s32 	%r2183, %r2090, %r2182;
	and.b32  	%r2184, %r2183, -2;
	sub.s32 	%r2185, %r2090, %r2184;
	shr.u32 	%r2186, %r2076, 31;
	add.s32 	%r2187, %r2076, %r2186;
	and.b32  	%r2188, %r2187, -2;
	sub.s32 	%r2189, %r2076, %r2188;
	setp.eq.s32 	%p484, %r2185, %r2189;
	setp.ge.s32 	%p485, %r2090, %r2076;
	selp.u32 	%r2190, -1, 0, %p485;
	selp.b32 	%r2191, %r2190, %r2090, %p484;
	and.b32  	%r2192, %r2191, 1;
	setp.eq.b32 	%p486, %r2192, 1;
	selp.b32 	%r2193, %r2090, %r2076, %p486;
	selp.b32 	%r2194, %r2076, %r2090, %p486;
	shr.u32 	%r2195, %r2103, 31;
	add.s32 	%r2196, %r2103, %r2195;
	and.b32  	%r2197, %r2196, -2;
	sub.s32 	%r2198, %r2103, %r2197;
	shr.u32 	%r2199, %r2089, 31;
	add.s32 	%r2200, %r2089, %r2199;
	and.b32  	%r2201, %r2200, -2;
	sub.s32 	%r2202, %r2089, %r2201;
	setp.eq.s32 	%p487, %r2198, %r2202;
	setp.ge.s32 	%p488, %r2103, %r2089;
	selp.u32 	%r2203, -1, 0, %p488;
	selp.b32 	%r2204, %r2203, %r2103, %p487;
	and.b32  	%r2205, %r2204, 1;
	setp.eq.b32 	%p489, %r2205, 1;
	selp.b32 	%r2206, %r2103, %r2089, %p489;
	selp.b32 	%r2207, %r2089, %r2103, %p489;
	shr.u32 	%r2208, %r2116, 31;
	add.s32 	%r2209, %r2116, %r2208;
	and.b32  	%r2210, %r2209, -2;
	sub.s32 	%r2211, %r2116, %r2210;
	shr.u32 	%r2212, %r2102, 31;
	add.s32 	%r2213, %r2102, %r2212;
	and.b32  	%r2214, %r2213, -2;
	sub.s32 	%r2215, %r2102, %r2214;
	setp.eq.s32 	%p490, %r2211, %r2215;
	setp.ge.s32 	%p491, %r2116, %r2102;
	selp.u32 	%r2216, -1, 0, %p491;
	selp.b32 	%r2217, %r2216, %r2116, %p490;
	and.b32  	%r2218, %r2217, 1;
	setp.eq.b32 	%p492, %r2218, 1;
	selp.b32 	%r2219, %r2116, %r2102, %p492;
	selp.b32 	%r2220, %r2102, %r2116, %p492;
	shr.u32 	%r2221, %r2129, 31;
	add.s32 	%r2222, %r2129, %r2221;
	and.b32  	%r2223, %r2222, -2;
	sub.s32 	%r2224, %r2129, %r2223;
	shr.u32 	%r2225, %r2115, 31;
	add.s32 	%r2226, %r2115, %r2225;
	and.b32  	%r2227, %r2226, -2;
	sub.s32 	%r2228, %r2115, %r2227;
	setp.eq.s32 	%p493, %r2224, %r2228;
	setp.ge.s32 	%p494, %r2129, %r2115;
	selp.u32 	%r2229, -1, 0, %p494;
	selp.b32 	%r2230, %r2229, %r2129, %p493;
	and.b32  	%r2231, %r2230, 1;
	setp.eq.b32 	%p495, %r2231, 1;
	selp.b32 	%r2232, %r2129, %r2115, %p495;
	selp.b32 	%r2233, %r2115, %r2129, %p495;
	shr.u32 	%r2234, %r2142, 31;
	add.s32 	%r2235, %r2142, %r2234;
	and.b32  	%r2236, %r2235, -2;
	sub.s32 	%r2237, %r2142, %r2236;
	shr.u32 	%r2238, %r2128, 31;
	add.s32 	%r2239, %r2128, %r2238;
	and.b32  	%r2240, %r2239, -2;
	sub.s32 	%r2241, %r2128, %r2240;
	setp.eq.s32 	%p496, %r2237, %r2241;
	setp.ge.s32 	%p497, %r2142, %r2128;
	selp.u32 	%r2242, -1, 0, %p497;
	selp.b32 	%r2243, %r2242, %r2142, %p496;
	and.b32  	%r2244, %r2243, 1;
	setp.eq.b32 	%p498, %r2244, 1;
	selp.b32 	%r2245, %r2142, %r2128, %p498;
	selp.b32 	%r2246, %r2128, %r2142, %p498;
	shr.u32 	%r2247, %r2155, 31;
	add.s32 	%r2248, %r2155, %r2247;
	and.b32  	%r2249, %r2248, -2;
	sub.s32 	%r2250, %r2155, %r2249;
	shr.u32 	%r2251, %r2141, 31;
	add.s32 	%r2252, %r2141, %r2251;
	and.b32  	%r2253, %r2252, -2;
	sub.s32 	%r2254, %r2141, %r2253;
	setp.eq.s32 	%p499, %r2250, %r2254;
	setp.ge.s32 	%p500, %r2155, %r2141;
	selp.u32 	%r2255, -1, 0, %p500;
	selp.b32 	%r2256, %r2255, %r2155, %p499;
	and.b32  	%r2257, %r2256, 1;
	setp.eq.b32 	%p501, %r2257, 1;
	selp.b32 	%r2258, %r2155, %r2141, %p501;
	selp.b32 	%r2259, %r2141, %r2155, %p501;
	shr.u32 	%r2260, %r2168, 31;
	add.s32 	%r2261, %r2168, %r2260;
	and.b32  	%r2262, %r2261, -2;
	sub.s32 	%r2263, %r2168, %r2262;
	shr.u32 	%r2264, %r2154, 31;
	add.s32 	%r2265, %r2154, %r2264;
	and.b32  	%r2266, %r2265, -2;
	sub.s32 	%r2267, %r2154, %r2266;
	setp.eq.s32 	%p502, %r2263, %r2267;
	setp.ge.s32 	%p503, %r2168, %r2154;
	selp.u32 	%r2268, -1, 0, %p503;
	selp.b32 	%r2269, %r2268, %r2168, %p502;
	and.b32  	%r2270, %r2269, 1;
	setp.eq.b32 	%p504, %r2270, 1;
	selp.b32 	%r2271, %r2168, %r2154, %p504;
	selp.b32 	%r2272, %r2154, %r2168, %p504;
	shr.u32 	%r2273, %r2194, 31;
	add.s32 	%r2274, %r2194, %r2273;
	and.b32  	%r2275, %r2274, -2;
	sub.s32 	%r2276, %r2194, %r2275;
	shr.u32 	%r2277, %r2180, 31;
	add.s32 	%r2278, %r2180, %r2277;
	and.b32  	%r2279, %r2278, -2;
	sub.s32 	%r2280, %r2180, %r2279;
	setp.eq.s32 	%p505, %r2276, %r2280;
	setp.ge.s32 	%p506, %r2194, %r2180;
	selp.u32 	%r2281, -1, 0, %p506;
	selp.b32 	%r2282, %r2281, %r2194, %p505;
	and.b32  	%r2283, %r2282, 1;
	setp.eq.b32 	%p507, %r2283, 1;
	selp.b32 	%r2284, %r2194, %r2180, %p507;
	selp.b32 	%r2285, %r2180, %r2194, %p507;
	shr.u32 	%r2286, %r2207, 31;
	add.s32 	%r2287, %r2207, %r2286;
	and.b32  	%r2288, %r2287, -2;
	sub.s32 	%r2289, %r2207, %r2288;
	shr.u32 	%r2290, %r2193, 31;
	add.s32 	%r2291, %r2193, %r2290;
	and.b32  	%r2292, %r2291, -2;
	sub.s32 	%r2293, %r2193, %r2292;
	setp.eq.s32 	%p508, %r2289, %r2293;
	setp.ge.s32 	%p509, %r2207, %r2193;
	selp.u32 	%r2294, -1, 0, %p509;
	selp.b32 	%r2295, %r2294, %r2207, %p508;
	and.b32  	%r2296, %r2295, 1;
	setp.eq.b32 	%p510, %r2296, 1;
	selp.b32 	%r2297, %r2207, %r2193, %p510;
	selp.b32 	%r2298, %r2193, %r2207, %p510;
	shr.u32 	%r2299, %r2220, 31;
	add.s32 	%r2300, %r2220, %r2299;
	and.b32  	%r2301, %r2300, -2;
	sub.s32 	%r2302, %r2220, %r2301;
	shr.u32 	%r2303, %r2206, 31;
	add.s32 	%r2304, %r2206, %r2303;
	and.b32  	%r2305, %r2304, -2;
	sub.s32 	%r2306, %r2206, %r2305;
	setp.eq.s32 	%p511, %r2302, %r2306;
	setp.ge.s32 	%p512, %r2220, %r2206;
	selp.u32 	%r2307, -1, 0, %p512;
	selp.b32 	%r2308, %r2307, %r2220, %p511;
	and.b32  	%r2309, %r2308, 1;
	setp.eq.b32 	%p513, %r2309, 1;
	selp.b32 	%r2310, %r2220, %r2206, %p513;
	selp.b32 	%r2311, %r2206, %r2220, %p513;
	shr.u32 	%r2312, %r2233, 31;
	add.s32 	%r2313, %r2233, %r2312;
	and.b32  	%r2314, %r2313, -2;
	sub.s32 	%r2315, %r2233, %r2314;
	shr.u32 	%r2316, %r2219, 31;
	add.s32 	%r2317, %r2219, %r2316;
	and.b32  	%r2318, %r2317, -2;
	sub.s32 	%r2319, %r2219, %r2318;
	setp.eq.s32 	%p514, %r2315, %r2319;
	setp.ge.s32 	%p515, %r2233, %r2219;
	selp.u32 	%r2320, -1, 0, %p515;
	selp.b32 	%r2321, %r2320, %r2233, %p514;
	and.b32  	%r2322, %r2321, 1;
	setp.eq.b32 	%p516, %r2322, 1;
	selp.b32 	%r2323, %r2233, %r2219, %p516;
	selp.b32 	%r2324, %r2219, %r2233, %p516;
	shr.u32 	%r2325, %r2246, 31;
	add.s32 	%r2326, %r2246, %r2325;
	and.b32  	%r2327, %r2326, -2;
	sub.s32 	%r2328, %r2246, %r2327;
	shr.u32 	%r2329, %r2232, 31;
	add.s32 	%r2330, %r2232, %r2329;
	and.b32  	%r2331, %r2330, -2;
	sub.s32 	%r2332, %r2232, %r2331;
	setp.eq.s32 	%p517, %r2328, %r2332;
	setp.ge.s32 	%p518, %r2246, %r2232;
	selp.u32 	%r2333, -1, 0, %p518;
	selp.b32 	%r2334, %r2333, %r2246, %p517;
	and.b32  	%r2335, %r2334, 1;
	setp.eq.b32 	%p519, %r2335, 1;
	selp.b32 	%r2336, %r2246, %r2232, %p519;
	selp.b32 	%r2337, %r2232, %r2246, %p519;
	shr.u32 	%r2338, %r2259, 31;
	add.s32 	%r2339, %r2259, %r2338;
	and.b32  	%r2340, %r2339, -2;
	sub.s32 	%r2341, %r2259, %r2340;
	shr.u32 	%r2342, %r2245, 31;
	add.s32 	%r2343, %r2245, %r2342;
	and.b32  	%r2344, %r2343, -2;
	sub.s32 	%r2345, %r2245, %r2344;
	setp.eq.s32 	%p520, %r2341, %r2345;
	setp.ge.s32 	%p521, %r2259, %r2245;
	selp.u32 	%r2346, -1, 0, %p521;
	selp.b32 	%r2347, %r2346, %r2259, %p520;
	and.b32  	%r2348, %r2347, 1;
	setp.eq.b32 	%p522, %r2348, 1;
	selp.b32 	%r2349, %r2259, %r2245, %p522;
	selp.b32 	%r2350, %r2245, %r2259, %p522;
	shr.u32 	%r2351, %r2272, 31;
	add.s32 	%r2352, %r2272, %r2351;
	and.b32  	%r2353, %r2352, -2;
	sub.s32 	%r2354, %r2272, %r2353;
	shr.u32 	%r2355, %r2258, 31;
	add.s32 	%r2356, %r2258, %r2355;
	and.b32  	%r2357, %r2356, -2;
	sub.s32 	%r2358, %r2258, %r2357;
	setp.eq.s32 	%p523, %r2354, %r2358;
	setp.ge.s32 	%p524, %r2272, %r2258;
	selp.u32 	%r2359, -1, 0, %p524;
	selp.b32 	%r2360, %r2359, %r2272, %p523;
	and.b32  	%r2361, %r2360, 1;
	setp.eq.b32 	%p525, %r2361, 1;
	selp.b32 	%r2362, %r2272, %r2258, %p525;
	selp.b32 	%r2363, %r2258, %r2272, %p525;
	shr.u32 	%r2364, %r2167, 31;
	add.s32 	%r2365, %r2167, %r2364;
	and.b32  	%r2366, %r2365, -2;
	sub.s32 	%r2367, %r2167, %r2366;
	shr.u32 	%r2368, %r2271, 31;
	add.s32 	%r2369, %r2271, %r2368;
	and.b32  	%r2370, %r2369, -2;
	sub.s32 	%r2371, %r2271, %r2370;
	setp.eq.s32 	%p526, %r2367, %r2371;
	setp.ge.s32 	%p527, %r2167, %r2271;
	selp.u32 	%r2372, -1, 0, %p527;
	selp.b32 	%r2373, %r2372, %r2167, %p526;
	and.b32  	%r2374, %r2373, 1;
	setp.eq.b32 	%p528, %r2374, 1;
	selp.b32 	%r5250, %r2167, %r2271, %p528;
	selp.b32 	%r2375, %r2271, %r2167, %p528;
	shr.u32 	%r2376, %r2285, 31;
	add.s32 	%r2377, %r2285, %r2376;
	and.b32  	%r2378, %r2377, -2;
	sub.s32 	%r2379, %r2285, %r2378;
	shr.u32 	%r2380, %r2181, 31;
	add.s32 	%r2381, %r2181, %r2380;
	and.b32  	%r2382, %r2381, -2;
	sub.s32 	%r2383, %r2181, %r2382;
	setp.eq.s32 	%p529, %r2379, %r2383;
	setp.ge.s32 	%p530, %r2285, %r2181;
	selp.u32 	%r2384, -1, 0, %p530;
	selp.b32 	%r2385, %r2384, %r2285, %p529;
	and.b32  	%r2386, %r2385, 1;
	setp.eq.b32 	%p531, %r2386, 1;
	selp.b32 	%r5195, %r2285, %r2181, %p531;
	selp.b32 	%r5213, %r2181, %r2285, %p531;
	shr.u32 	%r2387, %r2298, 31;
	add.s32 	%r2388, %r2298, %r2387;
	and.b32  	%r2389, %r2388, -2;
	sub.s32 	%r2390, %r2298, %r2389;
	shr.u32 	%r2391, %r2284, 31;
	add.s32 	%r2392, %r2284, %r2391;
	and.b32  	%r2393, %r2392, -2;
	sub.s32 	%r2394, %r2284, %r2393;
	setp.eq.s32 	%p532, %r2390, %r2394;
	setp.ge.s32 	%p533, %r2298, %r2284;
	selp.u32 	%r2395, -1, 0, %p533;
	selp.b32 	%r2396, %r2395, %r2298, %p532;
	and.b32  	%r2397, %r2396, 1;
	setp.eq.b32 	%p534, %r2397, 1;
	selp.b32 	%r5154, %r2298, %r2284, %p534;
	selp.b32 	%r5152, %r2284, %r2298, %p534;
	shr.u32 	%r2398, %r2311, 31;
	add.s32 	%r2399, %r2311, %r2398;
	and.b32  	%r2400, %r2399, -2;
	sub.s32 	%r2401, %r2311, %r2400;
	shr.u32 	%r2402, %r2297, 31;
	add.s32 	%r2403, %r2297, %r2402;
	and.b32  	%r2404, %r2403, -2;
	sub.s32 	%r2405, %r2297, %r2404;
	setp.eq.s32 	%p535, %r2401, %r2405;
	setp.ge.s32 	%p536, %r2311, %r2297;
	selp.u32 	%r2406, -1, 0, %p536;
	selp.b32 	%r2407, %r2406, %r2311, %p535;
	and.b32  	%r2408, %r2407, 1;
	setp.eq.b32 	%p537, %r2408, 1;
	selp.b32 	%r5158, %r2311, %r2297, %p537;
	selp.b32 	%r5156, %r2297, %r2311, %p537;
	shr.u32 	%r2409, %r2324, 31;
	add.s32 	%r2410, %r2324, %r2409;
	and.b32  	%r2411, %r2410, -2;
	sub.s32 	%r2412, %r2324, %r2411;
	shr.u32 	%r2413, %r2310, 31;
	add.s32 	%r2414, %r2310, %r2413;
	and.b32  	%r2415, %r2414, -2;
	sub.s32 	%r2416, %r2310, %r2415;
	setp.eq.s32 	%p538, %r2412, %r2416;
	setp.ge.s32 	%p539, %r2324, %r2310;
	selp.u32 	%r2417, -1, 0, %p539;
	selp.b32 	%r2418, %r2417, %r2324, %p538;
	and.b32  	%r2419, %r2418, 1;
	setp.eq.b32 	%p540, %r2419, 1;
	selp.b32 	%r5162, %r2324, %r2310, %p540;
	selp.b32 	%r5160, %r2310, %r2324, %p540;
	shr.u32 	%r2420, %r2337, 31;
	add.s32 	%r2421, %r2337, %r2420;
	and.b32  	%r2422, %r2421, -2;
	sub.s32 	%r2423, %r2337, %r2422;
	shr.u32 	%r2424, %r2323, 31;
	add.s32 	%r2425, %r2323, %r2424;
	and.b32  	%r2426, %r2425, -2;
	sub.s32 	%r2427, %r2323, %r2426;
	setp.eq.s32 	%p541, %r2423, %r2427;
	setp.ge.s32 	%p542, %r2337, %r2323;
	selp.u32 	%r2428, -1, 0, %p542;
	selp.b32 	%r2429, %r2428, %r2337, %p541;
	and.b32  	%r2430, %r2429, 1;
	setp.eq.b32 	%p543, %r2430, 1;
	selp.b32 	%r5166, %r2337, %r2323, %p543;
	selp.b32 	%r5164, %r2323, %r2337, %p543;
	shr.u32 	%r2431, %r2350, 31;
	add.s32 	%r2432, %r2350, %r2431;
	and.b32  	%r2433, %r2432, -2;
	sub.s32 	%r2434, %r2350, %r2433;
	shr.u32 	%r2435, %r2336, 31;
	add.s32 	%r2436, %r2336, %r2435;
	and.b32  	%r2437, %r2436, -2;
	sub.s32 	%r2438, %r2336, %r2437;
	setp.eq.s32 	%p544, %r2434, %r2438;
	setp.ge.s32 	%p545, %r2350, %r2336;
	selp.u32 	%r2439, -1, 0, %p545;
	selp.b32 	%r2440, %r2439, %r2350, %p544;
	and.b32  	%r2441, %r2440, 1;
	setp.eq.b32 	%p546, %r2441, 1;
	selp.b32 	%r5170, %r2350, %r2336, %p546;
	selp.b32 	%r5168, %r2336, %r2350, %p546;
	shr.u32 	%r2442, %r2363, 31;
	add.s32 	%r2443, %r2363, %r2442;
	and.b32  	%r2444, %r2443, -2;
	sub.s32 	%r2445, %r2363, %r2444;
	shr.u32 	%r2446, %r2349, 31;
	add.s32 	%r2447, %r2349, %r2446;
	and.b32  	%r2448, %r2447, -2;
	sub.s32 	%r2449, %r2349, %r2448;
	setp.eq.s32 	%p547, %r2445, %r2449;
	setp.ge.s32 	%p548, %r2363, %r2349;
	selp.u32 	%r2450, -1, 0, %p548;
	selp.b32 	%r2451, %r2450, %r2363, %p547;
	and.b32  	%r2452, %r2451, 1;
	setp.eq.b32 	%p549, %r2452, 1;
	selp.b32 	%r5174, %r2363, %r2349, %p549;
	selp.b32 	%r5172, %r2349, %r2363, %p549;
	shr.u32 	%r2453, %r2375, 31;
	add.s32 	%r2454, %r2375, %r2453;
	and.b32  	%r2455, %r2454, -2;
	sub.s32 	%r2456, %r2375, %r2455;
	shr.u32 	%r2457, %r2362, 31;
	add.s32 	%r2458, %r2362, %r2457;
	and.b32  	%r2459, %r2458, -2;
	sub.s32 	%r2460, %r2362, %r2459;
	setp.eq.s32 	%p550, %r2456, %r2460;
	setp.ge.s32 	%p551, %r2375, %r2362;
	selp.u32 	%r2461, -1, 0, %p551;
	selp.b32 	%r2462, %r2461, %r2375, %p550;
	and.b32  	%r2463, %r2462, 1;
	setp.eq.b32 	%p552, %r2463, 1;
	selp.b32 	%r5178, %r2375, %r2362, %p552;
	selp.b32 	%r5176, %r2362, %r2375, %p552;
$L__BB4_174:
	mov.b32 	%r5214, 2;
$L__BB4_175:
	mov.u32 	%r347, %r5214;
	bar.sync 	0;
	add.s32 	%r2465, %r347, -1;
	shr.u32 	%r2466, %r347, 1;
	mov.u32 	%r2467, _ZZN3cub18CUB_300001_SM_10006detail10merge_sort30DeviceMergeSortBlockSortKernelINS2_10policy_hubIN6thrust24THRUST_300001_SM_1000_NS6detail15normal_iteratorINS6_10device_ptrIiEEEEE9Policy600ESB_PNS0_8NullTypeESB_SF_j17evens_before_oddsiSE_EEvbT0_T1_T2_T3_T4_PT6_PT7_T5_NS1_7vsmem_tEE19static_temp_storage;
	mad.lo.s32 	%r2468, %r177, 68, %r2467;
	st.shared.u32 	[%r2468], %r5213;
	st.shared.u32 	[%r2468+4], %r5195;
	st.shared.u32 	[%r2468+8], %r5152;
	st.shared.u32 	[%r2468+12], %r5154;
	st.shared.u32 	[%r2468+16], %r5156;
	st.shared.u32 	[%r2468+20], %r5158;
	st.shared.u32 	[%r2468+24], %r5160;
	st.shared.u32 	[%r2468+28], %r5162;
	st.shared.u32 	[%r2468+32], %r5164;
	st.shared.u32 	[%r2468+36], %r5166;
	st.shared.u32 	[%r2468+40], %r5168;
	st.shared.u32 	[%r2468+44], %r5170;
	st.shared.u32 	[%r2468+48], %r5172;
	st.shared.u32 	[%r2468+52], %r5174;
	st.shared.u32 	[%r2468+56], %r5176;
	st.shared.u32 	[%r2468+60], %r5178;
	st.shared.u32 	[%r2468+64], %r5250;
	bar.sync 	0;
	neg.s32 	%r2469, %r347;
	and.b32  	%r2470, %r177, %r2469;
	mul.lo.s32 	%r2471, %r2470, 17;
	mul.lo.s32 	%r2472, %r2466, 17;
	and.b32  	%r2473, %r2465, %r177;
	mul.lo.s32 	%r2474, %r2473, 17;
	min.s32 	%r348, %r2474, %r176;
	min.s32 	%r349, %r2471, %r176;
	add.s32 	%r2475, %r349, %r2472;
	min.s32 	%r350, %r2475, %r176;
	add.s32 	%r2476, %r350, %r2472;
	min.s32 	%r351, %r2476, %r176;
	sub.s32 	%r2477, %r350, %r349;
	sub.s32 	%r2478, %r351, %r350;
	setp.lt.s32 	%p553, %r348, %r2478;
	sub.s32 	%r2479, %r348, %r2478;
	selp.b32 	%r5217, 0, %r2479, %p553;
	min.s32 	%r5215, %r2477, %r348;
	setp.ge.s32 	%p554, %r5217, %r5215;
	@%p554 bra 	$L__BB4_178;
	add.s32 	%r354, %r350, %r348;
$L__BB4_177:
	sub.s32 	%r2480, %r5215, %r5217;
	shr.u32 	%r2481, %r2480, 31;
	add.s32 	%r2482, %r2480, %r2481;
	shr.s32 	%r2483, %r2482, 1;
	add.s32 	%r2484, %r2483, %r5217;
	add.s32 	%r2485, %r2484, %r349;
	shl.b32 	%r2486, %r2485, 2;
	add.s32 	%r2488, %r2467, %r2486;
	ld.shared.u32 	%r2489, [%r2488];
	not.b32 	%r2490, %r2484;
	add.s32 	%r2491, %r354, %r2490;
	shl.b32 	%r2492, %r2491, 2;
	add.s32 	%r2493, %r2467, %r2492;
	ld.shared.u32 	%r2494, [%r2493];
	shr.u32 	%r2495, %r2494, 31;
	add.s32 	%r2496, %r2494, %r2495;
	and.b32  	%r2497, %r2496, -2;
	sub.s32 	%r2498, %r2494, %r2497;
	shr.u32 	%r2499, %r2489, 31;
	add.s32 	%r2500, %r2489, %r2499;
	and.b32  	%r2501, %r2500, -2;
	sub.s32 	%r2502, %r2489, %r2501;
	setp.eq.s32 	%p555, %r2498, %r2502;
	setp.ge.s32 	%p556, %r2494, %r2489;
	selp.u32 	%r2503, -1, 0, %p556;
	selp.b32 	%r2504, %r2503, %r2494, %p555;
	and.b32  	%r2505, %r2504, 1;
	setp.eq.b32 	%p557, %r2505, 1;
	add.s32 	%r2506, %r2484, 1;
	selp.b32 	%r5217, %r2506, %r5217, %p557;
	selp.b32 	%r5215, %r5215, %r2484, %p557;
	setp.lt.s32 	%p558, %r5217, %r5215;
	@%p558 bra 	$L__BB4_177;
$L__BB4_178:
	add.s32 	%r360, %r5217, %r349;
	add.s32 	%r2507, %r350, %r348;
	sub.s32 	%r361, %r2507, %r5217;
	shl.b32 	%r2508, %r360, 2;
	add.s32 	%r362, %r2467, %r2508;
	ld.shared.u32 	%r5220, [%r362];
	shl.b32 	%r2510, %r361, 2;
	add.s32 	%r364, %r2467, %r2510;
	ld.shared.u32 	%r5219, [%r364];
	setp.ge.s32 	%p560, %r361, %r351;
	mov.pred 	%p1331, 0;
	@%p560 bra 	$L__BB4_181;
	setp.ge.s32 	%p562, %r360, %r350;
	mov.pred 	%p1331, -1;
	@%p562 bra 	$L__BB4_181;
	shr.u32 	%r2511, %r5219, 31;
	add.s32 	%r2512, %r5219, %r2511;
	and.b32  	%r2513, %r2512, -2;
	sub.s32 	%r2514, %r5219, %r2513;
	shr.u32 	%r2515, %r5220, 31;
	add.s32 	%r2516, %r5220, %r2515;
	and.b32  	%r2517, %r2516, -2;
	sub.s32 	%r2518, %r5220, %r2517;
	setp.eq.s32 	%p563, %r2514, %r2518;
	setp.lt.s32 	%p564, %r5219, %r5220;
	and.b32  	%r2519, %r5219, 1;
	setp.eq.b32 	%p565, %r2519, 1;
	not.pred 	%p566, %p565;
	selp.u32 	%r2520, -1, 0, %p564;
	selp.u32 	%r2521, -1, 0, %p566;
	selp.b32 	%r2522, %r2520, %r2521, %p563;
	and.b32  	%r2523, %r2522, 1;
	setp.eq.b32 	%p1331, %r2523, 1;
$L__BB4_181:
	selp.b32 	%r5213, %r5219, %r5220, %p1331;
	selp.u32 	%r2524, 1, 0, %p1331;
	add.s32 	%r367, %r361, %r2524;
	not.pred 	%p567, %p1331;
	selp.u32 	%r2525, 1, 0, %p567;
	add.s32 	%r368, %r360, %r2525;
	@%p567 bra 	$L__BB4_183;
	ld.shared.u32 	%r5219, [%r364+4];
	bra.uni 	$L__BB4_184;
$L__BB4_183:
	ld.shared.u32 	%r5220, [%r362+4];
$L__BB4_184:
	setp.ge.s32 	%p569, %r367, %r351;
	mov.pred 	%p1332, 0;
	@%p569 bra 	$L__BB4_187;
	setp.ge.s32 	%p571, %r368, %r350;
	mov.pred 	%p1332, -1;
	@%p571 bra 	$L__BB4_187;
	shr.u32 	%r2526, %r5219, 31;
	add.s32 	%r2527, %r5219, %r2526;
	and.b32  	%r2528, %r2527, -2;
	sub.s32 	%r2529, %r5219, %r2528;
	shr.u32 	%r2530, %r5220, 31;
	add.s32 	%r2531, %r5220, %r2530;
	and.b32  	%r2532, %r2531, -2;
	sub.s32 	%r2533, %r5220, %r2532;
	setp.eq.s32 	%p572, %r2529, %r2533;
	setp.lt.s32 	%p573, %r5219, %r5220;
	and.b32  	%r2534, %r5219, 1;
	setp.eq.b32 	%p574, %r2534, 1;
	not.pred 	%p575, %p574;
	selp.u32 	%r2535, -1, 0, %p573;
	selp.u32 	%r2536, -1, 0, %p575;
	selp.b32 	%r2537, %r2535, %r2536, %p572;
	and.b32  	%r2538, %r2537, 1;
	setp.eq.b32 	%p1332, %r2538, 1;
$L__BB4_187:
	selp.b32 	%r5195, %r5219, %r5220, %p1332;
	selp.u32 	%r2539, 1, 0, %p1332;
	add.s32 	%r374, %r367, %r2539;
	not.pred 	%p576, %p1332;
	selp.u32 	%r2540, 1, 0, %p576;
	add.s32 	%r375, %r368, %r2540;
	@%p1332 bra 	$L__BB4_189;
	shl.b32 	%r2541, %r375, 2;
	add.s32 	%r2543, %r2467, %r2541;
	ld.shared.u32 	%r5220, [%r2543];
	bra.uni 	$L__BB4_190;
$L__BB4_189:
	shl.b32 	%r2544, %r374, 2;
	add.s32 	%r2546, %r2467, %r2544;
	ld.shared.u32 	%r5219, [%r2546];
$L__BB4_190:
	setp.ge.s32 	%p578, %r374, %r351;
	mov.pred 	%p1333, 0;
	@%p578 bra 	$L__BB4_193;
	setp.ge.s32 	%p580, %r375, %r350;
	mov.pred 	%p1333, -1;
	@%p580 bra 	$L__BB4_193;
	shr.u32 	%r2547, %r5219, 31;
	add.s32 	%r2548, %r5219, %r2547;
	and.b32  	%r2549, %r2548, -2;
	sub.s32 	%r2550, %r5219, %r2549;
	shr.u32 	%r2551, %r5220, 31;
	add.s32 	%r2552, %r5220, %r2551;
	and.b32  	%r2553, %r2552, -2;
	sub.s32 	%r2554, %r5220, %r2553;
	setp.eq.s32 	%p581, %r2550, %r2554;
	setp.lt.s32 	%p582, %r5219, %r5220;
	and.b32  	%r2555, %r5219, 1;
	setp.eq.b32 	%p583, %r2555, 1;
	not.pred 	%p584, %p583;
	selp.u32 	%r2556, -1, 0, %p582;
	selp.u32 	%r2557, -1, 0, %p584;
	selp.b32 	%r2558, %r2556, %r2557, %p581;
	and.b32  	%r2559, %r2558, 1;
	setp.eq.b32 	%p1333, %r2559, 1;
$L__BB4_193:
	selp.b32 	%r5152, %r5219, %r5220, %p1333;
	selp.u32 	%r2560, 1, 0, %p1333;
	add.s32 	%r381, %r374, %r2560;
	not.pred 	%p585, %p1333;
	selp.u32 	%r2561, 1, 0, %p585;
	add.s32 	%r382, %r375, %r2561;
	@%p1333 bra 	$L__BB4_195;
	shl.b32 	%r2562, %r382, 2;
	add.s32 	%r2564, %r2467, %r2562;
	ld.shared.u32 	%r5220, [%r2564];
	bra.uni 	$L__BB4_196;
$L__BB4_195:
	shl.b32 	%r2565, %r381, 2;
	add.s32 	%r2567, %r2467, %r2565;
	ld.shared.u32 	%r5219, [%r2567];
$L__BB4_196:
	setp.ge.s32 	%p587, %r381, %r351;
	mov.pred 	%p1334, 0;
	@%p587 bra 	$L__BB4_199;
	setp.ge.s32 	%p589, %r382, %r350;
	mov.pred 	%p1334, -1;
	@%p589 bra 	$L__BB4_199;
	shr.u32 	%r2568, %r5219, 31;
	add.s32 	%r2569, %r5219, %r2568;
	and.b32  	%r2570, %r2569, -2;
	sub.s32 	%r2571, %r5219, %r2570;
	shr.u32 	%r2572, %r5220, 31;
	add.s32 	%r2573, %r5220, %r2572;
	and.b32  	%r2574, %r2573, -2;
	sub.s32 	%r2575, %r5220, %r2574;
	setp.eq.s32 	%p590, %r2571, %r2575;
	setp.lt.s32 	%p591, %r5219, %r5220;
	and.b32  	%r2576, %r5219, 1;
	setp.eq.b32 	%p592, %r2576, 1;
	not.pred 	%p593, %p592;
	selp.u32 	%r2577, -1, 0, %p591;
	selp.u32 	%r2578, -1, 0, %p593;
	selp.b32 	%r2579, %r2577, %r2578, %p590;
	and.b32  	%r2580, %r2579, 1;
	setp.eq.b32 	%p1334, %r2580, 1;
$L__BB4_199:
	selp.b32 	%r5154, %r5219, %r5220, %p1334;
	selp.u32 	%r2581, 1, 0, %p1334;
	add.s32 	%r388, %r381, %r2581;
	not.pred 	%p594, %p1334;
	selp.u32 	%r2582, 1, 0, %p594;
	add.s32 	%r389, %r382, %r2582;
	@%p1334 bra 	$L__BB4_201;
	shl.b32 	%r2583, %r389, 2;
	add.s32 	%r2585, %r2467, %r2583;
	ld.shared.u32 	%r5220, [%r2585];
	bra.uni 	$L__BB4_202;
$L__BB4_201:
	shl.b32 	%r2586, %r388, 2;
	add.s32 	%r2588, %r2467, %r2586;
	ld.shared.u32 	%r5219, [%r2588];
$L__BB4_202:
	setp.ge.s32 	%p596, %r388, %r351;
	mov.pred 	%p1335, 0;
	@%p596 bra 	$L__BB4_205;
	setp.ge.s32 	%p598, %r389, %r350;
	mov.pred 	%p1335, -1;
	@%p598 bra 	$L__BB4_205;
	shr.u32 	%r2589, %r5219, 31;
	add.s32 	%r2590, %r5219, %r2589;
	and.b32  	%r2591, %r2590, -2;
	sub.s32 	%r2592, %r5219, %r2591;
	shr.u32 	%r2593, %r5220, 31;
	add.s32 	%r2594, %r5220, %r2593;
	and.b32  	%r2595, %r2594, -2;
	sub.s32 	%r2596, %r5220, %r2595;
	setp.eq.s32 	%p599, %r2592, %r2596;
	setp.lt.s32 	%p600, %r5219, %r5220;
	and.b32  	%r2597, %r5219, 1;
	setp.eq.b32 	%p601, %r2597, 1;
	not.pred 	%p602, %p601;
	selp.u32 	%r2598, -1, 0, %p600;
	selp.u32 	%r2599, -1, 0, %p602;
	selp.b32 	%r2600, %r2598, %r2599, %p599;
	and.b32  	%r2601, %r2600, 1;
	setp.eq.b32 	%p1335, %r2601, 1;
$L__BB4_205:
	selp.b32 	%r5156, %r5219, %r5220, %p1335;
	selp.u32 	%r2602, 1, 0, %p1335;
	add.s32 	%r395, %r388, %r2602;
	not.pred 	%p603, %p1335;
	selp.u32 	%r2603, 1, 0, %p603;
	add.s32 	%r396, %r389, %r2603;
	@%p1335 bra 	$L__BB4_207;
	shl.b32 	%r2604, %r396, 2;
	add.s32 	%r2606, %r2467, %r2604;
	ld.shared.u32 	%r5220, [%r2606];
	bra.uni 	$L__BB4_208;
$L__BB4_207:
	shl.b32 	%r2607, %r395, 2;
	add.s32 	%r2609, %r2467, %r2607;
	ld.shared.u32 	%r5219, [%r2609];
$L__BB4_208:
	setp.ge.s32 	%p605, %r395, %r351;
	mov.pred 	%p1336, 0;
	@%p605 bra 	$L__BB4_211;
	setp.ge.s32 	%p607, %r396, %r350;
	mov.pred 	%p1336, -1;
	@%p607 bra 	$L__BB4_211;
	shr.u32 	%r2610, %r5219, 31;
	add.s32 	%r2611, %r5219, %r2610;
	and.b32  	%r2612, %r2611, -2;
	sub.s32 	%r2613, %r5219, %r2612;
	shr.u32 	%r2614, %r5220, 31;
	add.s32 	%r2615, %r5220, %r2614;
	and.b32  	%r2616, %r2615, -2;
	sub.s32 	%r2617, %r5220, %r2616;
	setp.eq.s32 	%p608, %r2613, %r2617;
	setp.lt.s32 	%p609, %r5219, %r5220;
	and.b32  	%r2618, %r5219, 1;
	setp.eq.b32 	%p610, %r2618, 1;
	not.pred 	%p611, %p610;
	selp.u32 	%r2619, -1, 0, %p609;
	selp.u32 	%r2620, -1, 0, %p611;
	selp.b32 	%r2621, %r2619, %r2620, %p608;
	and.b32  	%r2622, %r2621, 1;
	setp.eq.b32 	%p1336, %r2622, 1;
$L__BB4_211:
	selp.b32 	%r5158, %r5219, %r5220, %p1336;
	selp.u32 	%r2623, 1, 0, %p1336;
	add.s32 	%r402, %r395, %r2623;
	not.pred 	%p612, %p1336;
	selp.u32 	%r2624, 1, 0, %p612;
	add.s32 	%r403, %r396, %r2624;
	@%p1336 bra 	$L__BB4_213;
	shl.b32 	%r2625, %r403, 2;
	add.s32 	%r2627, %r2467, %r2625;
	ld.shared.u32 	%r5220, [%r2627];
	bra.uni 	$L__BB4_214;
$L__BB4_213:
	shl.b32 	%r2628, %r402, 2;
	add.s32 	%r2630, %r2467, %r2628;
	ld.shared.u32 	%r5219, [%r2630];
$L__BB4_214:
	setp.ge.s32 	%p614, %r402, %r351;
	mov.pred 	%p1337, 0;
	@%p614 bra 	$L__BB4_217;
	setp.ge.s32 	%p616, %r403, %r350;
	mov.pred 	%p1337, -1;
	@%p616 bra 	$L__BB4_217;
	shr.u32 	%r2631, %r5219, 31;
	add.s32 	%r2632, %r5219, %r2631;
	and.b32  	%r2633, %r2632, -2;
	sub.s32 	%r2634, %r5219, %r2633;
	shr.u32 	%r2635, %r5220, 31;
	add.s32 	%r2636, %r5220, %r2635;
	and.b32  	%r2637, %r2636, -2;
	sub.s32 	%r2638, %r5220, %r2637;
	setp.eq.s32 	%p617, %r2634, %r2638;
	setp.lt.s32 	%p618, %r5219, %r5220;
	and.b32  	%r2639, %r5219, 1;
	setp.eq.b32 	%p619, %r2639, 1;
	not.pred 	%p620, %p619;
	selp.u32 	%r2640, -1, 0, %p618;
	selp.u32 	%r2641, -1, 0, %p620;
	selp.b32 	%r2642, %r2640, %r2641, %p617;
	and.b32  	%r2643, %r2642, 1;
	setp.eq.b32 	%p1337, %r2643, 1;
$L__BB4_217:
	selp.b32 	%r5160, %r5219, %r5220, %p1337;
	selp.u32 	%r2644, 1, 0, %p1337;
	add.s32 	%r409, %r402, %r2644;
	not.pred 	%p621, %p1337;
	selp.u32 	%r2645, 1, 0, %p621;
	add.s32 	%r410, %r403, %r2645;
	@%p1337 bra 	$L__BB4_219;
	shl.b32 	%r2646, %r410, 2;
	add.s32 	%r2648, %r2467, %r2646;
	ld.shared.u32 	%r5220, [%r2648];
	bra.uni 	$L__BB4_220;
$L__BB4_219:
	shl.b32 	%r2649, %r409, 2;
	add.s32 	%r2651, %r2467, %r2649;
	ld.shared.u32 	%r5219, [%r2651];
$L__BB4_220:
	setp.ge.s32 	%p623, %r409, %r351;
	mov.pred 	%p1338, 0;
	@%p623 bra 	$L__BB4_223;
	setp.ge.s32 	%p625, %r410, %r350;
	mov.pred 	%p1338, -1;
	@%p625 bra 	$L__BB4_223;
	shr.u32 	%r2652, %r5219, 31;
	add.s32 	%r2653, %r5219, %r2652;
	and.b32  	%r2654, %r2653, -2;
	sub.s32 	%r2655, %r5219, %r2654;
	shr.u32 	%r2656, %r5220, 31;
	add.s32 	%r2657, %r5220, %r2656;
	and.b32  	%r2658, %r2657, -2;
	sub.s32 	%r2659, %r5220, %r2658;
	setp.eq.s32 	%p626, %r2655, %r2659;
	setp.lt.s32 	%p627, %r5219, %r5220;
	and.b32  	%r2660, %r5219, 1;
	setp.eq.b32 	%p628, %r2660, 1;
	not.pred 	%p629, %p628;
	selp.u32 	%r2661, -1, 0, %p627;
	selp.u32 	%r2662, -1, 0, %p629;
	selp.b32 	%r2663, %r2661, %r2662, %p626;
	and.b32  	%r2664, %r2663, 1;
	setp.eq.b32 	%p1338, %r2664, 1;
$L__BB4_223:
	selp.b32 	%r5162, %r5219, %r5220, %p1338;
	selp.u32 	%r2665, 1, 0, %p1338;
	add.s32 	%r416, %r409, %r2665;
	not.pred 	%p630, %p1338;
	selp.u32 	%r2666, 1, 0, %p630;
	add.s32 	%r417, %r410, %r2666;
	@%p1338 bra 	$L__BB4_225;
	shl.b32 	%r2667, %r417, 2;
	mov.u32 	%r2668, _ZZN3cub18CUB_300001_SM_10006detail10merge_sort30DeviceMergeSortBlockSortKernelINS2_10policy_hubIN6thrust24THRUST_300001_SM_1000_NS6detail15normal_iteratorINS6_10device_ptrIiEEEEE9Policy600ESB_PNS0_8NullTypeESB_SF_j17evens_before_oddsiSE_EEvbT0_T1_T2_T3_T4_PT6_PT7_T5_NS1_7vsmem_tEE19static_temp_storage;
	add.s32 	%r2669, %r2668, %r2667;
	ld.shared.u32 	%r5220, [%r2669];
	bra.uni 	$L__BB4_226;
$L__BB4_225:
	shl.b32 	%r2670, %r416, 2;
	mov.u32 	%r2671, _ZZN3cub18CUB_300001_SM_10006detail10merge_sort30DeviceMergeSortBlockSortKernelINS2_10policy_hubIN6thrust24THRUST_300001_SM_1000_NS6detail15normal_iteratorINS6_10device_ptrIiEEEEE9Policy600ESB_PNS0_8NullTypeESB_SF_j17evens_before_oddsiSE_EEvbT0_T1_T2_T3_T4_PT6_PT7_T5_NS1_7vsmem_tEE19static_temp_storage;
	add.s32 	%r2672, %r2671, %r2670;
	ld.shared.u32 	%r5219, [%r2672];
$L__BB4_226:
	setp.ge.s32 	%p632, %r416, %r351;
	mov.pred 	%p1339, 0;
	@%p632 bra 	$L__BB4_229;
	setp.ge.s32 	%p634, %r417, %r350;
	mov.pred 	%p1339, -1;
	@%p634 bra 	$L__BB4_229;
	shr.u32 	%r2673, %r5219, 31;
	add.s32 	%r2674, %r5219, %r2673;
	and.b32  	%r2675, %r2674, -2;
	sub.s32 	%r2676, %r5219, %r2675;
	shr.u32 	%r2677, %r5220, 31;
	add.s32 	%r2678, %r5220, %r2677;
	and.b32  	%r2679, %r2678, -2;
	sub.s32 	%r2680, %r5220, %r2679;
	setp.eq.s32 	%p635, %r2676, %r2680;
	setp.lt.s32 	%p636, %r5219, %r5220;
	and.b32  	%r2681, %r5219, 1;
	setp.eq.b32 	%p637, %r2681, 1;
	not.pred 	%p638, %p637;
	selp.u32 	%r2682, -1, 0, %p636;
	selp.u32 	%r2683, -1, 0, %p638;
	selp.b32 	%r2684, %r2682, %r2683, %p635;
	and.b32  	%r2685, %r2684, 1;
	setp.eq.b32 	%p1339, %r2685, 1;
$L__BB4_229:
	selp.b32 	%r5164, %r5219, %r5220, %p1339;
	selp.u32 	%r2686, 1, 0, %p1339;
	add.s32 	%r423, %r416, %r2686;
	not.pred 	%p639, %p1339;
	selp.u32 	%r2687, 1, 0, %p639;
	add.s32 	%r424, %r417, %r2687;
	@%p1339 bra 	$L__BB4_231;
	shl.b32 	%r2688, %r424, 2;
	mov.u32 	%r2689, _ZZN3cub18CUB_300001_SM_10006detail10merge_sort30DeviceMergeSortBlockSortKernelINS2_10policy_hubIN6thrust24THRUST_300001_SM_1000_NS6detail15normal_iteratorINS6_10device_ptrIiEEEEE9Policy600ESB_PNS0_8NullTypeESB_SF_j17evens_before_oddsiSE_EEvbT0_T1_T2_T3_T4_PT6_PT7_T5_NS1_7vsmem_tEE19static_temp_storage;
	add.s32 	%r2690, %r2689, %r2688;
	ld.shared.u32 	%r5220, [%r2690];
	bra.uni 	$L__BB4_232;
$L__BB4_231:
	shl.b32 	%r2691, %r423, 2;
	mov.u32 	%r2692, _ZZN3cub18CUB_300001_SM_10006detail10merge_sort30DeviceMergeSortBlockSortKernelINS2_10policy_hubIN6thrust24THRUST_300001_SM_1000_NS6detail15normal_iteratorINS6_10device_ptrIiEEEEE9Policy600ESB_PNS0_8NullTypeESB_SF_j17evens_before_oddsiSE_EEvbT0_T1_T2_T3_T4_PT6_PT7_T5_NS1_7vsmem_tEE19static_temp_storage;
	add.s32 	%r2693, %r2692, %r2691;
	ld.shared.u32 	%r5219, [%r2693];
$L__BB4_232:
	setp.ge.s32 	%p641, %r423, %r351;
	mov.pred 	%p1340, 0;
	@%p641 bra 	$L__BB4_235;
	setp.ge.s32 	%p643, %r424, %r350;
	mov.pred 	%p1340, -1;
	@%p643 bra 	$L__BB4_235;
	shr.u32 	%r2694, %r5219, 31;
	add.s32 	%r2695, %r5219, %r2694;
	and.b32  	%r2696, %r2695, -2;
	sub.s32 	%r2697, %r5219, %r2696;
	shr.u32 	%r2698, %r5220, 31;
	add.s32 	%r2699, %r5220, %r2698;
	and.b32  	%r2700, %r2699, -2;
	sub.s32 	%r2701, %r5220, %r2700;
	setp.eq.s32 	%p644, %r2697, %r2701;
	setp.lt.s32 	%p645, %r5219, %r5220;
	and.b32  	%r2702, %r5219, 1;
	setp.eq.b32 	%p646, %r2702, 1;
	not.pred 	%p647, %p646;
	selp.u32 	%r2703, -1, 0, %p645;
	selp.u32 	%r2704, -1, 0, %p647;
	selp.b32 	%r2705, %r2703, %r2704, %p644;
	and.b32  	%r2706, %r2705, 1;
	setp.eq.b32 	%p1340, %r2706, 1;
$L__BB4_235:
	selp.b32 	%r5166, %r5219, %r5220, %p1340;
	selp.u32 	%r2707, 1, 0, %p1340;
	add.s32 	%r430, %r423, %r2707;
	not.pred 	%p648, %p1340;
	selp.u32 	%r2708, 1, 0, %p648;
	add.s32 	%r431, %r424, %r2708;
	@%p1340 bra 	$L__BB4_237;
	shl.b32 	%r2709, %r431, 2;
	mov.u32 	%r2710, _ZZN3cub18CUB_300001_SM_10006detail10merge_sort30DeviceMergeSortBlockSortKernelINS2_10policy_hubIN6thrust24THRUST_300001_SM_1000_NS6detail15normal_iteratorINS6_10device_ptrIiEEEEE9Policy600ESB_PNS0_8NullTypeESB_SF_j17evens_before_oddsiSE_EEvbT0_T1_T2_T3_T4_PT6_PT7_T5_NS1_7vsmem_tEE19static_temp_storage;
	add.s32 	%r2711, %r2710, %r2709;
	ld.shared.u32 	%r5220, [%r2711];
	bra.uni 	$L__BB4_238;
$L__BB4_237:
	shl.b32 	%r2712, %r430, 2;
	mov.u32 	%r2713, _ZZN3cub18CUB_300001_SM_10006detail10merge_sort30DeviceMergeSortBlockSortKernelINS2_10policy_hubIN6thrust24THRUST_300001_SM_1000_NS6detail15normal_iteratorINS6_10device_ptrIiEEEEE9Policy600ESB_PNS0_8NullTypeESB_SF_j17evens_before_oddsiSE_EEvbT0_T1_T2_T3_T4_PT6_PT7_T5_NS1_7vsmem_tEE19static_temp_storage;
	add.s32 	%r2714, %r2713, %r2712;
	ld.shared.u32 	%r5219, [%r2714];
$L__BB4_238:
	setp.ge.s32 	%p650, %r430, %r351;
	mov.pred 	%p1341, 0;
	@%p650 bra 	$L__BB4_241;
	setp.ge.s32 	%p652, %r431, %r350;
	mov.pred 	%p1341, -1;
	@%p652 bra 	$L__BB4_241;
	shr.u32 	%r2715, %r5219, 31;
	add.s32 	%r2716, %r5219, %r2715;
	and.b32  	%r2717, %r2716, -2;
	sub.s32 	%r2718, %r5219, %r2717;
	shr.u32 	%r2719, %r5220, 31;
	add.s32 	%r2720, %r5220, %r2719;
	and.b32  	%r2721, %r2720, -2;
	sub.s32 	%r2722, %r5220, %r2721;
	setp.eq.s32 	%p653, %r2718, %r2722;
	setp.lt.s32 	%p654, %r5219, %r5220;
	and.b32  	%r2723, %r5219, 1;
	setp.eq.b32 	%p655, %r2723, 1;
	not.pred 	%p656, %p655;
	selp.u32 	%r2724, -1, 0, %p654;
	selp.u32 	%r2725, -1, 0, %p656;
	selp.b32 	%r2726, %r2724, %r2725, %p653;
	and.b32  	%r2727, %r2726, 1;
	setp.eq.b32 	%p1341, %r2727, 1;
$L__BB4_241:
	selp.b32 	%r5168, %r5219, %r5220, %p1341;
	selp.u32 	%r2728, 1, 0, %p1341;
	add.s32 	%r437, %r430, %r2728;
	not.pred 	%p657, %p1341;
	selp.u32 	%r2729, 1, 0, %p657;
	add.s32 	%r438, %r431, %r2729;
	@%p1341 bra 	$L__BB4_243;
	shl.b32 	%r2730, %r438, 2;
	mov.u32 	%r2731, _ZZN3cub18CUB_300001_SM_10006detail10merge_sort30DeviceMergeSortBlockSortKernelINS2_10policy_hubIN6thrust24THRUST_300001_SM_1000_NS6detail15normal_iteratorINS6_10device_ptrIiEEEEE9Policy600ESB_PNS0_8NullTypeESB_SF_j17evens_before_oddsiSE_EEvbT0_T1_T2_T3_T4_PT6_PT7_T5_NS1_7vsmem_tEE19static_temp_storage;
	add.s32 	%r2732, %r2731, %r2730;
	ld.shared.u32 	%r5220, [%r2732];
	bra.uni 	$L__BB4_244;
$L__BB4_243:
	shl.b32 	%r2733, %r437, 2;
	mov.u32 	%r2734, _ZZN3cub18CUB_300001_SM_10006detail10merge_sort30DeviceMergeSortBlockSortKernelINS2_10policy_hubIN6thrust24THRUST_300001_SM_1000_NS6detail15normal_iteratorINS6_10device_ptrIiEEEEE9Policy600ESB_PNS0_8NullTypeESB_SF_j17evens_before_oddsiSE_EEvbT0_T1_T2_T3_T4_PT6_PT7_T5_NS1_7vsmem_tEE19static_temp_storage;
	add.s32 	%r2735, %r2734, %r2733;
	ld.shared.u32 	%r5219, [%r2735];
$L__BB4_244:
	setp.ge.s32 	%p659, %r437, %r351;
	mov.pred 	%p1342, 0;
	@%p659 bra 	$L__BB4_247;
	setp.ge.s32 	%p661, %r438, %r350;
	mov.pred 	%p1342, -1;
	@%p661 bra 	$L__BB4_247;
	shr.u32 	%r2736, %r5219, 31;
	add.s32 	%r2737, %r5219, %r2736;
	and.b32  	%r2738, %r2737, -2;
	sub.s32 	%r2739, %r5219, %r2738;
	shr.u32 	%r2740, %r5220, 31;
	add.s32 	%r2741, %r5220, %r2740;
	and.b32  	%r2742, %r2741, -2;
	sub.s32 	%r2743, %r5220, %r2742;
	setp.eq.s32 	%p662, %r2739, %r2743;
	setp.lt.s32 	%p663, %r5219, %r5220;
	and.b32  	%r2744, %r5219, 1;
	setp.eq.b32 	%p664, %r2744, 1;
	not.pred 	%p665, %p664;
	selp.u32 	%r2745, -1, 0, %p663;
	selp.u32 	%r2746, -1, 0, %p665;
	selp.b32 	%r2747, %r2745, %r2746, %p662;
	and.b32  	%r2748, %r2747, 1;
	setp.eq.b32 	%p1342, %r2748, 1;
$L__BB4_247:
	selp.b32 	%r5170, %r5219, %r5220, %p1342;
	selp.u32 	%r2749, 1, 0, %p1342;
	add.s32 	%r444, %r437, %r2749;
	not.pred 	%p666, %p1342;
	selp.u32 	%r2750, 1, 0, %p666;
	add.s32 	%r445, %r438, %r2750;
	@%p1342 bra 	$L__BB4_249;
	shl.b32 	%r2751, %r445, 2;
	mov.u32 	%r2752, _ZZN3cub18CUB_300001_SM_10006detail10merge_sort30DeviceMergeSortBlockSortKernelINS2_10policy_hubIN6thrust24THRUST_300001_SM_1000_NS6detail15normal_iteratorINS6_10device_ptrIiEEEEE9Policy600ESB_PNS0_8NullTypeESB_SF_j17evens_before_oddsiSE_EEvbT0_T1_T2_T3_T4_PT6_PT7_T5_NS1_7vsmem_tEE19static_temp_storage;
	add.s32 	%r2753, %r2752, %r2751;
	ld.shared.u32 	%r5220, [%r2753];
	bra.uni 	$L__BB4_250;
$L__BB4_249:
	shl.b32 	%r2754, %r444, 2;
	mov.u32 	%r2755, _ZZN3cub18CUB_300001_SM_10006detail10merge_sort30DeviceMergeSortBlockSortKernelINS2_10policy_hubIN6thrust24THRUST_300001_SM_1000_NS6detail15normal_iteratorINS6_10device_ptrIiEEEEE9Policy600ESB_PNS0_8NullTypeESB_SF_j17evens_before_oddsiSE_EEvbT0_T1_T2_T3_T4_PT6_PT7_T5_NS1_7vsmem_tEE19static_temp_storage;
	add.s32 	%r2756, %r2755, %r2754;
	ld.shared.u32 	%r5219, [%r2756];
$L__BB4_250:
	setp.ge.s32 	%p668, %r444, %r351;
	mov.pred 	%p1343, 0;
	@%p668 bra 	$L__BB4_253;
	setp.ge.s32 	%p670, %r445, %r350;
	mov.pred 	%p1343, -1;
	@%p670 bra 	$L__BB4_253;
	shr.u32 	%r2757, %r5219, 31;
	add.s32 	%r2758, %r5219, %r2757;
	and.b32  	%r2759, %r2758, -2;
	sub.s32 	%r2760, %r5219, %r2759;
	shr.u32 	%r2761, %r5220, 31;
	add.s32 	%r2762, %r5220, %r2761;
	and.b32  	%r2763, %r2762, -2;
	sub.s32 	%r2764, %r5220, %r2763;
	setp.eq.s32 	%p671, %r2760, %r2764;
	setp.lt.s32 	%p672, %r5219, %r5220;
	and.b32  	%r2765, %r5219, 1;
	setp.eq.b32 	%p673, %r2765, 1;
	not.pred 	%p674, %p673;
	selp.u32 	%r2766, -1, 0, %p672;
	selp.u32 	%r2767, -1, 0, %p674;
	selp.b32 	%r2768, %r2766, %r2767, %p671;
	and.b32  	%r2769, %r2768, 1;
	setp.eq.b32 	%p1343, %r2769, 1;
$L__BB4_253:
	selp.b32 	%r5172, %r5219, %r5220, %p1343;
	selp.u32 	%r2770, 1, 0, %p1343;
	add.s32 	%r451, %r444, %r2770;
	not.pred 	%p675, %p1343;
	selp.u32 	%r2771, 1, 0, %p675;
	add.s32 	%r452, %r445, %r2771;
	@%p1343 bra 	$L__BB4_255;
	shl.b32 	%r2772, %r452, 2;
	mov.u32 	%r2773, _ZZN3cub18CUB_300001_SM_10006detail10merge_sort30DeviceMergeSortBlockSortKernelINS2_10policy_hubIN6thrust24THRUST_300001_SM_1000_NS6detail15normal_iteratorINS6_10device_ptrIiEEEEE9Policy600ESB_PNS0_8NullTypeESB_SF_j17evens_before_oddsiSE_EEvbT0_T1_T2_T3_T4_PT6_PT7_T5_NS1_7vsmem_tEE19static_temp_storage;
	add.s32 	%r2774, %r2773, %r2772;
	ld.shared.u32 	%r5220, [%r2774];
	bra.uni 	$L__BB4_256;
$L__BB4_255:
	shl.b32 	%r2775, %r451, 2;
	mov.u32 	%r2776, _ZZN3cub18CUB_300001_SM_10006detail10merge_sort30DeviceMergeSortBlockSortKernelINS2_10policy_hubIN6thrust24THRUST_300001_SM_1000_NS6detail15normal_iteratorINS6_10device_ptrIiEEEEE9Policy600ESB_PNS0_8NullTypeESB_SF_j17evens_before_oddsiSE_EEvbT0_T1_T2_T3_T4_PT6_PT7_T5_NS1_7vsmem_tEE19static_temp_storage;
	add.s32 	%r2777, %r2776, %r2775;
	ld.shared.u32 	%r5219, [%r2777];
$L__BB4_256:
	setp.ge.s32 	%p677, %r451, %r351;
	mov.pred 	%p1344, 0;
	@%p677 bra 	$L__BB4_259;
	setp.ge.s32 	%p679, %r452, %r350;
	mov.pred 	%p1344, -1;
	@%p679 bra 	$L__BB4_259;
	shr.u32 	%r2778, %r5219, 31;
	add.s32 	%r2779, %r5219, %r2778;
	and.b32  	%r2780, %r2779, -2;
	sub.s32 	%r2781, %r5219, %r2780;
	shr.u32 	%r2782, %r5220, 31;
	add.s32 	%r2783, %r5220, %r2782;
	and.b32  	%r2784, %r2783, -2;
	sub.s32 	%r2785, %r5220, %r2784;
	setp.eq.s32 	%p680, %r2781, %r2785;
	setp.lt.s32 	%p681, %r5219, %r5220;
	and.b32  	%r2786, %r5219, 1;
	setp.eq.b32 	%p682, %r2786, 1;
	not.pred 	%p683, %p682;
	selp.u32 	%r2787, -1, 0, %p681;
	selp.u32 	%r2788, -1, 0, %p683;
	selp.b32 	%r2789, %r2787, %r2788, %p680;
	and.b32  	%r2790, %r2789, 1;
	setp.eq.b32 	%p1344, %r2790, 1;
$L__BB4_259:
	selp.b32 	%r5174, %r5219, %r5220, %p1344;
	selp.u32 	%r2791, 1, 0, %p1344;
	add.s32 	%r458, %r451, %r2791;
	not.pred 	%p684, %p1344;
	selp.u32 	%r2792, 1, 0, %p684;
	add.s32 	%r459, %r452, %r2792;
	@%p1344 bra 	$L__BB4_261;
	shl.b32 	%r2793, %r459, 2;
	mov.u32 	%r2794, _ZZN3cub18CUB_300001_SM_10006detail10merge_sort30DeviceMergeSortBlockSortKernelINS2_10policy_hubIN6thrust24THRUST_300001_SM_1000_NS6detail15normal_iteratorINS6_10device_ptrIiEEEEE9Policy600ESB_PNS0_8NullTypeESB_SF_j17evens_before_oddsiSE_EEvbT0_T1_T2_T3_T4_PT6_PT7_T5_NS1_7vsmem_tEE19static_temp_storage;
	add.s32 	%r2795, %r2794, %r2793;
	ld.shared.u32 	%r5220, [%r2795];
	bra.uni 	$L__BB4_262;
$L__BB4_261:
	shl.b32 	%r2796, %r458, 2;
	mov.u32 	%r2797, _ZZN3cub18CUB_300001_SM_10006detail10merge_sort30DeviceMergeSortBlockSortKernelINS2_10policy_hubIN6thrust24THRUST_300001_SM_1000_NS6detail15normal_iteratorINS6_10device_ptrIiEEEEE9Policy600ESB_PNS0_8NullTypeESB_SF_j17evens_before_oddsiSE_EEvbT0_T1_T2_T3_T4_PT6_PT7_T5_NS1_7vsmem_tEE19static_temp_storage;
	add.s32 	%r2798, %r2797, %r2796;
	ld.shared.u32 	%r5219, [%r2798];
$L__BB4_262:
	setp.ge.s32 	%p686, %r458, %r351;
	mov.pred 	%p1345, 0;
	@%p686 bra 	$L__BB4_265;
	setp.ge.s32 	%p688, %r459, %r350;
	mov.pred 	%p1345, -1;
	@%p688 bra 	$L__BB4_265;
	shr.u32 	%r2799, %r5219, 31;
	add.s32 	%r2800, %r5219, %r2799;
	and.b32  	%r2801, %r2800, -2;
	sub.s32 	%r2802, %r5219, %r2801;
	shr.u32 	%r2803, %r5220, 31;
	add.s32 	%r2804, %r5220, %r2803;
	and.b32  	%r2805, %r2804, -2;
	sub.s32 	%r2806, %r5220, %r2805;
	setp.eq.s32 	%p689, %r2802, %r2806;
	setp.lt.s32 	%p690, %r5219, %r5220;
	and.b32  	%r2807, %r5219, 1;
	setp.eq.b32 	%p691, %r2807, 1;
	not.pred 	%p692, %p691;
	selp.u32 	%r2808, -1, 0, %p690;
	selp.u32 	%r2809, -1, 0, %p692;
	selp.b32 	%r2810, %r2808, %r2809, %p689;
	and.b32  	%r2811, %r2810, 1;
	setp.eq.b32 	%p1345, %r2811, 1;
$L__BB4_265:
	selp.b32 	%r5176, %r5219, %r5220, %p1345;
	selp.u32 	%r2812, 1, 0, %p1345;
	add.s32 	%r465, %r458, %r2812;
	not.pred 	%p693, %p1345;
	selp.u32 	%r2813, 1, 0, %p693;
	add.s32 	%r466, %r459, %r2813;
	@%p1345 bra 	$L__BB4_267;
	shl.b32 	%r2814, %r466, 2;
	mov.u32 	%r2815, _ZZN3cub18CUB_300001_SM_10006detail10merge_sort30DeviceMergeSortBlockSortKernelINS2_10policy_hubIN6thrust24THRUST_300001_SM_1000_NS6detail15normal_iteratorINS6_10device_ptrIiEEEEE9Policy600ESB_PNS0_8NullTypeESB_SF_j17evens_before_oddsiSE_EEvbT0_T1_T2_T3_T4_PT6_PT7_T5_NS1_7vsmem_tEE19static_temp_storage;
	add.s32 	%r2816, %r2815, %r2814;
	ld.shared.u32 	%r5220, [%r2816];
	bra.uni 	$L__BB4_268;
$L__BB4_267:
	shl.b32 	%r2817, %r465, 2;
	mov.u32 	%r2818, _ZZN3cub18CUB_300001_SM_10006detail10merge_sort30DeviceMergeSortBlockSortKernelINS2_10policy_hubIN6thrust24THRUST_300001_SM_1000_NS6detail15normal_iteratorINS6_10device_ptrIiEEEEE9Policy600ESB_PNS0_8NullTypeESB_SF_j17evens_before_oddsiSE_EEvbT0_T1_T2_T3_T4_PT6_PT7_T5_NS1_7vsmem_tEE19static_temp_storage;
	add.s32 	%r2819, %r2818, %r2817;
	ld.shared.u32 	%r5219, [%r2819];
$L__BB4_268:
	setp.ge.s32 	%p695, %r465, %r351;
	mov.pred 	%p1346, 0;
	@%p695 bra 	$L__BB4_271;
	setp.ge.s32 	%p697, %r466, %r350;
	mov.pred 	%p1346, -1;
	@%p697 bra 	$L__BB4_271;
	shr.u32 	%r2820, %r5219, 31;
	add.s32 	%r2821, %r5219, %r2820;
	and.b32  	%r2822, %r2821, -2;
	sub.s32 	%r2823, %r5219, %r2822;
	shr.u32 	%r2824, %r5220, 31;
	add.s32 	%r2825, %r5220, %r2824;
	and.b32  	%r2826, %r2825, -2;
	sub.s32 	%r2827, %r5220, %r2826;
	setp.eq.s32 	%p698, %r2823, %r2827;
	setp.lt.s32 	%p699, %r5219, %r5220;
	and.b32  	%r2828, %r5219, 1;
	setp.eq.b32 	%p700, %r2828, 1;
	not.pred 	%p701, %p700;
	selp.u32 	%r2829, -1, 0, %p699;
	selp.u32 	%r2830, -1, 0, %p701;
	selp.b32 	%r2831, %r2829, %r2830, %p698;
	and.b32  	%r2832, %r2831, 1;
	setp.eq.b32 	%p1346, %r2832, 1;
$L__BB4_271:
	selp.b32 	%r5178, %r5219, %r5220, %p1346;
	selp.u32 	%r2833, 1, 0, %p1346;
	add.s32 	%r472, %r465, %r2833;
	not.pred 	%p702, %p1346;
	selp.u32 	%r2834, 1, 0, %p702;
	add.s32 	%r473, %r466, %r2834;
	@%p1346 bra 	$L__BB4_273;
	shl.b32 	%r2835, %r473, 2;
	mov.u32 	%r2836, _ZZN3cub18CUB_300001_SM_10006detail10merge_sort30DeviceMergeSortBlockSortKernelINS2_10policy_hubIN6thrust24THRUST_300001_SM_1000_NS6detail15normal_iteratorINS6_10device_ptrIiEEEEE9Policy600ESB_PNS0_8NullTypeESB_SF_j17evens_before_oddsiSE_EEvbT0_T1_T2_T3_T4_PT6_PT7_T5_NS1_7vsmem_tEE19static_temp_storage;
	add.s32 	%r2837, %r2836, %r2835;
	ld.shared.u32 	%r5220, [%r2837];
	bra.uni 	$L__BB4_274;
$L__BB4_273:
	shl.b32 	%r2838, %r472, 2;
	mov.u32 	%r2839, _ZZN3cub18CUB_300001_SM_10006detail10merge_sort30DeviceMergeSortBlockSortKernelINS2_10policy_hubIN6thrust24THRUST_300001_SM_1000_NS6detail15normal_iteratorINS6_10device_ptrIiEEEEE9Policy600ESB_PNS0_8NullTypeESB_SF_j17evens_before_oddsiSE_EEvbT0_T1_T2_T3_T4_PT6_PT7_T5_NS1_7vsmem_tEE19static_temp_storage;
	add.s32 	%r2840, %r2839, %r2838;
	ld.shared.u32 	%r5219, [%r2840];
$L__BB4_274:
	setp.ge.s32 	%p703, %r472, %r351;
	mov.u32 	%r5250, %r5220;
	@%p703 bra 	$L__BB4_277;
	setp.ge.s32 	%p704, %r473, %r350;
	mov.u32 	%r5250, %r5219;
	@%p704 bra 	$L__BB4_277;
	shr.u32 	%r2841, %r5219, 31;
	add.s32 	%r2842, %r5219, %r2841;
	and.b32  	%r2843, %r2842, -2;
	sub.s32 	%r2844, %r5219, %r2843;
	shr.u32 	%r2845, %r5220, 31;
	add.s32 	%r2846, %r5220, %r2845;
	and.b32  	%r2847, %r2846, -2;
	sub.s32 	%r2848, %r5220, %r2847;
	setp.eq.s32 	%p705, %r2844, %r2848;
	setp.lt.s32 	%p706, %r5219, %r5220;
	and.b32  	%r2849, %r5219, 1;
	setp.eq.b32 	%p707, %r2849, 1;
	not.pred 	%p708, %p707;
	selp.u32 	%r2850, -1, 0, %p706;
	selp.u32 	%r2851, -1, 0, %p708;
	selp.b32 	%r2852, %r2850, %r2851, %p705;
	and.b32  	%r2853, %r2852, 1;
	setp.eq.b32 	%p709, %r2853, 1;
	selp.b32 	%r5250, %r5219, %r5220, %p709;
$L__BB4_277:
	shl.b32 	%r5214, %r347, 1;
	setp.lt.u32 	%p710, %r347, 129;
	@%p710 bra 	$L__BB4_175;
	ld.param.s8 	%rs2, [_ZN3cub18CUB_300001_SM_10006detail10merge_sort30DeviceMergeSortBlockSortKernelINS2_10policy_hubIN6thrust24THRUST_300001_SM_1000_NS6detail15normal_iteratorINS6_10device_ptrIiEEEEE9Policy600ESB_PNS0_8NullTypeESB_SF_j17evens_before_oddsiSE_EEvbT0_T1_T2_T3_T4_PT6_PT7_T5_NS1_7vsmem_tE_param_0];
	bar.sync 	0;
	setp.eq.s16 	%p711, %rs2, 0;
	@%p711 bra 	$L__BB4_315;
	st.shared.u32 	[%r231], %r5213;
	st.shared.u32 	[%r231+4], %r5195;
	st.shared.u32 	[%r231+8], %r5152;
	st.shared.u32 	[%r231+12], %r5154;
	st.shared.u32 	[%r231+16], %r5156;
	st.shared.u32 	[%r231+20], %r5158;
	st.shared.u32 	[%r231+24], %r5160;
	st.shared.u32 	[%r231+28], %r5162;
	st.shared.u32 	[%r231+32], %r5164;
	st.shared.u32 	[%r231+36], %r5166;
	st.shared.u32 	[%r231+40], %r5168;
	st.shared.u32 	[%r231+44], %r5170;
	st.shared.u32 	[%r231+48], %r5172;
	st.shared.u32 	[%r231+52], %r5174;
	st.shared.u32 	[%r231+56], %r5176;
	st.shared.u32 	[%r231+60], %r5178;
	st.shared.u32 	[%r231+64], %r5250;
	bar.warp.sync 	-1;
	ld.shared.u32 	%r481, [%r230];
	ld.shared.u32 	%r482, [%r230+128];
	ld.shared.u32 	%r483, [%r230+256];
	ld.shared.u32 	%r484, [%r230+384];
	ld.shared.u32 	%r485, [%r230+512];
	ld.shared.u32 	%r486, [%r230+640];
	ld.shared.u32 	%r487, [%r230+768];
	ld.shared.u32 	%r488, [%r230+896];
	ld.shared.u32 	%r489, [%r230+1024];
	ld.shared.u32 	%r490, [%r230+1152];
	ld.shared.u32 	%r491, [%r230+1280];
	ld.shared.u32 	%r492, [%r230+1408];
	ld.shared.u32 	%r493, [%r230+1536];
	ld.shared.u32 	%r494, [%r230+1664];
	ld.shared.u32 	%r495, [%r230+1792];
	ld.shared.u32 	%r496, [%r230+1920];
	ld.shared.u32 	%r497, [%r230+2048];
	setp.eq.s32 	%p712, %r177, 0;
	@%p712 bra 	$L__BB4_280;
	bra.uni 	$L__BB4_281;
$L__BB4_280:
	st.volatile.shared.u32 	[_ZZN3cub18CUB_300001_SM_10006detail10merge_sort30DeviceMergeSortBlockSortKernelINS2_10policy_hubIN6thrust24THRUST_300001_SM_1000_NS6detail15normal_iteratorINS6_10device_ptrIiEEEEE9Policy600ESB_PNS0_8NullTypeESB_SF_j17evens_before_oddsiSE_EEvbT0_T1_T2_T3_T4_PT6_PT7_T5_NS1_7vsmem_tEE19static_temp_storage+17408], %r176;
$L__BB4_281:
	bar.sync 	0;
	ld.volatile.shared.u32 	%r515, [_ZZN3cub18CUB_300001_SM_10006detail10merge_sort30DeviceMergeSortBlockSortKernelINS2_10policy_hubIN6thrust24THRUST_300001_SM_1000_NS6detail15normal_iteratorINS6_10device_ptrIiEEEEE9Policy600ESB_PNS0_8NullTypeESB_SF_j17evens_before_oddsiSE_EEvbT0_T1_T2_T3_T4_PT6_PT7_T5_NS1_7vsmem_tEE19static_temp_storage+17408];
	mov.u32 	%r2854, %tid.x;
	and.b32  	%r2855, %r2854, 992;
	mul.lo.s32 	%r2856, %r2855, 17;
	cvt.u64.u32 	%rd14, %r2856;
	and.b32  	%r2857, %r2854, 31;
	mov.u32 	%r2858, %ctaid.x;
	mul.lo.s32 	%r2859, %r2858, 4352;
	or.b32  	%r2860, %r2857, %r2859;
	cvt.u64.u32 	%rd15, %r2860;
	add.s64 	%rd16, %rd15, %rd14;
	setp.ge.s32 	%p713, %r179, %r515;
	shl.b64 	%rd17, %rd16, 2;
	add.s64 	%rd6, %rd3, %rd17;
	@%p713 bra 	$L__BB4_283;
	st.global.u32 	[%rd6], %r481;
$L__BB4_283:
	setp.ge.s32 	%p714, %r182, %r515;
	@%p714 bra 	$L__BB4_285;
	st.global.u32 	[%rd6+128], %r482;
$L__BB4_285:
	setp.ge.s32 	%p715, %r185, %r515;
	@%p715 bra 	$L__BB4_287;
	st.global.u32 	[%rd6+256], %r483;
$L__BB4_287:
	setp.ge.s32 	%p716, %r188, %r515;
	@%p716 bra 	$L__BB4_289;
	st.global.u32 	[%rd6+384], %r484;
$L__BB4_289:
	setp.ge.s32 	%p717, %r191, %r515;
	@%p717 bra 	$L__BB4_291;
	st.global.u32 	[%rd6+512], %r485;
$L__BB4_291:
	setp.ge.s32 	%p718, %r194, %r515;
	@%p718 bra 	$L__BB4_293;
	st.global.u32 	[%rd6+640], %r486;
$L__BB4_293:
	setp.ge.s32 	%p719, %r197, %r515;
	@%p719 bra 	$L__BB4_295;
	st.global.u32 	[%rd6+768], %r487;
$L__BB4_295:
	setp.ge.s32 	%p720, %r200, %r515;
	@%p720 bra 	$L__BB4_297;
	st.global.u32 	[%rd6+896], %r488;
$L__BB4_297:
	setp.ge.s32 	%p721, %r203, %r515;
	@%p721 bra 	$L__BB4_299;
	st.global.u32 	[%rd6+1024], %r489;
$L__BB4_299:
	setp.ge.s32 	%p722, %r206, %r515;
	@%p722 bra 	$L__BB4_301;
	st.global.u32 	[%rd6+1152], %r490;
$L__BB4_301:
	setp.ge.s32 	%p723, %r209, %r515;
	@%p723 bra 	$L__BB4_303;
	st.global.u32 	[%rd6+1280], %r491;
$L__BB4_303:
	setp.ge.s32 	%p724, %r212, %r515;
	@%p724 bra 	$L__BB4_305;
	st.global.u32 	[%rd6+1408], %r492;
$L__BB4_305:
	setp.ge.s32 	%p725, %r215, %r515;
	@%p725 bra 	$L__BB4_307;
	st.global.u32 	[%rd6+1536], %r493;
$L__BB4_307:
	setp.ge.s32 	%p726, %r218, %r515;
	@%p726 bra 	$L__BB4_309;
	st.global.u32 	[%rd6+1664], %r494;
$L__BB4_309:
	setp.ge.s32 	%p727, %r221, %r515;
	@%p727 bra 	$L__BB4_311;
	st.global.u32 	[%rd6+1792], %r495;
$L__BB4_311:
	setp.ge.s32 	%p728, %r224, %r515;
	@%p728 bra 	$L__BB4_313;
	st.global.u32 	[%rd6+1920], %r496;
$L__BB4_313:
	setp.ge.s32 	%p729, %r227, %r515;
	@%p729 bra 	$L__BB4_351;
	st.global.u32 	[%rd6+2048], %r497;
	bra.uni 	$L__BB4_351;
$L__BB4_315:
	st.shared.u32 	[%r231], %r5213;
	st.shared.u32 	[%r231+4], %r5195;
	st.shared.u32 	[%r231+8], %r5152;
	st.shared.u32 	[%r231+12], %r5154;
	st.shared.u32 	[%r231+16], %r5156;
	st.shared.u32 	[%r231+20], %r5158;
	st.shared.u32 	[%r231+24], %r5160;
	st.shared.u32 	[%r231+28], %r5162;
	st.shared.u32 	[%r231+32], %r5164;
	st.shared.u32 	[%r231+36], %r5166;
	st.shared.u32 	[%r231+40], %r5168;
	st.shared.u32 	[%r231+44], %r5170;
	st.shared.u32 	[%r231+48], %r5172;
	st.shared.u32 	[%r231+52], %r5174;
	st.shared.u32 	[%r231+56], %r5176;
	st.shared.u32 	[%r231+60], %r5178;
	st.shared.u32 	[%r231+64], %r5250;
	bar.warp.sync 	-1;
	ld.shared.u32 	%r498, [%r230];
	ld.shared.u32 	%r499, [%r230+128];
	ld.shared.u32 	%r500, [%r230+256];
	ld.shared.u32 	%r501, [%r230+384];
	ld.shared.u32 	%r502, [%r230+512];
	ld.shared.u32 	%r503, [%r230+640];
	ld.shared.u32 	%r504, [%r230+768];
	ld.shared.u32 	%r505, [%r230+896];
	ld.shared.u32 	%r506, [%r230+1024];
	ld.shared.u32 	%r507, [%r230+1152];
	ld.shared.u32 	%r508, [%r230+1280];
	ld.shared.u32 	%r509, [%r230+1408];
	ld.shared.u32 	%r510, [%r230+1536];
	ld.shared.u32 	%r511, [%r230+1664];
	ld.shared.u32 	%r512, [%r230+1792];
	ld.shared.u32 	%r513, [%r230+1920];
	ld.shared.u32 	%r514, [%r230+2048];
	setp.eq.s32 	%p730, %r177, 0;
	@%p730 bra 	$L__BB4_316;
	bra.uni 	$L__BB4_317;
$L__BB4_316:
	st.volatile.shared.u32 	[_ZZN3cub18CUB_300001_SM_10006detail10merge_sort30DeviceMergeSortBlockSortKernelINS2_10policy_hubIN6thrust24THRUST_300001_SM_1000_NS6detail15normal_iteratorINS6_10device_ptrIiEEEEE9Policy600ESB_PNS0_8NullTypeESB_SF_j17evens_before_oddsiSE_EEvbT0_T1_T2_T3_T4_PT6_PT7_T5_NS1_7vsmem_tEE19static_temp_storage+17408], %r176;
$L__BB4_317:
	ld.param.u64 	%rd34, [_ZN3cub18CUB_300001_SM_10006detail10merge_sort30DeviceMergeSortBlockSortKernelINS2_10policy_hubIN6thrust24THRUST_300001_SM_1000_NS6detail15normal_iteratorINS6_10device_ptrIiEEEEE9Policy600ESB_PNS0_8NullTypeESB_SF_j17evens_before_oddsiSE_EEvbT0_T1_T2_T3_T4_PT6_PT7_T5_NS1_7vsmem_tE_param_6];
	bar.sync 	0;
	ld.volatile.shared.u32 	%r516, [_ZZN3cub18CUB_300001_SM_10006detail10merge_sort30DeviceMergeSortBlockSortKernelINS2_10policy_hubIN6thrust24THRUST_300001_SM_1000_NS6detail15normal_iteratorINS6_10device_ptrIiEEEEE9Policy600ESB_PNS0_8NullTypeESB_SF_j17evens_before_oddsiSE_EEvbT0_T1_T2_T3_T4_PT6_PT7_T5_NS1_7vsmem_tEE19static_temp_storage+17408];
	setp.ge.s32 	%p731, %r179, %r516;
	cvt.u64.u32 	%rd18, %r179;
	mov.u32 	%r2861, %ctaid.x;
	mul.lo.s32 	%r2862, %r2861, 4352;
	cvt.u64.u32 	%rd19, %r2862;
	add.s64 	%rd20, %rd18, %rd19;
	cvta.to.global.u64 	%rd21, %rd34;
	shl.b64 	%rd22, %rd20, 2;
	add.s64 	%rd7, %rd21, %rd22;
	@%p731 bra 	$L__BB4_319;
	st.global.u32 	[%rd7], %r498;
$L__BB4_319:
	setp.ge.s32 	%p732, %r182, %r516;
	@%p732 bra 	$L__BB4_321;
	st.global.u32 	[%rd7+128], %r499;
$L__BB4_321:
	setp.ge.s32 	%p733, %r185, %r516;
	@%p733 bra 	$L__BB4_323;
	st.global.u32 	[%rd7+256], %r500;
$L__BB4_323:
	setp.ge.s32 	%p734, %r188, %r516;
	@%p734 bra 	$L__BB4_325;
	st.global.u32 	[%rd7+384], %r501;
$L__BB4_325:
	setp.ge.s32 	%p735, %r191, %r516;
	@%p735 bra 	$L__BB4_327;
	st.global.u32 	[%rd7+512], %r502;
$L__BB4_327:
	setp.ge.s32 	%p736, %r194, %r516;
	@%p736 bra 	$L__BB4_329;
	st.global.u32 	[%rd7+640], %r503;
$L__BB4_329:
	setp.ge.s32 	%p737, %r197, %r516;
	@%p737 bra 	$L__BB4_331;
	st.global.u32 	[%rd7+768], %r504;
$L__BB4_331:
	setp.ge.s32 	%p738, %r200, %r516;
	@%p738 bra 	$L__BB4_333;
	st.global.u32 	[%rd7+896], %r505;
$L__BB4_333:
	setp.ge.s32 	%p739, %r203, %r516;
	@%p739 bra 	$L__BB4_335;
	st.global.u32 	[%rd7+1024], %r506;
$L__BB4_335:
	setp.ge.s32 	%p740, %r206, %r516;
	@%p740 bra 	$L__BB4_337;
	st.global.u32 	[%rd7+1152], %r507;
$L__BB4_337:
	setp.ge.s32 	%p741, %r209, %r516;
	@%p741 bra 	$L__BB4_339;
	st.global.u32 	[%rd7+1280], %r508;
$L__BB4_339:
	setp.ge.s32 	%p742, %r212, %r516;
	@%p742 bra 	$L__BB4_341;
	st.global.u32 	[%rd7+1408], %r509;
$L__BB4_341:
	setp.ge.s32 	%p743, %r215, %r516;
	@%p743 bra 	$L__BB4_343;
	st.global.u32 	[%rd7+1536], %r510;
$L__BB4_343:
	setp.ge.s32 	%p744, %r218, %r516;
	@%p744 bra 	$L__BB4_345;
	st.global.u32 	[%rd7+1664], %r511;
$L__BB4_345:
	setp.ge.s32 	%p745, %r221, %r516;
	@%p745 bra 	$L__BB4_347;
	st.global.u32 	[%rd7+1792], %r512;
$L__BB4_347:
	setp.ge.s32 	%p746, %r224, %r516;
	@%p746 bra 	$L__BB4_349;
	st.global.u32 	[%rd7+1920], %r513;
$L__BB4_349:
	setp.ge.s32 	%p747, %r227, %r516;
	@%p747 bra 	$L__BB4_351;
	st.global.u32 	[%rd7+2048], %r514;
$L__BB4_351:
	ret;

}
	// .globl	_ZN3cub18CUB_300001_SM_10006detail10merge_sort30DeviceMergeSortPartitionKernelIN6thrust24THRUST_300001_SM_1000_NS6detail15normal_iteratorINS5_10device_ptrIiEEEEj17evens_before_oddsiEEvbT_PT2_T0_SF_PSF_T1_SF_i
.visible .entry _ZN3cub18CUB_300001_SM_10006detail10merge_sort30DeviceMergeSortPartitionKernelIN6thrust24THRUST_300001_SM_1000_NS6detail15normal_iteratorINS5_10device_ptrIiEEEEj17evens_before_oddsiEEvbT_PT2_T0_SF_PSF_T1_SF_i(
	.param .u8 _ZN3cub18CUB_300001_SM_10006detail10merge_sort30DeviceMergeSortPartitionKernelIN6thrust24THRUST_300001_SM_1000_NS6detail15normal_iteratorINS5_10device_ptrIiEEEEj17evens_before_oddsiEEvbT_PT2_T0_SF_PSF_T1_SF_i_param_0,
	.param .align 8 .b8 _ZN3cub18CUB_300001_SM_10006detail10merge_sort30DeviceMergeSortPartitionKernelIN6thrust24THRUST_300001_SM_1000_NS6detail15normal_iteratorINS5_10device_ptrIiEEEEj17evens_before_oddsiEEvbT_PT2_T0_SF_PSF_T1_SF_i_param_1[8],
	.param .u64 .ptr .align 1 _ZN3cub18CUB_300001_SM_10006detail10merge_sort30DeviceMergeSortPartitionKernelIN6thrust24THRUST_300001_SM_1000_NS6detail15normal_iteratorINS5_10device_ptrIiEEEEj17evens_before_oddsiEEvbT_PT2_T0_SF_PSF_T1_SF_i_param_2,
	.param .u32 _ZN3cub18CUB_300001_SM_10006detail10merge_sort30DeviceMergeSortPartitionKernelIN6thrust24THRUST_300001_SM_1000_NS6detail15normal_iteratorINS5_10device_ptrIiEEEEj17evens_before_oddsiEEvbT_PT2_T0_SF_PSF_T1_SF_i_param_3,
	.param .u32 _ZN3cub18CUB_300001_SM_10006detail10merge_sort30DeviceMergeSortPartitionKernelIN6thrust24THRUST_300001_SM_1000_NS6detail15normal_iteratorINS5_10device_ptrIiEEEEj17evens_before_oddsiEEvbT_PT2_T0_SF_PSF_T1_SF_i_param_4,
	.param .u64 .ptr .align 1 _ZN3cub18CUB_300001_SM_10006detail10merge_sort30DeviceMergeSortPartitionKernelIN6thrust24THRUST_300001_SM_1000_NS6detail15normal_iteratorINS5_10device_ptrIiEEEEj17evens_before_oddsiEEvbT_PT2_T0_SF_PSF_T1_SF_i_param_5,
	.param .align 1 .b8 _ZN3cub18CUB_300001_SM_10006detail10merge_sort30DeviceMergeSortPartitionKernelIN6thrust24THRUST_300001_SM_1000_NS6detail15normal_iteratorINS5_10device_ptrIiEEEEj17evens_before_oddsiEEvbT_PT2_T0_SF_PSF_T1_SF_i_param_6[1],
	.param .u32 _ZN3cub18CUB_300001_SM_10006detail10merge_sort30DeviceMergeSortPartitionKernelIN6thrust24THRUST_300001_SM_1000_NS6detail15normal_iteratorINS5_10device_ptrIiEEEEj17evens_before_oddsiEEvbT_PT2_T0_SF_PSF_T1_SF_i_param_7,
	.param .u32 _ZN3cub18CUB_300001_SM_10006detail10merge_sort30DeviceMergeSortPartitionKernelIN6thrust24THRUST_300001_SM_1000_NS6detail15normal_iteratorINS5_10device_ptrIiEEEEj17evens_before_oddsiEEvbT_PT2_T0_SF_PSF_T1_SF_i_param_8
)
{
	.reg .pred 	%p<14>;
	.reg .b16 	%rs<2>;
	.reg .b32 	%r<92>;
	.reg .b64 	%rd<32>;

	ld.param.u64 	%rd9, [_ZN3cub18CUB_300001_SM_10006detail10merge_sort30DeviceMergeSortPartitionKernelIN6thrust24THRUST_300001_SM_1000_NS6detail15normal_iteratorINS5_10device_ptrIiEEEEj17evens_before_oddsiEEvbT_PT2_T0_SF_PSF_T1_SF_i_param_1];
	ld.param.s8 	%rs1, [_ZN3cub18CUB_300001_SM_10006detail10merge_sort30DeviceMergeSortPartitionKernelIN6thrust24THRUST_300001_SM_1000_NS6detail15normal_iteratorINS5_10device_ptrIiEEEEj17evens_before_oddsiEEvbT_PT2_T0_SF_PSF_T1_SF_i_param_0];
	ld.param.u64 	%rd10, [_ZN3cub18CUB_300001_SM_10006detail10merge_sort30DeviceMergeSortPartitionKernelIN6thrust24THRUST_300001_SM_1000_NS6detail15normal_iteratorINS5_10device_ptrIiEEEEj17evens_before_oddsiEEvbT_PT2_T0_SF_PSF_T1_SF_i_param_2];
	ld.param.u32 	%r20, [_ZN3cub18CUB_300001_SM_10006detail10merge_sort30DeviceMergeSortPartitionKernelIN6thrust24THRUST_300001_SM_1000_NS6detail15normal_iteratorINS5_10device_ptrIiEEEEj17evens_before_oddsiEEvbT_PT2_T0_SF_PSF_T1_SF_i_param_3];
	ld.param.u32 	%r21, [_ZN3cub18CUB_300001_SM_10006detail10merge_sort30DeviceMergeSortPartitionKernelIN6thrust24THRUST_300001_SM_1000_NS6detail15normal_iteratorINS5_10device_ptrIiEEEEj17evens_before_oddsiEEvbT_PT2_T0_SF_PSF_T1_SF_i_param_4];
	ld.param.u64 	%rd11, [_ZN3cub18CUB_300001_SM_10006detail10merge_sort30DeviceMergeSortPartitionKernelIN6thrust24THRUST_300001_SM_1000_NS6detail15normal_iteratorINS5_10device_ptrIiEEEEj17evens_before_oddsiEEvbT_PT2_T0_SF_PSF_T1_SF_i_param_5];
	ld.param.u32 	%r22, [_ZN3cub18CUB_300001_SM_10006detail10merge_sort30DeviceMergeSortPartitionKernelIN6thrust24THRUST_300001_SM_1000_NS6detail15normal_iteratorINS5_10device_ptrIiEEEEj17evens_before_oddsiEEvbT_PT2_T0_SF_PSF_T1_SF_i_param_7];
	ld.param.u32 	%r23, [_ZN3cub18CUB_300001_SM_10006detail10merge_sort30DeviceMergeSortPartitionKernelIN6thrust24THRUST_300001_SM_1000_NS6detail15normal_iteratorINS5_10device_ptrIiEEEEj17evens_before_oddsiEEvbT_PT2_T0_SF_PSF_T1_SF_i_param_8];
	cvta.to.global.u64 	%rd1, %rd11;
	mov.u32 	%r24, %ntid.x;
	mov.u32 	%r25, %ctaid.x;
	mov.u32 	%r26, %tid.x;
	mad.lo.s32 	%r1, %r24, %r25, %r26;
	setp.ge.u32 	%p1, %r1, %r21;
	@%p1 bra 	$L__BB5_11;
	shr.u32 	%r27, %r22, 1;
	add.s32 	%r2, %r22, -1;
	neg.s32 	%r28, %r22;
	and.b32  	%r29, %r1, %r28;
	mul.lo.s32 	%r30, %r23, %r29;
	mul.lo.s32 	%r31, %r23, %r27;
	min.u32 	%r3, %r30, %r20;
	not.b32 	%r32, %r30;
	min.u32 	%r33, %r31, %r32;
	add.s32 	%r34, %r33, %r30;
	min.u32 	%r4, %r34, %r20;
	not.b32 	%r35, %r4;
	min.u32 	%r36, %r31, %r35;
	add.s32 	%r37, %r36, %r4;
	min.u32 	%r5, %r37, %r20;
	// begin inline asm
	griddepcontrol.wait;
	// end inline asm
	add.s32 	%r38, %r1, 1;
	setp.ne.s32 	%p2, %r38, %r21;
	@%p2 bra 	$L__BB5_3;
	mul.wide.u32 	%rd30, %r1, 4;
	add.s64 	%rd31, %rd1, %rd30;
	st.global.u32 	[%rd31], %r4;
	bra.uni 	$L__BB5_11;
$L__BB5_3:
	sub.s32 	%r39, %r5, %r3;
	and.b32  	%r40, %r2, %r1;
	mul.lo.s32 	%r41, %r40, %r23;
	min.u32 	%r6, %r41, %r39;
	setp.eq.s16 	%p3, %rs1, 0;
	@%p3 bra 	$L__BB5_7;
	sub.s32 	%r42, %r4, %r3;
	sub.s32 	%r43, %r5, %r4;
	max.u32 	%r44, %r6, %r43;
	sub.s32 	%r91, %r44, %r43;
	min.u32 	%r87, %r42, %r6;
	setp.ge.u32 	%p4, %r91, %r87;
	@%p4 bra 	$L__BB5_10;
	cvta.to.global.u64 	%rd3, %rd9;
	cvt.u64.u32 	%rd4, %r4;
	cvt.u64.u32 	%rd5, %r3;
$L__BB5_6:
	sub.s32 	%r45, %r87, %r91;
	shr.u32 	%r46, %r45, 1;
	add.s32 	%r47, %r46, %r91;
	cvt.u64.u32 	%rd12, %r47;
	add.s64 	%rd13, %rd12, %rd5;
	shl.b64 	%rd14, %rd13, 2;
	add.s64 	%rd15, %rd3, %rd14;
	ld.global.u32 	%r48, [%rd15];
	not.b32 	%r49, %r47;
	add.s32 	%r50, %r6, %r49;
	cvt.u64.u32 	%rd16, %r50;
	add.s64 	%rd17, %rd16, %rd4;
	shl.b64 	%rd18, %rd17, 2;
	add.s64 	%rd19, %rd3, %rd18;
	ld.global.u32 	%r51, [%rd19];
	shr.u32 	%r52, %r51, 31;
	add.s32 	%r53, %r51, %r52;
	and.b32  	%r54, %r53, -2;
	sub.s32 	%r55, %r51, %r54;
	shr.u32 	%r56, %r48, 31;
	add.s32 	%r57, %r48, %r56;
	and.b32  	%r58, %r57, -2;
	sub.s32 	%r59, %r48, %r58;
	setp.eq.s32 	%p5, %r55, %r59;
	setp.ge.s32 	%p6, %r51, %r48;
	selp.u32 	%r60, -1, 0, %p6;
	selp.b32 	%r61, %r60, %r51, %p5;
	and.b32  	%r62, %r61, 1;
	setp.eq.b32 	%p7, %r62, 1;
	add.s32 	%r63, %r47, 1;
	selp.b32 	%r91, %r63, %r91, %p7;
	selp.b32 	%r87, %r87, %r47, %p7;
	setp.lt.u32 	%p8, %r91, %r87;
	@%p8 bra 	$L__BB5_6;
	bra.uni 	$L__BB5_10;
$L__BB5_7:
	sub.s32 	%r64, %r4, %r3;
	sub.s32 	%r65, %r5, %r4;
	max.u32 	%r66, %r6, %r65;
	sub.s32 	%r91, %r66, %r65;
	min.u32 	%r89, %r64, %r6;
	setp.ge.u32 	%p9, %r91, %r89;
	@%p9 bra 	$L__BB5_10;
	cvta.to.global.u64 	%rd6, %rd10;
	cvt.u64.u32 	%rd7, %r4;
	cvt.u64.u32 	%rd8, %r3;
$L__BB5_9:
	sub.s32 	%r67, %r89, %r91;
	shr.u32 	%r68, %r67, 1;
	add.s32 	%r69, %r68, %r91;
	cvt.u64.u32 	%rd20, %r69;
	add.s64 	%rd21, %rd20, %rd8;
	shl.b64 	%rd22, %rd21, 2;
	add.s64 	%rd23, %rd6, %rd22;
	ld.global.u32 	%r70, [%rd23];
	not.b32 	%r71, %r69;
	add.s32 	%r72, %r6, %r71;
	cvt.u64.u32 	%rd24, %r72;
	add.s64 	%rd25, %rd24, %rd7;
	shl.b64 	%rd26, %rd25, 2;
	add.s64 	%rd27, %rd6, %rd26;
	ld.global.u32 	%r73, [%rd27];
	shr.u32 	%r74, %r73, 31;
	add.s32 	%r75, %r73, %r74;
	and.b32  	%r76, %r75, -2;
	sub.s32 	%r77, %r73, %r76;
	shr.u32 	%r78, %r70, 31;
	add.s32 	%r79, %r70, %r78;
	and.b32  	%r80, %r79, -2;
	sub.s32 	%r81, %r70, %r80;
	setp.eq.s32 	%p10, %r77, %r81;
	setp.ge.s32 	%p11, %r73, %r70;
	selp.u32 	%r82, -1, 0, %p11;
	selp.b32 	%r83, %r82, %r73, %p10;
	and.b32  	%r84, %r83, 1;
	setp.eq.b32 	%p12, %r84, 1;
	add.s32 	%r85, %r69, 1;
	selp.b32 	%r91, %r85, %r91, %p12;
	selp.b32 	%r89, %r89, %r69, %p12;
	setp.lt.u32 	%p13, %r91, %r89;
	@%p13 bra 	$L__BB5_9;
$L__BB5_10:
	add.s32 	%r86, %r91, %r3;
	mul.wide.u32 	%rd28, %r1, 4;
	add.s64 	%rd29, %rd1, %rd28;
	st.global.u32 	[%rd29], %r86;
$L__BB5_11:
	ret;

}
	// .globl	_ZN3cub18CUB_300001_SM_10006detail10merge_sort26DeviceMergeSortMergeKernelINS2_10policy_hubIN6thrust24THRUST_300001_SM_1000_NS6detail15normal_iteratorINS6_10device_ptrIiEEEEE9Policy600ESB_PNS0_8NullTypeESB_SF_j17evens_before_oddsiSE_EEvbT2_T3_T4_PT6_PT7_T5_PSJ_SJ_NS1_7vsmem_tE
.visible .entry _ZN3cub18CUB_300001_SM_10006detail10merge_sort26DeviceMergeSortMergeKernelINS2_10policy_hubIN6thrust24THRUST_300001_SM_1000_NS6detail15normal_iteratorINS6_10device_ptrIiEEEEE9Policy600ESB_PNS0_8NullTypeESB_SF_j17evens_before_oddsiSE_EEvbT2_T3_T4_PT6_PT7_T5_PSJ_SJ_NS1_7vsmem_tE(
	.param .u8 _ZN3cub18CUB_300001_SM_10006detail10merge_sort26DeviceMergeSortMergeKernelINS2_10policy_hubIN6thrust24THRUST_300001_SM_1000_NS6detail15normal_iteratorINS6_10device_ptrIiEEEEE9Policy600ESB_PNS0_8NullTypeESB_SF_j17evens_before_oddsiSE_EEvbT2_T3_T4_PT6_PT7_T5_PSJ_SJ_NS1_7vsmem_tE_param_0,
	.param .align 8 .b8 _ZN3cub18CUB_300001_SM_10006detail10merge_sort26DeviceMergeSortMergeKernelINS2_10policy_hubIN6thrust24THRUST_300001_SM_1000_NS6detail15normal_iteratorINS6_10device_ptrIiEEEEE9Policy600ESB_PNS0_8NullTypeESB_SF_j17evens_before_oddsiSE_EEvbT2_T3_T4_PT6_PT7_T5_PSJ_SJ_NS1_7vsmem_tE_param_1[8],
	.param .u64 .ptr .align 1 _ZN3cub18CUB_300001_SM_10006detail10merge_sort26DeviceMergeSortMergeKernelINS2_10policy_hubIN6thrust24THRUST_300001_SM_1000_NS6detail15normal_iteratorINS6_10device_ptrIiEEEEE9Policy600ESB_PNS0_8NullTypeESB_SF_j17evens_before_oddsiSE_EEvbT2_T3_T4_PT6_PT7_T5_PSJ_SJ_NS1_7vsmem_tE_param_2,
	.param .u32 _ZN3cub18CUB_300001_SM_10006detail10merge_sort26DeviceMergeSortMergeKernelINS2_10policy_hubIN6thrust24THRUST_300001_SM_1000_NS6detail15normal_iteratorINS6_10device_ptrIiEEEEE9Policy600ESB_PNS0_8NullTypeESB_SF_j17evens_before_oddsiSE_EEvbT2_T3_T4_PT6_PT7_T5_PSJ_SJ_NS1_7vsmem_tE_param_3,
	.param .u64 .ptr .align 1 _ZN3cub18CUB_300001_SM_10006detail10merge_sort26DeviceMergeSortMergeKernelINS2_10policy_hubIN6thrust24THRUST_300001_SM_1000_NS6detail15normal_iteratorINS6_10device_ptrIiEEEEE9Policy600ESB_PNS0_8NullTypeESB_SF_j17evens_before_oddsiSE_EEvbT2_T3_T4_PT6_PT7_T5_PSJ_SJ_NS1_7vsmem_tE_param_4,
	.param .u64 .ptr .align 1 _ZN3cub18CUB_300001_SM_10006detail10merge_sort26DeviceMergeSortMergeKernelINS2_10policy_hubIN6thrust24THRUST_300001_SM_1000_NS6detail15normal_iteratorINS6_10device_ptrIiEEEEE9Policy600ESB_PNS0_8NullTypeESB_SF_j17evens_before_oddsiSE_EEvbT2_T3_T4_PT6_PT7_T5_PSJ_SJ_NS1_7vsmem_tE_param_5,
	.param .align 1 .b8 _ZN3cub18CUB_300001_SM_10006detail10merge_sort26DeviceMergeSortMergeKernelINS2_10policy_hubIN6thrust24THRUST_300001_SM_1000_NS6detail15normal_iteratorINS6_10device_ptrIiEEEEE9Policy600ESB_PNS0_8NullTypeESB_SF_j17evens_before_oddsiSE_EEvbT2_T3_T4_PT6_PT7_T5_PSJ_SJ_NS1_7vsmem_tE_param_6[1],
	.param .u64 .ptr .align 1 _ZN3cub18CUB_300001_SM_10006detail10merge_sort26DeviceMergeSortMergeKernelINS2_10policy_hubIN6thrust24THRUST_300001_SM_1000_NS6detail15normal_iteratorINS6_10device_ptrIiEEEEE9Policy600ESB_PNS0_8NullTypeESB_SF_j17evens_before_oddsiSE_EEvbT2_T3_T4_PT6_PT7_T5_PSJ_SJ_NS1_7vsmem_tE_param_7,
	.param .u32 _ZN3cub18CUB_300001_SM_10006detail10merge_sort26DeviceMergeSortMergeKernelINS2_10policy_hubIN6thrust24THRUST_300001_SM_1000_NS6detail15normal_iteratorINS6_10device_ptrIiEEEEE9Policy600ESB_PNS0_8NullTypeESB_SF_j17evens_before_oddsiSE_EEvbT2_T3_T4_PT6_PT7_T5_PSJ_SJ_NS1_7vsmem_tE_param_8,
	.param .align 8 .b8 _ZN3cub18CUB_300001_SM_10006detail10merge_sort26DeviceMergeSortMergeKernelINS2_10policy_hubIN6thrust24THRUST_300001_SM_1000_NS6detail15normal_iteratorINS6_10device_ptrIiEEEEE9Policy600ESB_PNS0_8NullTypeESB_SF_j17evens_before_oddsiSE_EEvbT2_T3_T4_PT6_PT7_T5_PSJ_SJ_NS1_7vsmem_tE_param_9[8]
)
.maxntid 256
{
	.reg .pred 	%p<556>;
	.reg .b16 	%rs<6>;
	.reg .b32 	%r<1727>;
	.reg .b64 	%rd<335>;
	// demoted variable
	.shared .align 16 .b8 _ZZN3cub18CUB_300001_SM_10006detail10merge_sort26DeviceMergeSortMergeKernelINS2_10policy_hubIN6thrust24THRUST_300001_SM_1000_NS6detail15normal_iteratorINS6_10device_ptrIiEEEEE9Policy600ESB_PNS0_8NullTypeESB_SF_j17evens_before_oddsiSE_EEvbT2_T3_T4_PT6_PT7_T5_PSJ_SJ_NS1_7vsmem_tEE19static_temp_storage[17424];
	ld.param.u64 	%rd13, [_ZN3cub18CUB_300001_SM_10006detail10merge_sort26DeviceMergeSortMergeKernelINS2_10policy_hubIN6thrust24THRUST_300001_SM_1000_NS6detail15normal_iteratorINS6_10device_ptrIiEEEEE9Policy600ESB_PNS0_8NullTypeESB_SF_j17evens_before_oddsiSE_EEvbT2_T3_T4_PT6_PT7_T5_PSJ_SJ_NS1_7vsmem_tE_param_1];
	ld.param.u32 	%r525, [_ZN3cub18CUB_300001_SM_10006detail10merge_sort26DeviceMergeSortMergeKernelINS2_10policy_hubIN6thrust24THRUST_300001_SM_1000_NS6detail15normal_iteratorINS6_10device_ptrIiEEEEE9Policy600ESB_PNS0_8NullTypeESB_SF_j17evens_before_oddsiSE_EEvbT2_T3_T4_PT6_PT7_T5_PSJ_SJ_NS1_7vsmem_tE_param_3];
	ld.param.u64 	%rd12, [_ZN3cub18CUB_300001_SM_10006detail10merge_sort26DeviceMergeSortMergeKernelINS2_10policy_hubIN6thrust24THRUST_300001_SM_1000_NS6detail15normal_iteratorINS6_10device_ptrIiEEEEE9Policy600ESB_PNS0_8NullTypeESB_SF_j17evens_before_oddsiSE_EEvbT2_T3_T4_PT6_PT7_T5_PSJ_SJ_NS1_7vsmem_tE_param_4];
	ld.param.u64 	%rd14, [_ZN3cub18CUB_300001_SM_10006detail10merge_sort26DeviceMergeSortMergeKernelINS2_10policy_hubIN6thrust24THRUST_300001_SM_1000_NS6detail15normal_iteratorINS6_10device_ptrIiEEEEE9Policy600ESB_PNS0_8NullTypeESB_SF_j17evens_before_oddsiSE_EEvbT2_T3_T4_PT6_PT7_T5_PSJ_SJ_NS1_7vsmem_tE_param_7];
	cvta.to.global.u64 	%rd1, %rd12;
	cvta.to.global.u64 	%rd2, %rd14;
	cvta.to.global.u64 	%rd3, %rd13;
	mov.u32 	%r1, %ctaid.x;
	mov.u32 	%r527, %nctaid.x;
	mov.u32 	%r2, %tid.x;
	add.s32 	%r528, %r527, -1;
	setp.ge.u32 	%p65, %r1, %r528;
	@%p65 bra 	$L__BB6_159;
	ld.param.u32 	%r1571, [_ZN3cub18CUB_300001_SM_10006detail10merge_sort26DeviceMergeSortMergeKernelINS2_10policy_hubIN6thrust24THRUST_300001_SM_1000_NS6detail15normal_iteratorINS6_10device_ptrIiEEEEE9Policy600ESB_PNS0_8NullTypeESB_SF_j17evens_before_oddsiSE_EEvbT2_T3_T4_PT6_PT7_T5_PSJ_SJ_NS1_7vsmem_tE_param_8];
	ld.param.s8 	%rs4, [_ZN3cub18CUB_300001_SM_10006detail10merge_sort26DeviceMergeSortMergeKernelINS2_10policy_hubIN6thrust24THRUST_300001_SM_1000_NS6detail15normal_iteratorINS6_10device_ptrIiEEEEE9Policy600ESB_PNS0_8NullTypeESB_SF_j17evens_before_oddsiSE_EEvbT2_T3_T4_PT6_PT7_T5_PSJ_SJ_NS1_7vsmem_tE_param_0];
	mul.wide.u32 	%rd171, %r1, 4;
	add.s64 	%rd172, %rd2, %rd171;
	ld.global.u32 	%r1054, [%rd172];
	ld.global.u32 	%r1055, [%rd172+4];
	shr.u32 	%r1056, %r1571, 1;
	neg.s32 	%r1057, %r1571;
	and.b32  	%r1058, %r1, %r1057;
	mul.lo.s32 	%r3, %r1058, 4352;
	mul.lo.s32 	%r4, %r1056, 4352;
	sub.s32 	%r1059, %r1, %r1058;
	mul.lo.s32 	%r1060, %r1059, 4352;
	sub.s32 	%r5, %r1054, %r3;
	sub.s32 	%r1061, %r1055, %r3;
	sub.s32 	%r1062, %r525, %r3;
	max.u32 	%r1063, %r1062, %r4;
	sub.s32 	%r1064, %r1063, %r4;
	sub.s32 	%r1065, %r1060, %r5;
	min.u32 	%r6, %r1065, %r1064;
	max.u32 	%r1066, %r1060, -4353;
	not.b32 	%r1067, %r1066;
	add.s32 	%r1068, %r1060, %r1067;
	sub.s32 	%r1069, %r1068, %r1061;
	or.b32  	%r1070, %r1, %r1057;
	setp.eq.s32 	%p330, %r1070, -1;
	min.u32 	%r1071, %r4, %r1062;
	selp.b32 	%r1072, %r1071, %r1061, %p330;
	selp.b32 	%r1073, %r4, %r1069, %p330;
	min.u32 	%r7, %r1073, %r1064;
	sub.s32 	%r8, %r1072, %r5;
	// begin inline asm
	griddepcontrol.wait;
	// end inline asm
	setp.eq.s16 	%p331, %rs4, 0;
	@%p331 bra 	$L__BB6_53;
	cvt.u64.u32 	%rd173, %r3;
	cvt.u64.u32 	%rd174, %r5;
	add.s64 	%rd175, %rd174, %rd173;
	cvt.u64.u32 	%rd176, %r4;
	add.s64 	%rd177, %rd173, %rd176;
	cvt.u64.u32 	%rd178, %r6;
	add.s64 	%rd179, %rd177, %rd178;
	setp.ge.s32 	%p332, %r2, %r8;
	cvt.u64.u32 	%rd180, %r2;
	add.s64 	%rd181, %rd175, %rd180;
	shl.b64 	%rd182, %rd181, 2;
	add.s64 	%rd4, %rd3, %rd182;
	sub.s32 	%r1074, %r2, %r8;
	cvt.s64.s32 	%rd183, %r1074;
	add.s64 	%rd184, %rd179, %rd183;
	shl.b64 	%rd185, %rd184, 2;
	add.s64 	%rd5, %rd3, %rd185;
	@%p332 bra 	$L__BB6_4;
	ld.global.u32 	%r1605, [%rd4];
	bra.uni 	$L__BB6_5;
$L__BB6_4:
	ld.global.u32 	%r1605, [%rd5];
$L__BB6_5:
	add.s32 	%r1075, %r2, 256;
	setp.lt.s32 	%p333, %r1075, %r8;
	@%p333 bra 	$L__BB6_7;
	ld.global.u32 	%r1604, [%rd5+1024];
	bra.uni 	$L__BB6_8;
$L__BB6_7:
	ld.global.u32 	%r1604, [%rd4+1024];
$L__BB6_8:
	add.s32 	%r1076, %r2, 512;
	setp.lt.s32 	%p334, %r1076, %r8;
	@%p334 bra 	$L__BB6_10;
	ld.global.u32 	%r1603, [%rd5+2048];
	bra.uni 	$L__BB6_11;
$L__BB6_10:
	ld.global.u32 	%r1603, [%rd4+2048];
$L__BB6_11:
	add.s32 	%r1077, %r2, 768;
	setp.lt.s32 	%p335, %r1077, %r8;
	@%p335 bra 	$L__BB6_13;
	ld.global.u32 	%r1602, [%rd5+3072];
	bra.uni 	$L__BB6_14;
$L__BB6_13:
	ld.global.u32 	%r1602, [%rd4+3072];
$L__BB6_14:
	or.b32  	%r1078, %r2, 1024;
	setp.lt.s32 	%p336, %r1078, %r8;
	@%p336 bra 	$L__BB6_16;
	ld.global.u32 	%r1601, [%rd5+4096];
	bra.uni 	$L__BB6_17;
$L__BB6_16:
	ld.global.u32 	%r1601, [%rd4+4096];
$L__BB6_17:
	add.s32 	%r1079, %r2, 1280;
	setp.lt.s32 	%p337, %r1079, %r8;
	@%p337 bra 	$L__BB6_19;
	ld.global.u32 	%r1600, [%rd5+5120];
	bra.uni 	$L__BB6_20;
$L__BB6_19:
	ld.global.u32 	%r1600, [%rd4+5120];
$L__BB6_20:
	add.s32 	%r1080, %r2, 1536;
	setp.lt.s32 	%p338, %r1080, %r8;
	@%p338 bra 	$L__BB6_22;
	ld.global.u32 	%r1599, [%rd5+6144];
	bra.uni 	$L__BB6_23;
$L__BB6_22:
	ld.global.u32 	%r1599, [%rd4+6144];
$L__BB6_23:
	add.s32 	%r1081, %r2, 1792;
	setp.lt.s32 	%p339, %r1081, %r8;
	@%p339 bra 	$L__BB6_25;
	ld.global.u32 	%r1598, [%rd5+7168];
	bra.uni 	$L__BB6_26;
$L__BB6_25:
	ld.global.u32 	%r1598, [%rd4+7168];
$L__BB6_26:
	or.b32  	%r1082, %r2, 2048;
	setp.lt.s32 	%p340, %r1082, %r8;
	@%p340 bra 	$L__BB6_28;
	ld.global.u32 	%r1597, [%rd5+8192];
	bra.uni 	$L__BB6_29;
$L__BB6_28:
	ld.global.u32 	%r1597, [%rd4+8192];
$L__BB6_29:
	add.s32 	%r1083, %r2, 2304;
	setp.lt.s32 	%p341, %r1083, %r8;
	@%p341 bra 	$L__BB6_31;
	ld.global.u32 	%r1596, [%rd5+9216];
	bra.uni 	$L__BB6_32;
$L__BB6_31:
	ld.global.u32 	%r1596, [%rd4+9216];
$L__BB6_32:
	add.s32 	%r1084, %r2, 2560;
	setp.lt.s32 	%p342, %r1084, %r8;
	@%p342 bra 	$L__BB6_34;
	ld.global.u32 	%r1595, [%rd5+10240];
	bra.uni 	$L__BB6_35;
$L__BB6_34:
	ld.global.u32 	%r1595, [%rd4+10240];
$L__BB6_35:
	add.s32 	%r1085, %r2, 2816;
	setp.lt.s32 	%p343, %r1085, %r8;
	@%p343 bra 	$L__BB6_37;
	ld.global.u32 	%r1594, [%rd5+11264];
	bra.uni 	$L__BB6_38;
$L__BB6_37:
	ld.global.u32 	%r1594, [%rd4+11264];
$L__BB6_38:
	or.b32  	%r1086, %r2, 3072;
	setp.lt.s32 	%p344, %r1086, %r8;
	@%p344 bra 	$L__BB6_40;
	ld.global.u32 	%r1593, [%rd5+12288];
	bra.uni 	$L__BB6_41;
$L__BB6_40:
	ld.global.u32 	%r1593, [%rd4+12288];
$L__BB6_41:
	add.s32 	%r1087, %r2, 3328;
	setp.lt.s32 	%p345, %r1087, %r8;
	@%p345 bra 	$L__BB6_43;
	ld.global.u32 	%r1592, [%rd5+13312];
	bra.uni 	$L__BB6_44;
$L__BB6_43:
	ld.global.u32 	%r1592, [%rd4+13312];
$L__BB6_44:
	add.s32 	%r1088, %r2, 3584;
	setp.lt.s32 	%p346, %r1088, %r8;
	@%p346 bra 	$L__BB6_46;
	ld.global.u32 	%r1591, [%rd5+14336];
	bra.uni 	$L__BB6_47;
$L__BB6_46:
	ld.global.u32 	%r1591, [%rd4+14336];
$L__BB6_47:
	add.s32 	%r1089, %r2, 3840;
	setp.lt.s32 	%p347, %r1089, %r8;
	@%p347 bra 	$L__BB6_49;
	ld.global.u32 	%r1590, [%rd5+15360];
	bra.uni 	$L__BB6_50;
$L__BB6_49:
	ld.global.u32 	%r1590, [%rd4+15360];
$L__BB6_50:
	or.b32  	%r1090, %r2, 4096;
	setp.lt.s32 	%p348, %r1090, %r8;
	@%p348 bra 	$L__BB6_52;
	ld.global.u32 	%r1589, [%rd5+16384];
	bra.uni 	$L__BB6_54;
$L__BB6_52:
	ld.global.u32 	%r1589, [%rd4+16384];
	bra.uni 	$L__BB6_54;
$L__BB6_53:
	ld.param.u32 	%r1572, [_ZN3cub18CUB_300001_SM_10006detail10merge_sort26DeviceMergeSortMergeKernelINS2_10policy_hubIN6thrust24THRUST_300001_SM_1000_NS6detail15normal_iteratorINS6_10device_ptrIiEEEEE9Policy600ESB_PNS0_8NullTypeESB_SF_j17evens_before_oddsiSE_EEvbT2_T3_T4_PT6_PT7_T5_PSJ_SJ_NS1_7vsmem_tE_param_8];
	ld.param.u64 	%rd333, [_ZN3cub18CUB_300001_SM_10006detail10merge_sort26DeviceMergeSortMergeKernelINS2_10policy_hubIN6thrust24THRUST_300001_SM_1000_NS6detail15normal_iteratorINS6_10device_ptrIiEEEEE9Policy600ESB_PNS0_8NullTypeESB_SF_j17evens_before_oddsiSE_EEvbT2_T3_T4_PT6_PT7_T5_PSJ_SJ_NS1_7vsmem_tE_param_4];
	cvt.u64.u32 	%rd186, %r3;
	cvt.u64.u32 	%rd187, %r5;
	add.s64 	%rd188, %rd187, %rd186;
	shr.u32 	%r1091, %r1572, 1;
	mul.lo.s32 	%r1092, %r1091, 4352;
	cvt.u64.u32 	%rd189, %r1092;
	add.s64 	%rd190, %rd186, %rd189;
	cvt.u64.u32 	%rd191, %r6;
	add.s64 	%rd192, %rd190, %rd191;
	setp.lt.s32 	%p349, %r2, %r8;
	sub.s32 	%r1093, %r2, %r8;
	cvt.s64.s32 	%rd193, %r1093;
	cvt.u64.u32 	%rd194, %r2;
	selp.b64 	%rd195, %rd188, %rd192, %p349;
	selp.b64 	%rd196, %rd194, %rd193, %p349;
	add.s64 	%rd197, %rd196, %rd195;
	cvta.to.global.u64 	%rd198, %rd333;
	shl.b64 	%rd199, %rd197, 2;
	add.s64 	%rd200, %rd198, %rd199;
	ld.global.u32 	%r1605, [%rd200];
	add.s32 	%r1094, %r2, 256;
	setp.lt.s32 	%p350, %r1094, %r8;
	sub.s32 	%r1095, %r1094, %r8;
	cvt.s64.s32 	%rd201, %r1095;
	cvt.u64.u32 	%rd202, %r1094;
	selp.b64 	%rd203, %rd188, %rd192, %p350;
	selp.b64 	%rd204, %rd202, %rd201, %p350;
	add.s64 	%rd205, %rd204, %rd203;
	shl.b64 	%rd206, %rd205, 2;
	add.s64 	%rd207, %rd198, %rd206;
	ld.global.u32 	%r1604, [%rd207];
	add.s32 	%r1096, %r2, 512;
	setp.lt.s32 	%p351, %r1096, %r8;
	sub.s32 	%r1097, %r1096, %r8;
	cvt.s64.s32 	%rd208, %r1097;
	cvt.u64.u32 	%rd209, %r1096;
	selp.b64 	%rd210, %rd188, %rd192, %p351;
	selp.b64 	%rd211, %rd209, %rd208, %p351;
	add.s64 	%rd212, %rd211, %rd210;
	shl.b64 	%rd213, %rd212, 2;
	add.s64 	%rd214, %rd198, %rd213;
	ld.global.u32 	%r1603, [%rd214];
	add.s32 	%r1098, %r2, 768;
	setp.lt.s32 	%p352, %r1098, %r8;
	sub.s32 	%r1099, %r1098, %r8;
	cvt.s64.s32 	%rd215, %r1099;
	cvt.u64.u32 	%rd216, %r1098;
	selp.b64 	%rd217, %rd188, %rd192, %p352;
	selp.b64 	%rd218, %rd216, %rd215, %p352;
	add.s64 	%rd219, %rd218, %rd217;
	shl.b64 	%rd220, %rd219, 2;
	add.s64 	%rd221, %rd198, %rd220;
	ld.global.u32 	%r1602, [%rd221];
	or.b32  	%r1100, %r2, 1024;
	setp.lt.s32 	%p353, %r1100, %r8;
	sub.s32 	%r1101, %r1100, %r8;
	cvt.s64.s32 	%rd222, %r1101;
	cvt.u64.u32 	%rd223, %r1100;
	selp.b64 	%rd224, %rd188, %rd192, %p353;
	selp.b64 	%rd225, %rd223, %rd222, %p353;
	add.s64 	%rd226, %rd225, %rd224;
	shl.b64 	%rd227, %rd226, 2;
	add.s64 	%rd228, %rd198, %rd227;
	ld.global.u32 	%r1601, [%rd228];
	add.s32 	%r1102, %r2, 1280;
	setp.lt.s32 	%p354, %r1102, %r8;
	sub.s32 	%r1103, %r1102, %r8;
	cvt.s64.s32 	%rd229, %r1103;
	cvt.u64.u32 	%rd230, %r1102;
	selp.b64 	%rd231, %rd188, %rd192, %p354;
	selp.b64 	%rd232, %rd230, %rd229, %p354;
	add.s64 	%rd233, %rd232, %rd231;
	shl.b64 	%rd234, %rd233, 2;
	add.s64 	%rd235, %rd198, %rd234;
	ld.global.u32 	%r1600, [%rd235];
	add.s32 	%r1104, %r2, 1536;
	setp.lt.s32 	%p355, %r1104, %r8;
	sub.s32 	%r1105, %r1104, %r8;
	cvt.s64.s32 	%rd236, %r1105;
	cvt.u64.u32 	%rd237, %r1104;
	selp.b64 	%rd238, %rd188, %rd192, %p355;
	selp.b64 	%rd239, %rd237, %rd236, %p355;
	add.s64 	%rd240, %rd239, %rd238;
	shl.b64 	%rd241, %rd240, 2;
	add.s64 	%rd242, %rd198, %rd241;
	ld.global.u32 	%r1599, [%rd242];
	add.s32 	%r1106, %r2, 1792;
	setp.lt.s32 	%p356, %r1106, %r8;
	sub.s32 	%r1107, %r1106, %r8;
	cvt.s64.s32 	%rd243, %r1107;
	cvt.u64.u32 	%rd244, %r1106;
	selp.b64 	%rd245, %rd188, %rd192, %p356;
	selp.b64 	%rd246, %rd244, %rd243, %p356;
	add.s64 	%rd247, %rd246, %rd245;
	shl.b64 	%rd248, %rd247, 2;
	add.s64 	%rd249, %rd198, %rd248;
	ld.global.u32 	%r1598, [%rd249];
	or.b32  	%r1108, %r2, 2048;
	setp.lt.s32 	%p357, %r1108, %r8;
	sub.s32 	%r1109, %r1108, %r8;
	cvt.s64.s32 	%rd250, %r1109;
	cvt.u64.u32 	%rd251, %r1108;
	selp.b64 	%rd252, %rd188, %rd192, %p357;
	selp.b64 	%rd253, %rd251, %rd250, %p357;
	add.s64 	%rd254, %rd253, %rd252;
	shl.b64 	%rd255, %rd254, 2;
	add.s64 	%rd256, %rd198, %rd255;
	ld.global.u32 	%r1597, [%rd256];
	add.s32 	%r1110, %r2, 2304;
	setp.lt.s32 	%p358, %r1110, %r8;
	sub.s32 	%r1111, %r1110, %r8;
	cvt.s64.s32 	%rd257, %r1111;
	cvt.u64.u32 	%rd258, %r1110;
	selp.b64 	%rd259, %rd188, %rd192, %p358;
	selp.b64 	%rd260, %rd258, %rd257, %p358;
	add.s64 	%rd261, %rd260, %rd259;
	shl.b64 	%rd262, %rd261, 2;
	add.s64 	%rd263, %rd198, %rd262;
	ld.global.u32 	%r1596, [%rd263];
	add.s32 	%r1112, %r2, 2560;
	setp.lt.s32 	%p359, %r1112, %r8;
	sub.s32 	%r1113, %r1112, %r8;
	cvt.s64.s32 	%rd264, %r1113;
	cvt.u64.u32 	%rd265, %r1112;
	selp.b64 	%rd266, %rd188, %rd192, %p359;
	selp.b64 	%rd267, %rd265, %rd264, %p359;
	add.s64 	%rd268, %rd267, %rd266;
	shl.b64 	%rd269, %rd268, 2;
	add.s64 	%rd270, %rd198, %rd269;
	ld.global.u32 	%r1595, [%rd270];
	add.s32 	%r1114, %r2, 2816;
	setp.lt.s32 	%p360, %r1114, %r8;
	sub.s32 	%r1115, %r1114, %r8;
	cvt.s64.s32 	%rd271, %r1115;
	cvt.u64.u32 	%rd272, %r1114;
	selp.b64 	%rd273, %rd188, %rd192, %p360;
	selp.b64 	%rd274, %rd272, %rd271, %p360;
	add.s64 	%rd275, %rd274, %rd273;
	shl.b64 	%rd276, %rd275, 2;
	add.s64 	%rd277, %rd198, %rd276;
	ld.global.u32 	%r1594, [%rd277];
	or.b32  	%r1116, %r2, 3072;
	setp.lt.s32 	%p361, %r1116, %r8;
	sub.s32 	%r1117, %r1116, %r8;
	cvt.s64.s32 	%rd278, %r1117;
	cvt.u64.u32 	%rd279, %r1116;
	selp.b64 	%rd280, %rd188, %rd192, %p361;
	selp.b64 	%rd281, %rd279, %rd278, %p361;
	add.s64 	%rd282, %rd281, %rd280;
	shl.b64 	%rd283, %rd282, 2;
	add.s64 	%rd284, %rd198, %rd283;
	ld.global.u32 	%r1593, [%rd284];
	add.s32 	%r1118, %r2, 3328;
	setp.lt.s32 	%p362, %r1118, %r8;
	sub.s32 	%r1119, %r1118, %r8;
	cvt.s64.s32 	%rd285, %r1119;
	cvt.u64.u32 	%rd286, %r1118;
	selp.b64 	%rd287, %rd188, %rd192, %p362;
	selp.b64 	%rd288, %rd286, %rd285, %p362;
	add.s64 	%rd289, %rd288, %rd287;
	shl.b64 	%rd290, %rd289, 2;
	add.s64 	%rd291, %rd198, %rd290;
	ld.global.u32 	%r1592, [%rd291];
	add.s32 	%r1120, %r2, 3584;
	setp.lt.s32 	%p363, %r1120, %r8;
	sub.s32 	%r1121, %r1120, %r8;
	cvt.s64.s32 	%rd292, %r1121;
	cvt.u64.u32 	%rd293, %r1120;
	selp.b64 	%rd294, %rd188, %rd192, %p363;
	selp.b64 	%rd295, %rd293, %rd292, %p363;
	add.s64 	%rd296, %rd295, %rd294;
	shl.b64 	%rd297, %rd296, 2;
	add.s64 	%rd298, %rd198, %rd297;
	ld.global.u32 	%r1591, [%rd298];
	add.s32 	%r1122, %r2, 3840;
	setp.lt.s32 	%p364, %r1122, %r8;
	sub.s32 	%r1123, %r1122, %r8;
	cvt.s64.s32 	%rd299, %r1123;
	cvt.u64.u32 	%rd300, %r1122;
	selp.b64 	%rd301, %rd188, %rd192, %p364;
	selp.b64 	%rd302, %rd300, %rd299, %p364;
	add.s64 	%rd303, %rd302, %rd301;
	shl.b64 	%rd304, %rd303, 2;
	add.s64 	%rd305, %rd198, %rd304;
	ld.global.u32 	%r1590, [%rd305];
	or.b32  	%r1124, %r2, 4096;
	setp.lt.s32 	%p365, %r1124, %r8;
	sub.s32 	%r1125, %r1124, %r8;
	cvt.s64.s32 	%rd306, %r1125;
	cvt.u64.u32 	%rd307, %r1124;
	selp.b64 	%rd308, %rd188, %rd192, %p365;
	selp.b64 	%rd309, %rd307, %rd306, %p365;
	add.s64 	%rd310, %rd309, %rd308;
	shl.b64 	%rd311, %rd310, 2;
	add.s64 	%rd312, %rd198, %rd311;
	ld.global.u32 	%r1589, [%rd312];
$L__BB6_54:
	sub.s32 	%r1126, %r7, %r6;
	shl.b32 	%r1127, %r2, 2;
	mov.u32 	%r1128, _ZZN3cub18CUB_300001_SM_10006detail10merge_sort26DeviceMergeSortMergeKernelINS2_10policy_hubIN6thrust24THRUST_300001_SM_1000_NS6detail15normal_iteratorINS6_10device_ptrIiEEEEE9Policy600ESB_PNS0_8NullTypeESB_SF_j17evens_before_oddsiSE_EEvbT2_T3_T4_PT6_PT7_T5_PSJ_SJ_NS1_7vsmem_tEE19static_temp_storage;
	add.s32 	%r1129, %r1128, %r1127;
	st.shared.u32 	[%r1129], %r1605;
	st.shared.u32 	[%r1129+1024], %r1604;
	st.shared.u32 	[%r1129+2048], %r1603;
	st.shared.u32 	[%r1129+3072], %r1602;
	st.shared.u32 	[%r1129+4096], %r1601;
	st.shared.u32 	[%r1129+5120], %r1600;
	st.shared.u32 	[%r1129+6144], %r1599;
	st.shared.u32 	[%r1129+7168], %r1598;
	st.shared.u32 	[%r1129+8192], %r1597;
	st.shared.u32 	[%r1129+9216], %r1596;
	st.shared.u32 	[%r1129+10240], %r1595;
	st.shared.u32 	[%r1129+11264], %r1594;
	st.shared.u32 	[%r1129+12288], %r1593;
	st.shared.u32 	[%r1129+13312], %r1592;
	st.shared.u32 	[%r1129+14336], %r1591;
	st.shared.u32 	[%r1129+15360], %r1590;
	st.shared.u32 	[%r1129+16384], %r1589;
	bar.sync 	0;
	// begin inline asm
	griddepcontrol.launch_dependents;
	// end inline asm
	add.s32 	%r93, %r1126, %r8;
	mul.lo.s32 	%r1130, %r2, 17;
	min.s32 	%r94, %r1130, %r93;
	setp.lt.s32 	%p366, %r94, %r1126;
	sub.s32 	%r1131, %r94, %r1126;
	selp.b32 	%r1608, 0, %r1131, %p366;
	min.s32 	%r1606, %r8, %r94;
	setp.ge.s32 	%p367, %r1608, %r1606;
	@%p367 bra 	$L__BB6_57;
	add.s32 	%r97, %r94, %r8;
$L__BB6_56:
	sub.s32 	%r1132, %r1606, %r1608;
	shr.u32 	%r1133, %r1132, 31;
	add.s32 	%r1134, %r1132, %r1133;
	shr.s32 	%r1135, %r1134, 1;
	add.s32 	%r1136, %r1135, %r1608;
	shl.b32 	%r1137, %r1136, 2;
	add.s32 	%r1139, %r1128, %r1137;
	ld.shared.u32 	%r1140, [%r1139];
	not.b32 	%r1141, %r1136;
	add.s32 	%r1142, %r97, %r1141;
	shl.b32 	%r1143, %r1142, 2;
	add.s32 	%r1144, %r1128, %r1143;
	ld.shared.u32 	%r1145, [%r1144];
	shr.u32 	%r1146, %r1145, 31;
	add.s32 	%r1147, %r1145, %r1146;
	and.b32  	%r1148, %r1147, -2;
	sub.s32 	%r1149, %r1145, %r1148;
	shr.u32 	%r1150, %r1140, 31;
	add.s32 	%r1151, %r1140, %r1150;
	and.b32  	%r1152, %r1151, -2;
	sub.s32 	%r1153, %r1140, %r1152;
	setp.eq.s32 	%p368, %r1149, %r1153;
	setp.ge.s32 	%p369, %r1145, %r1140;
	selp.u32 	%r1154, -1, 0, %p369;
	selp.b32 	%r1155, %r1154, %r1145, %p368;
	and.b32  	%r1156, %r1155, 1;
	setp.eq.b32 	%p370, %r1156, 1;
	add.s32 	%r1157, %r1136, 1;
	selp.b32 	%r1608, %r1157, %r1608, %p370;
	selp.b32 	%r1606, %r1606, %r1136, %p370;
	setp.lt.s32 	%p371, %r1608, %r1606;
	@%p371 bra 	$L__BB6_56;
$L__BB6_57:
	sub.s32 	%r1158, %r94, %r1608;
	add.s32 	%r103, %r1158, %r8;
	shl.b32 	%r1159, %r103, 2;
	add.s32 	%r104, %r1128, %r1159;
	ld.shared.u32 	%r1610, [%r104];
	shl.b32 	%r1161, %r1608, 2;
	add.s32 	%r106, %r1128, %r1161;
	ld.shared.u32 	%r1611, [%r106];
	setp.ge.s32 	%p373, %r103, %r93;
	mov.pred 	%p524, 0;
	@%p373 bra 	$L__BB6_60;
	setp.ge.s32 	%p375, %r1608, %r8;
	mov.pred 	%p524, -1;
	@%p375 bra 	$L__BB6_60;
	shr.u32 	%r1162, %r1610, 31;
	add.s32 	%r1163, %r1610, %r1162;
	and.b32  	%r1164, %r1163, -2;
	sub.s32 	%r1165, %r1610, %r1164;
	shr.u32 	%r1166, %r1611, 31;
	add.s32 	%r1167, %r1611, %r1166;
	and.b32  	%r1168, %r1167, -2;
	sub.s32 	%r1169, %r1611, %r1168;
	setp.eq.s32 	%p376, %r1165, %r1169;
	setp.lt.s32 	%p377, %r1610, %r1611;
	and.b32  	%r1170, %r1610, 1;
	setp.eq.b32 	%p378, %r1170, 1;
	not.pred 	%p379, %p378;
	selp.u32 	%r1171, -1, 0, %p377;
	selp.u32 	%r1172, -1, 0, %p379;
	selp.b32 	%r1173, %r1171, %r1172, %p376;
	and.b32  	%r1174, %r1173, 1;
	setp.eq.b32 	%p524, %r1174, 1;
$L__BB6_60:
	selp.b32 	%r108, %r1610, %r1611, %p524;
	selp.u32 	%r1175, 1, 0, %p524;
	add.s32 	%r109, %r103, %r1175;
	not.pred 	%p380, %p524;
	selp.u32 	%r1176, 1, 0, %p380;
	add.s32 	%r110, %r1608, %r1176;
	@%p380 bra 	$L__BB6_62;
	ld.shared.u32 	%r1610, [%r104+4];
	bra.uni 	$L__BB6_63;
$L__BB6_62:
	ld.shared.u32 	%r1611, [%r106+4];
$L__BB6_63:
	setp.ge.s32 	%p382, %r109, %r93;
	mov.pred 	%p525, 0;
	@%p382 bra 	$L__BB6_66;
	setp.ge.s32 	%p384, %r110, %r8;
	mov.pred 	%p525, -1;
	@%p384 bra 	$L__BB6_66;
	shr.u32 	%r1177, %r1610, 31;
	add.s32 	%r1178, %r1610, %r1177;
	and.b32  	%r1179, %r1178, -2;
	sub.s32 	%r1180, %r1610, %r1179;
	shr.u32 	%r1181, %r1611, 31;
	add.s32 	%r1182, %r1611, %r1181;
	and.b32  	%r1183, %r1182, -2;
	sub.s32 	%r1184, %r1611, %r1183;
	setp.eq.s32 	%p385, %r1180, %r1184;
	setp.lt.s32 	%p386, %r1610, %r1611;
	and.b32  	%r1185, %r1610, 1;
	setp.eq.b32 	%p387, %r1185, 1;
	not.pred 	%p388, %p387;
	selp.u32 	%r1186, -1, 0, %p386;
	selp.u32 	%r1187, -1, 0, %p388;
	selp.b32 	%r1188, %r1186, %r1187, %p385;
	and.b32  	%r1189, %r1188, 1;
	setp.eq.b32 	%p525, %r1189, 1;
$L__BB6_66:
	selp.b32 	%r115, %r1610, %r1611, %p525;
	selp.u32 	%r1190, 1, 0, %p525;
	add.s32 	%r116, %r109, %r1190;
	not.pred 	%p389, %p525;
	selp.u32 	%r1191, 1, 0, %p389;
	add.s32 	%r117, %r110, %r1191;
	@%p525 bra 	$L__BB6_68;
	shl.b32 	%r1192, %r117, 2;
	add.s32 	%r1194, %r1128, %r1192;
	ld.shared.u32 	%r1611, [%r1194];
	bra.uni 	$L__BB6_69;
$L__BB6_68:
	shl.b32 	%r1195, %r116, 2;
	add.s32 	%r1197, %r1128, %r1195;
	ld.shared.u32 	%r1610, [%r1197];
$L__BB6_69:
	setp.ge.s32 	%p391, %r116, %r93;
	mov.pred 	%p526, 0;
	@%p391 bra 	$L__BB6_72;
	setp.ge.s32 	%p393, %r117, %r8;
	mov.pred 	%p526, -1;
	@%p393 bra 	$L__BB6_72;
	shr.u32 	%r1198, %r1610, 31;
	add.s32 	%r1199, %r1610, %r1198;
	and.b32  	%r1200, %r1199, -2;
	sub.s32 	%r1201, %r1610, %r1200;
	shr.u32 	%r1202, %r1611, 31;
	add.s32 	%r1203, %r1611, %r1202;
	and.b32  	%r1204, %r1203, -2;
	sub.s32 	%r1205, %r1611, %r1204;
	setp.eq.s32 	%p394, %r1201, %r1205;
	setp.lt.s32 	%p395, %r1610, %r1611;
	and.b32  	%r1206, %r1610, 1;
	setp.eq.b32 	%p396, %r1206, 1;
	not.pred 	%p397, %p396;
	selp.u32 	%r1207, -1, 0, %p395;
	selp.u32 	%r1208, -1, 0, %p397;
	selp.b32 	%r1209, %r1207, %r1208, %p394;
	and.b32  	%r1210, %r1209, 1;
	setp.eq.b32 	%p526, %r1210, 1;
$L__BB6_72:
	selp.b32 	%r122, %r1610, %r1611, %p526;
	selp.u32 	%r1211, 1, 0, %p526;
	add.s32 	%r123, %r116, %r1211;
	not.pred 	%p398, %p526;
	selp.u32 	%r1212, 1, 0, %p398;
	add.s32 	%r124, %r117, %r1212;
	@%p526 bra 	$L__BB6_74;
	shl.b32 	%r1213, %r124, 2;
	add.s32 	%r1215, %r1128, %r1213;
	ld.shared.u32 	%r1611, [%r1215];
	bra.uni 	$L__BB6_75;
$L__BB6_74:
	shl.b32 	%r1216, %r123, 2;
	add.s32 	%r1218, %r1128, %r1216;
	ld.shared.u32 	%r1610, [%r1218];
$L__BB6_75:
	setp.ge.s32 	%p400, %r123, %r93;
	mov.pred 	%p527, 0;
	@%p400 bra 	$L__BB6_78;
	setp.ge.s32 	%p402, %r124, %r8;
	mov.pred 	%p527, -1;
	@%p402 bra 	$L__BB6_78;
	shr.u32 	%r1219, %r1610, 31;
	add.s32 	%r1220, %r1610, %r1219;
	and.b32  	%r1221, %r1220, -2;
	sub.s32 	%r1222, %r1610, %r1221;
	shr.u32 	%r1223, %r1611, 31;
	add.s32 	%r1224, %r1611, %r1223;
	and.b32  	%r1225, %r1224, -2;
	sub.s32 	%r1226, %r1611, %r1225;
	setp.eq.s32 	%p403, %r1222, %r1226;
	setp.lt.s32 	%p404, %r1610, %r1611;
	and.b32  	%r1227, %r1610, 1;
	setp.eq.b32 	%p405, %r1227, 1;
	not.pred 	%p406, %p405;
	selp.u32 	%r1228, -1, 0, %p404;
	selp.u32 	%r1229, -1, 0, %p406;
	selp.b32 	%r1230, %r1228, %r1229, %p403;
	and.b32  	%r1231, %r1230, 1;
	setp.eq.b32 	%p527, %r1231, 1;
$L__BB6_78:
	selp.b32 	%r129, %r1610, %r1611, %p527;
	selp.u32 	%r1232, 1, 0, %p527;
	add.s32 	%r130, %r123, %r1232;
	not.pred 	%p407, %p527;
	selp.u32 	%r1233, 1, 0, %p407;
	add.s32 	%r131, %r124, %r1233;
	@%p527 bra 	$L__BB6_80;
	shl.b32 	%r1234, %r131, 2;
	add.s32 	%r1236, %r1128, %r1234;
	ld.shared.u32 	%r1611, [%r1236];
	bra.uni 	$L__BB6_81;
$L__BB6_80:
	shl.b32 	%r1237, %r130, 2;
	add.s32 	%r1239, %r1128, %r1237;
	ld.shared.u32 	%r1610, [%r1239];
$L__BB6_81:
	setp.ge.s32 	%p409, %r130, %r93;
	mov.pred 	%p528, 0;
	@%p409 bra 	$L__BB6_84;
	setp.ge.s32 	%p411, %r131, %r8;
	mov.pred 	%p528, -1;
	@%p411 bra 	$L__BB6_84;
	shr.u32 	%r1240, %r1610, 31;
	add.s32 	%r1241, %r1610, %r1240;
	and.b32  	%r1242, %r1241, -2;
	sub.s32 	%r1243, %r1610, %r1242;
	shr.u32 	%r1244, %r1611, 31;
	add.s32 	%r1245, %r1611, %r1244;
	and.b32  	%r1246, %r1245, -2;
	sub.s32 	%r1247, %r1611, %r1246;
	setp.eq.s32 	%p412, %r1243, %r1247;
	setp.lt.s32 	%p413, %r1610, %r1611;
	and.b32  	%r1248, %r1610, 1;
	setp.eq.b32 	%p414, %r1248, 1;
	not.pred 	%p415, %p414;
	selp.u32 	%r1249, -1, 0, %p413;
	selp.u32 	%r1250, -1, 0, %p415;
	selp.b32 	%r1251, %r1249, %r1250, %p412;
	and.b32  	%r1252, %r1251, 1;
	setp.eq.b32 	%p528, %r1252, 1;
$L__BB6_84:
	selp.b32 	%r136, %r1610, %r1611, %p528;
	selp.u32 	%r1253, 1, 0, %p528;
	add.s32 	%r137, %r130, %r1253;
	not.pred 	%p416, %p528;
	selp.u32 	%r1254, 1, 0, %p416;
	add.s32 	%r138, %r131, %r1254;
	@%p528 bra 	$L__BB6_86;
	shl.b32 	%r1255, %r138, 2;
	add.s32 	%r1257, %r1128, %r1255;
	ld.shared.u32 	%r1611, [%r1257];
	bra.uni 	$L__BB6_87;
$L__BB6_86:
	shl.b32 	%r1258, %r137, 2;
	add.s32 	%r1260, %r1128, %r1258;
	ld.shared.u32 	%r1610, [%r1260];
$L__BB6_87:
	setp.ge.s32 	%p418, %r137, %r93;
	mov.pred 	%p529, 0;
	@%p418 bra 	$L__BB6_90;
	setp.ge.s32 	%p420, %r138, %r8;
	mov.pred 	%p529, -1;
	@%p420 bra 	$L__BB6_90;
	shr.u32 	%r1261, %r1610, 31;
	add.s32 	%r1262, %r1610, %r1261;
	and.b32  	%r1263, %r1262, -2;
	sub.s32 	%r1264, %r1610, %r1263;
	shr.u32 	%r1265, %r1611, 31;
	add.s32 	%r1266, %r1611, %r1265;
	and.b32  	%r1267, %r1266, -2;
	sub.s32 	%r1268, %r1611, %r1267;
	setp.eq.s32 	%p421, %r1264, %r1268;
	setp.lt.s32 	%p422, %r1610, %r1611;
	and.b32  	%r1269, %r1610, 1;
	setp.eq.b32 	%p423, %r1269, 1;
	not.pred 	%p424, %p423;
	selp.u32 	%r1270, -1, 0, %p422;
	selp.u32 	%r1271, -1, 0, %p424;
	selp.b32 	%r1272, %r1270, %r1271, %p421;
	and.b32  	%r1273, %r1272, 1;
	setp.eq.b32 	%p529, %r1273, 1;
$L__BB6_90:
	selp.b32 	%r143, %r1610, %r1611, %p529;
	selp.u32 	%r1274, 1, 0, %p529;
	add.s32 	%r144, %r137, %r1274;
	not.pred 	%p425, %p529;
	selp.u32 	%r1275, 1, 0, %p425;
	add.s32 	%r145, %r138, %r1275;
	@%p529 bra 	$L__BB6_92;
	shl.b32 	%r1276, %r145, 2;
	add.s32 	%r1278, %r1128, %r1276;
	ld.shared.u32 	%r1611, [%r1278];
	bra.uni 	$L__BB6_93;
$L__BB6_92:
	shl.b32 	%r1279, %r144, 2;
	add.s32 	%r1281, %r1128, %r1279;
	ld.shared.u32 	%r1610, [%r1281];
$L__BB6_93:
	setp.ge.s32 	%p427, %r144, %r93;
	mov.pred 	%p530, 0;
	@%p427 bra 	$L__BB6_96;
	setp.ge.s32 	%p429, %r145, %r8;
	mov.pred 	%p530, -1;
	@%p429 bra 	$L__BB6_96;
	shr.u32 	%r1282, %r1610, 31;
	add.s32 	%r1283, %r1610, %r1282;
	and.b32  	%r1284, %r1283, -2;
	sub.s32 	%r1285, %r1610, %r1284;
	shr.u32 	%r1286, %r1611, 31;
	add.s32 	%r1287, %r1611, %r1286;
	and.b32  	%r1288, %r1287, -2;
	sub.s32 	%r1289, %r1611, %r1288;
	setp.eq.s32 	%p430, %r1285, %r1289;
	setp.lt.s32 	%p431, %r1610, %r1611;
	and.b32  	%r1290, %r1610, 1;
	setp.eq.b32 	%p432, %r1290, 1;
	not.pred 	%p433, %p432;
	selp.u32 	%r1291, -1, 0, %p431;
	selp.u32 	%r1292, -1, 0, %p433;
	selp.b32 	%r1293, %r1291, %r1292, %p430;
	and.b32  	%r1294, %r1293, 1;
	setp.eq.b32 	%p530, %r1294, 1;
$L__BB6_96:
	selp.b32 	%r150, %r1610, %r1611, %p530;
	selp.u32 	%r1295, 1, 0, %p530;
	add.s32 	%r151, %r144, %r1295;
	not.pred 	%p434, %p530;
	selp.u32 	%r1296, 1, 0, %p434;
	add.s32 	%r152, %r145, %r1296;
	@%p530 bra 	$L__BB6_98;
	shl.b32 	%r1297, %r152, 2;
	add.s32 	%r1299, %r1128, %r1297;
	ld.shared.u32 	%r1611, [%r1299];
	bra.uni 	$L__BB6_99;
$L__BB6_98:
	shl.b32 	%r1300, %r151, 2;
	add.s32 	%r1302, %r1128, %r1300;
	ld.shared.u32 	%r1610, [%r1302];
$L__BB6_99:
	setp.ge.s32 	%p436, %r151, %r93;
	mov.pred 	%p531, 0;
	@%p436 bra 	$L__BB6_102;
	setp.ge.s32 	%p438, %r152, %r8;
	mov.pred 	%p531, -1;
	@%p438 bra 	$L__BB6_102;
	shr.u32 	%r1303, %r1610, 31;
	add.s32 	%r1304, %r1610, %r1303;
	and.b32  	%r1305, %r1304, -2;
	sub.s32 	%r1306, %r1610, %r1305;
	shr.u32 	%r1307, %r1611, 31;
	add.s32 	%r1308, %r1611, %r1307;
	and.b32  	%r1309, %r1308, -2;
	sub.s32 	%r1310, %r1611, %r1309;
	setp.eq.s32 	%p439, %r1306, %r1310;
	setp.lt.s32 	%p440, %r1610, %r1611;
	and.b32  	%r1311, %r1610, 1;
	setp.eq.b32 	%p441, %r1311, 1;
	not.pred 	%p442, %p441;
	selp.u32 	%r1312, -1, 0, %p440;
	selp.u32 	%r1313, -1, 0, %p442;
	selp.b32 	%r1314, %r1312, %r1313, %p439;
	and.b32  	%r1315, %r1314, 1;
	setp.eq.b32 	%p531, %r1315, 1;
$L__BB6_102:
	selp.b32 	%r157, %r1610, %r1611, %p531;
	selp.u32 	%r1316, 1, 0, %p531;
	add.s32 	%r158, %r151, %r1316;
	not.pred 	%p443, %p531;
	selp.u32 	%r1317, 1, 0, %p443;
	add.s32 	%r159, %r152, %r1317;
	@%p531 bra 	$L__BB6_104;
	shl.b32 	%r1318, %r159, 2;
	add.s32 	%r1320, %r1128, %r1318;
	ld.shared.u32 	%r1611, [%r1320];
	bra.uni 	$L__BB6_105;
$L__BB6_104:
	shl.b32 	%r1321, %r158, 2;
	add.s32 	%r1323, %r1128, %r1321;
	ld.shared.u32 	%r1610, [%r1323];
$L__BB6_105:
	setp.ge.s32 	%p445, %r158, %r93;
	mov.pred 	%p532, 0;
	@%p445 bra 	$L__BB6_108;
	setp.ge.s32 	%p447, %r159, %r8;
	mov.pred 	%p532, -1;
	@%p447 bra 	$L__BB6_108;
	shr.u32 	%r1324, %r1610, 31;
	add.s32 	%r1325, %r1610, %r1324;
	and.b32  	%r1326, %r1325, -2;
	sub.s32 	%r1327, %r1610, %r1326;
	shr.u32 	%r1328, %r1611, 31;
	add.s32 	%r1329, %r1611, %r1328;
	and.b32  	%r1330, %r1329, -2;
	sub.s32 	%r1331, %r1611, %r1330;
	setp.eq.s32 	%p448, %r1327, %r1331;
	setp.lt.s32 	%p449, %r1610, %r1611;
	and.b32  	%r1332, %r1610, 1;
	setp.eq.b32 	%p450, %r1332, 1;
	not.pred 	%p451, %p450;
	selp.u32 	%r1333, -1, 0, %p449;
	selp.u32 	%r1334, -1, 0, %p451;
	selp.b32 	%r1335, %r1333, %r1334, %p448;
	and.b32  	%r1336, %r1335, 1;
	setp.eq.b32 	%p532, %r1336, 1;
$L__BB6_108:
	selp.b32 	%r164, %r1610, %r1611, %p532;
	selp.u32 	%r1337, 1, 0, %p532;
	add.s32 	%r165, %r158, %r1337;
	not.pred 	%p452, %p532;
	selp.u32 	%r1338, 1, 0, %p452;
	add.s32 	%r166, %r159, %r1338;
	@%p532 bra 	$L__BB6_110;
	shl.b32 	%r1339, %r166, 2;
	add.s32 	%r1341, %r1128, %r1339;
	ld.shared.u32 	%r1611, [%r1341];
	bra.uni 	$L__BB6_111;
$L__BB6_110:
	shl.b32 	%r1342, %r165, 2;
	add.s32 	%r1344, %r1128, %r1342;
	ld.shared.u32 	%r1610, [%r1344];
$L__BB6_111:
	setp.ge.s32 	%p454, %r165, %r93;
	mov.pred 	%p533, 0;
	@%p454 bra 	$L__BB6_114;
	setp.ge.s32 	%p456, %r166, %r8;
	mov.pred 	%p533, -1;
	@%p456 bra 	$L__BB6_114;
	shr.u32 	%r1345, %r1610, 31;
	add.s32 	%r1346, %r1610, %r1345;
	and.b32  	%r1347, %r1346, -2;
	sub.s32 	%r1348, %r1610, %r1347;
	shr.u32 	%r1349, %r1611, 31;
	add.s32 	%r1350, %r1611, %r1349;
	and.b32  	%r1351, %r1350, -2;
	sub.s32 	%r1352, %r1611, %r1351;
	setp.eq.s32 	%p457, %r1348, %r1352;
	setp.lt.s32 	%p458, %r1610, %r1611;
	and.b32  	%r1353, %r1610, 1;
	setp.eq.b32 	%p459, %r1353, 1;
	not.pred 	%p460, %p459;
	selp.u32 	%r1354, -1, 0, %p458;
	selp.u32 	%r1355, -1, 0, %p460;
	selp.b32 	%r1356, %r1354, %r1355, %p457;
	and.b32  	%r1357, %r1356, 1;
	setp.eq.b32 	%p533, %r1357, 1;
$L__BB6_114:
	selp.b32 	%r171, %r1610, %r1611, %p533;
	selp.u32 	%r1358, 1, 0, %p533;
	add.s32 	%r172, %r165, %r1358;
	not.pred 	%p461, %p533;
	selp.u32 	%r1359, 1, 0, %p461;
	add.s32 	%r173, %r166, %r1359;
	@%p533 bra 	$L__BB6_116;
	shl.b32 	%r1360, %r173, 2;
	add.s32 	%r1362, %r1128, %r1360;
	ld.shared.u32 	%r1611, [%r1362];
	bra.uni 	$L__BB6_117;
$L__BB6_116:
	shl.b32 	%r1363, %r172, 2;
	add.s32 	%r1365, %r1128, %r1363;
	ld.shared.u32 	%r1610, [%r1365];
$L__BB6_117:
	setp.ge.s32 	%p463, %r172, %r93;
	mov.pred 	%p534, 0;
	@%p463 bra 	$L__BB6_120;
	setp.ge.s32 	%p465, %r173, %r8;
	mov.pred 	%p534, -1;
	@%p465 bra 	$L__BB6_120;
	shr.u32 	%r1366, %r1610, 31;
	add.s32 	%r1367, %r1610, %r1366;
	and.b32  	%r1368, %r1367, -2;
	sub.s32 	%r1369, %r1610, %r1368;
	shr.u32 	%r1370, %r1611, 31;
	add.s32 	%r1371, %r1611, %r1370;
	and.b32  	%r1372, %r1371, -2;
	sub.s32 	%r1373, %r1611, %r1372;
	setp.eq.s32 	%p466, %r1369, %r1373;
	setp.lt.s32 	%p467, %r1610, %r1611;
	and.b32  	%r1374, %r1610, 1;
	setp.eq.b32 	%p468, %r1374, 1;
	not.pred 	%p469, %p468;
	selp.u32 	%r1375, -1, 0, %p467;
	selp.u32 	%r1376, -1, 0, %p469;
	selp.b32 	%r1377, %r1375, %r1376, %p466;
	and.b32  	%r1378, %r1377, 1;
	setp.eq.b32 	%p534, %r1378, 1;
$L__BB6_120:
	selp.b32 	%r178, %r1610, %r1611, %p534;
	selp.u32 	%r1379, 1, 0, %p534;
	add.s32 	%r179, %r172, %r1379;
	not.pred 	%p470, %p534;
	selp.u32 	%r1380, 1, 0, %p470;
	add.s32 	%r180, %r173, %r1380;
	@%p534 bra 	$L__BB6_122;
	shl.b32 	%r1381, %r180, 2;
	add.s32 	%r1383, %r1128, %r1381;
	ld.shared.u32 	%r1611, [%r1383];
	bra.uni 	$L__BB6_123;
$L__BB6_122:
	shl.b32 	%r1384, %r179, 2;
	add.s32 	%r1386, %r1128, %r1384;
	ld.shared.u32 	%r1610, [%r1386];
$L__BB6_123:
	setp.ge.s32 	%p472, %r179, %r93;
	mov.pred 	%p535, 0;
	@%p472 bra 	$L__BB6_126;
	setp.ge.s32 	%p474, %r180, %r8;
	mov.pred 	%p535, -1;
	@%p474 bra 	$L__BB6_126;
	shr.u32 	%r1387, %r1610, 31;
	add.s32 	%r1388, %r1610, %r1387;
	and.b32  	%r1389, %r1388, -2;
	sub.s32 	%r1390, %r1610, %r1389;
	shr.u32 	%r1391, %r1611, 31;
	add.s32 	%r1392, %r1611, %r1391;
	and.b32  	%r1393, %r1392, -2;
	sub.s32 	%r1394, %r1611, %r1393;
	setp.eq.s32 	%p475, %r1390, %r1394;
	setp.lt.s32 	%p476, %r1610, %r1611;
	and.b32  	%r1395, %r1610, 1;
	setp.eq.b32 	%p477, %r1395, 1;
	not.pred 	%p478, %p477;
	selp.u32 	%r1396, -1, 0, %p476;
	selp.u32 	%r1397, -1, 0, %p478;
	selp.b32 	%r1398, %r1396, %r1397, %p475;
	and.b32  	%r1399, %r1398, 1;
	setp.eq.b32 	%p535, %r1399, 1;
$L__BB6_126:
	selp.b32 	%r185, %r1610, %r1611, %p535;
	selp.u32 	%r1400, 1, 0, %p535;
	add.s32 	%r186, %r179, %r1400;
	not.pred 	%p479, %p535;
	selp.u32 	%r1401, 1, 0, %p479;
	add.s32 	%r187, %r180, %r1401;
	@%p535 bra 	$L__BB6_128;
	shl.b32 	%r1402, %r187, 2;
	add.s32 	%r1404, %r1128, %r1402;
	ld.shared.u32 	%r1611, [%r1404];
	bra.uni 	$L__BB6_129;
$L__BB6_128:
	shl.b32 	%r1405, %r186, 2;
	add.s32 	%r1407, %r1128, %r1405;
	ld.shared.u32 	%r1610, [%r1407];
$L__BB6_129:
	setp.ge.s32 	%p481, %r186, %r93;
	mov.pred 	%p536, 0;
	@%p481 bra 	$L__BB6_132;
	setp.ge.s32 	%p483, %r187, %r8;
	mov.pred 	%p536, -1;
	@%p483 bra 	$L__BB6_132;
	shr.u32 	%r1408, %r1610, 31;
	add.s32 	%r1409, %r1610, %r1408;
	and.b32  	%r1410, %r1409, -2;
	sub.s32 	%r1411, %r1610, %r1410;
	shr.u32 	%r1412, %r1611, 31;
	add.s32 	%r1413, %r1611, %r1412;
	and.b32  	%r1414, %r1413, -2;
	sub.s32 	%r1415, %r1611, %r1414;
	setp.eq.s32 	%p484, %r1411, %r1415;
	setp.lt.s32 	%p485, %r1610, %r1611;
	and.b32  	%r1416, %r1610, 1;
	setp.eq.b32 	%p486, %r1416, 1;
	not.pred 	%p487, %p486;
	selp.u32 	%r1417, -1, 0, %p485;
	selp.u32 	%r1418, -1, 0, %p487;
	selp.b32 	%r1419, %r1417, %r1418, %p484;
	and.b32  	%r1420, %r1419, 1;
	setp.eq.b32 	%p536, %r1420, 1;
$L__BB6_132:
	selp.b32 	%r192, %r1610, %r1611, %p536;
	selp.u32 	%r1421, 1, 0, %p536;
	add.s32 	%r193, %r186, %r1421;
	not.pred 	%p488, %p536;
	selp.u32 	%r1422, 1, 0, %p488;
	add.s32 	%r194, %r187, %r1422;
	@%p536 bra 	$L__BB6_134;
	shl.b32 	%r1423, %r194, 2;
	add.s32 	%r1425, %r1128, %r1423;
	ld.shared.u32 	%r1611, [%r1425];
	bra.uni 	$L__BB6_135;
$L__BB6_134:
	shl.b32 	%r1426, %r193, 2;
	add.s32 	%r1428, %r1128, %r1426;
	ld.shared.u32 	%r1610, [%r1428];
$L__BB6_135:
	setp.ge.s32 	%p490, %r193, %r93;
	mov.pred 	%p537, 0;
	@%p490 bra 	$L__BB6_138;
	setp.ge.s32 	%p492, %r194, %r8;
	mov.pred 	%p537, -1;
	@%p492 bra 	$L__BB6_138;
	shr.u32 	%r1429, %r1610, 31;
	add.s32 	%r1430, %r1610, %r1429;
	and.b32  	%r1431, %r1430, -2;
	sub.s32 	%r1432, %r1610, %r1431;
	shr.u32 	%r1433, %r1611, 31;
	add.s32 	%r1434, %r1611, %r1433;
	and.b32  	%r1435, %r1434, -2;
	sub.s32 	%r1436, %r1611, %r1435;
	setp.eq.s32 	%p493, %r1432, %r1436;
	setp.lt.s32 	%p494, %r1610, %r1611;
	and.b32  	%r1437, %r1610, 1;
	setp.eq.b32 	%p495, %r1437, 1;
	not.pred 	%p496, %p495;
	selp.u32 	%r1438, -1, 0, %p494;
	selp.u32 	%r1439, -1, 0, %p496;
	selp.b32 	%r1440, %r1438, %r1439, %p493;
	and.b32  	%r1441, %r1440, 1;
	setp.eq.b32 	%p537, %r1441, 1;
$L__BB6_138:
	selp.b32 	%r199, %r1610, %r1611, %p537;
	selp.u32 	%r1442, 1, 0, %p537;
	add.s32 	%r200, %r193, %r1442;
	not.pred 	%p497, %p537;
	selp.u32 	%r1443, 1, 0, %p497;
	add.s32 	%r201, %r194, %r1443;
	@%p537 bra 	$L__BB6_140;
	shl.b32 	%r1444, %r201, 2;
	add.s32 	%r1446, %r1128, %r1444;
	ld.shared.u32 	%r1611, [%r1446];
	bra.uni 	$L__BB6_141;
$L__BB6_140:
	shl.b32 	%r1447, %r200, 2;
	add.s32 	%r1449, %r1128, %r1447;
	ld.shared.u32 	%r1610, [%r1449];
$L__BB6_141:
	setp.ge.s32 	%p499, %r200, %r93;
	mov.pred 	%p538, 0;
	@%p499 bra 	$L__BB6_144;
	setp.ge.s32 	%p501, %r201, %r8;
	mov.pred 	%p538, -1;
	@%p501 bra 	$L__BB6_144;
	shr.u32 	%r1450, %r1610, 31;
	add.s32 	%r1451, %r1610, %r1450;
	and.b32  	%r1452, %r1451, -2;
	sub.s32 	%r1453, %r1610, %r1452;
	shr.u32 	%r1454, %r1611, 31;
	add.s32 	%r1455, %r1611, %r1454;
	and.b32  	%r1456, %r1455, -2;
	sub.s32 	%r1457, %r1611, %r1456;
	setp.eq.s32 	%p502, %r1453, %r1457;
	setp.lt.s32 	%p503, %r1610, %r1611;
	and.b32  	%r1458, %r1610, 1;
	setp.eq.b32 	%p504, %r1458, 1;
	not.pred 	%p505, %p504;
	selp.u32 	%r1459, -1, 0, %p503;
	selp.u32 	%r1460, -1, 0, %p505;
	selp.b32 	%r1461, %r1459, %r1460, %p502;
	and.b32  	%r1462, %r1461, 1;
	setp.eq.b32 	%p538, %r1462, 1;
$L__BB6_144:
	selp.b32 	%r206, %r1610, %r1611, %p538;
	selp.u32 	%r1463, 1, 0, %p538;
	add.s32 	%r207, %r200, %r1463;
	not.pred 	%p506, %p538;
	selp.u32 	%r1464, 1, 0, %p506;
	add.s32 	%r208, %r201, %r1464;
	@%p538 bra 	$L__BB6_146;
	shl.b32 	%r1465, %r208, 2;
	add.s32 	%r1467, %r1128, %r1465;
	ld.shared.u32 	%r1611, [%r1467];
	bra.uni 	$L__BB6_147;
$L__BB6_146:
	shl.b32 	%r1468, %r207, 2;
	add.s32 	%r1470, %r1128, %r1468;
	ld.shared.u32 	%r1610, [%r1470];
$L__BB6_147:
	setp.ge.s32 	%p508, %r207, %r93;
	mov.pred 	%p539, 0;
	@%p508 bra 	$L__BB6_150;
	setp.ge.s32 	%p510, %r208, %r8;
	mov.pred 	%p539, -1;
	@%p510 bra 	$L__BB6_150;
	shr.u32 	%r1471, %r1610, 31;
	add.s32 	%r1472, %r1610, %r1471;
	and.b32  	%r1473, %r1472, -2;
	sub.s32 	%r1474, %r1610, %r1473;
	shr.u32 	%r1475, %r1611, 31;
	add.s32 	%r1476, %r1611, %r1475;
	and.b32  	%r1477, %r1476, -2;
	sub.s32 	%r1478, %r1611, %r1477;
	setp.eq.s32 	%p511, %r1474, %r1478;
	setp.lt.s32 	%p512, %r1610, %r1611;
	and.b32  	%r1479, %r1610, 1;
	setp.eq.b32 	%p513, %r1479, 1;
	not.pred 	%p514, %p513;
	selp.u32 	%r1480, -1, 0, %p512;
	selp.u32 	%r1481, -1, 0, %p514;
	selp.b32 	%r1482, %r1480, %r1481, %p511;
	and.b32  	%r1483, %r1482, 1;
	setp.eq.b32 	%p539, %r1483, 1;
$L__BB6_150:
	selp.b32 	%r213, %r1610, %r1611, %p539;
	selp.u32 	%r1484, 1, 0, %p539;
	add.s32 	%r214, %r207, %r1484;
	not.pred 	%p515, %p539;
	selp.u32 	%r1485, 1, 0, %p515;
	add.s32 	%r215, %r208, %r1485;
	@%p539 bra 	$L__BB6_152;
	shl.b32 	%r1486, %r215, 2;
	add.s32 	%r1488, %r1128, %r1486;
	ld.shared.u32 	%r1611, [%r1488];
	bra.uni 	$L__BB6_153;
$L__BB6_152:
	shl.b32 	%r1489, %r214, 2;
	add.s32 	%r1491, %r1128, %r1489;
	ld.shared.u32 	%r1610, [%r1491];
$L__BB6_153:
	setp.ge.s32 	%p516, %r214, %r93;
	mov.u32 	%r1641, %r1611;
	@%p516 bra 	$L__BB6_156;
	setp.ge.s32 	%p517, %r215, %r8;
	mov.u32 	%r1641, %r1610;
	@%p517 bra 	$L__BB6_156;
	shr.u32 	%r1492, %r1610, 31;
	add.s32 	%r1493, %r1610, %r1492;
	and.b32  	%r1494, %r1493, -2;
	sub.s32 	%r1495, %r1610, %r1494;
	shr.u32 	%r1496, %r1611, 31;
	add.s32 	%r1497, %r1611, %r1496;
	and.b32  	%r1498, %r1497, -2;
	sub.s32 	%r1499, %r1611, %r1498;
	setp.eq.s32 	%p518, %r1495, %r1499;
	setp.lt.s32 	%p519, %r1610, %r1611;
	and.b32  	%r1500, %r1610, 1;
	setp.eq.b32 	%p520, %r1500, 1;
	not.pred 	%p521, %p520;
	selp.u32 	%r1501, -1, 0, %p519;
	selp.u32 	%r1502, -1, 0, %p521;
	selp.b32 	%r1503, %r1501, %r1502, %p518;
	and.b32  	%r1504, %r1503, 1;
	setp.eq.b32 	%p522, %r1504, 1;
	selp.b32 	%r1641, %r1610, %r1611, %p522;
$L__BB6_156:
	ld.param.s8 	%rs5, [_ZN3cub18CUB_300001_SM_10006detail10merge_sort26DeviceMergeSortMergeKernelINS2_10policy_hubIN6thrust24THRUST_300001_SM_1000_NS6detail15normal_iteratorINS6_10device_ptrIiEEEEE9Policy600ESB_PNS0_8NullTypeESB_SF_j17evens_before_oddsiSE_EEvbT2_T3_T4_PT6_PT7_T5_PSJ_SJ_NS1_7vsmem_tE_param_0];
	mov.u32 	%r1505, %ctaid.x;
	mul.lo.s32 	%r222, %r1505, 4352;
	setp.eq.s16 	%p523, %rs5, 0;
	bar.sync 	0;
	@%p523 bra 	$L__BB6_158;
	ld.param.u64 	%rd334, [_ZN3cub18CUB_300001_SM_10006detail10merge_sort26DeviceMergeSortMergeKernelINS2_10policy_hubIN6thrust24THRUST_300001_SM_1000_NS6detail15normal_iteratorINS6_10device_ptrIiEEEEE9Policy600ESB_PNS0_8NullTypeESB_SF_j17evens_before_oddsiSE_EEvbT2_T3_T4_PT6_PT7_T5_PSJ_SJ_NS1_7vsmem_tE_param_4];
	cvt.u64.u32 	%rd313, %r222;
	// begin inline asm
	mov.u32 %r1506, %laneid;
	// end inline asm
	shr.u32 	%r1507, %r2, 5;
	mul.lo.s32 	%r1508, %r1507, 544;
	mad.lo.s32 	%r1509, %r1506, 17, %r1508;
	shl.b32 	%r1510, %r1509, 2;
	add.s32 	%r1512, %r1128, %r1510;
	st.shared.u32 	[%r1512], %r108;
	st.shared.u32 	[%r1512+4], %r115;
	st.shared.u32 	[%r1512+8], %r122;
	st.shared.u32 	[%r1512+12], %r129;
	st.shared.u32 	[%r1512+16], %r136;
	st.shared.u32 	[%r1512+20], %r143;
	st.shared.u32 	[%r1512+24], %r150;
	st.shared.u32 	[%r1512+28], %r157;
	st.shared.u32 	[%r1512+32], %r164;
	st.shared.u32 	[%r1512+36], %r171;
	st.shared.u32 	[%r1512+40], %r178;
	st.shared.u32 	[%r1512+44], %r185;
	st.shared.u32 	[%r1512+48], %r192;
	st.shared.u32 	[%r1512+52], %r199;
	st.shared.u32 	[%r1512+56], %r206;
	st.shared.u32 	[%r1512+60], %r213;
	st.shared.u32 	[%r1512+64], %r1641;
	bar.warp.sync 	-1;
	shl.b32 	%r1513, %r1506, 4;
	sub.s32 	%r1514, %r1509, %r1513;
	shl.b32 	%r1515, %r1514, 2;
	add.s32 	%r1516, %r1128, %r1515;
	ld.shared.u32 	%r1517, [%r1516];
	ld.shared.u32 	%r1518, [%r1516+128];
	ld.shared.u32 	%r1519, [%r1516+256];
	ld.shared.u32 	%r1520, [%r1516+384];
	ld.shared.u32 	%r1521, [%r1516+512];
	ld.shared.u32 	%r1522, [%r1516+640];
	ld.shared.u32 	%r1523, [%r1516+768];
	ld.shared.u32 	%r1524, [%r1516+896];
	ld.shared.u32 	%r1525, [%r1516+1024];
	ld.shared.u32 	%r1526, [%r1516+1152];
	ld.shared.u32 	%r1527, [%r1516+1280];
	ld.shared.u32 	%r1528, [%r1516+1408];
	ld.shared.u32 	%r1529, [%r1516+1536];
	ld.shared.u32 	%r1530, [%r1516+1664];
	ld.shared.u32 	%r1531, [%r1516+1792];
	ld.shared.u32 	%r1532, [%r1516+1920];
	ld.shared.u32 	%r1533, [%r1516+2048];
	and.b32  	%r1534, %r2, 31;
	and.b32  	%r1535, %r2, 992;
	mul.lo.s32 	%r1536, %r1535, 17;
	or.b32  	%r1537, %r1536, %r1534;
	cvt.u64.u32 	%rd314, %r1537;
	add.s64 	%rd315, %rd314, %rd313;
	cvta.to.global.u64 	%rd316, %rd334;
	shl.b64 	%rd317, %rd315, 2;
	add.s64 	%rd318, %rd316, %rd317;
	st.global.u32 	[%rd318], %r1517;
	st.global.u32 	[%rd318+128], %r1518;
	st.global.u32 	[%rd318+256], %r1519;
	st.global.u32 	[%rd318+384], %r1520;
	st.global.u32 	[%rd318+512], %r1521;
	st.global.u32 	[%rd318+640], %r1522;
	st.global.u32 	[%rd318+768], %r1523;
	st.global.u32 	[%rd318+896], %r1524;
	st.global.u32 	[%rd318+1024], %r1525;
	st.global.u32 	[%rd318+1152], %r1526;
	st.global.u32 	[%rd318+1280], %r1527;
	st.global.u32 	[%rd318+1408], %r1528;
	st.global.u32 	[%rd318+1536], %r1529;
	st.global.u32 	[%rd318+1664], %r1530;
	st.global.u32 	[%rd318+1792], %r1531;
	st.global.u32 	[%rd318+1920], %r1532;
	st.global.u32 	[%rd318+2048], %r1533;
	bra.uni 	$L__BB6_437;
$L__BB6_158:
	// begin inline asm
	mov.u32 %r1538, %laneid;
	// end inline asm
	shr.u32 	%r1539, %r2, 5;
	mul.lo.s32 	%r1540, %r1539, 544;
	mad.lo.s32 	%r1541, %r1538, 17, %r1540;
	shl.b32 	%r1542, %r1541, 2;
	add.s32 	%r1544, %r1128, %r1542;
	st.shared.u32 	[%r1544], %r108;
	st.shared.u32 	[%r1544+4], %r115;
	st.shared.u32 	[%r1544+8], %r122;
	st.shared.u32 	[%r1544+12], %r129;
	st.shared.u32 	[%r1544+16], %r136;
	st.shared.u32 	[%r1544+20], %r143;
	st.shared.u32 	[%r1544+24], %r150;
	st.shared.u32 	[%r1544+28], %r157;
	st.shared.u32 	[%r1544+32], %r164;
	st.shared.u32 	[%r1544+36], %r171;
	st.shared.u32 	[%r1544+40], %r178;
	st.shared.u32 	[%r1544+44], %r185;
	st.shared.u32 	[%r1544+48], %r192;
	st.shared.u32 	[%r1544+52], %r199;
	st.shared.u32 	[%r1544+56], %r206;
	st.shared.u32 	[%r1544+60], %r213;
	st.shared.u32 	[%r1544+64], %r1641;
	bar.warp.sync 	-1;
	shl.b32 	%r1545, %r1538, 4;
	sub.s32 	%r1546, %r1541, %r1545;
	shl.b32 	%r1547, %r1546, 2;
	add.s32 	%r1548, %r1128, %r1547;
	ld.shared.u32 	%r1549, [%r1548];
	ld.shared.u32 	%r1550, [%r1548+128];
	ld.shared.u32 	%r1551, [%r1548+256];
	ld.shared.u32 	%r1552, [%r1548+384];
	ld.shared.u32 	%r1553, [%r1548+512];
	ld.shared.u32 	%r1554, [%r1548+640];
	ld.shared.u32 	%r1555, [%r1548+768];
	ld.shared.u32 	%r1556, [%r1548+896];
	ld.shared.u32 	%r1557, [%r1548+1024];
	ld.shared.u32 	%r1558, [%r1548+1152];
	ld.shared.u32 	%r1559, [%r1548+1280];
	ld.shared.u32 	%r1560, [%r1548+1408];
	ld.shared.u32 	%r1561, [%r1548+1536];
	ld.shared.u32 	%r1562, [%r1548+1664];
	ld.shared.u32 	%r1563, [%r1548+1792];
	ld.shared.u32 	%r1564, [%r1548+1920];
	ld.shared.u32 	%r1565, [%r1548+2048];
	and.b32  	%r1566, %r2, 31;
	and.b32  	%r1567, %r2, 992;
	mul.lo.s32 	%r1568, %r1567, 17;
	cvt.u64.u32 	%rd319, %r1568;
	add.s32 	%r1569, %r1566, %r222;
	cvt.u64.u32 	%rd320, %r1569;
	add.s64 	%rd321, %rd320, %rd319;
	shl.b64 	%rd322, %rd321, 2;
	add.s64 	%rd323, %rd3, %rd322;
	st.global.u32 	[%rd323], %r1549;
	st.global.u32 	[%rd323+128], %r1550;
	st.global.u32 	[%rd323+256], %r1551;
	st.global.u32 	[%rd323+384], %r1552;
	st.global.u32 	[%rd323+512], %r1553;
	st.global.u32 	[%rd323+640], %r1554;
	st.global.u32 	[%rd323+768], %r1555;
	st.global.u32 	[%rd323+896], %r1556;
	st.global.u32 	[%rd323+1024], %r1557;
	st.global.u32 	[%rd323+1152], %r1558;
	st.global.u32 	[%rd323+1280], %r1559;
	st.global.u32 	[%rd323+1408], %r1560;
	st.global.u32 	[%rd323+1536], %r1561;
	st.global.u32 	[%rd323+1664], %r1562;
	st.global.u32 	[%rd323+1792], %r1563;
	st.global.u32 	[%rd323+1920], %r1564;
	st.global.u32 	[%rd323+2048], %r1565;
	bra.uni 	$L__BB6_437;
$L__BB6_159:
	ld.param.u32 	%r1570, [_ZN3cub18CUB_300001_SM_10006detail10merge_sort26DeviceMergeSortMergeKernelINS2_10policy_hubIN6thrust24THRUST_300001_SM_1000_NS6detail15normal_iteratorINS6_10device_ptrIiEEEEE9Policy600ESB_PNS0_8NullTypeESB_SF_j17evens_before_oddsiSE_EEvbT2_T3_T4_PT6_PT7_T5_PSJ_SJ_NS1_7vsmem_tE_param_8];
	ld.param.s8 	%rs2, [_ZN3cub18CUB_300001_SM_10006detail10merge_sort26DeviceMergeSortMergeKernelINS2_10policy_hubIN6thrust24THRUST_300001_SM_1000_NS6detail15normal_iteratorINS6_10device_ptrIiEEEEE9Policy600ESB_PNS0_8NullTypeESB_SF_j17evens_before_oddsiSE_EEvbT2_T3_T4_PT6_PT7_T5_PSJ_SJ_NS1_7vsmem_tE_param_0];
	mul.wide.u32 	%rd15, %r1, 4;
	add.s64 	%rd16, %rd2, %rd15;
	ld.global.u32 	%r529, [%rd16];
	ld.global.u32 	%r530, [%rd16+4];
	shr.u32 	%r531, %r1570, 1;
	neg.s32 	%r532, %r1570;
	and.b32  	%r533, %r1, %r532;
	mul.lo.s32 	%r223, %r533, 4352;
	mul.lo.s32 	%r224, %r531, 4352;
	sub.s32 	%r534, %r1, %r533;
	mul.lo.s32 	%r535, %r534, 4352;
	sub.s32 	%r225, %r529, %r223;
	sub.s32 	%r536, %r530, %r223;
	sub.s32 	%r537, %r525, %r223;
	max.u32 	%r538, %r537, %r224;
	sub.s32 	%r539, %r538, %r224;
	sub.s32 	%r540, %r535, %r225;
	min.u32 	%r226, %r540, %r539;
	max.u32 	%r541, %r535, -4353;
	not.b32 	%r542, %r541;
	add.s32 	%r543, %r535, %r542;
	sub.s32 	%r544, %r543, %r536;
	or.b32  	%r545, %r1, %r532;
	setp.eq.s32 	%p66, %r545, -1;
	min.u32 	%r546, %r224, %r537;
	selp.b32 	%r547, %r546, %r536, %p66;
	selp.b32 	%r548, %r224, %r544, %p66;
	min.u32 	%r549, %r548, %r539;
	sub.s32 	%r227, %r547, %r225;
	sub.s32 	%r228, %r549, %r226;
	// begin inline asm
	griddepcontrol.wait;
	// end inline asm
	setp.eq.s16 	%p67, %rs2, 0;
	@%p67 bra 	$L__BB6_228;
	cvt.u64.u32 	%rd17, %r223;
	cvt.u64.u32 	%rd18, %r225;
	add.s64 	%rd19, %rd18, %rd17;
	cvt.u64.u32 	%rd20, %r224;
	add.s64 	%rd21, %rd17, %rd20;
	cvt.u64.u32 	%rd22, %r226;
	add.s64 	%rd23, %rd21, %rd22;
	add.s32 	%r229, %r228, %r227;
	setp.ge.s32 	%p68, %r2, %r229;
	cvt.u64.u32 	%rd24, %r2;
	add.s64 	%rd25, %rd19, %rd24;
	shl.b64 	%rd26, %rd25, 2;
	add.s64 	%rd6, %rd3, %rd26;
	sub.s32 	%r551, %r2, %r227;
	cvt.s64.s32 	%rd27, %r551;
	add.s64 	%rd28, %rd23, %rd27;
	shl.b64 	%rd29, %rd28, 2;
	add.s64 	%rd7, %rd3, %rd29;
	@%p68 bra 	$L__BB6_164;
	setp.ge.s32 	%p69, %r2, %r227;
	@%p69 bra 	$L__BB6_163;
	ld.global.u32 	%r1690, [%rd6];
	bra.uni 	$L__BB6_164;
$L__BB6_163:
	ld.global.u32 	%r1690, [%rd7];
$L__BB6_164:
	add.s32 	%r233, %r2, 256;
	setp.ge.s32 	%p70, %r233, %r229;
	@%p70 bra 	$L__BB6_168;
	setp.lt.s32 	%p71, %r233, %r227;
	@%p71 bra 	$L__BB6_167;
	ld.global.u32 	%r1689, [%rd7+1024];
	bra.uni 	$L__BB6_168;
$L__BB6_167:
	ld.global.u32 	%r1689, [%rd6+1024];
$L__BB6_168:
	add.s32 	%r237, %r2, 512;
	setp.ge.s32 	%p72, %r237, %r229;
	@%p72 bra 	$L__BB6_172;
	setp.lt.s32 	%p73, %r237, %r227;
	@%p73 bra 	$L__BB6_171;
	ld.global.u32 	%r1688, [%rd7+2048];
	bra.uni 	$L__BB6_172;
$L__BB6_171:
	ld.global.u32 	%r1688, [%rd6+2048];
$L__BB6_172:
	add.s32 	%r241, %r2, 768;
	setp.ge.s32 	%p74, %r241, %r229;
	@%p74 bra 	$L__BB6_176;
	setp.lt.s32 	%p75, %r241, %r227;
	@%p75 bra 	$L__BB6_175;
	ld.global.u32 	%r1687, [%rd7+3072];
	bra.uni 	$L__BB6_176;
$L__BB6_175:
	ld.global.u32 	%r1687, [%rd6+3072];
$L__BB6_176:
	or.b32  	%r245, %r2, 1024;
	setp.ge.s32 	%p76, %r245, %r229;
	@%p76 bra 	$L__BB6_180;
	setp.lt.s32 	%p77, %r245, %r227;
	@%p77 bra 	$L__BB6_179;
	ld.global.u32 	%r1686, [%rd7+4096];
	bra.uni 	$L__BB6_180;
$L__BB6_179:
	ld.global.u32 	%r1686, [%rd6+4096];
$L__BB6_180:
	add.s32 	%r249, %r2, 1280;
	setp.ge.s32 	%p78, %r249, %r229;
	@%p78 bra 	$L__BB6_184;
	setp.lt.s32 	%p79, %r249, %r227;
	@%p79 bra 	$L__BB6_183;
	ld.global.u32 	%r1685, [%rd7+5120];
	bra.uni 	$L__BB6_184;
$L__BB6_183:
	ld.global.u32 	%r1685, [%rd6+5120];
$L__BB6_184:
	add.s32 	%r253, %r2, 1536;
	setp.ge.s32 	%p80, %r253, %r229;
	@%p80 bra 	$L__BB6_188;
	setp.lt.s32 	%p81, %r253, %r227;
	@%p81 bra 	$L__BB6_187;
	ld.global.u32 	%r1684, [%rd7+6144];
	bra.uni 	$L__BB6_188;
$L__BB6_187:
	ld.global.u32 	%r1684, [%rd6+6144];
$L__BB6_188:
	add.s32 	%r257, %r2, 1792;
	setp.ge.s32 	%p82, %r257, %r229;
	@%p82 bra 	$L__BB6_192;
	setp.lt.s32 	%p83, %r257, %r227;
	@%p83 bra 	$L__BB6_191;
	ld.global.u32 	%r1683, [%rd7+7168];
	bra.uni 	$L__BB6_192;
$L__BB6_191:
	ld.global.u32 	%r1683, [%rd6+7168];
$L__BB6_192:
	or.b32  	%r261, %r2, 2048;
	setp.ge.s32 	%p84, %r261, %r229;
	@%p84 bra 	$L__BB6_196;
	setp.lt.s32 	%p85, %r261, %r227;
	@%p85 bra 	$L__BB6_195;
	ld.global.u32 	%r1682, [%rd7+8192];
	bra.uni 	$L__BB6_196;
$L__BB6_195:
	ld.global.u32 	%r1682, [%rd6+8192];
$L__BB6_196:
	add.s32 	%r265, %r2, 2304;
	setp.ge.s32 	%p86, %r265, %r229;
	@%p86 bra 	$L__BB6_200;
	setp.lt.s32 	%p87, %r265, %r227;
	@%p87 bra 	$L__BB6_199;
	ld.global.u32 	%r1681, [%rd7+9216];
	bra.uni 	$L__BB6_200;
$L__BB6_199:
	ld.global.u32 	%r1681, [%rd6+9216];
$L__BB6_200:
	add.s32 	%r269, %r2, 2560;
	setp.ge.s32 	%p88, %r269, %r229;
	@%p88 bra 	$L__BB6_204;
	setp.lt.s32 	%p89, %r269, %r227;
	@%p89 bra 	$L__BB6_203;
	ld.global.u32 	%r1680, [%rd7+10240];
	bra.uni 	$L__BB6_204;
$L__BB6_203:
	ld.global.u32 	%r1680, [%rd6+10240];
$L__BB6_204:
	add.s32 	%r273, %r2, 2816;
	setp.ge.s32 	%p90, %r273, %r229;
	@%p90 bra 	$L__BB6_208;
	setp.lt.s32 	%p91, %r273, %r227;
	@%p91 bra 	$L__BB6_207;
	ld.global.u32 	%r1679, [%rd7+11264];
	bra.uni 	$L__BB6_208;
$L__BB6_207:
	ld.global.u32 	%r1679, [%rd6+11264];
$L__BB6_208:
	or.b32  	%r277, %r2, 3072;
	setp.ge.s32 	%p92, %r277, %r229;
	@%p92 bra 	$L__BB6_212;
	setp.lt.s32 	%p93, %r277, %r227;
	@%p93 bra 	$L__BB6_211;
	ld.global.u32 	%r1678, [%rd7+12288];
	bra.uni 	$L__BB6_212;
$L__BB6_211:
	ld.global.u32 	%r1678, [%rd6+12288];
$L__BB6_212:
	add.s32 	%r281, %r2, 3328;
	setp.ge.s32 	%p94, %r281, %r229;
	@%p94 bra 	$L__BB6_216;
	setp.lt.s32 	%p95, %r281, %r227;
	@%p95 bra 	$L__BB6_215;
	ld.global.u32 	%r1677, [%rd7+13312];
	bra.uni 	$L__BB6_216;
$L__BB6_215:
	ld.global.u32 	%r1677, [%rd6+13312];
$L__BB6_216:
	add.s32 	%r285, %r2, 3584;
	setp.ge.s32 	%p96, %r285, %r229;
	@%p96 bra 	$L__BB6_220;
	setp.lt.s32 	%p97, %r285, %r227;
	@%p97 bra 	$L__BB6_219;
	ld.global.u32 	%r1676, [%rd7+14336];
	bra.uni 	$L__BB6_220;
$L__BB6_219:
	ld.global.u32 	%r1676, [%rd6+14336];
$L__BB6_220:
	add.s32 	%r289, %r2, 3840;
	setp.ge.s32 	%p98, %r289, %r229;
	@%p98 bra 	$L__BB6_224;
	setp.lt.s32 	%p99, %r289, %r227;
	@%p99 bra 	$L__BB6_223;
	ld.global.u32 	%r1675, [%rd7+15360];
	bra.uni 	$L__BB6_224;
$L__BB6_223:
	ld.global.u32 	%r1675, [%rd6+15360];
$L__BB6_224:
	or.b32  	%r293, %r2, 4096;
	setp.ge.s32 	%p100, %r293, %r229;
	@%p100 bra 	$L__BB6_262;
	setp.lt.s32 	%p101, %r293, %r227;
	@%p101 bra 	$L__BB6_227;
	ld.global.u32 	%r1674, [%rd7+16384];
	bra.uni 	$L__BB6_262;
$L__BB6_227:
	ld.global.u32 	%r1674, [%rd6+16384];
	bra.uni 	$L__BB6_262;
$L__BB6_228:
	cvt.u64.u32 	%rd30, %r223;
	cvt.u64.u32 	%rd31, %r225;
	add.s64 	%rd8, %rd31, %rd30;
	cvt.u64.u32 	%rd32, %r224;
	add.s64 	%rd33, %rd30, %rd32;
	cvt.u64.u32 	%rd34, %r226;
	add.s64 	%rd9, %rd33, %rd34;
	add.s32 	%r296, %r228, %r227;
	setp.ge.s32 	%p102, %r2, %r296;
	@%p102 bra 	$L__BB6_230;
	setp.lt.s32 	%p103, %r2, %r227;
	sub.s32 	%r569, %r2, %r227;
	cvt.s64.s32 	%rd35, %r569;
	cvt.u64.u32 	%rd36, %r2;
	selp.b64 	%rd37, %rd8, %rd9, %p103;
	selp.b64 	%rd38, %rd36, %rd35, %p103;
	add.s64 	%rd39, %rd38, %rd37;
	shl.b64 	%rd40, %rd39, 2;
	add.s64 	%rd41, %rd1, %rd40;
	ld.global.u32 	%r1690, [%rd41];
$L__BB6_230:
	add.s32 	%r299, %r2, 256;
	setp.ge.s32 	%p104, %r299, %r296;
	@%p104 bra 	$L__BB6_232;
	setp.lt.s32 	%p105, %r299, %r227;
	sub.s32 	%r571, %r299, %r227;
	cvt.s64.s32 	%rd42, %r571;
	cvt.u64.u32 	%rd43, %r299;
	selp.b64 	%rd44, %rd8, %rd9, %p105;
	selp.b64 	%rd45, %rd43, %rd42, %p105;
	add.s64 	%rd46, %rd45, %rd44;
	shl.b64 	%rd47, %rd46, 2;
	add.s64 	%rd48, %rd1, %rd47;
	ld.global.u32 	%r1689, [%rd48];
$L__BB6_232:
	add.s32 	%r302, %r2, 512;
	setp.ge.s32 	%p106, %r302, %r296;
	@%p106 bra 	$L__BB6_234;
	setp.lt.s32 	%p107, %r302, %r227;
	sub.s32 	%r573, %r302, %r227;
	cvt.s64.s32 	%rd49, %r573;
	cvt.u64.u32 	%rd50, %r302;
	selp.b64 	%rd51, %rd8, %rd9, %p107;
	selp.b64 	%rd52, %rd50, %rd49, %p107;
	add.s64 	%rd53, %rd52, %rd51;
	shl.b64 	%rd54, %rd53, 2;
	add.s64 	%rd55, %rd1, %rd54;
	ld.global.u32 	%r1688, [%rd55];
$L__BB6_234:
	add.s32 	%r305, %r2, 768;
	setp.ge.s32 	%p108, %r305, %r296;
	@%p108 bra 	$L__BB6_236;
	setp.lt.s32 	%p109, %r305, %r227;
	sub.s32 	%r575, %r305, %r227;
	cvt.s64.s32 	%rd56, %r575;
	cvt.u64.u32 	%rd57, %r305;
	selp.b64 	%rd58, %rd8, %rd9, %p109;
	selp.b64 	%rd59, %rd57, %rd56, %p109;
	add.s64 	%rd60, %rd59, %rd58;
	shl.b64 	%rd61, %rd60, 2;
	add.s64 	%rd62, %rd1, %rd61;
	ld.global.u32 	%r1687, [%rd62];
$L__BB6_236:
	or.b32  	%r308, %r2, 1024;
	setp.ge.s32 	%p110, %r308, %r296;
	@%p110 bra 	$L__BB6_238;
	setp.lt.s32 	%p111, %r308, %r227;
	sub.s32 	%r577, %r308, %r227;
	cvt.s64.s32 	%rd63, %r577;
	cvt.u64.u32 	%rd64, %r308;
	selp.b64 	%rd65, %rd8, %rd9, %p111;
	selp.b64 	%rd66, %rd64, %rd63, %p111;
	add.s64 	%rd67, %rd66, %rd65;
	shl.b64 	%rd68, %rd67, 2;
	add.s64 	%rd69, %rd1, %rd68;
	ld.global.u32 	%r1686, [%rd69];
$L__BB6_238:
	add.s32 	%r311, %r2, 1280;
	setp.ge.s32 	%p112, %r311, %r296;
	@%p112 bra 	$L__BB6_240;
	setp.lt.s32 	%p113, %r311, %r227;
	sub.s32 	%r579, %r311, %r227;
	cvt.s64.s32 	%rd70, %r579;
	cvt.u64.u32 	%rd71, %r311;
	selp.b64 	%rd72, %rd8, %rd9, %p113;
	selp.b64 	%rd73, %rd71, %rd70, %p113;
	add.s64 	%rd74, %rd73, %rd72;
	shl.b64 	%rd75, %rd74, 2;
	add.s64 	%rd76, %rd1, %rd75;
	ld.global.u32 	%r1685, [%rd76];
$L__BB6_240:
	add.s32 	%r314, %r2, 1536;
	setp.ge.s32 	%p114, %r314, %r296;
	@%p114 bra 	$L__BB6_242;
	setp.lt.s32 	%p115, %r314, %r227;
	sub.s32 	%r581, %r314, %r227;
	cvt.s64.s32 	%rd77, %r581;
	cvt.u64.u32 	%rd78, %r314;
	selp.b64 	%rd79, %rd8, %rd9, %p115;
	selp.b64 	%rd80, %rd78, %rd77, %p115;
	add.s64 	%rd81, %rd80, %rd79;
	shl.b64 	%rd82, %rd81, 2;
	add.s64 	%rd83, %rd1, %rd82;
	ld.global.u32 	%r1684, [%rd83];
$L__BB6_242:
	add.s32 	%r317, %r2, 1792;
	setp.ge.s32 	%p116, %r317, %r296;
	@%p116 bra 	$L__BB6_244;
	setp.lt.s32 	%p117, %r317, %r227;
	sub.s32 	%r583, %r317, %r227;
	cvt.s64.s32 	%rd84, %r583;
	cvt.u64.u32 	%rd85, %r317;
	selp.b64 	%rd86, %rd8, %rd9, %p117;
	selp.b64 	%rd87, %rd85, %rd84, %p117;
	add.s64 	%rd88, %rd87, %rd86;
	shl.b64 	%rd89, %rd88, 2;
	add.s64 	%rd90, %rd1, %rd89;
	ld.global.u32 	%r1683, [%rd90];
$L__BB6_244:
	or.b32  	%r320, %r2, 2048;
	setp.ge.s32 	%p118, %r320, %r296;
	@%p118 bra 	$L__BB6_246;
	setp.lt.s32 	%p119, %r320, %r227;
	sub.s32 	%r585, %r320, %r227;
	cvt.s64.s32 	%rd91, %r585;
	cvt.u64.u32 	%rd92, %r320;
	selp.b64 	%rd93, %rd8, %rd9, %p119;
	selp.b64 	%rd94, %rd92, %rd91, %p119;
	add.s64 	%rd95, %rd94, %rd93;
	shl.b64 	%rd96, %rd95, 2;
	add.s64 	%rd97, %rd1, %rd96;
	ld.global.u32 	%r1682, [%rd97];
$L__BB6_246:
	add.s32 	%r323, %r2, 2304;
	setp.ge.s32 	%p120, %r323, %r296;
	@%p120 bra 	$L__BB6_248;
	ld.param.u64 	%rd324, [_ZN3cub18CUB_300001_SM_10006detail10merge_sort26DeviceMergeSortMergeKernelINS2_10policy_hubIN6thrust24THRUST_300001_SM_1000_NS6detail15normal_iteratorINS6_10device_ptrIiEEEEE9Policy600ESB_PNS0_8NullTypeESB_SF_j17evens_before_oddsiSE_EEvbT2_T3_T4_PT6_PT7_T5_PSJ_SJ_NS1_7vsmem_tE_param_4];
	setp.lt.s32 	%p121, %r323, %r227;
	sub.s32 	%r587, %r323, %r227;
	cvt.s64.s32 	%rd98, %r587;
	cvt.u64.u32 	%rd99, %r323;
	selp.b64 	%rd100, %rd8, %rd9, %p121;
	selp.b64 	%rd101, %rd99, %rd98, %p121;
	add.s64 	%rd102, %rd101, %rd100;
	cvta.to.global.u64 	%rd103, %rd324;
	shl.b64 	%rd104, %rd102, 2;
	add.s64 	%rd105, %rd103, %rd104;
	ld.global.u32 	%r1681, [%rd105];
$L__BB6_248:
	add.s32 	%r326, %r2, 2560;
	setp.ge.s32 	%p122, %r326, %r296;
	@%p122 bra 	$L__BB6_250;
	ld.param.u64 	%rd325, [_ZN3cub18CUB_300001_SM_10006detail10merge_sort26DeviceMergeSortMergeKernelINS2_10policy_hubIN6thrust24THRUST_300001_SM_1000_NS6detail15normal_iteratorINS6_10device_ptrIiEEEEE9Policy600ESB_PNS0_8NullTypeESB_SF_j17evens_before_oddsiSE_EEvbT2_T3_T4_PT6_PT7_T5_PSJ_SJ_NS1_7vsmem_tE_param_4];
	setp.lt.s32 	%p123, %r326, %r227;
	sub.s32 	%r589, %r326, %r227;
	cvt.s64.s32 	%rd106, %r589;
	cvt.u64.u32 	%rd107, %r326;
	selp.b64 	%rd108, %rd8, %rd9, %p123;
	selp.b64 	%rd109, %rd107, %rd106, %p123;
	add.s64 	%rd110, %rd109, %rd108;
	cvta.to.global.u64 	%rd111, %rd325;
	shl.b64 	%rd112, %rd110, 2;
	add.s64 	%rd113, %rd111, %rd112;
	ld.global.u32 	%r1680, [%rd113];
$L__BB6_250:
	add.s32 	%r591, %r2, 2816;
	setp.ge.s32 	%p124, %r591, %r296;
	@%p124 bra 	$L__BB6_252;
	ld.param.u64 	%rd326, [_ZN3cub18CUB_300001_SM_10006detail10merge_sort26DeviceMergeSortMergeKernelINS2_10policy_hubIN6thrust24THRUST_300001_SM_1000_NS6detail15normal_iteratorINS6_10device_ptrIiEEEEE9Policy600ESB_PNS0_8NullTypeESB_SF_j17evens_before_oddsiSE_EEvbT2_T3_T4_PT6_PT7_T5_PSJ_SJ_NS1_7vsmem_tE_param_4];
	setp.lt.s32 	%p125, %r591, %r227;
	sub.s32 	%r593, %r591, %r227;
	cvt.s64.s32 	%rd114, %r593;
	cvt.u64.u32 	%rd115, %r591;
	selp.b64 	%rd116, %rd8, %rd9, %p125;
	selp.b64 	%rd117, %rd115, %rd114, %p125;
	add.s64 	%rd118, %rd117, %rd116;
	cvta.to.global.u64 	%rd119, %rd326;
	shl.b64 	%rd120, %rd118, 2;
	add.s64 	%rd121, %rd119, %rd120;
	ld.global.u32 	%r1679, [%rd121];
$L__BB6_252:
	or.b32  	%r595, %r2, 3072;
	setp.ge.s32 	%p126, %r595, %r296;
	@%p126 bra 	$L__BB6_254;
	ld.param.u64 	%rd327, [_ZN3cub18CUB_300001_SM_10006detail10merge_sort26DeviceMergeSortMergeKernelINS2_10policy_hubIN6thrust24THRUST_300001_SM_1000_NS6detail15normal_iteratorINS6_10device_ptrIiEEEEE9Policy600ESB_PNS0_8NullTypeESB_SF_j17evens_before_oddsiSE_EEvbT2_T3_T4_PT6_PT7_T5_PSJ_SJ_NS1_7vsmem_tE_param_4];
	or.b32  	%r596, %r2, 3072;
	setp.lt.s32 	%p127, %r596, %r227;
	sub.s32 	%r597, %r596, %r227;
	cvt.s64.s32 	%rd122, %r597;
	cvt.u64.u32 	%rd123, %r596;
	selp.b64 	%rd124, %rd8, %rd9, %p127;
	selp.b64 	%rd125, %rd123, %rd122, %p127;
	add.s64 	%rd126, %rd125, %rd124;
	cvta.to.global.u64 	%rd127, %rd327;
	shl.b64 	%rd128, %rd126, 2;
	add.s64 	%rd129, %rd127, %rd128;
	ld.global.u32 	%r1678, [%rd129];
$L__BB6_254:
	add.s32 	%r599, %r2, 3328;
	setp.ge.s32 	%p128, %r599, %r296;
	@%p128 bra 	$L__BB6_256;
	ld.param.u64 	%rd328, [_ZN3cub18CUB_300001_SM_10006detail10merge_sort26DeviceMergeSortMergeKernelINS2_10policy_hubIN6thrust24THRUST_300001_SM_1000_NS6detail15normal_iteratorINS6_10device_ptrIiEEEEE9Policy600ESB_PNS0_8NullTypeESB_SF_j17evens_before_oddsiSE_EEvbT2_T3_T4_PT6_PT7_T5_PSJ_SJ_NS1_7vsmem_tE_param_4];
	add.s32 	%r600, %r2, 3328;
	setp.lt.s32 	%p129, %r600, %r227;
	sub.s32 	%r601, %r600, %r227;
	cvt.s64.s32 	%rd130, %r601;
	cvt.u64.u32 	%rd131, %r600;
	selp.b64 	%rd132, %rd8, %rd9, %p129;
	selp.b64 	%rd133, %rd131, %rd130, %p129;
	add.s64 	%rd134, %rd133, %rd132;
	cvta.to.global.u64 	%rd135, %rd328;
	shl.b64 	%rd136, %rd134, 2;
	add.s64 	%rd137, %rd135, %rd136;
	ld.global.u32 	%r1677, [%rd137];
$L__BB6_256:
	add.s32 	%r603, %r2, 3584;
	setp.ge.s32 	%p130, %r603, %r296;
	@%p130 bra 	$L__BB6_258;
	ld.param.u64 	%rd329, [_ZN3cub18CUB_300001_SM_10006detail10merge_sort26DeviceMergeSortMergeKernelINS2_10policy_hubIN6thrust24THRUST_300001_SM_1000_NS6detail15normal_iteratorINS6_10device_ptrIiEEEEE9Policy600ESB_PNS0_8NullTypeESB_SF_j17evens_before_oddsiSE_EEvbT2_T3_T4_PT6_PT7_T5_PSJ_SJ_NS1_7vsmem_tE_param_4];
	add.s32 	%r604, %r2, 3584;
	setp.lt.s32 	%p131, %r604, %r227;
	sub.s32 	%r605, %r604, %r227;
	cvt.s64.s32 	%rd138, %r605;
	cvt.u64.u32 	%rd139, %r604;
	selp.b64 	%rd140, %rd8, %rd9, %p131;
	selp.b64 	%rd141, %rd139, %rd138, %p131;
	add.s64 	%rd142, %rd141, %rd140;
	cvta.to.global.u64 	%rd143, %rd329;
	shl.b64 	%rd144, %rd142, 2;
	add.s64 	%rd145, %rd143, %rd144;
	ld.global.u32 	%r1676, [%rd145];
$L__BB6_258:
	add.s32 	%r607, %r2, 3840;
	setp.ge.s32 	%p132, %r607, %r296;
	@%p132 bra 	$L__BB6_260;
	ld.param.u64 	%rd330, [_ZN3cub18CUB_300001_SM_10006detail10merge_sort26DeviceMergeSortMergeKernelINS2_10policy_hubIN6thrust24THRUST_300001_SM_1000_NS6detail15normal_iteratorINS6_10device_ptrIiEEEEE9Policy600ESB_PNS0_8NullTypeESB_SF_j17evens_before_oddsiSE_EEvbT2_T3_T4_PT6_PT7_T5_PSJ_SJ_NS1_7vsmem_tE_param_4];
	add.s32 	%r608, %r2, 3840;
	setp.lt.s32 	%p133, %r608, %r227;
	sub.s32 	%r609, %r608, %r227;
	cvt.s64.s32 	%rd146, %r609;
	cvt.u64.u32 	%rd147, %r608;
	selp.b64 	%rd148, %rd8, %rd9, %p133;
	selp.b64 	%rd149, %rd147, %rd146, %p133;
	add.s64 	%rd150, %rd149, %rd148;
	cvta.to.global.u64 	%rd151, %rd330;
	shl.b64 	%rd152, %rd150, 2;
	add.s64 	%rd153, %rd151, %rd152;
	ld.global.u32 	%r1675, [%rd153];
$L__BB6_260:
	or.b32  	%r611, %r2, 4096;
	setp.ge.s32 	%p134, %r611, %r296;
	@%p134 bra 	$L__BB6_262;
	ld.param.u64 	%rd331, [_ZN3cub18CUB_300001_SM_10006detail10merge_sort26DeviceMergeSortMergeKernelINS2_10policy_hubIN6thrust24THRUST_300001_SM_1000_NS6detail15normal_iteratorINS6_10device_ptrIiEEEEE9Policy600ESB_PNS0_8NullTypeESB_SF_j17evens_before_oddsiSE_EEvbT2_T3_T4_PT6_PT7_T5_PSJ_SJ_NS1_7vsmem_tE_param_4];
	or.b32  	%r612, %r2, 4096;
	setp.lt.s32 	%p135, %r612, %r227;
	sub.s32 	%r613, %r612, %r227;
	cvt.s64.s32 	%rd154, %r613;
	cvt.u64.u32 	%rd155, %r612;
	selp.b64 	%rd156, %rd8, %rd9, %p135;
	selp.b64 	%rd157, %rd155, %rd154, %p135;
	add.s64 	%rd158, %rd157, %rd156;
	cvta.to.global.u64 	%rd159, %rd331;
	shl.b64 	%rd160, %rd158, 2;
	add.s64 	%rd161, %rd159, %rd160;
	ld.global.u32 	%r1674, [%rd161];
$L__BB6_262:
	shl.b32 	%r614, %r2, 2;
	mov.u32 	%r615, _ZZN3cub18CUB_300001_SM_10006detail10merge_sort26DeviceMergeSortMergeKernelINS2_10policy_hubIN6thrust24THRUST_300001_SM_1000_NS6detail15normal_iteratorINS6_10device_ptrIiEEEEE9Policy600ESB_PNS0_8NullTypeESB_SF_j17evens_before_oddsiSE_EEvbT2_T3_T4_PT6_PT7_T5_PSJ_SJ_NS1_7vsmem_tEE19static_temp_storage;
	add.s32 	%r616, %r615, %r614;
	st.shared.u32 	[%r616], %r1690;
	st.shared.u32 	[%r616+1024], %r1689;
	st.shared.u32 	[%r616+2048], %r1688;
	st.shared.u32 	[%r616+3072], %r1687;
	st.shared.u32 	[%r616+4096], %r1686;
	st.shared.u32 	[%r616+5120], %r1685;
	st.shared.u32 	[%r616+6144], %r1684;
	st.shared.u32 	[%r616+7168], %r1683;
	st.shared.u32 	[%r616+8192], %r1682;
	st.shared.u32 	[%r616+9216], %r1681;
	st.shared.u32 	[%r616+10240], %r1680;
	st.shared.u32 	[%r616+11264], %r1679;
	st.shared.u32 	[%r616+12288], %r1678;
	st.shared.u32 	[%r616+13312], %r1677;
	st.shared.u32 	[%r616+14336], %r1676;
	st.shared.u32 	[%r616+15360], %r1675;
	st.shared.u32 	[%r616+16384], %r1674;
	bar.sync 	0;
	// begin inline asm
	griddepcontrol.launch_dependents;
	// end inline asm
	add.s32 	%r357, %r228, %r227;
	mul.lo.s32 	%r617, %r2, 17;
	min.s32 	%r358, %r617, %r357;
	setp.lt.s32 	%p136, %r358, %r228;
	sub.s32 	%r618, %r358, %r228;
	selp.b32 	%r1693, 0, %r618, %p136;
	min.s32 	%r1691, %r227, %r358;
	setp.ge.s32 	%p137, %r1693, %r1691;
	@%p137 bra 	$L__BB6_265;
	add.s32 	%r361, %r358, %r227;
$L__BB6_264:
	sub.s32 	%r619, %r1691, %r1693;
	shr.u32 	%r620, %r619, 31;
	add.s32 	%r621, %r619, %r620;
	shr.s32 	%r622, %r621, 1;
	add.s32 	%r623, %r622, %r1693;
	shl.b32 	%r624, %r623, 2;
	add.s32 	%r626, %r615, %r624;
	ld.shared.u32 	%r627, [%r626];
	not.b32 	%r628, %r623;
	add.s32 	%r629, %r361, %r628;
	shl.b32 	%r630, %r629, 2;
	add.s32 	%r631, %r615, %r630;
	ld.shared.u32 	%r632, [%r631];
	shr.u32 	%r633, %r632, 31;
	add.s32 	%r634, %r632, %r633;
	and.b32  	%r635, %r634, -2;
	sub.s32 	%r636, %r632, %r635;
	shr.u32 	%r637, %r627, 31;
	add.s32 	%r638, %r627, %r637;
	and.b32  	%r639, %r638, -2;
	sub.s32 	%r640, %r627, %r639;
	setp.eq.s32 	%p138, %r636, %r640;
	setp.ge.s32 	%p139, %r632, %r627;
	selp.u32 	%r641, -1, 0, %p139;
	selp.b32 	%r642, %r641, %r632, %p138;
	and.b32  	%r643, %r642, 1;
	setp.eq.b32 	%p140, %r643, 1;
	add.s32 	%r644, %r623, 1;
	selp.b32 	%r1693, %r644, %r1693, %p140;
	selp.b32 	%r1691, %r1691, %r623, %p140;
	setp.lt.s32 	%p141, %r1693, %r1691;
	@%p141 bra 	$L__BB6_264;
$L__BB6_265:
	sub.s32 	%r645, %r358, %r1693;
	add.s32 	%r367, %r645, %r227;
	shl.b32 	%r646, %r367, 2;
	add.s32 	%r368, %r615, %r646;
	ld.shared.u32 	%r1695, [%r368];
	shl.b32 	%r648, %r1693, 2;
	add.s32 	%r370, %r615, %r648;
	ld.shared.u32 	%r1696, [%r370];
	setp.ge.s32 	%p143, %r367, %r357;
	mov.pred 	%p540, 0;
	@%p143 bra 	$L__BB6_268;
	setp.ge.s32 	%p145, %r1693, %r227;
	mov.pred 	%p540, -1;
	@%p145 bra 	$L__BB6_268;
	shr.u32 	%r649, %r1695, 31;
	add.s32 	%r650, %r1695, %r649;
	and.b32  	%r651, %r650, -2;
	sub.s32 	%r652, %r1695, %r651;
	shr.u32 	%r653, %r1696, 31;
	add.s32 	%r654, %r1696, %r653;
	and.b32  	%r655, %r654, -2;
	sub.s32 	%r656, %r1696, %r655;
	setp.eq.s32 	%p146, %r652, %r656;
	setp.lt.s32 	%p147, %r1695, %r1696;
	and.b32  	%r657, %r1695, 1;
	setp.eq.b32 	%p148, %r657, 1;
	not.pred 	%p149, %p148;
	selp.u32 	%r658, -1, 0, %p147;
	selp.u32 	%r659, -1, 0, %p149;
	selp.b32 	%r660, %r658, %r659, %p146;
	and.b32  	%r661, %r660, 1;
	setp.eq.b32 	%p540, %r661, 1;
$L__BB6_268:
	selp.b32 	%r372, %r1695, %r1696, %p540;
	selp.u32 	%r662, 1, 0, %p540;
	add.s32 	%r373, %r367, %r662;
	not.pred 	%p150, %p540;
	selp.u32 	%r663, 1, 0, %p150;
	add.s32 	%r374, %r1693, %r663;
	@%p150 bra 	$L__BB6_270;
	ld.shared.u32 	%r1695, [%r368+4];
	bra.uni 	$L__BB6_271;
$L__BB6_270:
	ld.shared.u32 	%r1696, [%r370+4];
$L__BB6_271:
	setp.ge.s32 	%p152, %r373, %r357;
	mov.pred 	%p541, 0;
	@%p152 bra 	$L__BB6_274;
	setp.ge.s32 	%p154, %r374, %r227;
	mov.pred 	%p541, -1;
	@%p154 bra 	$L__BB6_274;
	shr.u32 	%r664, %r1695, 31;
	add.s32 	%r665, %r1695, %r664;
	and.b32  	%r666, %r665, -2;
	sub.s32 	%r667, %r1695, %r666;
	shr.u32 	%r668, %r1696, 31;
	add.s32 	%r669, %r1696, %r668;
	and.b32  	%r670, %r669, -2;
	sub.s32 	%r671, %r1696, %r670;
	setp.eq.s32 	%p155, %r667, %r671;
	setp.lt.s32 	%p156, %r1695, %r1696;
	and.b32  	%r672, %r1695, 1;
	setp.eq.b32 	%p157, %r672, 1;
	not.pred 	%p158, %p157;
	selp.u32 	%r673, -1, 0, %p156;
	selp.u32 	%r674, -1, 0, %p158;
	selp.b32 	%r675, %r673, %r674, %p155;
	and.b32  	%r676, %r675, 1;
	setp.eq.b32 	%p541, %r676, 1;
$L__BB6_274:
	selp.b32 	%r379, %r1695, %r1696, %p541;
	selp.u32 	%r677, 1, 0, %p541;
	add.s32 	%r380, %r373, %r677;
	not.pred 	%p159, %p541;
	selp.u32 	%r678, 1, 0, %p159;
	add.s32 	%r381, %r374, %r678;
	@%p541 bra 	$L__BB6_276;
	shl.b32 	%r679, %r381, 2;
	add.s32 	%r681, %r615, %r679;
	ld.shared.u32 	%r1696, [%r681];
	bra.uni 	$L__BB6_277;
$L__BB6_276:
	shl.b32 	%r682, %r380, 2;
	add.s32 	%r684, %r615, %r682;
	ld.shared.u32 	%r1695, [%r684];
$L__BB6_277:
	setp.ge.s32 	%p161, %r380, %r357;
	mov.pred 	%p542, 0;
	@%p161 bra 	$L__BB6_280;
	setp.ge.s32 	%p163, %r381, %r227;
	mov.pred 	%p542, -1;
	@%p163 bra 	$L__BB6_280;
	shr.u32 	%r685, %r1695, 31;
	add.s32 	%r686, %r1695, %r685;
	and.b32  	%r687, %r686, -2;
	sub.s32 	%r688, %r1695, %r687;
	shr.u32 	%r689, %r1696, 31;
	add.s32 	%r690, %r1696, %r689;
	and.b32  	%r691, %r690, -2;
	sub.s32 	%r692, %r1696, %r691;
	setp.eq.s32 	%p164, %r688, %r692;
	setp.lt.s32 	%p165, %r1695, %r1696;
	and.b32  	%r693, %r1695, 1;
	setp.eq.b32 	%p166, %r693, 1;
	not.pred 	%p167, %p166;
	selp.u32 	%r694, -1, 0, %p165;
	selp.u32 	%r695, -1, 0, %p167;
	selp.b32 	%r696, %r694, %r695, %p164;
	and.b32  	%r697, %r696, 1;
	setp.eq.b32 	%p542, %r697, 1;
$L__BB6_280:
	selp.b32 	%r386, %r1695, %r1696, %p542;
	selp.u32 	%r698, 1, 0, %p542;
	add.s32 	%r387, %r380, %r698;
	not.pred 	%p168, %p542;
	selp.u32 	%r699, 1, 0, %p168;
	add.s32 	%r388, %r381, %r699;
	@%p542 bra 	$L__BB6_282;
	shl.b32 	%r700, %r388, 2;
	add.s32 	%r702, %r615, %r700;
	ld.shared.u32 	%r1696, [%r702];
	bra.uni 	$L__BB6_283;
$L__BB6_282:
	shl.b32 	%r703, %r387, 2;
	add.s32 	%r705, %r615, %r703;
	ld.shared.u32 	%r1695, [%r705];
$L__BB6_283:
	setp.ge.s32 	%p170, %r387, %r357;
	mov.pred 	%p543, 0;
	@%p170 bra 	$L__BB6_286;
	setp.ge.s32 	%p172, %r388, %r227;
	mov.pred 	%p543, -1;
	@%p172 bra 	$L__BB6_286;
	shr.u32 	%r706, %r1695, 31;
	add.s32 	%r707, %r1695, %r706;
	and.b32  	%r708, %r707, -2;
	sub.s32 	%r709, %r1695, %r708;
	shr.u32 	%r710, %r1696, 31;
	add.s32 	%r711, %r1696, %r710;
	and.b32  	%r712, %r711, -2;
	sub.s32 	%r713, %r1696, %r712;
	setp.eq.s32 	%p173, %r709, %r713;
	setp.lt.s32 	%p174, %r1695, %r1696;
	and.b32  	%r714, %r1695, 1;
	setp.eq.b32 	%p175, %r714, 1;
	not.pred 	%p176, %p175;
	selp.u32 	%r715, -1, 0, %p174;
	selp.u32 	%r716, -1, 0, %p176;
	selp.b32 	%r717, %r715, %r716, %p173;
	and.b32  	%r718, %r717, 1;
	setp.eq.b32 	%p543, %r718, 1;
$L__BB6_286:
	selp.b32 	%r393, %r1695, %r1696, %p543;
	selp.u32 	%r719, 1, 0, %p543;
	add.s32 	%r394, %r387, %r719;
	not.pred 	%p177, %p543;
	selp.u32 	%r720, 1, 0, %p177;
	add.s32 	%r395, %r388, %r720;
	@%p543 bra 	$L__BB6_288;
	shl.b32 	%r721, %r395, 2;
	add.s32 	%r723, %r615, %r721;
	ld.shared.u32 	%r1696, [%r723];
	bra.uni 	$L__BB6_289;
$L__BB6_288:
	shl.b32 	%r724, %r394, 2;
	add.s32 	%r726, %r615, %r724;
	ld.shared.u32 	%r1695, [%r726];
$L__BB6_289:
	setp.ge.s32 	%p179, %r394, %r357;
	mov.pred 	%p544, 0;
	@%p179 bra 	$L__BB6_292;
	setp.ge.s32 	%p181, %r395, %r227;
	mov.pred 	%p544, -1;
	@%p181 bra 	$L__BB6_292;
	shr.u32 	%r727, %r1695, 31;
	add.s32 	%r728, %r1695, %r727;
	and.b32  	%r729, %r728, -2;
	sub.s32 	%r730, %r1695, %r729;
	shr.u32 	%r731, %r1696, 31;
	add.s32 	%r732, %r1696, %r731;
	and.b32  	%r733, %r732, -2;
	sub.s32 	%r734, %r1696, %r733;
	setp.eq.s32 	%p182, %r730, %r734;
	setp.lt.s32 	%p183, %r1695, %r1696;
	and.b32  	%r735, %r1695, 1;
	setp.eq.b32 	%p184, %r735, 1;
	not.pred 	%p185, %p184;
	selp.u32 	%r736, -1, 0, %p183;
	selp.u32 	%r737, -1, 0, %p185;
	selp.b32 	%r738, %r736, %r737, %p182;
	and.b32  	%r739, %r738, 1;
	setp.eq.b32 	%p544, %r739, 1;
$L__BB6_292:
	selp.b32 	%r400, %r1695, %r1696, %p544;
	selp.u32 	%r740, 1, 0, %p544;
	add.s32 	%r401, %r394, %r740;
	not.pred 	%p186, %p544;
	selp.u32 	%r741, 1, 0, %p186;
	add.s32 	%r402, %r395, %r741;
	@%p544 bra 	$L__BB6_294;
	shl.b32 	%r742, %r402, 2;
	add.s32 	%r744, %r615, %r742;
	ld.shared.u32 	%r1696, [%r744];
	bra.uni 	$L__BB6_295;
$L__BB6_294:
	shl.b32 	%r745, %r401, 2;
	add.s32 	%r747, %r615, %r745;
	ld.shared.u32 	%r1695, [%r747];
$L__BB6_295:
	setp.ge.s32 	%p188, %r401, %r357;
	mov.pred 	%p545, 0;
	@%p188 bra 	$L__BB6_298;
	setp.ge.s32 	%p190, %r402, %r227;
	mov.pred 	%p545, -1;
	@%p190 bra 	$L__BB6_298;
	shr.u32 	%r748, %r1695, 31;
	add.s32 	%r749, %r1695, %r748;
	and.b32  	%r750, %r749, -2;
	sub.s32 	%r751, %r1695, %r750;
	shr.u32 	%r752, %r1696, 31;
	add.s32 	%r753, %r1696, %r752;
	and.b32  	%r754, %r753, -2;
	sub.s32 	%r755, %r1696, %r754;
	setp.eq.s32 	%p191, %r751, %r755;
	setp.lt.s32 	%p192, %r1695, %r1696;
	and.b32  	%r756, %r1695, 1;
	setp.eq.b32 	%p193, %r756, 1;
	not.pred 	%p194, %p193;
	selp.u32 	%r757, -1, 0, %p192;
	selp.u32 	%r758, -1, 0, %p194;
	selp.b32 	%r759, %r757, %r758, %p191;
	and.b32  	%r760, %r759, 1;
	setp.eq.b32 	%p545, %r760, 1;
$L__BB6_298:
	selp.b32 	%r407, %r1695, %r1696, %p545;
	selp.u32 	%r761, 1, 0, %p545;
	add.s32 	%r408, %r401, %r761;
	not.pred 	%p195, %p545;
	selp.u32 	%r762, 1, 0, %p195;
	add.s32 	%r409, %r402, %r762;
	@%p545 bra 	$L__BB6_300;
	shl.b32 	%r763, %r409, 2;
	add.s32 	%r765, %r615, %r763;
	ld.shared.u32 	%r1696, [%r765];
	bra.uni 	$L__BB6_301;
$L__BB6_300:
	shl.b32 	%r766, %r408, 2;
	add.s32 	%r768, %r615, %r766;
	ld.shared.u32 	%r1695, [%r768];
$L__BB6_301:
	setp.ge.s32 	%p197, %r408, %r357;
	mov.pred 	%p546, 0;
	@%p197 bra 	$L__BB6_304;
	setp.ge.s32 	%p199, %r409, %r227;
	mov.pred 	%p546, -1;
	@%p199 bra 	$L__BB6_304;
	shr.u32 	%r769, %r1695, 31;
	add.s32 	%r770, %r1695, %r769;
	and.b32  	%r771, %r770, -2;
	sub.s32 	%r772, %r1695, %r771;
	shr.u32 	%r773, %r1696, 31;
	add.s32 	%r774, %r1696, %r773;
	and.b32  	%r775, %r774, -2;
	sub.s32 	%r776, %r1696, %r775;
	setp.eq.s32 	%p200, %r772, %r776;
	setp.lt.s32 	%p201, %r1695, %r1696;
	and.b32  	%r777, %r1695, 1;
	setp.eq.b32 	%p202, %r777, 1;
	not.pred 	%p203, %p202;
	selp.u32 	%r778, -1, 0, %p201;
	selp.u32 	%r779, -1, 0, %p203;
	selp.b32 	%r780, %r778, %r779, %p200;
	and.b32  	%r781, %r780, 1;
	setp.eq.b32 	%p546, %r781, 1;
$L__BB6_304:
	selp.b32 	%r414, %r1695, %r1696, %p546;
	selp.u32 	%r782, 1, 0, %p546;
	add.s32 	%r415, %r408, %r782;
	not.pred 	%p204, %p546;
	selp.u32 	%r783, 1, 0, %p204;
	add.s32 	%r416, %r409, %r783;
	@%p546 bra 	$L__BB6_306;
	shl.b32 	%r784, %r416, 2;
	add.s32 	%r786, %r615, %r784;
	ld.shared.u32 	%r1696, [%r786];
	bra.uni 	$L__BB6_307;
$L__BB6_306:
	shl.b32 	%r787, %r415, 2;
	add.s32 	%r789, %r615, %r787;
	ld.shared.u32 	%r1695, [%r789];
$L__BB6_307:
	setp.ge.s32 	%p206, %r415, %r357;
	mov.pred 	%p547, 0;
	@%p206 bra 	$L__BB6_310;
	setp.ge.s32 	%p208, %r416, %r227;
	mov.pred 	%p547, -1;
	@%p208 bra 	$L__BB6_310;
	shr.u32 	%r790, %r1695, 31;
	add.s32 	%r791, %r1695, %r790;
	and.b32  	%r792, %r791, -2;
	sub.s32 	%r793, %r1695, %r792;
	shr.u32 	%r794, %r1696, 31;
	add.s32 	%r795, %r1696, %r794;
	and.b32  	%r796, %r795, -2;
	sub.s32 	%r797, %r1696, %r796;
	setp.eq.s32 	%p209, %r793, %r797;
	setp.lt.s32 	%p210, %r1695, %r1696;
	and.b32  	%r798, %r1695, 1;
	setp.eq.b32 	%p211, %r798, 1;
	not.pred 	%p212, %p211;
	selp.u32 	%r799, -1, 0, %p210;
	selp.u32 	%r800, -1, 0, %p212;
	selp.b32 	%r801, %r799, %r800, %p209;
	and.b32  	%r802, %r801, 1;
	setp.eq.b32 	%p547, %r802, 1;
$L__BB6_310:
	selp.b32 	%r421, %r1695, %r1696, %p547;
	selp.u32 	%r803, 1, 0, %p547;
	add.s32 	%r422, %r415, %r803;
	not.pred 	%p213, %p547;
	selp.u32 	%r804, 1, 0, %p213;
	add.s32 	%r423, %r416, %r804;
	@%p547 bra 	$L__BB6_312;
	shl.b32 	%r805, %r423, 2;
	add.s32 	%r807, %r615, %r805;
	ld.shared.u32 	%r1696, [%r807];
	bra.uni 	$L__BB6_313;
$L__BB6_312:
	shl.b32 	%r808, %r422, 2;
	add.s32 	%r810, %r615, %r808;
	ld.shared.u32 	%r1695, [%r810];
$L__BB6_313:
	setp.ge.s32 	%p215, %r422, %r357;
	mov.pred 	%p548, 0;
	@%p215 bra 	$L__BB6_316;
	setp.ge.s32 	%p217, %r423, %r227;
	mov.pred 	%p548, -1;
	@%p217 bra 	$L__BB6_316;
	shr.u32 	%r811, %r1695, 31;
	add.s32 	%r812, %r1695, %r811;
	and.b32  	%r813, %r812, -2;
	sub.s32 	%r814, %r1695, %r813;
	shr.u32 	%r815, %r1696, 31;
	add.s32 	%r816, %r1696, %r815;
	and.b32  	%r817, %r816, -2;
	sub.s32 	%r818, %r1696, %r817;
	setp.eq.s32 	%p218, %r814, %r818;
	setp.lt.s32 	%p219, %r1695, %r1696;
	and.b32  	%r819, %r1695, 1;
	setp.eq.b32 	%p220, %r819, 1;
	not.pred 	%p221, %p220;
	selp.u32 	%r820, -1, 0, %p219;
	selp.u32 	%r821, -1, 0, %p221;
	selp.b32 	%r822, %r820, %r821, %p218;
	and.b32  	%r823, %r822, 1;
	setp.eq.b32 	%p548, %r823, 1;
$L__BB6_316:
	selp.b32 	%r428, %r1695, %r1696, %p548;
	selp.u32 	%r824, 1, 0, %p548;
	add.s32 	%r429, %r422, %r824;
	not.pred 	%p222, %p548;
	selp.u32 	%r825, 1, 0, %p222;
	add.s32 	%r430, %r423, %r825;
	@%p548 bra 	$L__BB6_318;
	shl.b32 	%r826, %r430, 2;
	add.s32 	%r828, %r615, %r826;
	ld.shared.u32 	%r1696, [%r828];
	bra.uni 	$L__BB6_319;
$L__BB6_318:
	shl.b32 	%r829, %r429, 2;
	add.s32 	%r831, %r615, %r829;
	ld.shared.u32 	%r1695, [%r831];
$L__BB6_319:
	setp.ge.s32 	%p224, %r429, %r357;
	mov.pred 	%p549, 0;
	@%p224 bra 	$L__BB6_322;
	setp.ge.s32 	%p226, %r430, %r227;
	mov.pred 	%p549, -1;
	@%p226 bra 	$L__BB6_322;
	shr.u32 	%r832, %r1695, 31;
	add.s32 	%r833, %r1695, %r832;
	and.b32  	%r834, %r833, -2;
	sub.s32 	%r835, %r1695, %r834;
	shr.u32 	%r836, %r1696, 31;
	add.s32 	%r837, %r1696, %r836;
	and.b32  	%r838, %r837, -2;
	sub.s32 	%r839, %r1696, %r838;
	setp.eq.s32 	%p227, %r835, %r839;
	setp.lt.s32 	%p228, %r1695, %r1696;
	and.b32  	%r840, %r1695, 1;
	setp.eq.b32 	%p229, %r840, 1;
	not.pred 	%p230, %p229;
	selp.u32 	%r841, -1, 0, %p228;
	selp.u32 	%r842, -1, 0, %p230;
	selp.b32 	%r843, %r841, %r842, %p227;
	and.b32  	%r844, %r843, 1;
	setp.eq.b32 	%p549, %r844, 1;
$L__BB6_322:
	selp.b32 	%r435, %r1695, %r1696, %p549;
	selp.u32 	%r845, 1, 0, %p549;
	add.s32 	%r436, %r429, %r845;
	not.pred 	%p231, %p549;
	selp.u32 	%r846, 1, 0, %p231;
	add.s32 	%r437, %r430, %r846;
	@%p549 bra 	$L__BB6_324;
	shl.b32 	%r847, %r437, 2;
	add.s32 	%r849, %r615, %r847;
	ld.shared.u32 	%r1696, [%r849];
	bra.uni 	$L__BB6_325;
$L__BB6_324:
	shl.b32 	%r850, %r436, 2;
	add.s32 	%r852, %r615, %r850;
	ld.shared.u32 	%r1695, [%r852];
$L__BB6_325:
	setp.ge.s32 	%p233, %r436, %r357;
	mov.pred 	%p550, 0;
	@%p233 bra 	$L__BB6_328;
	setp.ge.s32 	%p235, %r437, %r227;
	mov.pred 	%p550, -1;
	@%p235 bra 	$L__BB6_328;
	shr.u32 	%r853, %r1695, 31;
	add.s32 	%r854, %r1695, %r853;
	and.b32  	%r855, %r854, -2;
	sub.s32 	%r856, %r1695, %r855;
	shr.u32 	%r857, %r1696, 31;
	add.s32 	%r858, %r1696, %r857;
	and.b32  	%r859, %r858, -2;
	sub.s32 	%r860, %r1696, %r859;
	setp.eq.s32 	%p236, %r856, %r860;
	setp.lt.s32 	%p237, %r1695, %r1696;
	and.b32  	%r861, %r1695, 1;
	setp.eq.b32 	%p238, %r861, 1;
	not.pred 	%p239, %p238;
	selp.u32 	%r862, -1, 0, %p237;
	selp.u32 	%r863, -1, 0, %p239;
	selp.b32 	%r864, %r862, %r863, %p236;
	and.b32  	%r865, %r864, 1;
	setp.eq.b32 	%p550, %r865, 1;
$L__BB6_328:
	selp.b32 	%r442, %r1695, %r1696, %p550;
	selp.u32 	%r866, 1, 0, %p550;
	add.s32 	%r443, %r436, %r866;
	not.pred 	%p240, %p550;
	selp.u32 	%r867, 1, 0, %p240;
	add.s32 	%r444, %r437, %r867;
	@%p550 bra 	$L__BB6_330;
	shl.b32 	%r868, %r444, 2;
	add.s32 	%r870, %r615, %r868;
	ld.shared.u32 	%r1696, [%r870];
	bra.uni 	$L__BB6_331;
$L__BB6_330:
	shl.b32 	%r871, %r443, 2;
	add.s32 	%r873, %r615, %r871;
	ld.shared.u32 	%r1695, [%r873];
$L__BB6_331:
	setp.ge.s32 	%p242, %r443, %r357;
	mov.pred 	%p551, 0;
	@%p242 bra 	$L__BB6_334;
	setp.ge.s32 	%p244, %r444, %r227;
	mov.pred 	%p551, -1;
	@%p244 bra 	$L__BB6_334;
	shr.u32 	%r874, %r1695, 31;
	add.s32 	%r875, %r1695, %r874;
	and.b32  	%r876, %r875, -2;
	sub.s32 	%r877, %r1695, %r876;
	shr.u32 	%r878, %r1696, 31;
	add.s32 	%r879, %r1696, %r878;
	and.b32  	%r880, %r879, -2;
	sub.s32 	%r881, %r1696, %r880;
	setp.eq.s32 	%p245, %r877, %r881;
	setp.lt.s32 	%p246, %r1695, %r1696;
	and.b32  	%r882, %r1695, 1;
	setp.eq.b32 	%p247, %r882, 1;
	not.pred 	%p248, %p247;
	selp.u32 	%r883, -1, 0, %p246;
	selp.u32 	%r884, -1, 0, %p248;
	selp.b32 	%r885, %r883, %r884, %p245;
	and.b32  	%r886, %r885, 1;
	setp.eq.b32 	%p551, %r886, 1;
$L__BB6_334:
	selp.b32 	%r449, %r1695, %r1696, %p551;
	selp.u32 	%r887, 1, 0, %p551;
	add.s32 	%r450, %r443, %r887;
	not.pred 	%p249, %p551;
	selp.u32 	%r888, 1, 0, %p249;
	add.s32 	%r451, %r444, %r888;
	@%p551 bra 	$L__BB6_336;
	shl.b32 	%r889, %r451, 2;
	add.s32 	%r891, %r615, %r889;
	ld.shared.u32 	%r1696, [%r891];
	bra.uni 	$L__BB6_337;
$L__BB6_336:
	shl.b32 	%r892, %r450, 2;
	add.s32 	%r894, %r615, %r892;
	ld.shared.u32 	%r1695, [%r894];
$L__BB6_337:
	setp.ge.s32 	%p251, %r450, %r357;
	mov.pred 	%p552, 0;
	@%p251 bra 	$L__BB6_340;
	setp.ge.s32 	%p253, %r451, %r227;
	mov.pred 	%p552, -1;
	@%p253 bra 	$L__BB6_340;
	shr.u32 	%r895, %r1695, 31;
	add.s32 	%r896, %r1695, %r895;
	and.b32  	%r897, %r896, -2;
	sub.s32 	%r898, %r1695, %r897;
	shr.u32 	%r899, %r1696, 31;
	add.s32 	%r900, %r1696, %r899;
	and.b32  	%r901, %r900, -2;
	sub.s32 	%r902, %r1696, %r901;
	setp.eq.s32 	%p254, %r898, %r902;
	setp.lt.s32 	%p255, %r1695, %r1696;
	and.b32  	%r903, %r1695, 1;
	setp.eq.b32 	%p256, %r903, 1;
	not.pred 	%p257, %p256;
	selp.u32 	%r904, -1, 0, %p255;
	selp.u32 	%r905, -1, 0, %p257;
	selp.b32 	%r906, %r904, %r905, %p254;
	and.b32  	%r907, %r906, 1;
	setp.eq.b32 	%p552, %r907, 1;
$L__BB6_340:
	selp.b32 	%r456, %r1695, %r1696, %p552;
	selp.u32 	%r908, 1, 0, %p552;
	add.s32 	%r457, %r450, %r908;
	not.pred 	%p258, %p552;
	selp.u32 	%r909, 1, 0, %p258;
	add.s32 	%r458, %r451, %r909;
	@%p552 bra 	$L__BB6_342;
	shl.b32 	%r910, %r458, 2;
	add.s32 	%r912, %r615, %r910;
	ld.shared.u32 	%r1696, [%r912];
	bra.uni 	$L__BB6_343;
$L__BB6_342:
	shl.b32 	%r913, %r457, 2;
	add.s32 	%r915, %r615, %r913;
	ld.shared.u32 	%r1695, [%r915];
$L__BB6_343:
	setp.ge.s32 	%p260, %r457, %r357;
	mov.pred 	%p553, 0;
	@%p260 bra 	$L__BB6_346;
	setp.ge.s32 	%p262, %r458, %r227;
	mov.pred 	%p553, -1;
	@%p262 bra 	$L__BB6_346;
	shr.u32 	%r916, %r1695, 31;
	add.s32 	%r917, %r1695, %r916;
	and.b32  	%r918, %r917, -2;
	sub.s32 	%r919, %r1695, %r918;
	shr.u32 	%r920, %r1696, 31;
	add.s32 	%r921, %r1696, %r920;
	and.b32  	%r922, %r921, -2;
	sub.s32 	%r923, %r1696, %r922;
	setp.eq.s32 	%p263, %r919, %r923;
	setp.lt.s32 	%p264, %r1695, %r1696;
	and.b32  	%r924, %r1695, 1;
	setp.eq.b32 	%p265, %r924, 1;
	not.pred 	%p266, %p265;
	selp.u32 	%r925, -1, 0, %p264;
	selp.u32 	%r926, -1, 0, %p266;
	selp.b32 	%r927, %r925, %r926, %p263;
	and.b32  	%r928, %r927, 1;
	setp.eq.b32 	%p553, %r928, 1;
$L__BB6_346:
	selp.b32 	%r463, %r1695, %r1696, %p553;
	selp.u32 	%r929, 1, 0, %p553;
	add.s32 	%r464, %r457, %r929;
	not.pred 	%p267, %p553;
	selp.u32 	%r930, 1, 0, %p267;
	add.s32 	%r465, %r458, %r930;
	@%p553 bra 	$L__BB6_348;
	shl.b32 	%r931, %r465, 2;
	add.s32 	%r933, %r615, %r931;
	ld.shared.u32 	%r1696, [%r933];
	bra.uni 	$L__BB6_349;
$L__BB6_348:
	shl.b32 	%r934, %r464, 2;
	add.s32 	%r936, %r615, %r934;
	ld.shared.u32 	%r1695, [%r936];
$L__BB6_349:
	setp.ge.s32 	%p269, %r464, %r357;
	mov.pred 	%p554, 0;
	@%p269 bra 	$L__BB6_352;
	setp.ge.s32 	%p271, %r465, %r227;
	mov.pred 	%p554, -1;
	@%p271 bra 	$L__BB6_352;
	shr.u32 	%r937, %r1695, 31;
	add.s32 	%r938, %r1695, %r937;
	and.b32  	%r939, %r938, -2;
	sub.s32 	%r940, %r1695, %r939;
	shr.u32 	%r941, %r1696, 31;
	add.s32 	%r942, %r1696, %r941;
	and.b32  	%r943, %r942, -2;
	sub.s32 	%r944, %r1696, %r943;
	setp.eq.s32 	%p272, %r940, %r944;
	setp.lt.s32 	%p273, %r1695, %r1696;
	and.b32  	%r945, %r1695, 1;
	setp.eq.b32 	%p274, %r945, 1;
	not.pred 	%p275, %p274;
	selp.u32 	%r946, -1, 0, %p273;
	selp.u32 	%r947, -1, 0, %p275;
	selp.b32 	%r948, %r946, %r947, %p272;
	and.b32  	%r949, %r948, 1;
	setp.eq.b32 	%p554, %r949, 1;
$L__BB6_352:
	selp.b32 	%r470, %r1695, %r1696, %p554;
	selp.u32 	%r950, 1, 0, %p554;
	add.s32 	%r471, %r464, %r950;
	not.pred 	%p276, %p554;
	selp.u32 	%r951, 1, 0, %p276;
	add.s32 	%r472, %r465, %r951;
	@%p554 bra 	$L__BB6_354;
	shl.b32 	%r952, %r472, 2;
	add.s32 	%r954, %r615, %r952;
	ld.shared.u32 	%r1696, [%r954];
	bra.uni 	$L__BB6_355;
$L__BB6_354:
	shl.b32 	%r955, %r471, 2;
	add.s32 	%r957, %r615, %r955;
	ld.shared.u32 	%r1695, [%r957];
$L__BB6_355:
	setp.ge.s32 	%p278, %r471, %r357;
	mov.pred 	%p555, 0;
	@%p278 bra 	$L__BB6_358;
	setp.ge.s32 	%p280, %r472, %r227;
	mov.pred 	%p555, -1;
	@%p280 bra 	$L__BB6_358;
	shr.u32 	%r958, %r1695, 31;
	add.s32 	%r959, %r1695, %r958;
	and.b32  	%r960, %r959, -2;
	sub.s32 	%r961, %r1695, %r960;
	shr.u32 	%r962, %r1696, 31;
	add.s32 	%r963, %r1696, %r962;
	and.b32  	%r964, %r963, -2;
	sub.s32 	%r965, %r1696, %r964;
	setp.eq.s32 	%p281, %r961, %r965;
	setp.lt.s32 	%p282, %r1695, %r1696;
	and.b32  	%r966, %r1695, 1;
	setp.eq.b32 	%p283, %r966, 1;
	not.pred 	%p284, %p283;
	selp.u32 	%r967, -1, 0, %p282;
	selp.u32 	%r968, -1, 0, %p284;
	selp.b32 	%r969, %r967, %r968, %p281;
	and.b32  	%r970, %r969, 1;
	setp.eq.b32 	%p555, %r970, 1;
$L__BB6_358:
	selp.b32 	%r477, %r1695, %r1696, %p555;
	selp.u32 	%r971, 1, 0, %p555;
	add.s32 	%r478, %r471, %r971;
	not.pred 	%p285, %p555;
	selp.u32 	%r972, 1, 0, %p285;
	add.s32 	%r479, %r472, %r972;
	@%p555 bra 	$L__BB6_360;
	shl.b32 	%r973, %r479, 2;
	add.s32 	%r975, %r615, %r973;
	ld.shared.u32 	%r1696, [%r975];
	bra.uni 	$L__BB6_361;
$L__BB6_360:
	shl.b32 	%r976, %r478, 2;
	add.s32 	%r978, %r615, %r976;
	ld.shared.u32 	%r1695, [%r978];
$L__BB6_361:
	setp.ge.s32 	%p286, %r478, %r357;
	mov.u32 	%r1726, %r1696;
	@%p286 bra 	$L__BB6_364;
	setp.ge.s32 	%p287, %r479, %r227;
	mov.u32 	%r1726, %r1695;
	@%p287 bra 	$L__BB6_364;
	shr.u32 	%r979, %r1695, 31;
	add.s32 	%r980, %r1695, %r979;
	and.b32  	%r981, %r980, -2;
	sub.s32 	%r982, %r1695, %r981;
	shr.u32 	%r983, %r1696, 31;
	add.s32 	%r984, %r1696, %r983;
	and.b32  	%r985, %r984, -2;
	sub.s32 	%r986, %r1696, %r985;
	setp.eq.s32 	%p288, %r982, %r986;
	setp.lt.s32 	%p289, %r1695, %r1696;
	and.b32  	%r987, %r1695, 1;
	setp.eq.b32 	%p290, %r987, 1;
	not.pred 	%p291, %p290;
	selp.u32 	%r988, -1, 0, %p289;
	selp.u32 	%r989, -1, 0, %p291;
	selp.b32 	%r990, %r988, %r989, %p288;
	and.b32  	%r991, %r990, 1;
	setp.eq.b32 	%p292, %r991, 1;
	selp.b32 	%r1726, %r1695, %r1696, %p292;
$L__BB6_364:
	ld.param.s8 	%rs3, [_ZN3cub18CUB_300001_SM_10006detail10merge_sort26DeviceMergeSortMergeKernelINS2_10policy_hubIN6thrust24THRUST_300001_SM_1000_NS6detail15normal_iteratorINS6_10device_ptrIiEEEEE9Policy600ESB_PNS0_8NullTypeESB_SF_j17evens_before_oddsiSE_EEvbT2_T3_T4_PT6_PT7_T5_PSJ_SJ_NS1_7vsmem_tE_param_0];
	mov.u32 	%r992, %ctaid.x;
	mul.lo.s32 	%r486, %r992, 4352;
	setp.eq.s16 	%p293, %rs3, 0;
	bar.sync 	0;
	@%p293 bra 	$L__BB6_401;
	// begin inline asm
	mov.u32 %r993, %laneid;
	// end inline asm
	shr.u32 	%r994, %r2, 5;
	mul.lo.s32 	%r995, %r994, 544;
	mad.lo.s32 	%r996, %r993, 17, %r995;
	shl.b32 	%r997, %r996, 2;
	add.s32 	%r999, %r615, %r997;
	st.shared.u32 	[%r999], %r372;
	st.shared.u32 	[%r999+4], %r379;
	st.shared.u32 	[%r999+8], %r386;
	st.shared.u32 	[%r999+12], %r393;
	st.shared.u32 	[%r999+16], %r400;
	st.shared.u32 	[%r999+20], %r407;
	st.shared.u32 	[%r999+24], %r414;
	st.shared.u32 	[%r999+28], %r421;
	st.shared.u32 	[%r999+32], %r428;
	st.shared.u32 	[%r999+36], %r435;
	st.shared.u32 	[%r999+40], %r442;
	st.shared.u32 	[%r999+44], %r449;
	st.shared.u32 	[%r999+48], %r456;
	st.shared.u32 	[%r999+52], %r463;
	st.shared.u32 	[%r999+56], %r470;
	st.shared.u32 	[%r999+60], %r477;
	st.shared.u32 	[%r999+64], %r1726;
	bar.warp.sync 	-1;
	shl.b32 	%r1000, %r993, 4;
	sub.s32 	%r1001, %r996, %r1000;
	shl.b32 	%r1002, %r1001, 2;
	add.s32 	%r1003, %r615, %r1002;
	ld.shared.u32 	%r487, [%r1003];
	ld.shared.u32 	%r488, [%r1003+128];
	ld.shared.u32 	%r489, [%r1003+256];
	ld.shared.u32 	%r490, [%r1003+384];
	ld.shared.u32 	%r491, [%r1003+512];
	ld.shared.u32 	%r492, [%r1003+640];
	ld.shared.u32 	%r493, [%r1003+768];
	ld.shared.u32 	%r494, [%r1003+896];
	ld.shared.u32 	%r495, [%r1003+1024];
	ld.shared.u32 	%r496, [%r1003+1152];
	ld.shared.u32 	%r497, [%r1003+1280];
	ld.shared.u32 	%r498, [%r1003+1408];
	ld.shared.u32 	%r499, [%r1003+1536];
	ld.shared.u32 	%r500, [%r1003+1664];
	ld.shared.u32 	%r501, [%r1003+1792];
	ld.shared.u32 	%r502, [%r1003+1920];
	ld.shared.u32 	%r503, [%r1003+2048];
	setp.ne.s32 	%p294, %r2, 0;
	@%p294 bra 	$L__BB6_367;
	st.volatile.shared.u32 	[_ZZN3cub18CUB_300001_SM_10006detail10merge_sort26DeviceMergeSortMergeKernelINS2_10policy_hubIN6thrust24THRUST_300001_SM_1000_NS6detail15normal_iteratorINS6_10device_ptrIiEEEEE9Policy600ESB_PNS0_8NullTypeESB_SF_j17evens_before_oddsiSE_EEvbT2_T3_T4_PT6_PT7_T5_PSJ_SJ_NS1_7vsmem_tEE19static_temp_storage+17408], %r357;
$L__BB6_367:
	ld.param.u64 	%rd332, [_ZN3cub18CUB_300001_SM_10006detail10merge_sort26DeviceMergeSortMergeKernelINS2_10policy_hubIN6thrust24THRUST_300001_SM_1000_NS6detail15normal_iteratorINS6_10device_ptrIiEEEEE9Policy600ESB_PNS0_8NullTypeESB_SF_j17evens_before_oddsiSE_EEvbT2_T3_T4_PT6_PT7_T5_PSJ_SJ_NS1_7vsmem_tE_param_4];
	bar.sync 	0;
	ld.volatile.shared.u32 	%r504, [_ZZN3cub18CUB_300001_SM_10006detail10merge_sort26DeviceMergeSortMergeKernelINS2_10policy_hubIN6thrust24THRUST_300001_SM_1000_NS6detail15normal_iteratorINS6_10device_ptrIiEEEEE9Policy600ESB_PNS0_8NullTypeESB_SF_j17evens_before_oddsiSE_EEvbT2_T3_T4_PT6_PT7_T5_PSJ_SJ_NS1_7vsmem_tEE19static_temp_storage+17408];
	and.b32  	%r1004, %r2, 31;
	and.b32  	%r1005, %r2, 992;
	mul.lo.s32 	%r1006, %r1005, 17;
	or.b32  	%r505, %r1006, %r1004;
	setp.ge.s32 	%p295, %r505, %r504;
	cvt.u64.u32 	%rd162, %r505;
	cvt.u64.u32 	%rd163, %r486;
	add.s64 	%rd164, %rd162, %rd163;
	cvta.to.global.u64 	%rd165, %rd332;
	shl.b64 	%rd166, %rd164, 2;
	add.s64 	%rd10, %rd165, %rd166;
	@%p295 bra 	$L__BB6_369;
	st.global.u32 	[%rd10], %r487;
$L__BB6_369:
	add.s32 	%r1007, %r505, 32;
	setp.ge.s32 	%p296, %r1007, %r504;
	@%p296 bra 	$L__BB6_371;
	st.global.u32 	[%rd10+128], %r488;
$L__BB6_371:
	add.s32 	%r1008, %r505, 64;
	setp.ge.s32 	%p297, %r1008, %r504;
	@%p297 bra 	$L__BB6_373;
	st.global.u32 	[%rd10+256], %r489;
$L__BB6_373:
	add.s32 	%r1009, %r505, 96;
	setp.ge.s32 	%p298, %r1009, %r504;
	@%p298 bra 	$L__BB6_375;
	st.global.u32 	[%rd10+384], %r490;
$L__BB6_375:
	add.s32 	%r1010, %r505, 128;
	setp.ge.s32 	%p299, %r1010, %r504;
	@%p299 bra 	$L__BB6_377;
	st.global.u32 	[%rd10+512], %r491;
$L__BB6_377:
	add.s32 	%r1011, %r505, 160;
	setp.ge.s32 	%p300, %r1011, %r504;
	@%p300 bra 	$L__BB6_379;
	st.global.u32 	[%rd10+640], %r492;
$L__BB6_379:
	add.s32 	%r1012, %r505, 192;
	setp.ge.s32 	%p301, %r1012, %r504;
	@%p301 bra 	$L__BB6_381;
	st.global.u32 	[%rd10+768], %r493;
$L__BB6_381:
	add.s32 	%r1013, %r505, 224;
	setp.ge.s32 	%p302, %r1013, %r504;
	@%p302 bra 	$L__BB6_383;
	st.global.u32 	[%rd10+896], %r494;
$L__BB6_383:
	add.s32 	%r1014, %r505, 256;
	setp.ge.s32 	%p303, %r1014, %r504;
	@%p303 bra 	$L__BB6_385;
	st.global.u32 	[%rd10+1024], %r495;
$L__BB6_385:
	add.s32 	%r1015, %r505, 288;
	setp.ge.s32 	%p304, %r1015, %r504;
	@%p304 bra 	$L__BB6_387;
	st.global.u32 	[%rd10+1152], %r496;
$L__BB6_387:
	add.s32 	%r1016, %r505, 320;
	setp.ge.s32 	%p305, %r1016, %r504;
	@%p305 bra 	$L__BB6_389;
	st.global.u32 	[%rd10+1280], %r497;
$L__BB6_389:
	add.s32 	%r1017, %r505, 352;
	setp.ge.s32 	%p306, %r1017, %r504;
	@%p306 bra 	$L__BB6_391;
	st.global.u32 	[%rd10+1408], %r498;
$L__BB6_391:
	add.s32 	%r1018, %r505, 384;
	setp.ge.s32 	%p307, %r1018, %r504;
	@%p307 bra 	$L__BB6_393;
	st.global.u32 	[%rd10+1536], %r499;
$L__BB6_393:
	add.s32 	%r1019, %r505, 416;
	setp.ge.s32 	%p308, %r1019, %r504;
	@%p308 bra 	$L__BB6_395;
	st.global.u32 	[%rd10+1664], %r500;
$L__BB6_395:
	add.s32 	%r1020, %r505, 448;
	setp.ge.s32 	%p309, %r1020, %r504;
	@%p309 bra 	$L__BB6_397;
	st.global.u32 	[%rd10+1792], %r501;
$L__BB6_397:
	add.s32 	%r1021, %r505, 480;
	setp.ge.s32 	%p310, %r1021, %r504;
	@%p310 bra 	$L__BB6_399;
	st.global.u32 	[%rd10+1920], %r502;
$L__BB6_399:
	add.s32 	%r1022, %r505, 512;
	setp.ge.s32 	%p311, %r1022, %r504;
	@%p311 bra 	$L__BB6_437;
	st.global.u32 	[%rd10+2048], %r503;
	bra.uni 	$L__BB6_437;
$L__BB6_401:
	// begin inline asm
	mov.u32 %r1023, %laneid;
	// end inline asm
	shr.u32 	%r1024, %r2, 5;
	mul.lo.s32 	%r1025, %r1024, 544;
	mad.lo.s32 	%r1026, %r1023, 17, %r1025;
	shl.b32 	%r1027, %r1026, 2;
	add.s32 	%r1029, %r615, %r1027;
	st.shared.u32 	[%r1029], %r372;
	st.shared.u32 	[%r1029+4], %r379;
	st.shared.u32 	[%r1029+8], %r386;
	st.shared.u32 	[%r1029+12], %r393;
	st.shared.u32 	[%r1029+16], %r400;
	st.shared.u32 	[%r1029+20], %r407;
	st.shared.u32 	[%r1029+24], %r414;
	st.shared.u32 	[%r1029+28], %r421;
	st.shared.u32 	[%r1029+32], %r428;
	st.shared.u32 	[%r1029+36], %r435;
	st.shared.u32 	[%r1029+40], %r442;
	st.shared.u32 	[%r1029+44], %r449;
	st.shared.u32 	[%r1029+48], %r456;
	st.shared.u32 	[%r1029+52], %r463;
	st.shared.u32 	[%r1029+56], %r470;
	st.shared.u32 	[%r1029+60], %r477;
	st.shared.u32 	[%r1029+64], %r1726;
	bar.warp.sync 	-1;
	shl.b32 	%r1030, %r1023, 4;
	sub.s32 	%r1031, %r1026, %r1030;
	shl.b32 	%r1032, %r1031, 2;
	add.s32 	%r1033, %r615, %r1032;
	ld.shared.u32 	%r506, [%r1033];
	ld.shared.u32 	%r507, [%r1033+128];
	ld.shared.u32 	%r508, [%r1033+256];
	ld.shared.u32 	%r509, [%r1033+384];
	ld.shared.u32 	%r510, [%r1033+512];
	ld.shared.u32 	%r511, [%r1033+640];
	ld.shared.u32 	%r512, [%r1033+768];
	ld.shared.u32 	%r513, [%r1033+896];
	ld.shared.u32 	%r514, [%r1033+1024];
	ld.shared.u32 	%r515, [%r1033+1152];
	ld.shared.u32 	%r516, [%r1033+1280];
	ld.shared.u32 	%r517, [%r1033+1408];
	ld.shared.u32 	%r518, [%r1033+1536];
	ld.shared.u32 	%r519, [%r1033+1664];
	ld.shared.u32 	%r520, [%r1033+1792];
	ld.shared.u32 	%r521, [%r1033+1920];
	ld.shared.u32 	%r522, [%r1033+2048];
	setp.ne.s32 	%p312, %r2, 0;
	@%p312 bra 	$L__BB6_403;
	st.volatile.shared.u32 	[_ZZN3cub18CUB_300001_SM_10006detail10merge_sort26DeviceMergeSortMergeKernelINS2_10policy_hubIN6thrust24THRUST_300001_SM_1000_NS6detail15normal_iteratorINS6_10device_ptrIiEEEEE9Policy600ESB_PNS0_8NullTypeESB_SF_j17evens_before_oddsiSE_EEvbT2_T3_T4_PT6_PT7_T5_PSJ_SJ_NS1_7vsmem_tEE19static_temp_storage+17408], %r357;
$L__BB6_403:
	bar.sync 	0;
	ld.volatile.shared.u32 	%r523, [_ZZN3cub18CUB_300001_SM_10006detail10merge_sort26DeviceMergeSortMergeKernelINS2_10policy_hubIN6thrust24THRUST_300001_SM_1000_NS6detail15normal_iteratorINS6_10device_ptrIiEEEEE9Policy600ESB_PNS0_8NullTypeESB_SF_j17evens_before_oddsiSE_EEvbT2_T3_T4_PT6_PT7_T5_PSJ_SJ_NS1_7vsmem_tEE19static_temp_storage+17408];
	and.b32  	%r1034, %r2, 31;
	and.b32  	%r1035, %r2, 992;
	mul.lo.s32 	%r1036, %r1035, 17;
	cvt.u64.u32 	%rd167, %r1036;
	or.b32  	%r524, %r1036, %r1034;
	add.s32 	%r1037, %r1034, %r486;
	cvt.u64.u32 	%rd168, %r1037;
	add.s64 	%rd169, %rd168, %rd167;
	setp.ge.s32 	%p313, %r524, %r523;
	shl.b64 	%rd170, %rd169, 2;
	add.s64 	%rd11, %rd3, %rd170;
	@%p313 bra 	$L__BB6_405;
	st.global.u32 	[%rd11], %r506;
$L__BB6_405:
	add.s32 	%r1038, %r524, 32;
	setp.ge.s32 	%p314, %r1038, %r523;
	@%p314 bra 	$L__BB6_407;
	st.global.u32 	[%rd11+128], %r507;
$L__BB6_407:
	add.s32 	%r1039, %r524, 64;
	setp.ge.s32 	%p315, %r1039, %r523;
	@%p315 bra 	$L__BB6_409;
	st.global.u32 	[%rd11+256], %r508;
$L__BB6_409:
	add.s32 	%r1040, %r524, 96;
	setp.ge.s32 	%p316, %r1040, %r523;
	@%p316 bra 	$L__BB6_411;
	st.global.u32 	[%rd11+384], %r509;
$L__BB6_411:
	add.s32 	%r1041, %r524, 128;
	setp.ge.s32 	%p317, %r1041, %r523;
	@%p317 bra 	$L__BB6_413;
	st.global.u32 	[%rd11+512], %r510;
$L__BB6_413:
	add.s32 	%r1042, %r524, 160;
	setp.ge.s32 	%p318, %r1042, %r523;
	@%p318 bra 	$L__BB6_415;
	st.global.u32 	[%rd11+640], %r511;
$L__BB6_415:
	add.s32 	%r1043, %r524, 192;
	setp.ge.s32 	%p319, %r1043, %r523;
	@%p319 bra 	$L__BB6_417;
	st.global.u32 	[%rd11+768], %r512;
$L__BB6_417:
	add.s32 	%r1044, %r524, 224;
	setp.ge.s32 	%p320, %r1044, %r523;
	@%p320 bra 	$L__BB6_419;
	st.global.u32 	[%rd11+896], %r513;
$L__BB6_419:
	add.s32 	%r1045, %r524, 256;
	setp.ge.s32 	%p321, %r1045, %r523;
	@%p321 bra 	$L__BB6_421;
	st.global.u32 	[%rd11+1024], %r514;
$L__BB6_421:
	add.s32 	%r1046, %r524, 288;
	setp.ge.s32 	%p322, %r1046, %r523;
	@%p322 bra 	$L__BB6_423;
	st.global.u32 	[%rd11+1152], %r515;
$L__BB6_423:
	add.s32 	%r1047, %r524, 320;
	setp.ge.s32 	%p323, %r1047, %r523;
	@%p323 bra 	$L__BB6_425;
	st.global.u32 	[%rd11+1280], %r516;
$L__BB6_425:
	add.s32 	%r1048, %r524, 352;
	setp.ge.s32 	%p324, %r1048, %r523;
	@%p324 bra 	$L__BB6_427;
	st.global.u32 	[%rd11+1408], %r517;
$L__BB6_427:
	add.s32 	%r1049, %r524, 384;
	setp.ge.s32 	%p325, %r1049, %r523;
	@%p325 bra 	$L__BB6_429;
	st.global.u32 	[%rd11+1536], %r518;
$L__BB6_429:
	add.s32 	%r1050, %r524, 416;
	setp.ge.s32 	%p326, %r1050, %r523;
	@%p326 bra 	$L__BB6_431;
	st.global.u32 	[%rd11+1664], %r519;
$L__BB6_431:
	add.s32 	%r1051, %r524, 448;
	setp.ge.s32 	%p327, %r1051, %r523;
	@%p327 bra 	$L__BB6_433;
	st.global.u32 	[%rd11+1792], %r520;
$L__BB6_433:
	add.s32 	%r1052, %r524, 480;
	setp.ge.s32 	%p328, %r1052, %r523;
	@%p328 bra 	$L__BB6_435;
	st.global.u32 	[%rd11+1920], %r521;
$L__BB6_435:
	add.s32 	%r1053, %r524, 512;
	setp.ge.s32 	%p329, %r1053, %r523;
	@%p329 bra 	$L__BB6_437;
	st.global.u32 	[%rd11+2048], %r522;
$L__BB6_437:
	ret;

}
	// .globl	_ZN3cub18CUB_300001_SM_10006detail10merge_sort30DeviceMergeSortBlockSortKernelINS2_10policy_hubIN6thrust24THRUST_300001_SM_1000_NS6detail15normal_iteratorINS6_10device_ptrIiEEEEE9Policy600ESB_PNS0_8NullTypeESB_SF_m17evens_before_oddsiSE_EEvbT0_T1_T2_T3_T4_PT6_PT7_T5_NS1_7vsmem_tE
.visible .entry _ZN3cub18CUB_300001_SM_10006detail10merge_sort30DeviceMergeSortBlockSortKernelINS2_10policy_hubIN6thrust24THRUST_300001_SM_1000_NS6detail15normal_iteratorINS6_10device_ptrIiEEEEE9Policy600ESB_PNS0_8NullTypeESB_SF_m17evens_before_oddsiSE_EEvbT0_T1_T2_T3_T4_PT6_PT7_T5_NS1_7vsmem_tE(
	.param .u8 _ZN3cub18CUB_300001_SM_10006detail10merge_sort30DeviceMergeSortBlockSortKernelINS2_10policy_hubIN6thrust24THRUST_300001_SM_1000_NS6detail15normal_iteratorINS6_10device_ptrIiEEEEE9Policy600ESB_PNS0_8NullTypeESB_SF_m17evens_before_oddsiSE_EEvbT0_T1_T2_T3_T4_PT6_PT7_T5_NS1_7vsmem_tE_param_0,
	.param .align 8 .b8 _ZN3cub18CUB_300001_SM_10006detail10merge_sort30DeviceMergeSortBlockSortKernelINS2_10policy_hubIN6thrust24THRUST_300001_SM_1000_NS6detail15normal_iteratorINS6_10device_ptrIiEEEEE9Policy600ESB_PNS0_8NullTypeESB_SF_m17evens_before_oddsiSE_EEvbT0_T1_T2_T3_T4_PT6_PT7_T5_NS1_7vsmem_tE_param_1[8],
	.param .u64 .ptr .align 1 _ZN3cub18CUB_300001_SM_10006detail10merge_sort30DeviceMergeSortBlockSortKernelINS2_10policy_hubIN6thrust24THRUST_300001_SM_1000_NS6detail15normal_iteratorINS6_10device_ptrIiEEEEE9Policy600ESB_PNS0_8NullTypeESB_SF_m17evens_before_oddsiSE_EEvbT0_T1_T2_T3_T4_PT6_PT7_T5_NS1_7vsmem_tE_param_2,
	.param .align 8 .b8 _ZN3cub18CUB_300001_SM_10006detail10merge_sort30DeviceMergeSortBlockSortKernelINS2_10policy_hubIN6thrust24THRUST_300001_SM_1000_NS6detail15normal_iteratorINS6_10device_ptrIiEEEEE9Policy600ESB_PNS0_8NullTypeESB_SF_m17evens_before_oddsiSE_EEvbT0_T1_T2_T3_T4_PT6_PT7_T5_NS1_7vsmem_tE_param_3[8],
	.param .u64 .ptr .align 1 _ZN3cub18CUB_300001_SM_10006detail10merge_sort30DeviceMergeSortBlockSortKernelINS2_10policy_hubIN6thrust24THRUST_300001_SM_1000_NS6detail15normal_iteratorINS6_10device_ptrIiEEEEE9Policy600ESB_PNS0_8NullTypeESB_SF_m17evens_before_oddsiSE_EEvbT0_T1_T2_T3_T4_PT6_PT7_T5_NS1_7vsmem_tE_param_4,
	.param .u64 _ZN3cub18CUB_300001_SM_10006detail10merge_sort30DeviceMergeSortBlockSortKernelINS2_10policy_hubIN6thrust24THRUST_300001_SM_1000_NS6detail15normal_iteratorINS6_10device_ptrIiEEEEE9Policy600ESB_PNS0_8NullTypeESB_SF_m17evens_before_oddsiSE_EEvbT0_T1_T2_T3_T4_PT6_PT7_T5_NS1_7vsmem_tE_param_5,
	.param .u64 .ptr .align 1 _ZN3cub18CUB_300001_SM_10006detail10merge_sort30DeviceMergeSortBlockSortKernelINS2_10policy_hubIN6thrust24THRUST_300001_SM_1000_NS6detail15normal_iteratorINS6_10device_ptrIiEEEEE9Policy600ESB_PNS0_8NullTypeESB_SF_m17evens_before_oddsiSE_EEvbT0_T1_T2_T3_T4_PT6_PT7_T5_NS1_7vsmem_tE_param_6,
	.param .u64 .ptr .align 1 _ZN3cub18CUB_300001_SM_10006detail10merge_sort30DeviceMergeSortBlockSortKernelINS2_10policy_hubIN6thrust24THRUST_300001_SM_1000_NS6detail15normal_iteratorINS6_10device_ptrIiEEEEE9Policy600ESB_PNS0_8NullTypeESB_SF_m17evens_before_oddsiSE_EEvbT0_T1_T2_T3_T4_PT6_PT7_T5_NS1_7vsmem_tE_param_7,
	.param .align 1 .b8 _ZN3cub18CUB_300001_SM_10006detail10merge_sort30DeviceMergeSortBlockSortKernelINS2_10policy_hubIN6thrust24THRUST_300001_SM_1000_NS6detail15normal_iteratorINS6_10device_ptrIiEEEEE9Policy600ESB_PNS0_8NullTypeESB_SF_m17evens_before_oddsiSE_EEvbT0_T1_T2_T3_T4_PT6_PT7_T5_NS1_7vsmem_tE_param_8[1],
	.param .align 8 .b8 _ZN3cub18CUB_300001_SM_10006detail10merge_sort30DeviceMergeSortBlockSortKernelINS2_10policy_hubIN6thrust24THRUST_300001_SM_1000_NS6detail15normal_iteratorINS6_10device_ptrIiEEEEE9Policy600ESB_PNS0_8NullTypeESB_SF_m17evens_before_oddsiSE_EEvbT0_T1_T2_T3_T4_PT6_PT7_T5_NS1_7vsmem_tE_param_9[8]
)
.maxntid 256
{
	.reg .pred 	%p<1347>;
	.reg .b16 	%rs<4>;
	.reg .b32 	%r<5245>;
	.reg .b64 	%rd<41>;
	// demoted variable
	.shared .align 16 .b8 _ZZN3cub18CUB_300001_SM_10006detail10merge_sort30DeviceMergeSortBlockSortKernelINS2_10policy_hubIN6thrust24THRUST_300001_SM_1000_NS6detail15normal_iteratorINS6_10device_ptrIiEEEEE9Policy600ESB_PNS0_8NullTypeESB_SF_m17evens_before_oddsiSE_EEvbT0_T1_T2_T3_T4_PT6_PT7_T5_NS1_7vsmem_tEE19static_temp_storage[17424];
	ld.param.u64 	%rd12, [_ZN3cub18CUB_300001_SM_10006detail10merge_sort30DeviceMergeSortBlockSortKernelINS2_10policy_hubIN6thrust24THRUST_300001_SM_1000_NS6detail15normal_iteratorINS6_10device_ptrIiEEEEE9Policy600ESB_PNS0_8NullTypeESB_SF_m17evens_before_oddsiSE_EEvbT0_T1_T2_T3_T4_PT6_PT7_T5_NS1_7vsmem_tE_param_3];
	ld.param.u64 	%rd13, [_ZN3cub18CUB_300001_SM_10006detail10merge_sort30DeviceMergeSortBlockSortKernelINS2_10policy_hubIN6thrust24THRUST_300001_SM_1000_NS6detail15normal_iteratorINS6_10device_ptrIiEEEEE9Policy600ESB_PNS0_8NullTypeESB_SF_m17evens_before_oddsiSE_EEvbT0_T1_T2_T3_T4_PT6_PT7_T5_NS1_7vsmem_tE_param_1];
	ld.param.u64 	%rd10, [_ZN3cub18CUB_300001_SM_10006detail10merge_sort30DeviceMergeSortBlockSortKernelINS2_10policy_hubIN6thrust24THRUST_300001_SM_1000_NS6detail15normal_iteratorINS6_10device_ptrIiEEEEE9Policy600ESB_PNS0_8NullTypeESB_SF_m17evens_before_oddsiSE_EEvbT0_T1_T2_T3_T4_PT6_PT7_T5_NS1_7vsmem_tE_param_5];
	ld.param.u64 	%rd11, [_ZN3cub18CUB_300001_SM_10006detail10merge_sort30DeviceMergeSortBlockSortKernelINS2_10policy_hubIN6thrust24THRUST_300001_SM_1000_NS6detail15normal_iteratorINS6_10device_ptrIiEEEEE9Policy600ESB_PNS0_8NullTypeESB_SF_m17evens_before_oddsiSE_EEvbT0_T1_T2_T3_T4_PT6_PT7_T5_NS1_7vsmem_tE_param_6];
	cvta.to.global.u64 	%rd1, %rd11;
	cvta.to.global.u64 	%rd2, %rd13;
	cvta.to.global.u64 	%rd3, %rd12;
	mov.u32 	%r516, %ctaid.x;
	cvt.u64.u32 	%rd14, %r516;
	mov.u32 	%r517, %nctaid.x;
	cvt.u64.u32 	%rd15, %r517;
	mul.wide.u32 	%rd4, %r516, 4352;
	add.s64 	%rd16, %rd15, -1;
	setp.le.u64 	%p65, %rd16, %rd14;
	@%p65 bra 	$L__BB7_108;
	// begin inline asm
	griddepcontrol.wait;
	// end inline asm
	mov.u32 	%r1, %tid.x;
	and.b32  	%r2, %r1, 31;
	and.b32  	%r2860, %r1, 992;
	mul.lo.s32 	%r3, %r2860, 17;
	or.b32  	%r2861, %r3, %r2;
	cvt.u64.u32 	%rd29, %r2861;
	add.s64 	%rd5, %rd4, %rd29;
	shl.b64 	%rd30, %rd5, 2;
	add.s64 	%rd31, %rd2, %rd30;
	ld.global.u32 	%r2862, [%rd31];
	ld.global.u32 	%r2863, [%rd31+128];
	ld.global.u32 	%r2864, [%rd31+256];
	ld.global.u32 	%r2865, [%rd31+384];
	ld.global.u32 	%r2866, [%rd31+512];
	ld.global.u32 	%r2867, [%rd31+640];
	ld.global.u32 	%r2868, [%rd31+768];
	ld.global.u32 	%r2869, [%rd31+896];
	ld.global.u32 	%r2870, [%rd31+1024];
	ld.global.u32 	%r2871, [%rd31+1152];
	ld.global.u32 	%r2872, [%rd31+1280];
	ld.global.u32 	%r2873, [%rd31+1408];
	ld.global.u32 	%r2874, [%rd31+1536];
	ld.global.u32 	%r2875, [%rd31+1664];
	ld.global.u32 	%r2876, [%rd31+1792];
	ld.global.u32 	%r2877, [%rd31+1920];
	ld.global.u32 	%r2878, [%rd31+2048];
	// begin inline asm
	mov.u32 %r2858, %laneid;
	// end inline asm
	shr.u32 	%r2879, %r1, 5;
	mad.lo.s32 	%r2880, %r2879, 544, %r2858;
	shl.b32 	%r2881, %r2880, 2;
	mov.u32 	%r2882, _ZZN3cub18CUB_300001_SM_10006detail10merge_sort30DeviceMergeSortBlockSortKernelINS2_10policy_hubIN6thrust24THRUST_300001_SM_1000_NS6detail15normal_iteratorINS6_10device_ptrIiEEEEE9Policy600ESB_PNS0_8NullTypeESB_SF_m17evens_before_oddsiSE_EEvbT0_T1_T2_T3_T4_PT6_PT7_T5_NS1_7vsmem_tEE19static_temp_storage;
	add.s32 	%r4, %r2882, %r2881;
	st.shared.u32 	[%r4], %r2862;
	st.shared.u32 	[%r4+128], %r2863;
	st.shared.u32 	[%r4+256], %r2864;
	st.shared.u32 	[%r4+384], %r2865;
	st.shared.u32 	[%r4+512], %r2866;
	st.shared.u32 	[%r4+640], %r2867;
	st.shared.u32 	[%r4+768], %r2868;
	st.shared.u32 	[%r4+896], %r2869;
	st.shared.u32 	[%r4+1024], %r2870;
	st.shared.u32 	[%r4+1152], %r2871;
	st.shared.u32 	[%r4+1280], %r2872;
	st.shared.u32 	[%r4+1408], %r2873;
	st.shared.u32 	[%r4+1536], %r2874;
	st.shared.u32 	[%r4+1664], %r2875;
	st.shared.u32 	[%r4+1792], %r2876;
	st.shared.u32 	[%r4+1920], %r2877;
	st.shared.u32 	[%r4+2048], %r2878;
	bar.warp.sync 	-1;
	shl.b32 	%r2883, %r2858, 6;
	add.s32 	%r5, %r4, %r2883;
	ld.shared.u32 	%r2884, [%r5];
	ld.shared.u32 	%r2885, [%r5+4];
	ld.shared.u32 	%r2886, [%r5+8];
	ld.shared.u32 	%r2887, [%r5+12];
	ld.shared.u32 	%r2888, [%r5+16];
	ld.shared.u32 	%r2889, [%r5+20];
	ld.shared.u32 	%r2890, [%r5+24];
	ld.shared.u32 	%r2891, [%r5+28];
	ld.shared.u32 	%r2892, [%r5+32];
	ld.shared.u32 	%r2893, [%r5+36];
	ld.shared.u32 	%r2894, [%r5+40];
	ld.shared.u32 	%r2895, [%r5+44];
	ld.shared.u32 	%r2896, [%r5+48];
	ld.shared.u32 	%r2897, [%r5+52];
	ld.shared.u32 	%r2898, [%r5+56];
	ld.shared.u32 	%r2899, [%r5+60];
	ld.shared.u32 	%r2900, [%r5+64];
	bar.sync 	0;
	// begin inline asm
	griddepcontrol.launch_dependents;
	// end inline asm
	shr.u32 	%r2901, %r2885, 31;
	add.s32 	%r2902, %r2885, %r2901;
	and.b32  	%r2903, %r2902, -2;
	sub.s32 	%r2904, %r2885, %r2903;
	shr.u32 	%r2905, %r2884, 31;
	add.s32 	%r2906, %r2884, %r2905;
	and.b32  	%r2907, %r2906, -2;
	sub.s32 	%r2908, %r2884, %r2907;
	setp.eq.s32 	%p748, %r2904, %r2908;
	setp.ge.s32 	%p749, %r2885, %r2884;
	selp.u32 	%r2909, -1, 0, %p749;
	selp.b32 	%r2910, %r2909, %r2885, %p748;
	and.b32  	%r2911, %r2910, 1;
	setp.eq.b32 	%p750, %r2911, 1;
	selp.b32 	%r2912, %r2885, %r2884, %p750;
	selp.b32 	%r2913, %r2884, %r2885, %p750;
	shr.u32 	%r2914, %r2887, 31;
	add.s32 	%r2915, %r2887, %r2914;
	and.b32  	%r2916, %r2915, -2;
	sub.s32 	%r2917, %r2887, %r2916;
	shr.u32 	%r2918, %r2886, 31;
	add.s32 	%r2919, %r2886, %r2918;
	and.b32  	%r2920, %r2919, -2;
	sub.s32 	%r2921, %r2886, %r2920;
	setp.eq.s32 	%p751, %r2917, %r2921;
	setp.ge.s32 	%p752, %r2887, %r2886;
	selp.u32 	%r2922, -1, 0, %p752;
	selp.b32 	%r2923, %r2922, %r2887, %p751;
	and.b32  	%r2924, %r2923, 1;
	setp.eq.b32 	%p753, %r2924, 1;
	selp.b32 	%r2925, %r2887, %r2886, %p753;
	selp.b32 	%r2926, %r2886, %r2887, %p753;
	shr.u32 	%r2927, %r2889, 31;
	add.s32 	%r2928, %r2889, %r2927;
	and.b32  	%r2929, %r2928, -2;
	sub.s32 	%r2930, %r2889, %r2929;
	shr.u32 	%r2931, %r2888, 31;
	add.s32 	%r2932, %r2888, %r2931;
	and.b32  	%r2933, %r2932, -2;
	sub.s32 	%r2934, %r2888, %r2933;
	setp.eq.s32 	%p754, %r2930, %r2934;
	setp.ge.s32 	%p755, %r2889, %r2888;
	selp.u32 	%r2935, -1, 0, %p755;
	selp.b32 	%r2936, %r2935, %r2889, %p754;
	and.b32  	%r2937, %r2936, 1;
	setp.eq.b32 	%p756, %r2937, 1;
	selp.b32 	%r2938, %r2889, %r2888, %p756;
	selp.b32 	%r2939, %r2888, %r2889, %p756;
	shr.u32 	%r2940, %r2891, 31;
	add.s32 	%r2941, %r2891, %r2940;
	and.b32  	%r2942, %r2941, -2;
	sub.s32 	%r2943, %r2891, %r2942;
	shr.u32 	%r2944, %r2890, 31;
	add.s32 	%r2945, %r2890, %r2944;
	and.b32  	%r2946, %r2945, -2;
	sub.s32 	%r2947, %r2890, %r2946;
	setp.eq.s32 	%p757, %r2943, %r2947;
	setp.ge.s32 	%p758, %r2891, %r2890;
	selp.u32 	%r2948, -1, 0, %p758;
	selp.b32 	%r2949, %r2948, %r2891, %p757;
	and.b32  	%r2950, %r2949, 1;
	setp.eq.b32 	%p759, %r2950, 1;
	selp.b32 	%r2951, %r2891, %r2890, %p759;
	selp.b32 	%r2952, %r2890, %r2891, %p759;
	shr.u32 	%r2953, %r2893, 31;
	add.s32 	%r2954, %r2893, %r2953;
	and.b32  	%r2955, %r2954, -2;
	sub.s32 	%r2956, %r2893, %r2955;
	shr.u32 	%r2957, %r2892, 31;
	add.s32 	%r2958, %r2892, %r2957;
	and.b32  	%r2959, %r2958, -2;
	sub.s32 	%r2960, %r2892, %r2959;
	setp.eq.s32 	%p760, %r2956, %r2960;
	setp.ge.s32 	%p761, %r2893, %r2892;
	selp.u32 	%r2961, -1, 0, %p761;
	selp.b32 	%r2962, %r2961, %r2893, %p760;
	and.b32  	%r2963, %r2962, 1;
	setp.eq.b32 	%p762, %r2963, 1;
	selp.b32 	%r2964, %r2893, %r2892, %p762;
	selp.b32 	%r2965, %r2892, %r2893, %p762;
	shr.u32 	%r2966, %r2895, 31;
	add.s32 	%r2967, %r2895, %r2966;
	and.b32  	%r2968, %r2967, -2;
	sub.s32 	%r2969, %r2895, %r2968;
	shr.u32 	%r2970, %r2894, 31;
	add.s32 	%r2971, %r2894, %r2970;
	and.b32  	%r2972, %r2971, -2;
	sub.s32 	%r2973, %r2894, %r2972;
	setp.eq.s32 	%p763, %r2969, %r2973;
	setp.ge.s32 	%p764, %r2895, %r2894;
	selp.u32 	%r2974, -1, 0, %p764;
	selp.b32 	%r2975, %r2974, %r2895, %p763;
	and.b32  	%r2976, %r2975, 1;
	setp.eq.b32 	%p765, %r2976, 1;
	selp.b32 	%r2977, %r2895, %r2894, %p765;
	selp.b32 	%r2978, %r2894, %r2895, %p765;
	shr.u32 	%r2979, %r2897, 31;
	add.s32 	%r2980, %r2897, %r2979;
	and.b32  	%r2981, %r2980, -2;
	sub.s32 	%r2982, %r2897, %r2981;
	shr.u32 	%r2983, %r2896, 31;
	add.s32 	%r2984, %r2896, %r2983;
	and.b32  	%r2985, %r2984, -2;
	sub.s32 	%r2986, %r2896, %r2985;
	setp.eq.s32 	%p766, %r2982, %r2986;
	setp.ge.s32 	%p767, %r2897, %r2896;
	selp.u32 	%r2987, -1, 0, %p767;
	selp.b32 	%r2988, %r2987, %r2897, %p766;
	and.b32  	%r2989, %r2988, 1;
	setp.eq.b32 	%p768, %r2989, 1;
	selp.b32 	%r2990, %r2897, %r2896, %p768;
	selp.b32 	%r2991, %r2896, %r2897, %p768;
	shr.u32 	%r2992, %r2899, 31;
	add.s32 	%r2993, %r2899, %r2992;
	and.b32  	%r2994, %r2993, -2;
	sub.s32 	%r2995, %r2899, %r2994;
	shr.u32 	%r2996, %r2898, 31;
	add.s32 	%r2997, %r2898, %r2996;
	and.b32  	%r2998, %r2997, -2;
	sub.s32 	%r2999, %r2898, %r2998;
	setp.eq.s32 	%p769, %r2995, %r2999;
	setp.ge.s32 	%p770, %r2899, %r2898;
	selp.u32 	%r3000, -1, 0, %p770;
	selp.b32 	%r3001, %r3000, %r2899, %p769;
	and.b32  	%r3002, %r3001, 1;
	setp.eq.b32 	%p771, %r3002, 1;
	selp.b32 	%r3003, %r2899, %r2898, %p771;
	selp.b32 	%r3004, %r2898, %r2899, %p771;
	shr.u32 	%r3005, %r2926, 31;
	add.s32 	%r3006, %r2926, %r3005;
	and.b32  	%r3007, %r3006, -2;
	sub.s32 	%r3008, %r2926, %r3007;
	shr.u32 	%r3009, %r2912, 31;
	add.s32 	%r3010, %r2912, %r3009;
	and.b32  	%r3011, %r3010, -2;
	sub.s32 	%r3012, %r2912, %r3011;
	setp.eq.s32 	%p772, %r3008, %r3012;
	setp.ge.s32 	%p773, %r2926, %r2912;
	selp.u32 	%r3013, -1, 0, %p773;
	selp.b32 	%r3014, %r3013, %r2926, %p772;
	and.b32  	%r3015, %r3014, 1;
	setp.eq.b32 	%p774, %r3015, 1;
	selp.b32 	%r3016, %r2926, %r2912, %p774;
	selp.b32 	%r3017, %r2912, %r2926, %p774;
	shr.u32 	%r3018, %r2939, 31;
	add.s32 	%r3019, %r2939, %r3018;
	and.b32  	%r3020, %r3019, -2;
	sub.s32 	%r3021, %r2939, %r3020;
	shr.u32 	%r3022, %r2925, 31;
	add.s32 	%r3023, %r2925, %r3022;
	and.b32  	%r3024, %r3023, -2;
	sub.s32 	%r3025, %r2925, %r3024;
	setp.eq.s32 	%p775, %r3021, %r3025;
	setp.ge.s32 	%p776, %r2939, %r2925;
	selp.u32 	%r3026, -1, 0, %p776;
	selp.b32 	%r3027, %r3026, %r2939, %p775;
	and.b32  	%r3028, %r3027, 1;
	setp.eq.b32 	%p777, %r3028, 1;
	selp.b32 	%r3029, %r2939, %r2925, %p777;
	selp.b32 	%r3030, %r2925, %r2939, %p777;
	shr.u32 	%r3031, %r2952, 31;
	add.s32 	%r3032, %r2952, %r3031;
	and.b32  	%r3033, %r3032, -2;
	sub.s32 	%r3034, %r2952, %r3033;
	shr.u32 	%r3035, %r2938, 31;
	add.s32 	%r3036, %r2938, %r3035;
	and.b32  	%r3037, %r3036, -2;
	sub.s32 	%r3038, %r2938, %r3037;
	setp.eq.s32 	%p778, %r3034, %r3038;
	setp.ge.s32 	%p779, %r2952, %r2938;
	selp.u32 	%r3039, -1, 0, %p779;
	selp.b32 	%r3040, %r3039, %r2952, %p778;
	and.b32  	%r3041, %r3040, 1;
	setp.eq.b32 	%p780, %r3041, 1;
	selp.b32 	%r3042, %r2952, %r2938, %p780;
	selp.b32 	%r3043, %r2938, %r2952, %p780;
	shr.u32 	%r3044, %r2965, 31;
	add.s32 	%r3045, %r2965, %r3044;
	and.b32  	%r3046, %r3045, -2;
	sub.s32 	%r3047, %r2965, %r3046;
	shr.u32 	%r3048, %r2951, 31;
	add.s32 	%r3049, %r2951, %r3048;
	and.b32  	%r3050, %r3049, -2;
	sub.s32 	%r3051, %r2951, %r3050;
	setp.eq.s32 	%p781, %r3047, %r3051;
	setp.ge.s32 	%p782, %r2965, %r2951;
	selp.u32 	%r3052, -1, 0, %p782;
	selp.b32 	%r3053, %r3052, %r2965, %p781;
	and.b32  	%r3054, %r3053, 1;
	setp.eq.b32 	%p783, %r3054, 1;
	selp.b32 	%r3055, %r2965, %r2951, %p783;
	selp.b32 	%r3056, %r2951, %r2965, %p783;
	shr.u32 	%r3057, %r2978, 31;
	add.s32 	%r3058, %r2978, %r3057;
	and.b32  	%r3059, %r3058, -2;
	sub.s32 	%r3060, %r2978, %r3059;
	shr.u32 	%r3061, %r2964, 31;
	add.s32 	%r3062, %r2964, %r3061;
	and.b32  	%r3063, %r3062, -2;
	sub.s32 	%r3064, %r2964, %r3063;
	setp.eq.s32 	%p784, %r3060, %r3064;
	setp.ge.s32 	%p785, %r2978, %r2964;
	selp.u32 	%r3065, -1, 0, %p785;
	selp.b32 	%r3066, %r3065, %r2978, %p784;
	and.b32  	%r3067, %r3066, 1;
	setp.eq.b32 	%p786, %r3067, 1;
	selp.b32 	%r3068, %r2978, %r2964, %p786;
	selp.b32 	%r3069, %r2964, %r2978, %p786;
	shr.u32 	%r3070, %r2991, 31;
	add.s32 	%r3071, %r2991, %r3070;
	and.b32  	%r3072, %r3071, -2;
	sub.s32 	%r3073, %r2991, %r3072;
	shr.u32 	%r3074, %r2977, 31;
	add.s32 	%r3075, %r2977, %r3074;
	and.b32  	%r3076, %r3075, -2;
	sub.s32 	%r3077, %r2977, %r3076;
	setp.eq.s32 	%p787, %r3073, %r3077;
	setp.ge.s32 	%p788, %r2991, %r2977;
	selp.u32 	%r3078, -1, 0, %p788;
	selp.b32 	%r3079, %r3078, %r2991, %p787;
	and.b32  	%r3080, %r3079, 1;
	setp.eq.b32 	%p789, %r3080, 1;
	selp.b32 	%r3081, %r2991, %r2977, %p789;
	selp.b32 	%r3082, %r2977, %r2991, %p789;
	shr.u32 	%r3083, %r3004, 31;
	add.s32 	%r3084, %r3004, %r3083;
	and.b32  	%r3085, %r3084, -2;
	sub.s32 	%r3086, %r3004, %r3085;
	shr.u32 	%r3087, %r2990, 31;
	add.s32 	%r3088, %r2990, %r3087;
	and.b32  	%r3089, %r3088, -2;
	sub.s32 	%r3090, %r2990, %r3089;
	setp.eq.s32 	%p790, %r3086, %r3090;
	setp.ge.s32 	%p791, %r3004, %r2990;
	selp.u32 	%r3091, -1, 0, %p791;
	selp.b32 	%r3092, %r3091, %r3004, %p790;
	and.b32  	%r3093, %r3092, 1;
	setp.eq.b32 	%p792, %r3093, 1;
	selp.b32 	%r3094, %r3004, %r2990, %p792;
	selp.b32 	%r3095, %r2990, %r3004, %p792;
	shr.u32 	%r3096, %r2900, 31;
	add.s32 	%r3097, %r2900, %r3096;
	and.b32  	%r3098, %r3097, -2;
	sub.s32 	%r3099, %r2900, %r3098;
	shr.u32 	%r3100, %r3003, 31;
	add.s32 	%r3101, %r3003, %r3100;
	and.b32  	%r3102, %r3101, -2;
	sub.s32 	%r3103, %r3003, %r3102;
	setp.eq.s32 	%p793, %r3099, %r3103;
	setp.ge.s32 	%p794, %r2900, %r3003;
	selp.u32 	%r3104, -1, 0, %p794;
	selp.b32 	%r3105, %r3104, %r2900, %p793;
	and.b32  	%r3106, %r3105, 1;
	setp.eq.b32 	%p795, %r3106, 1;
	selp.b32 	%r3107, %r2900, %r3003, %p795;
	selp.b32 	%r3108, %r3003, %r2900, %p795;
	shr.u32 	%r3109, %r3017, 31;
	add.s32 	%r3110, %r3017, %r3109;
	and.b32  	%r3111, %r3110, -2;
	sub.s32 	%r3112, %r3017, %r3111;
	shr.u32 	%r3113, %r2913, 31;
	add.s32 	%r3114, %r2913, %r3113;
	and.b32  	%r3115, %r3114, -2;
	sub.s32 	%r3116, %r2913, %r3115;
	setp.eq.s32 	%p796, %r3112, %r3116;
	setp.ge.s32 	%p797, %r3017, %r2913;
	selp.u32 	%r3117, -1, 0, %p797;
	selp.b32 	%r3118, %r3117, %r3017, %p796;
	and.b32  	%r3119, %r3118, 1;
	setp.eq.b32 	%p798, %r3119, 1;
	selp.b32 	%r3120, %r3017, %r2913, %p798;
	selp.b32 	%r3121, %r2913, %r3017, %p798;
	shr.u32 	%r3122, %r3030, 31;
	add.s32 	%r3123, %r3030, %r3122;
	and.b32  	%r3124, %r3123, -2;
	sub.s32 	%r3125, %r3030, %r3124;
	shr.u32 	%r3126, %r3016, 31;
	add.s32 	%r3127, %r3016, %r3126;
	and.b32  	%r3128, %r3127, -2;
	sub.s32 	%r3129, %r3016, %r3128;
	setp.eq.s32 	%p799, %r3125, %r3129;
	setp.ge.s32 	%p800, %r3030, %r3016;
	selp.u32 	%r3130, -1, 0, %p800;
	selp.b32 	%r3131, %r3130, %r3030, %p799;
	and.b32  	%r3132, %r3131, 1;
	setp.eq.b32 	%p801, %r3132, 1;
	selp.b32 	%r3133, %r3030, %r3016, %p801;
	selp.b32 	%r3134, %r3016, %r3030, %p801;
	shr.u32 	%r3135, %r3043, 31;
	add.s32 	%r3136, %r3043, %r3135;
	and.b32  	%r3137, %r3136, -2;
	sub.s32 	%r3138, %r3043, %r3137;
	shr.u32 	%r3139, %r3029, 31;
	add.s32 	%r3140, %r3029, %r3139;
	and.b32  	%r3141, %r3140, -2;
	sub.s32 	%r3142, %r3029, %r3141;
	setp.eq.s32 	%p802, %r3138, %r3142;
	setp.ge.s32 	%p803, %r3043, %r3029;
	selp.u32 	%r3143, -1, 0, %p803;
	selp.b32 	%r3144, %r3143, %r3043, %p802;
	and.b32  	%r3145, %r3144, 1;
	setp.eq.b32 	%p804, %r3145, 1;
	selp.b32 	%r3146, %r3043, %r3029, %p804;
	selp.b32 	%r3147, %r3029, %r3043, %p804;
	shr.u32 	%r3148, %r3056, 31;
	add.s32 	%r3149, %r3056, %r3148;
	and.b32  	%r3150, %r3149, -2;
	sub.s32 	%r3151, %r3056, %r3150;
	shr.u32 	%r3152, %r3042, 31;
	add.s32 	%r3153, %r3042, %r3152;
	and.b32  	%r3154, %r3153, -2;
	sub.s32 	%r3155, %r3042, %r3154;
	setp.eq.s32 	%p805, %r3151, %r3155;
	setp.ge.s32 	%p806, %r3056, %r3042;
	selp.u32 	%r3156, -1, 0, %p806;
	selp.b32 	%r3157, %r3156, %r3056, %p805;
	and.b32  	%r3158, %r3157, 1;
	setp.eq.b32 	%p807, %r3158, 1;
	selp.b32 	%r3159, %r3056, %r3042, %p807;
	selp.b32 	%r3160, %r3042, %r3056, %p807;
	shr.u32 	%r3161, %r3069, 31;
	add.s32 	%r3162, %r3069, %r3161;
	and.b32  	%r3163, %r3162, -2;
	sub.s32 	%r3164, %r3069, %r3163;
	shr.u32 	%r3165, %r3055, 31;
	add.s32 	%r3166, %r3055, %r3165;
	and.b32  	%r3167, %r3166, -2;
	sub.s32 	%r3168, %r3055, %r3167;
	setp.eq.s32 	%p808, %r3164, %r3168;
	setp.ge.s32 	%p809, %r3069, %r3055;
	selp.u32 	%r3169, -1, 0, %p809;
	selp.b32 	%r3170, %r3169, %r3069, %p808;
	and.b32  	%r3171, %r3170, 1;
	setp.eq.b32 	%p810, %r3171, 1;
	selp.b32 	%r3172, %r3069, %r3055, %p810;
	selp.b32 	%r3173, %r3055, %r3069, %p810;
	shr.u32 	%r3174, %r3082, 31;
	add.s32 	%r3175, %r3082, %r3174;
	and.b32  	%r3176, %r3175, -2;
	sub.s32 	%r3177, %r3082, %r3176;
	shr.u32 	%r3178, %r3068, 31;
	add.s32 	%r3179, %r3068, %r3178;
	and.b32  	%r3180, %r3179, -2;
	sub.s32 	%r3181, %r3068, %r3180;
	setp.eq.s32 	%p811, %r3177, %r3181;
	setp.ge.s32 	%p812, %r3082, %r3068;
	selp.u32 	%r3182, -1, 0, %p812;
	selp.b32 	%r3183, %r3182, %r3082, %p811;
	and.b32  	%r3184, %r3183, 1;
	setp.eq.b32 	%p813, %r3184, 1;
	selp.b32 	%r3185, %r3082, %r3068, %p813;
	selp.b32 	%r3186, %r3068, %r3082, %p813;
	shr.u32 	%r3187, %r3095, 31;
	add.s32 	%r3188, %r3095, %r3187;
	and.b32  	%r3189, %r3188, -2;
	sub.s32 	%r3190, %r3095, %r3189;
	shr.u32 	%r3191, %r3081, 31;
	add.s32 	%r3192, %r3081, %r3191;
	and.b32  	%r3193, %r3192, -2;
	sub.s32 	%r3194, %r3081, %r3193;
	setp.eq.s32 	%p814, %r3190, %r3194;
	setp.ge.s32 	%p815, %r3095, %r3081;
	selp.u32 	%r3195, -1, 0, %p815;
	selp.b32 	%r3196, %r3195, %r3095, %p814;
	and.b32  	%r3197, %r3196, 1;
	setp.eq.b32 	%p816, %r3197, 1;
	selp.b32 	%r3198, %r3095, %r3081, %p816;
	selp.b32 	%r3199, %r3081, %r3095, %p816;
	shr.u32 	%r3200, %r3108, 31;
	add.s32 	%r3201, %r3108, %r3200;
	and.b32  	%r3202, %r3201, -2;
	sub.s32 	%r3203, %r3108, %r3202;
	shr.u32 	%r3204, %r3094, 31;
	add.s32 	%r3205, %r3094, %r3204;
	and.b32  	%r3206, %r3205, -2;
	sub.s32 	%r3207, %r3094, %r3206;
	setp.eq.s32 	%p817, %r3203, %r3207;
	setp.ge.s32 	%p818, %r3108, %r3094;
	selp.u32 	%r3208, -1, 0, %p818;
	selp.b32 	%r3209, %r3208, %r3108, %p817;
	and.b32  	%r3210, %r3209, 1;
	setp.eq.b32 	%p819, %r3210, 1;
	selp.b32 	%r3211, %r3108, %r3094, %p819;
	selp.b32 	%r3212, %r3094, %r3108, %p819;
	shr.u32 	%r3213, %r3134, 31;
	add.s32 	%r3214, %r3134, %r3213;
	and.b32  	%r3215, %r3214, -2;
	sub.s32 	%r3216, %r3134, %r3215;
	shr.u32 	%r3217, %r3120, 31;
	add.s32 	%r3218, %r3120, %r3217;
	and.b32  	%r3219, %r3218, -2;
	sub.s32 	%r3220, %r3120, %r3219;
	setp.eq.s32 	%p820, %r3216, %r3220;
	setp.ge.s32 	%p821, %r3134, %r3120;
	selp.u32 	%r3221, -1, 0, %p821;
	selp.b32 	%r3222, %r3221, %r3134, %p820;
	and.b32  	%r3223, %r3222, 1;
	setp.eq.b32 	%p822, %r3223, 1;
	selp.b32 	%r3224, %r3134, %r3120, %p822;
	selp.b32 	%r3225, %r3120, %r3134, %p822;
	shr.u32 	%r3226, %r3147, 31;
	add.s32 	%r3227, %r3147, %r3226;
	and.b32  	%r3228, %r3227, -2;
	sub.s32 	%r3229, %r3147, %r3228;
	shr.u32 	%r3230, %r3133, 31;
	add.s32 	%r3231, %r3133, %r3230;
	and.b32  	%r3232, %r3231, -2;
	sub.s32 	%r3233, %r3133, %r3232;
	setp.eq.s32 	%p823, %r3229, %r3233;
	setp.ge.s32 	%p824, %r3147, %r3133;
	selp.u32 	%r3234, -1, 0, %p824;
	selp.b32 	%r3235, %r3234, %r3147, %p823;
	and.b32  	%r3236, %r3235, 1;
	setp.eq.b32 	%p825, %r3236, 1;
	selp.b32 	%r3237, %r3147, %r3133, %p825;
	selp.b32 	%r3238, %r3133, %r3147, %p825;
	shr.u32 	%r3239, %r3160, 31;
	add.s32 	%r3240, %r3160, %r3239;
	and.b32  	%r3241, %r3240, -2;
	sub.s32 	%r3242, %r3160, %r3241;
	shr.u32 	%r3243, %r3146, 31;
	add.s32 	%r3244, %r3146, %r3243;
	and.b32  	%r3245, %r3244, -2;
	sub.s32 	%r3246, %r3146, %r3245;
	setp.eq.s32 	%p826, %r3242, %r3246;
	setp.ge.s32 	%p827, %r3160, %r3146;
	selp.u32 	%r3247, -1, 0, %p827;
	selp.b32 	%r3248, %r3247, %r3160, %p826;
	and.b32  	%r3249, %r3248, 1;
	setp.eq.b32 	%p828, %r3249, 1;
	selp.b32 	%r3250, %r3160, %r3146, %p828;
	selp.b32 	%r3251, %r3146, %r3160, %p828;
	shr.u32 	%r3252, %r3173, 31;
	add.s32 	%r3253, %r3173, %r3252;
	and.b32  	%r3254, %r3253, -2;
	sub.s32 	%r3255, %r3173, %r3254;
	shr.u32 	%r3256, %r3159, 31;
	add.s32 	%r3257, %r3159, %r3256;
	and.b32  	%r3258, %r3257, -2;
	sub.s32 	%r3259, %r3159, %r3258;
	setp.eq.s32 	%p829, %r3255, %r3259;
	setp.ge.s32 	%p830, %r3173, %r3159;
	selp.u32 	%r3260, -1, 0, %p830;
	selp.b32 	%r3261, %r3260, %r3173, %p829;
	and.b32  	%r3262, %r3261, 1;
	setp.eq.b32 	%p831, %r3262, 1;
	selp.b32 	%r3263, %r3173, %r3159, %p831;
	selp.b32 	%r3264, %r3159, %r3173, %p831;
	shr.u32 	%r3265, %r3186, 31;
	add.s32 	%r3266, %r3186, %r3265;
	and.b32  	%r3267, %r3266, -2;
	sub.s32 	%r3268, %r3186, %r3267;
	shr.u32 	%r3269, %r3172, 31;
	add.s32 	%r3270, %r3172, %r3269;
	and.b32  	%r3271, %r3270, -2;
	sub.s32 	%r3272, %r3172, %r3271;
	setp.eq.s32 	%p832, %r3268, %r3272;
	setp.ge.s32 	%p833, %r3186, %r3172;
	selp.u32 	%r3273, -1, 0, %p833;
	selp.b32 	%r3274, %r3273, %r3186, %p832;
	and.b32  	%r3275, %r3274, 1;
	setp.eq.b32 	%p834, %r3275, 1;
	selp.b32 	%r3276, %r3186, %r3172, %p834;
	selp.b32 	%r3277, %r3172, %r3186, %p834;
	shr.u32 	%r3278, %r3199, 31;
	add.s32 	%r3279, %r3199, %r3278;
	and.b32  	%r3280, %r3279, -2;
	sub.s32 	%r3281, %r3199, %r3280;
	shr.u32 	%r3282, %r3185, 31;
	add.s32 	%r3283, %r3185, %r3282;
	and.b32  	%r3284, %r3283, -2;
	sub.s32 	%r3285, %r3185, %r3284;
	setp.eq.s32 	%p835, %r3281, %r3285;
	setp.ge.s32 	%p836, %r3199, %r3185;
	selp.u32 	%r3286, -1, 0, %p836;
	selp.b32 	%r3287, %r3286, %r3199, %p835;
	and.b32  	%r3288, %r3287, 1;
	setp.eq.b32 	%p837, %r3288, 1;
	selp.b32 	%r3289, %r3199, %r3185, %p837;
	selp.b32 	%r3290, %r3185, %r3199, %p837;
	shr.u32 	%r3291, %r3212, 31;
	add.s32 	%r3292, %r3212, %r3291;
	and.b32  	%r3293, %r3292, -2;
	sub.s32 	%r3294, %r3212, %r3293;
	shr.u32 	%r3295, %r3198, 31;
	add.s32 	%r3296, %r3198, %r3295;
	and.b32  	%r3297, %r3296, -2;
	sub.s32 	%r3298, %r3198, %r3297;
	setp.eq.s32 	%p838, %r3294, %r3298;
	setp.ge.s32 	%p839, %r3212, %r3198;
	selp.u32 	%r3299, -1, 0, %p839;
	selp.b32 	%r3300, %r3299, %r3212, %p838;
	and.b32  	%r3301, %r3300, 1;
	setp.eq.b32 	%p840, %r3301, 1;
	selp.b32 	%r3302, %r3212, %r3198, %p840;
	selp.b32 	%r3303, %r3198, %r3212, %p840;
	shr.u32 	%r3304, %r3107, 31;
	add.s32 	%r3305, %r3107, %r3304;
	and.b32  	%r3306, %r3305, -2;
	sub.s32 	%r3307, %r3107, %r3306;
	shr.u32 	%r3308, %r3211, 31;
	add.s32 	%r3309, %r3211, %r3308;
	and.b32  	%r3310, %r3309, -2;
	sub.s32 	%r3311, %r3211, %r3310;
	setp.eq.s32 	%p841, %r3307, %r3311;
	setp.ge.s32 	%p842, %r3107, %r3211;
	selp.u32 	%r3312, -1, 0, %p842;
	selp.b32 	%r3313, %r3312, %r3107, %p841;
	and.b32  	%r3314, %r3313, 1;
	setp.eq.b32 	%p843, %r3314, 1;
	selp.b32 	%r3315, %r3107, %r3211, %p843;
	selp.b32 	%r3316, %r3211, %r3107, %p843;
	shr.u32 	%r3317, %r3225, 31;
	add.s32 	%r3318, %r3225, %r3317;
	and.b32  	%r3319, %r3318, -2;
	sub.s32 	%r3320, %r3225, %r3319;
	shr.u32 	%r3321, %r3121, 31;
	add.s32 	%r3322, %r3121, %r3321;
	and.b32  	%r3323, %r3322, -2;
	sub.s32 	%r3324, %r3121, %r3323;
	setp.eq.s32 	%p844, %r3320, %r3324;
	setp.ge.s32 	%p845, %r3225, %r3121;
	selp.u32 	%r3325, -1, 0, %p845;
	selp.b32 	%r3326, %r3325, %r3225, %p844;
	and.b32  	%r3327, %r3326, 1;
	setp.eq.b32 	%p846, %r3327, 1;
	selp.b32 	%r3328, %r3225, %r3121, %p846;
	selp.b32 	%r3329, %r3121, %r3225, %p846;
	shr.u32 	%r3330, %r3238, 31;
	add.s32 	%r3331, %r3238, %r3330;
	and.b32  	%r3332, %r3331, -2;
	sub.s32 	%r3333, %r3238, %r3332;
	shr.u32 	%r3334, %r3224, 31;
	add.s32 	%r3335, %r3224, %r3334;
	and.b32  	%r3336, %r3335, -2;
	sub.s32 	%r3337, %r3224, %r3336;
	setp.eq.s32 	%p847, %r3333, %r3337;
	setp.ge.s32 	%p848, %r3238, %r3224;
	selp.u32 	%r3338, -1, 0, %p848;
	selp.b32 	%r3339, %r3338, %r3238, %p847;
	and.b32  	%r3340, %r3339, 1;
	setp.eq.b32 	%p849, %r3340, 1;
	selp.b32 	%r3341, %r3238, %r3224, %p849;
	selp.b32 	%r3342, %r3224, %r3238, %p849;
	shr.u32 	%r3343, %r3251, 31;
	add.s32 	%r3344, %r3251, %r3343;
	and.b32  	%r3345, %r3344, -2;
	sub.s32 	%r3346, %r3251, %r3345;
	shr.u32 	%r3347, %r3237, 31;
	add.s32 	%r3348, %r3237, %r3347;
	and.b32  	%r3349, %r3348, -2;
	sub.s32 	%r3350, %r3237, %r3349;
	setp.eq.s32 	%p850, %r3346, %r3350;
	setp.ge.s32 	%p851, %r3251, %r3237;
	selp.u32 	%r3351, -1, 0, %p851;
	selp.b32 	%r3352, %r3351, %r3251, %p850;
	and.b32  	%r3353, %r3352, 1;
	setp.eq.b32 	%p852, %r3353, 1;
	selp.b32 	%r3354, %r3251, %r3237, %p852;
	selp.b32 	%r3355, %r3237, %r3251, %p852;
	shr.u32 	%r3356, %r3264, 31;
	add.s32 	%r3357, %r3264, %r3356;
	and.b32  	%r3358, %r3357, -2;
	sub.s32 	%r3359, %r3264, %r3358;
	shr.u32 	%r3360, %r3250, 31;
	add.s32 	%r3361, %r3250, %r3360;
	and.b32  	%r3362, %r3361, -2;
	sub.s32 	%r3363, %r3250, %r3362;
	setp.eq.s32 	%p853, %r3359, %r3363;
	setp.ge.s32 	%p854, %r3264, %r3250;
	selp.u32 	%r3364, -1, 0, %p854;
	selp.b32 	%r3365, %r3364, %r3264, %p853;
	and.b32  	%r3366, %r3365, 1;
	setp.eq.b32 	%p855, %r3366, 1;
	selp.b32 	%r3367, %r3264, %r3250, %p855;
	selp.b32 	%r3368, %r3250, %r3264, %p855;
	shr.u32 	%r3369, %r3277, 31;
	add.s32 	%r3370, %r3277, %r3369;
	and.b32  	%r3371, %r3370, -2;
	sub.s32 	%r3372, %r3277, %r3371;
	shr.u32 	%r3373, %r3263, 31;
	add.s32 	%r3374, %r3263, %r3373;
	and.b32  	%r3375, %r3374, -2;
	sub.s32 	%r3376, %r3263, %r3375;
	setp.eq.s32 	%p856, %r3372, %r3376;
	setp.ge.s32 	%p857, %r3277, %r3263;
	selp.u32 	%r3377, -1, 0, %p857;
	selp.b32 	%r3378, %r3377, %r3277, %p856;
	and.b32  	%r3379, %r3378, 1;
	setp.eq.b32 	%p858, %r3379, 1;
	selp.b32 	%r3380, %r3277, %r3263, %p858;
	selp.b32 	%r3381, %r3263, %r3277, %p858;
	shr.u32 	%r3382, %r3290, 31;
	add.s32 	%r3383, %r3290, %r3382;
	and.b32  	%r3384, %r3383, -2;
	sub.s32 	%r3385, %r3290, %r3384;
	shr.u32 	%r3386, %r3276, 31;
	add.s32 	%r3387, %r3276, %r3386;
	and.b32  	%r3388, %r3387, -2;
	sub.s32 	%r3389, %r3276, %r3388;
	setp.eq.s32 	%p859, %r3385, %r3389;
	setp.ge.s32 	%p860, %r3290, %r3276;
	selp.u32 	%r3390, -1, 0, %p860;
	selp.b32 	%r3391, %r3390, %r3290, %p859;
	and.b32  	%r3392, %r3391, 1;
	setp.eq.b32 	%p861, %r3392, 1;
	selp.b32 	%r3393, %r3290, %r3276, %p861;
	selp.b32 	%r3394, %r3276, %r3290, %p861;
	shr.u32 	%r3395, %r3303, 31;
	add.s32 	%r3396, %r3303, %r3395;
	and.b32  	%r3397, %r3396, -2;
	sub.s32 	%r3398, %r3303, %r3397;
	shr.u32 	%r3399, %r3289, 31;
	add.s32 	%r3400, %r3289, %r3399;
	and.b32  	%r3401, %r3400, -2;
	sub.s32 	%r3402, %r3289, %r3401;
	setp.eq.s32 	%p862, %r3398, %r3402;
	setp.ge.s32 	%p863, %r3303, %r3289;
	selp.u32 	%r3403, -1, 0, %p863;
	selp.b32 	%r3404, %r3403, %r3303, %p862;
	and.b32  	%r3405, %r3404, 1;
	setp.eq.b32 	%p864, %r3405, 1;
	selp.b32 	%r3406, %r3303, %r3289, %p864;
	selp.b32 	%r3407, %r3289, %r3303, %p864;
	shr.u32 	%r3408, %r3316, 31;
	add.s32 	%r3409, %r3316, %r3408;
	and.b32  	%r3410, %r3409, -2;
	sub.s32 	%r3411, %r3316, %r3410;
	shr.u32 	%r3412, %r3302, 31;
	add.s32 	%r3413, %r3302, %r3412;
	and.b32  	%r3414, %r3413, -2;
	sub.s32 	%r3415, %r3302, %r3414;
	setp.eq.s32 	%p865, %r3411, %r3415;
	setp.ge.s32 	%p866, %r3316, %r3302;
	selp.u32 	%r3416, -1, 0, %p866;
	selp.b32 	%r3417, %r3416, %r3316, %p865;
	and.b32  	%r3418, %r3417, 1;
	setp.eq.b32 	%p867, %r3418, 1;
	selp.b32 	%r3419, %r3316, %r3302, %p867;
	selp.b32 	%r3420, %r3302, %r3316, %p867;
	shr.u32 	%r3421, %r3342, 31;
	add.s32 	%r3422, %r3342, %r3421;
	and.b32  	%r3423, %r3422, -2;
	sub.s32 	%r3424, %r3342, %r3423;
	shr.u32 	%r3425, %r3328, 31;
	add.s32 	%r3426, %r3328, %r3425;
	and.b32  	%r3427, %r3426, -2;
	sub.s32 	%r3428, %r3328, %r3427;
	setp.eq.s32 	%p868, %r3424, %r3428;
	setp.ge.s32 	%p869, %r3342, %r3328;
	selp.u32 	%r3429, -1, 0, %p869;
	selp.b32 	%r3430, %r3429, %r3342, %p868;
	and.b32  	%r3431, %r3430, 1;
	setp.eq.b32 	%p870, %r3431, 1;
	selp.b32 	%r3432, %r3342, %r3328, %p870;
	selp.b32 	%r3433, %r3328, %r3342, %p870;
	shr.u32 	%r3434, %r3355, 31;
	add.s32 	%r3435, %r3355, %r3434;
	and.b32  	%r3436, %r3435, -2;
	sub.s32 	%r3437, %r3355, %r3436;
	shr.u32 	%r3438, %r3341, 31;
	add.s32 	%r3439, %r3341, %r3438;
	and.b32  	%r3440, %r3439, -2;
	sub.s32 	%r3441, %r3341, %r3440;
	setp.eq.s32 	%p871, %r3437, %r3441;
	setp.ge.s32 	%p872, %r3355, %r3341;
	selp.u32 	%r3442, -1, 0, %p872;
	selp.b32 	%r3443, %r3442, %r3355, %p871;
	and.b32  	%r3444, %r3443, 1;
	setp.eq.b32 	%p873, %r3444, 1;
	selp.b32 	%r3445, %r3355, %r3341, %p873;
	selp.b32 	%r3446, %r3341, %r3355, %p873;
	shr.u32 	%r3447, %r3368, 31;
	add.s32 	%r3448, %r3368, %r3447;
	and.b32  	%r3449, %r3448, -2;
	sub.s32 	%r3450, %r3368, %r3449;
	shr.u32 	%r3451, %r3354, 31;
	add.s32 	%r3452, %r3354, %r3451;
	and.b32  	%r3453, %r3452, -2;
	sub.s32 	%r3454, %r3354, %r3453;
	setp.eq.s32 	%p874, %r3450, %r3454;
	setp.ge.s32 	%p875, %r3368, %r3354;
	selp.u32 	%r3455, -1, 0, %p875;
	selp.b32 	%r3456, %r3455, %r3368, %p874;
	and.b32  	%r3457, %r3456, 1;
	setp.eq.b32 	%p876, %r3457, 1;
	selp.b32 	%r3458, %r3368, %r3354, %p876;
	selp.b32 	%r3459, %r3354, %r3368, %p876;
	shr.u32 	%r3460, %r3381, 31;
	add.s32 	%r3461, %r3381, %r3460;
	and.b32  	%r3462, %r3461, -2;
	sub.s32 	%r3463, %r3381, %r3462;
	shr.u32 	%r3464, %r3367, 31;
	add.s32 	%r3465, %r3367, %r3464;
	and.b32  	%r3466, %r3465, -2;
	sub.s32 	%r3467, %r3367, %r3466;
	setp.eq.s32 	%p877, %r3463, %r3467;
	setp.ge.s32 	%p878, %r3381, %r3367;
	selp.u32 	%r3468, -1, 0, %p878;
	selp.b32 	%r3469, %r3468, %r3381, %p877;
	and.b32  	%r3470, %r3469, 1;
	setp.eq.b32 	%p879, %r3470, 1;
	selp.b32 	%r3471, %r3381, %r3367, %p879;
	selp.b32 	%r3472, %r3367, %r3381, %p879;
	shr.u32 	%r3473, %r3394, 31;
	add.s32 	%r3474, %r3394, %r3473;
	and.b32  	%r3475, %r3474, -2;
	sub.s32 	%r3476, %r3394, %r3475;
	shr.u32 	%r3477, %r3380, 31;
	add.s32 	%r3478, %r3380, %r3477;
	and.b32  	%r3479, %r3478, -2;
	sub.s32 	%r3480, %r3380, %r3479;
	setp.eq.s32 	%p880, %r3476, %r3480;
	setp.ge.s32 	%p881, %r3394, %r3380;
	selp.u32 	%r3481, -1, 0, %p881;
	selp.b32 	%r3482, %r3481, %r3394, %p880;
	and.b32  	%r3483, %r3482, 1;
	setp.eq.b32 	%p882, %r3483, 1;
	selp.b32 	%r3484, %r3394, %r3380, %p882;
	selp.b32 	%r3485, %r3380, %r3394, %p882;
	shr.u32 	%r3486, %r3407, 31;
	add.s32 	%r3487, %r3407, %r3486;
	and.b32  	%r3488, %r3487, -2;
	sub.s32 	%r3489, %r3407, %r3488;
	shr.u32 	%r3490, %r3393, 31;
	add.s32 	%r3491, %r3393, %r3490;
	and.b32  	%r3492, %r3491, -2;
	sub.s32 	%r3493, %r3393, %r3492;
	setp.eq.s32 	%p883, %r3489, %r3493;
	setp.ge.s32 	%p884, %r3407, %r3393;
	selp.u32 	%r3494, -1, 0, %p884;
	selp.b32 	%r3495, %r3494, %r3407, %p883;
	and.b32  	%r3496, %r3495, 1;
	setp.eq.b32 	%p885, %r3496, 1;
	selp.b32 	%r3497, %r3407, %r3393, %p885;
	selp.b32 	%r3498, %r3393, %r3407, %p885;
	shr.u32 	%r3499, %r3420, 31;
	add.s32 	%r3500, %r3420, %r3499;
	and.b32  	%r3501, %r3500, -2;
	sub.s32 	%r3502, %r3420, %r3501;
	shr.u32 	%r3503, %r3406, 31;
	add.s32 	%r3504, %r3406, %r3503;
	and.b32  	%r3505, %r3504, -2;
	sub.s32 	%r3506, %r3406, %r3505;
	setp.eq.s32 	%p886, %r3502, %r3506;
	setp.ge.s32 	%p887, %r3420, %r3406;
	selp.u32 	%r3507, -1, 0, %p887;
	selp.b32 	%r3508, %r3507, %r3420, %p886;
	and.b32  	%r3509, %r3508, 1;
	setp.eq.b32 	%p888, %r3509, 1;
	selp.b32 	%r3510, %r3420, %r3406, %p888;
	selp.b32 	%r3511, %r3406, %r3420, %p888;
	shr.u32 	%r3512, %r3315, 31;
	add.s32 	%r3513, %r3315, %r3512;
	and.b32  	%r3514, %r3513, -2;
	sub.s32 	%r3515, %r3315, %r3514;
	shr.u32 	%r3516, %r3419, 31;
	add.s32 	%r3517, %r3419, %r3516;
	and.b32  	%r3518, %r3517, -2;
	sub.s32 	%r3519, %r3419, %r3518;
	setp.eq.s32 	%p889, %r3515, %r3519;
	setp.ge.s32 	%p890, %r3315, %r3419;
	selp.u32 	%r3520, -1, 0, %p890;
	selp.b32 	%r3521, %r3520, %r3315, %p889;
	and.b32  	%r3522, %r3521, 1;
	setp.eq.b32 	%p891, %r3522, 1;
	selp.b32 	%r3523, %r3315, %r3419, %p891;
	selp.b32 	%r3524, %r3419, %r3315, %p891;
	shr.u32 	%r3525, %r3433, 31;
	add.s32 	%r3526, %r3433, %r3525;
	and.b32  	%r3527, %r3526, -2;
	sub.s32 	%r3528, %r3433, %r3527;
	shr.u32 	%r3529, %r3329, 31;
	add.s32 	%r3530, %r3329, %r3529;
	and.b32  	%r3531, %r3530, -2;
	sub.s32 	%r3532, %r3329, %r3531;
	setp.eq.s32 	%p892, %r3528, %r3532;
	setp.ge.s32 	%p893, %r3433, %r3329;
	selp.u32 	%r3533, -1, 0, %p893;
	selp.b32 	%r3534, %r3533, %r3433, %p892;
	and.b32  	%r3535, %r3534, 1;
	setp.eq.b32 	%p894, %r3535, 1;
	selp.b32 	%r3536, %r3433, %r3329, %p894;
	selp.b32 	%r3537, %r3329, %r3433, %p894;
	shr.u32 	%r3538, %r3446, 31;
	add.s32 	%r3539, %r3446, %r3538;
	and.b32  	%r3540, %r3539, -2;
	sub.s32 	%r3541, %r3446, %r3540;
	shr.u32 	%r3542, %r3432, 31;
	add.s32 	%r3543, %r3432, %r3542;
	and.b32  	%r3544, %r3543, -2;
	sub.s32 	%r3545, %r3432, %r3544;
	setp.eq.s32 	%p895, %r3541, %r3545;
	setp.ge.s32 	%p896, %r3446, %r3432;
	selp.u32 	%r3546, -1, 0, %p896;
	selp.b32 	%r3547, %r3546, %r3446, %p895;
	and.b32  	%r3548, %r3547, 1;
	setp.eq.b32 	%p897, %r3548, 1;
	selp.b32 	%r3549, %r3446, %r3432, %p897;
	selp.b32 	%r3550, %r3432, %r3446, %p897;
	shr.u32 	%r3551, %r3459, 31;
	add.s32 	%r3552, %r3459, %r3551;
	and.b32  	%r3553, %r3552, -2;
	sub.s32 	%r3554, %r3459, %r3553;
	shr.u32 	%r3555, %r3445, 31;
	add.s32 	%r3556, %r3445, %r3555;
	and.b32  	%r3557, %r3556, -2;
	sub.s32 	%r3558, %r3445, %r3557;
	setp.eq.s32 	%p898, %r3554, %r3558;
	setp.ge.s32 	%p899, %r3459, %r3445;
	selp.u32 	%r3559, -1, 0, %p899;
	selp.b32 	%r3560, %r3559, %r3459, %p898;
	and.b32  	%r3561, %r3560, 1;
	setp.eq.b32 	%p900, %r3561, 1;
	selp.b32 	%r3562, %r3459, %r3445, %p900;
	selp.b32 	%r3563, %r3445, %r3459, %p900;
	shr.u32 	%r3564, %r3472, 31;
	add.s32 	%r3565, %r3472, %r3564;
	and.b32  	%r3566, %r3565, -2;
	sub.s32 	%r3567, %r3472, %r3566;
	shr.u32 	%r3568, %r3458, 31;
	add.s32 	%r3569, %r3458, %r3568;
	and.b32  	%r3570, %r3569, -2;
	sub.s32 	%r3571, %r3458, %r3570;
	setp.eq.s32 	%p901, %r3567, %r3571;
	setp.ge.s32 	%p902, %r3472, %r3458;
	selp.u32 	%r3572, -1, 0, %p902;
	selp.b32 	%r3573, %r3572, %r3472, %p901;
	and.b32  	%r3574, %r3573, 1;
	setp.eq.b32 	%p903, %r3574, 1;
	selp.b32 	%r3575, %r3472, %r3458, %p903;
	selp.b32 	%r3576, %r3458, %r3472, %p903;
	shr.u32 	%r3577, %r3485, 31;
	add.s32 	%r3578, %r3485, %r3577;
	and.b32  	%r3579, %r3578, -2;
	sub.s32 	%r3580, %r3485, %r3579;
	shr.u32 	%r3581, %r3471, 31;
	add.s32 	%r3582, %r3471, %r3581;
	and.b32  	%r3583, %r3582, -2;
	sub.s32 	%r3584, %r3471, %r3583;
	setp.eq.s32 	%p904, %r3580, %r3584;
	setp.ge.s32 	%p905, %r3485, %r3471;
	selp.u32 	%r3585, -1, 0, %p905;
	selp.b32 	%r3586, %r3585, %r3485, %p904;
	and.b32  	%r3587, %r3586, 1;
	setp.eq.b32 	%p906, %r3587, 1;
	selp.b32 	%r3588, %r3485, %r3471, %p906;
	selp.b32 	%r3589, %r3471, %r3485, %p906;
	shr.u32 	%r3590, %r3498, 31;
	add.s32 	%r3591, %r3498, %r3590;
	and.b32  	%r3592, %r3591, -2;
	sub.s32 	%r3593, %r3498, %r3592;
	shr.u32 	%r3594, %r3484, 31;
	add.s32 	%r3595, %r3484, %r3594;
	and.b32  	%r3596, %r3595, -2;
	sub.s32 	%r3597, %r3484, %r3596;
	setp.eq.s32 	%p907, %r3593, %r3597;
	setp.ge.s32 	%p908, %r3498, %r3484;
	selp.u32 	%r3598, -1, 0, %p908;
	selp.b32 	%r3599, %r3598, %r3498, %p907;
	and.b32  	%r3600, %r3599, 1;
	setp.eq.b32 	%p909, %r3600, 1;
	selp.b32 	%r3601, %r3498, %r3484, %p909;
	selp.b32 	%r3602, %r3484, %r3498, %p909;
	shr.u32 	%r3603, %r3511, 31;
	add.s32 	%r3604, %r3511, %r3603;
	and.b32  	%r3605, %r3604, -2;
	sub.s32 	%r3606, %r3511, %r3605;
	shr.u32 	%r3607, %r3497, 31;
	add.s32 	%r3608, %r3497, %r3607;
	and.b32  	%r3609, %r3608, -2;
	sub.s32 	%r3610, %r3497, %r3609;
	setp.eq.s32 	%p910, %r3606, %r3610;
	setp.ge.s32 	%p911, %r3511, %r3497;
	selp.u32 	%r3611, -1, 0, %p911;
	selp.b32 	%r3612, %r3611, %r3511, %p910;
	and.b32  	%r3613, %r3612, 1;
	setp.eq.b32 	%p912, %r3613, 1;
	selp.b32 	%r3614, %r3511, %r3497, %p912;
	selp.b32 	%r3615, %r3497, %r3511, %p912;
	shr.u32 	%r3616, %r3524, 31;
	add.s32 	%r3617, %r3524, %r3616;
	and.b32  	%r3618, %r3617, -2;
	sub.s32 	%r3619, %r3524, %r3618;
	shr.u32 	%r3620, %r3510, 31;
	add.s32 	%r3621, %r3510, %r3620;
	and.b32  	%r3622, %r3621, -2;
	sub.s32 	%r3623, %r3510, %r3622;
	setp.eq.s32 	%p913, %r3619, %r3623;
	setp.ge.s32 	%p914, %r3524, %r3510;
	selp.u32 	%r3624, -1, 0, %p914;
	selp.b32 	%r3625, %r3624, %r3524, %p913;
	and.b32  	%r3626, %r3625, 1;
	setp.eq.b32 	%p915, %r3626, 1;
	selp.b32 	%r3627, %r3524, %r3510, %p915;
	selp.b32 	%r3628, %r3510, %r3524, %p915;
	shr.u32 	%r3629, %r3550, 31;
	add.s32 	%r3630, %r3550, %r3629;
	and.b32  	%r3631, %r3630, -2;
	sub.s32 	%r3632, %r3550, %r3631;
	shr.u32 	%r3633, %r3536, 31;
	add.s32 	%r3634, %r3536, %r3633;
	and.b32  	%r3635, %r3634, -2;
	sub.s32 	%r3636, %r3536, %r3635;
	setp.eq.s32 	%p916, %r3632, %r3636;
	setp.ge.s32 	%p917, %r3550, %r3536;
	selp.u32 	%r3637, -1, 0, %p917;
	selp.b32 	%r3638, %r3637, %r3550, %p916;
	and.b32  	%r3639, %r3638, 1;
	setp.eq.b32 	%p918, %r3639, 1;
	selp.b32 	%r3640, %r3550, %r3536, %p918;
	selp.b32 	%r3641, %r3536, %r3550, %p918;
	shr.u32 	%r3642, %r3563, 31;
	add.s32 	%r3643, %r3563, %r3642;
	and.b32  	%r3644, %r3643, -2;
	sub.s32 	%r3645, %r3563, %r3644;
	shr.u32 	%r3646, %r3549, 31;
	add.s32 	%r3647, %r3549, %r3646;
	and.b32  	%r3648, %r3647, -2;
	sub.s32 	%r3649, %r3549, %r3648;
	setp.eq.s32 	%p919, %r3645, %r3649;
	setp.ge.s32 	%p920, %r3563, %r3549;
	selp.u32 	%r3650, -1, 0, %p920;
	selp.b32 	%r3651, %r3650, %r3563, %p919;
	and.b32  	%r3652, %r3651, 1;
	setp.eq.b32 	%p921, %r3652, 1;
	selp.b32 	%r3653, %r3563, %r3549, %p921;
	selp.b32 	%r3654, %r3549, %r3563, %p921;
	shr.u32 	%r3655, %r3576, 31;
	add.s32 	%r3656, %r3576, %r3655;
	and.b32  	%r3657, %r3656, -2;
	sub.s32 	%r3658, %r3576, %r3657;
	shr.u32 	%r3659, %r3562, 31;
	add.s32 	%r3660, %r3562, %r3659;
	and.b32  	%r3661, %r3660, -2;
	sub.s32 	%r3662, %r3562, %r3661;
	setp.eq.s32 	%p922, %r3658, %r3662;
	setp.ge.s32 	%p923, %r3576, %r3562;
	selp.u32 	%r3663, -1, 0, %p923;
	selp.b32 	%r3664, %r3663, %r3576, %p922;
	and.b32  	%r3665, %r3664, 1;
	setp.eq.b32 	%p924, %r3665, 1;
	selp.b32 	%r3666, %r3576, %r3562, %p924;
	selp.b32 	%r3667, %r3562, %r3576, %p924;
	shr.u32 	%r3668, %r3589, 31;
	add.s32 	%r3669, %r3589, %r3668;
	and.b32  	%r3670, %r3669, -2;
	sub.s32 	%r3671, %r3589, %r3670;
	shr.u32 	%r3672, %r3575, 31;
	add.s32 	%r3673, %r3575, %r3672;
	and.b32  	%r3674, %r3673, -2;
	sub.s32 	%r3675, %r3575, %r3674;
	setp.eq.s32 	%p925, %r3671, %r3675;
	setp.ge.s32 	%p926, %r3589, %r3575;
	selp.u32 	%r3676, -1, 0, %p926;
	selp.b32 	%r3677, %r3676, %r3589, %p925;
	and.b32  	%r3678, %r3677, 1;
	setp.eq.b32 	%p927, %r3678, 1;
	selp.b32 	%r3679, %r3589, %r3575, %p927;
	selp.b32 	%r3680, %r3575, %r3589, %p927;
	shr.u32 	%r3681, %r3602, 31;
	add.s32 	%r3682, %r3602, %r3681;
	and.b32  	%r3683, %r3682, -2;
	sub.s32 	%r3684, %r3602, %r3683;
	shr.u32 	%r3685, %r3588, 31;
	add.s32 	%r3686, %r3588, %r3685;
	and.b32  	%r3687, %r3686, -2;
	sub.s32 	%r3688, %r3588, %r3687;
	setp.eq.s32 	%p928, %r3684, %r3688;
	setp.ge.s32 	%p929, %r3602, %r3588;
	selp.u32 	%r3689, -1, 0, %p929;
	selp.b32 	%r3690, %r3689, %r3602, %p928;
	and.b32  	%r3691, %r3690, 1;
	setp.eq.b32 	%p930, %r3691, 1;
	selp.b32 	%r3692, %r3602, %r3588, %p930;
	selp.b32 	%r3693, %r3588, %r3602, %p930;
	shr.u32 	%r3694, %r3615, 31;
	add.s32 	%r3695, %r3615, %r3694;
	and.b32  	%r3696, %r3695, -2;
	sub.s32 	%r3697, %r3615, %r3696;
	shr.u32 	%r3698, %r3601, 31;
	add.s32 	%r3699, %r3601, %r3698;
	and.b32  	%r3700, %r3699, -2;
	sub.s32 	%r3701, %r3601, %r3700;
	setp.eq.s32 	%p931, %r3697, %r3701;
	setp.ge.s32 	%p932, %r3615, %r3601;
	selp.u32 	%r3702, -1, 0, %p932;
	selp.b32 	%r3703, %r3702, %r3615, %p931;
	and.b32  	%r3704, %r3703, 1;
	setp.eq.b32 	%p933, %r3704, 1;
	selp.b32 	%r3705, %r3615, %r3601, %p933;
	selp.b32 	%r3706, %r3601, %r3615, %p933;
	shr.u32 	%r3707, %r3628, 31;
	add.s32 	%r3708, %r3628, %r3707;
	and.b32  	%r3709, %r3708, -2;
	sub.s32 	%r3710, %r3628, %r3709;
	shr.u32 	%r3711, %r3614, 31;
	add.s32 	%r3712, %r3614, %r3711;
	and.b32  	%r3713, %r3712, -2;
	sub.s32 	%r3714, %r3614, %r3713;
	setp.eq.s32 	%p934, %r3710, %r3714;
	setp.ge.s32 	%p935, %r3628, %r3614;
	selp.u32 	%r3715, -1, 0, %p935;
	selp.b32 	%r3716, %r3715, %r3628, %p934;
	and.b32  	%r3717, %r3716, 1;
	setp.eq.b32 	%p936, %r3717, 1;
	selp.b32 	%r3718, %r3628, %r3614, %p936;
	selp.b32 	%r3719, %r3614, %r3628, %p936;
	shr.u32 	%r3720, %r3523, 31;
	add.s32 	%r3721, %r3523, %r3720;
	and.b32  	%r3722, %r3721, -2;
	sub.s32 	%r3723, %r3523, %r3722;
	shr.u32 	%r3724, %r3627, 31;
	add.s32 	%r3725, %r3627, %r3724;
	and.b32  	%r3726, %r3725, -2;
	sub.s32 	%r3727, %r3627, %r3726;
	setp.eq.s32 	%p937, %r3723, %r3727;
	setp.ge.s32 	%p938, %r3523, %r3627;
	selp.u32 	%r3728, -1, 0, %p938;
	selp.b32 	%r3729, %r3728, %r3523, %p937;
	and.b32  	%r3730, %r3729, 1;
	setp.eq.b32 	%p939, %r3730, 1;
	selp.b32 	%r3731, %r3523, %r3627, %p939;
	selp.b32 	%r3732, %r3627, %r3523, %p939;
	shr.u32 	%r3733, %r3641, 31;
	add.s32 	%r3734, %r3641, %r3733;
	and.b32  	%r3735, %r3734, -2;
	sub.s32 	%r3736, %r3641, %r3735;
	shr.u32 	%r3737, %r3537, 31;
	add.s32 	%r3738, %r3537, %r3737;
	and.b32  	%r3739, %r3738, -2;
	sub.s32 	%r3740, %r3537, %r3739;
	setp.eq.s32 	%p940, %r3736, %r3740;
	setp.ge.s32 	%p941, %r3641, %r3537;
	selp.u32 	%r3741, -1, 0, %p941;
	selp.b32 	%r3742, %r3741, %r3641, %p940;
	and.b32  	%r3743, %r3742, 1;
	setp.eq.b32 	%p942, %r3743, 1;
	selp.b32 	%r3744, %r3641, %r3537, %p942;
	selp.b32 	%r3745, %r3537, %r3641, %p942;
	shr.u32 	%r3746, %r3654, 31;
	add.s32 	%r3747, %r3654, %r3746;
	and.b32  	%r3748, %r3747, -2;
	sub.s32 	%r3749, %r3654, %r3748;
	shr.u32 	%r3750, %r3640, 31;
	add.s32 	%r3751, %r3640, %r3750;
	and.b32  	%r3752, %r3751, -2;
	sub.s32 	%r3753, %r3640, %r3752;
	setp.eq.s32 	%p943, %r3749, %r3753;
	setp.ge.s32 	%p944, %r3654, %r3640;
	selp.u32 	%r3754, -1, 0, %p944;
	selp.b32 	%r3755, %r3754, %r3654, %p943;
	and.b32  	%r3756, %r3755, 1;
	setp.eq.b32 	%p945, %r3756, 1;
	selp.b32 	%r3757, %r3654, %r3640, %p945;
	selp.b32 	%r3758, %r3640, %r3654, %p945;
	shr.u32 	%r3759, %r3667, 31;
	add.s32 	%r3760, %r3667, %r3759;
	and.b32  	%r3761, %r3760, -2;
	sub.s32 	%r3762, %r3667, %r3761;
	shr.u32 	%r3763, %r3653, 31;
	add.s32 	%r3764, %r3653, %r3763;
	and.b32  	%r3765, %r3764, -2;
	sub.s32 	%r3766, %r3653, %r3765;
	setp.eq.s32 	%p946, %r3762, %r3766;
	setp.ge.s32 	%p947, %r3667, %r3653;
	selp.u32 	%r3767, -1, 0, %p947;
	selp.b32 	%r3768, %r3767, %r3667, %p946;
	and.b32  	%r3769, %r3768, 1;
	setp.eq.b32 	%p948, %r3769, 1;
	selp.b32 	%r3770, %r3667, %r3653, %p948;
	selp.b32 	%r3771, %r3653, %r3667, %p948;
	shr.u32 	%r3772, %r3680, 31;
	add.s32 	%r3773, %r3680, %r3772;
	and.b32  	%r3774, %r3773, -2;
	sub.s32 	%r3775, %r3680, %r3774;
	shr.u32 	%r3776, %r3666, 31;
	add.s32 	%r3777, %r3666, %r3776;
	and.b32  	%r3778, %r3777, -2;
	sub.s32 	%r3779, %r3666, %r3778;
	setp.eq.s32 	%p949, %r3775, %r3779;
	setp.ge.s32 	%p950, %r3680, %r3666;
	selp.u32 	%r3780, -1, 0, %p950;
	selp.b32 	%r3781, %r3780, %r3680, %p949;
	and.b32  	%r3782, %r3781, 1;
	setp.eq.b32 	%p951, %r3782, 1;
	selp.b32 	%r3783, %r3680, %r3666, %p951;
	selp.b32 	%r3784, %r3666, %r3680, %p951;
	shr.u32 	%r3785, %r3693, 31;
	add.s32 	%r3786, %r3693, %r3785;
	and.b32  	%r3787, %r3786, -2;
	sub.s32 	%r3788, %r3693, %r3787;
	shr.u32 	%r3789, %r3679, 31;
	add.s32 	%r3790, %r3679, %r3789;
	and.b32  	%r3791, %r3790, -2;
	sub.s32 	%r3792, %r3679, %r3791;
	setp.eq.s32 	%p952, %r3788, %r3792;
	setp.ge.s32 	%p953, %r3693, %r3679;
	selp.u32 	%r3793, -1, 0, %p953;
	selp.b32 	%r3794, %r3793, %r3693, %p952;
	and.b32  	%r3795, %r3794, 1;
	setp.eq.b32 	%p954, %r3795, 1;
	selp.b32 	%r3796, %r3693, %r3679, %p954;
	selp.b32 	%r3797, %r3679, %r3693, %p954;
	shr.u32 	%r3798, %r3706, 31;
	add.s32 	%r3799, %r3706, %r3798;
	and.b32  	%r3800, %r3799, -2;
	sub.s32 	%r3801, %r3706, %r3800;
	shr.u32 	%r3802, %r3692, 31;
	add.s32 	%r3803, %r3692, %r3802;
	and.b32  	%r3804, %r3803, -2;
	sub.s32 	%r3805, %r3692, %r3804;
	setp.eq.s32 	%p955, %r3801, %r3805;
	setp.ge.s32 	%p956, %r3706, %r3692;
	selp.u32 	%r3806, -1, 0, %p956;
	selp.b32 	%r3807, %r3806, %r3706, %p955;
	and.b32  	%r3808, %r3807, 1;
	setp.eq.b32 	%p957, %r3808, 1;
	selp.b32 	%r3809, %r3706, %r3692, %p957;
	selp.b32 	%r3810, %r3692, %r3706, %p957;
	shr.u32 	%r3811, %r3719, 31;
	add.s32 	%r3812, %r3719, %r3811;
	and.b32  	%r3813, %r3812, -2;
	sub.s32 	%r3814, %r3719, %r3813;
	shr.u32 	%r3815, %r3705, 31;
	add.s32 	%r3816, %r3705, %r3815;
	and.b32  	%r3817, %r3816, -2;
	sub.s32 	%r3818, %r3705, %r3817;
	setp.eq.s32 	%p958, %r3814, %r3818;
	setp.ge.s32 	%p959, %r3719, %r3705;
	selp.u32 	%r3819, -1, 0, %p959;
	selp.b32 	%r3820, %r3819, %r3719, %p958;
	and.b32  	%r3821, %r3820, 1;
	setp.eq.b32 	%p960, %r3821, 1;
	selp.b32 	%r3822, %r3719, %r3705, %p960;
	selp.b32 	%r3823, %r3705, %r3719, %p960;
	shr.u32 	%r3824, %r3732, 31;
	add.s32 	%r3825, %r3732, %r3824;
	and.b32  	%r3826, %r3825, -2;
	sub.s32 	%r3827, %r3732, %r3826;
	shr.u32 	%r3828, %r3718, 31;
	add.s32 	%r3829, %r3718, %r3828;
	and.b32  	%r3830, %r3829, -2;
	sub.s32 	%r3831, %r3718, %r3830;
	setp.eq.s32 	%p961, %r3827, %r3831;
	setp.ge.s32 	%p962, %r3732, %r3718;
	selp.u32 	%r3832, -1, 0, %p962;
	selp.b32 	%r3833, %r3832, %r3732, %p961;
	and.b32  	%r3834, %r3833, 1;
	setp.eq.b32 	%p963, %r3834, 1;
	selp.b32 	%r3835, %r3732, %r3718, %p963;
	selp.b32 	%r3836, %r3718, %r3732, %p963;
	shr.u32 	%r3837, %r3758, 31;
	add.s32 	%r3838, %r3758, %r3837;
	and.b32  	%r3839, %r3838, -2;
	sub.s32 	%r3840, %r3758, %r3839;
	shr.u32 	%r3841, %r3744, 31;
	add.s32 	%r3842, %r3744, %r3841;
	and.b32  	%r3843, %r3842, -2;
	sub.s32 	%r3844, %r3744, %r3843;
	setp.eq.s32 	%p964, %r3840, %r3844;
	setp.ge.s32 	%p965, %r3758, %r3744;
	selp.u32 	%r3845, -1, 0, %p965;
	selp.b32 	%r3846, %r3845, %r3758, %p964;
	and.b32  	%r3847, %r3846, 1;
	setp.eq.b32 	%p966, %r3847, 1;
	selp.b32 	%r3848, %r3758, %r3744, %p966;
	selp.b32 	%r3849, %r3744, %r3758, %p966;
	shr.u32 	%r3850, %r3771, 31;
	add.s32 	%r3851, %r3771, %r3850;
	and.b32  	%r3852, %r3851, -2;
	sub.s32 	%r3853, %r3771, %r3852;
	shr.u32 	%r3854, %r3757, 31;
	add.s32 	%r3855, %r3757, %r3854;
	and.b32  	%r3856, %r3855, -2;
	sub.s32 	%r3857, %r3757, %r3856;
	setp.eq.s32 	%p967, %r3853, %r3857;
	setp.ge.s32 	%p968, %r3771, %r3757;
	selp.u32 	%r3858, -1, 0, %p968;
	selp.b32 	%r3859, %r3858, %r3771, %p967;
	and.b32  	%r3860, %r3859, 1;
	setp.eq.b32 	%p969, %r3860, 1;
	selp.b32 	%r3861, %r3771, %r3757, %p969;
	selp.b32 	%r3862, %r3757, %r3771, %p969;
	shr.u32 	%r3863, %r3784, 31;
	add.s32 	%r3864, %r3784, %r3863;
	and.b32  	%r3865, %r3864, -2;
	sub.s32 	%r3866, %r3784, %r3865;
	shr.u32 	%r3867, %r3770, 31;
	add.s32 	%r3868, %r3770, %r3867;
	and.b32  	%r3869, %r3868, -2;
	sub.s32 	%r3870, %r3770, %r3869;
	setp.eq.s32 	%p970, %r3866, %r3870;
	setp.ge.s32 	%p971, %r3784, %r3770;
	selp.u32 	%r3871, -1, 0, %p971;
	selp.b32 	%r3872, %r3871, %r3784, %p970;
	and.b32  	%r3873, %r3872, 1;
	setp.eq.b32 	%p972, %r3873, 1;
	selp.b32 	%r3874, %r3784, %r3770, %p972;
	selp.b32 	%r3875, %r3770, %r3784, %p972;
	shr.u32 	%r3876, %r3797, 31;
	add.s32 	%r3877, %r3797, %r3876;
	and.b32  	%r3878, %r3877, -2;
	sub.s32 	%r3879, %r3797, %r3878;
	shr.u32 	%r3880, %r3783, 31;
	add.s32 	%r3881, %r3783, %r3880;
	and.b32  	%r3882, %r3881, -2;
	sub.s32 	%r3883, %r3783, %r3882;
	setp.eq.s32 	%p973, %r3879, %r3883;
	setp.ge.s32 	%p974, %r3797, %r3783;
	selp.u32 	%r3884, -1, 0, %p974;
	selp.b32 	%r3885, %r3884, %r3797, %p973;
	and.b32  	%r3886, %r3885, 1;
	setp.eq.b32 	%p975, %r3886, 1;
	selp.b32 	%r3887, %r3797, %r3783, %p975;
	selp.b32 	%r3888, %r3783, %r3797, %p975;
	shr.u32 	%r3889, %r3810, 31;
	add.s32 	%r3890, %r3810, %r3889;
	and.b32  	%r3891, %r3890, -2;
	sub.s32 	%r3892, %r3810, %r3891;
	shr.u32 	%r3893, %r3796, 31;
	add.s32 	%r3894, %r3796, %r3893;
	and.b32  	%r3895, %r3894, -2;
	sub.s32 	%r3896, %r3796, %r3895;
	setp.eq.s32 	%p976, %r3892, %r3896;
	setp.ge.s32 	%p977, %r3810, %r3796;
	selp.u32 	%r3897, -1, 0, %p977;
	selp.b32 	%r3898, %r3897, %r3810, %p976;
	and.b32  	%r3899, %r3898, 1;
	setp.eq.b32 	%p978, %r3899, 1;
	selp.b32 	%r3900, %r3810, %r3796, %p978;
	selp.b32 	%r3901, %r3796, %r3810, %p978;
	shr.u32 	%r3902, %r3823, 31;
	add.s32 	%r3903, %r3823, %r3902;
	and.b32  	%r3904, %r3903, -2;
	sub.s32 	%r3905, %r3823, %r3904;
	shr.u32 	%r3906, %r3809, 31;
	add.s32 	%r3907, %r3809, %r3906;
	and.b32  	%r3908, %r3907, -2;
	sub.s32 	%r3909, %r3809, %r3908;
	setp.eq.s32 	%p979, %r3905, %r3909;
	setp.ge.s32 	%p980, %r3823, %r3809;
	selp.u32 	%r3910, -1, 0, %p980;
	selp.b32 	%r3911, %r3910, %r3823, %p979;
	and.b32  	%r3912, %r3911, 1;
	setp.eq.b32 	%p981, %r3912, 1;
	selp.b32 	%r3913, %r3823, %r3809, %p981;
	selp.b32 	%r3914, %r3809, %r3823, %p981;
	shr.u32 	%r3915, %r3836, 31;
	add.s32 	%r3916, %r3836, %r3915;
	and.b32  	%r3917, %r3916, -2;
	sub.s32 	%r3918, %r3836, %r3917;
	shr.u32 	%r3919, %r3822, 31;
	add.s32 	%r3920, %r3822, %r3919;
	and.b32  	%r3921, %r3920, -2;
	sub.s32 	%r3922, %r3822, %r3921;
	setp.eq.s32 	%p982, %r3918, %r3922;
	setp.ge.s32 	%p983, %r3836, %r3822;
	selp.u32 	%r3923, -1, 0, %p983;
	selp.b32 	%r3924, %r3923, %r3836, %p982;
	and.b32  	%r3925, %r3924, 1;
	setp.eq.b32 	%p984, %r3925, 1;
	selp.b32 	%r3926, %r3836, %r3822, %p984;
	selp.b32 	%r3927, %r3822, %r3836, %p984;
	shr.u32 	%r3928, %r3731, 31;
	add.s32 	%r3929, %r3731, %r3928;
	and.b32  	%r3930, %r3929, -2;
	sub.s32 	%r3931, %r3731, %r3930;
	shr.u32 	%r3932, %r3835, 31;
	add.s32 	%r3933, %r3835, %r3932;
	and.b32  	%r3934, %r3933, -2;
	sub.s32 	%r3935, %r3835, %r3934;
	setp.eq.s32 	%p985, %r3931, %r3935;
	setp.ge.s32 	%p986, %r3731, %r3835;
	selp.u32 	%r3936, -1, 0, %p986;
	selp.b32 	%r3937, %r3936, %r3731, %p985;
	and.b32  	%r3938, %r3937, 1;
	setp.eq.b32 	%p987, %r3938, 1;
	selp.b32 	%r3939, %r3731, %r3835, %p987;
	selp.b32 	%r3940, %r3835, %r3731, %p987;
	shr.u32 	%r3941, %r3849, 31;
	add.s32 	%r3942, %r3849, %r3941;
	and.b32  	%r3943, %r3942, -2;
	sub.s32 	%r3944, %r3849, %r3943;
	shr.u32 	%r3945, %r3745, 31;
	add.s32 	%r3946, %r3745, %r3945;
	and.b32  	%r3947, %r3946, -2;
	sub.s32 	%r3948, %r3745, %r3947;
	setp.eq.s32 	%p988, %r3944, %r3948;
	setp.ge.s32 	%p989, %r3849, %r3745;
	selp.u32 	%r3949, -1, 0, %p989;
	selp.b32 	%r3950, %r3949, %r3849, %p988;
	and.b32  	%r3951, %r3950, 1;
	setp.eq.b32 	%p990, %r3951, 1;
	selp.b32 	%r3952, %r3849, %r3745, %p990;
	selp.b32 	%r3953, %r3745, %r3849, %p990;
	shr.u32 	%r3954, %r3862, 31;
	add.s32 	%r3955, %r3862, %r3954;
	and.b32  	%r3956, %r3955, -2;
	sub.s32 	%r3957, %r3862, %r3956;
	shr.u32 	%r3958, %r3848, 31;
	add.s32 	%r3959, %r3848, %r3958;
	and.b32  	%r3960, %r3959, -2;
	sub.s32 	%r3961, %r3848, %r3960;
	setp.eq.s32 	%p991, %r3957, %r3961;
	setp.ge.s32 	%p992, %r3862, %r3848;
	selp.u32 	%r3962, -1, 0, %p992;
	selp.b32 	%r3963, %r3962, %r3862, %p991;
	and.b32  	%r3964, %r3963, 1;
	setp.eq.b32 	%p993, %r3964, 1;
	selp.b32 	%r3965, %r3862, %r3848, %p993;
	selp.b32 	%r3966, %r3848, %r3862, %p993;
	shr.u32 	%r3967, %r3875, 31;
	add.s32 	%r3968, %r3875, %r3967;
	and.b32  	%r3969, %r3968, -2;
	sub.s32 	%r3970, %r3875, %r3969;
	shr.u32 	%r3971, %r3861, 31;
	add.s32 	%r3972, %r3861, %r3971;
	and.b32  	%r3973, %r3972, -2;
	sub.s32 	%r3974, %r3861, %r3973;
	setp.eq.s32 	%p994, %r3970, %r3974;
	setp.ge.s32 	%p995, %r3875, %r3861;
	selp.u32 	%r3975, -1, 0, %p995;
	selp.b32 	%r3976, %r3975, %r3875, %p994;
	and.b32  	%r3977, %r3976, 1;
	setp.eq.b32 	%p996, %r3977, 1;
	selp.b32 	%r3978, %r3875, %r3861, %p996;
	selp.b32 	%r3979, %r3861, %r3875, %p996;
	shr.u32 	%r3980, %r3888, 31;
	add.s32 	%r3981, %r3888, %r3980;
	and.b32  	%r3982, %r3981, -2;
	sub.s32 	%r3983, %r3888, %r3982;
	shr.u32 	%r3984, %r3874, 31;
	add.s32 	%r3985, %r3874, %r3984;
	and.b32  	%r3986, %r3985, -2;
	sub.s32 	%r3987, %r3874, %r3986;
	setp.eq.s32 	%p997, %r3983, %r3987;
	setp.ge.s32 	%p998, %r3888, %r3874;
	selp.u32 	%r3988, -1, 0, %p998;
	selp.b32 	%r3989, %r3988, %r3888, %p997;
	and.b32  	%r3990, %r3989, 1;
	setp.eq.b32 	%p999, %r3990, 1;
	selp.b32 	%r3991, %r3888, %r3874, %p999;
	selp.b32 	%r3992, %r3874, %r3888, %p999;
	shr.u32 	%r3993, %r3901, 31;
	add.s32 	%r3994, %r3901, %r3993;
	and.b32  	%r3995, %r3994, -2;
	sub.s32 	%r3996, %r3901, %r3995;
	shr.u32 	%r3997, %r3887, 31;
	add.s32 	%r3998, %r3887, %r3997;
	and.b32  	%r3999, %r3998, -2;
	sub.s32 	%r4000, %r3887, %r3999;
	setp.eq.s32 	%p1000, %r3996, %r4000;
	setp.ge.s32 	%p1001, %r3901, %r3887;
	selp.u32 	%r4001, -1, 0, %p1001;
	selp.b32 	%r4002, %r4001, %r3901, %p1000;
	and.b32  	%r4003, %r4002, 1;
	setp.eq.b32 	%p1002, %r4003, 1;
	selp.b32 	%r4004, %r3901, %r3887, %p1002;
	selp.b32 	%r4005, %r3887, %r3901, %p1002;
	shr.u32 	%r4006, %r3914, 31;
	add.s32 	%r4007, %r3914, %r4006;
	and.b32  	%r4008, %r4007, -2;
	sub.s32 	%r4009, %r3914, %r4008;
	shr.u32 	%r4010, %r3900, 31;
	add.s32 	%r4011, %r3900, %r4010;
	and.b32  	%r4012, %r4011, -2;
	sub.s32 	%r4013, %r3900, %r4012;
	setp.eq.s32 	%p1003, %r4009, %r4013;
	setp.ge.s32 	%p1004, %r3914, %r3900;
	selp.u32 	%r4014, -1, 0, %p1004;
	selp.b32 	%r4015, %r4014, %r3914, %p1003;
	and.b32  	%r4016, %r4015, 1;
	setp.eq.b32 	%p1005, %r4016, 1;
	selp.b32 	%r4017, %r3914, %r3900, %p1005;
	selp.b32 	%r4018, %r3900, %r3914, %p1005;
	shr.u32 	%r4019, %r3927, 31;
	add.s32 	%r4020, %r3927, %r4019;
	and.b32  	%r4021, %r4020, -2;
	sub.s32 	%r4022, %r3927, %r4021;
	shr.u32 	%r4023, %r3913, 31;
	add.s32 	%r4024, %r3913, %r4023;
	and.b32  	%r4025, %r4024, -2;
	sub.s32 	%r4026, %r3913, %r4025;
	setp.eq.s32 	%p1006, %r4022, %r4026;
	setp.ge.s32 	%p1007, %r3927, %r3913;
	selp.u32 	%r4027, -1, 0, %p1007;
	selp.b32 	%r4028, %r4027, %r3927, %p1006;
	and.b32  	%r4029, %r4028, 1;
	setp.eq.b32 	%p1008, %r4029, 1;
	selp.b32 	%r4030, %r3927, %r3913, %p1008;
	selp.b32 	%r4031, %r3913, %r3927, %p1008;
	shr.u32 	%r4032, %r3940, 31;
	add.s32 	%r4033, %r3940, %r4032;
	and.b32  	%r4034, %r4033, -2;
	sub.s32 	%r4035, %r3940, %r4034;
	shr.u32 	%r4036, %r3926, 31;
	add.s32 	%r4037, %r3926, %r4036;
	and.b32  	%r4038, %r4037, -2;
	sub.s32 	%r4039, %r3926, %r4038;
	setp.eq.s32 	%p1009, %r4035, %r4039;
	setp.ge.s32 	%p1010, %r3940, %r3926;
	selp.u32 	%r4040, -1, 0, %p1010;
	selp.b32 	%r4041, %r4040, %r3940, %p1009;
	and.b32  	%r4042, %r4041, 1;
	setp.eq.b32 	%p1011, %r4042, 1;
	selp.b32 	%r4043, %r3940, %r3926, %p1011;
	selp.b32 	%r4044, %r3926, %r3940, %p1011;
	shr.u32 	%r4045, %r3966, 31;
	add.s32 	%r4046, %r3966, %r4045;
	and.b32  	%r4047, %r4046, -2;
	sub.s32 	%r4048, %r3966, %r4047;
	shr.u32 	%r4049, %r3952, 31;
	add.s32 	%r4050, %r3952, %r4049;
	and.b32  	%r4051, %r4050, -2;
	sub.s32 	%r4052, %r3952, %r4051;
	setp.eq.s32 	%p1012, %r4048, %r4052;
	setp.ge.s32 	%p1013, %r3966, %r3952;
	selp.u32 	%r4053, -1, 0, %p1013;
	selp.b32 	%r4054, %r4053, %r3966, %p1012;
	and.b32  	%r4055, %r4054, 1;
	setp.eq.b32 	%p1014, %r4055, 1;
	selp.b32 	%r4056, %r3966, %r3952, %p1014;
	selp.b32 	%r4057, %r3952, %r3966, %p1014;
	shr.u32 	%r4058, %r3979, 31;
	add.s32 	%r4059, %r3979, %r4058;
	and.b32  	%r4060, %r4059, -2;
	sub.s32 	%r4061, %r3979, %r4060;
	shr.u32 	%r4062, %r3965, 31;
	add.s32 	%r4063, %r3965, %r4062;
	and.b32  	%r4064, %r4063, -2;
	sub.s32 	%r4065, %r3965, %r4064;
	setp.eq.s32 	%p1015, %r4061, %r4065;
	setp.ge.s32 	%p1016, %r3979, %r3965;
	selp.u32 	%r4066, -1, 0, %p1016;
	selp.b32 	%r4067, %r4066, %r3979, %p1015;
	and.b32  	%r4068, %r4067, 1;
	setp.eq.b32 	%p1017, %r4068, 1;
	selp.b32 	%r4069, %r3979, %r3965, %p1017;
	selp.b32 	%r4070, %r3965, %r3979, %p1017;
	shr.u32 	%r4071, %r3992, 31;
	add.s32 	%r4072, %r3992, %r4071;
	and.b32  	%r4073, %r4072, -2;
	sub.s32 	%r4074, %r3992, %r4073;
	shr.u32 	%r4075, %r3978, 31;
	add.s32 	%r4076, %r3978, %r4075;
	and.b32  	%r4077, %r4076, -2;
	sub.s32 	%r4078, %r3978, %r4077;
	setp.eq.s32 	%p1018, %r4074, %r4078;
	setp.ge.s32 	%p1019, %r3992, %r3978;
	selp.u32 	%r4079, -1, 0, %p1019;
	selp.b32 	%r4080, %r4079, %r3992, %p1018;
	and.b32  	%r4081, %r4080, 1;
	setp.eq.b32 	%p1020, %r4081, 1;
	selp.b32 	%r4082, %r3992, %r3978, %p1020;
	selp.b32 	%r4083, %r3978, %r3992, %p1020;
	shr.u32 	%r4084, %r4005, 31;
	add.s32 	%r4085, %r4005, %r4084;
	and.b32  	%r4086, %r4085, -2;
	sub.s32 	%r4087, %r4005, %r4086;
	shr.u32 	%r4088, %r3991, 31;
	add.s32 	%r4089, %r3991, %r4088;
	and.b32  	%r4090, %r4089, -2;
	sub.s32 	%r4091, %r3991, %r4090;
	setp.eq.s32 	%p1021, %r4087, %r4091;
	setp.ge.s32 	%p1022, %r4005, %r3991;
	selp.u32 	%r4092, -1, 0, %p1022;
	selp.b32 	%r4093, %r4092, %r4005, %p1021;
	and.b32  	%r4094, %r4093, 1;
	setp.eq.b32 	%p1023, %r4094, 1;
	selp.b32 	%r4095, %r4005, %r3991, %p1023;
	selp.b32 	%r4096, %r3991, %r4005, %p1023;
	shr.u32 	%r4097, %r4018, 31;
	add.s32 	%r4098, %r4018, %r4097;
	and.b32  	%r4099, %r4098, -2;
	sub.s32 	%r4100, %r4018, %r4099;
	shr.u32 	%r4101, %r4004, 31;
	add.s32 	%r4102, %r4004, %r4101;
	and.b32  	%r4103, %r4102, -2;
	sub.s32 	%r4104, %r4004, %r4103;
	setp.eq.s32 	%p1024, %r4100, %r4104;
	setp.ge.s32 	%p1025, %r4018, %r4004;
	selp.u32 	%r4105, -1, 0, %p1025;
	selp.b32 	%r4106, %r4105, %r4018, %p1024;
	and.b32  	%r4107, %r4106, 1;
	setp.eq.b32 	%p1026, %r4107, 1;
	selp.b32 	%r4108, %r4018, %r4004, %p1026;
	selp.b32 	%r4109, %r4004, %r4018, %p1026;
	shr.u32 	%r4110, %r4031, 31;
	add.s32 	%r4111, %r4031, %r4110;
	and.b32  	%r4112, %r4111, -2;
	sub.s32 	%r4113, %r4031, %r4112;
	shr.u32 	%r4114, %r4017, 31;
	add.s32 	%r4115, %r4017, %r4114;
	and.b32  	%r4116, %r4115, -2;
	sub.s32 	%r4117, %r4017, %r4116;
	setp.eq.s32 	%p1027, %r4113, %r4117;
	setp.ge.s32 	%p1028, %r4031, %r4017;
	selp.u32 	%r4118, -1, 0, %p1028;
	selp.b32 	%r4119, %r4118, %r4031, %p1027;
	and.b32  	%r4120, %r4119, 1;
	setp.eq.b32 	%p1029, %r4120, 1;
	selp.b32 	%r4121, %r4031, %r4017, %p1029;
	selp.b32 	%r4122, %r4017, %r4031, %p1029;
	shr.u32 	%r4123, %r4044, 31;
	add.s32 	%r4124, %r4044, %r4123;
	and.b32  	%r4125, %r4124, -2;
	sub.s32 	%r4126, %r4044, %r4125;
	shr.u32 	%r4127, %r4030, 31;
	add.s32 	%r4128, %r4030, %r4127;
	and.b32  	%r4129, %r4128, -2;
	sub.s32 	%r4130, %r4030, %r4129;
	setp.eq.s32 	%p1030, %r4126, %r4130;
	setp.ge.s32 	%p1031, %r4044, %r4030;
	selp.u32 	%r4131, -1, 0, %p1031;
	selp.b32 	%r4132, %r4131, %r4044, %p1030;
	and.b32  	%r4133, %r4132, 1;
	setp.eq.b32 	%p1032, %r4133, 1;
	selp.b32 	%r4134, %r4044, %r4030, %p1032;
	selp.b32 	%r4135, %r4030, %r4044, %p1032;
	shr.u32 	%r4136, %r3939, 31;
	add.s32 	%r4137, %r3939, %r4136;
	and.b32  	%r4138, %r4137, -2;
	sub.s32 	%r4139, %r3939, %r4138;
	shr.u32 	%r4140, %r4043, 31;
	add.s32 	%r4141, %r4043, %r4140;
	and.b32  	%r4142, %r4141, -2;
	sub.s32 	%r4143, %r4043, %r4142;
	setp.eq.s32 	%p1033, %r4139, %r4143;
	setp.ge.s32 	%p1034, %r3939, %r4043;
	selp.u32 	%r4144, -1, 0, %p1034;
	selp.b32 	%r4145, %r4144, %r3939, %p1033;
	and.b32  	%r4146, %r4145, 1;
	setp.eq.b32 	%p1035, %r4146, 1;
	selp.b32 	%r4147, %r3939, %r4043, %p1035;
	selp.b32 	%r4148, %r4043, %r3939, %p1035;
	shr.u32 	%r4149, %r4057, 31;
	add.s32 	%r4150, %r4057, %r4149;
	and.b32  	%r4151, %r4150, -2;
	sub.s32 	%r4152, %r4057, %r4151;
	shr.u32 	%r4153, %r3953, 31;
	add.s32 	%r4154, %r3953, %r4153;
	and.b32  	%r4155, %r4154, -2;
	sub.s32 	%r4156, %r3953, %r4155;
	setp.eq.s32 	%p1036, %r4152, %r4156;
	setp.ge.s32 	%p1037, %r4057, %r3953;
	selp.u32 	%r4157, -1, 0, %p1037;
	selp.b32 	%r4158, %r4157, %r4057, %p1036;
	and.b32  	%r4159, %r4158, 1;
	setp.eq.b32 	%p1038, %r4159, 1;
	selp.b32 	%r4160, %r4057, %r3953, %p1038;
	selp.b32 	%r4161, %r3953, %r4057, %p1038;
	shr.u32 	%r4162, %r4070, 31;
	add.s32 	%r4163, %r4070, %r4162;
	and.b32  	%r4164, %r4163, -2;
	sub.s32 	%r4165, %r4070, %r4164;
	shr.u32 	%r4166, %r4056, 31;
	add.s32 	%r4167, %r4056, %r4166;
	and.b32  	%r4168, %r4167, -2;
	sub.s32 	%r4169, %r4056, %r4168;
	setp.eq.s32 	%p1039, %r4165, %r4169;
	setp.ge.s32 	%p1040, %r4070, %r4056;
	selp.u32 	%r4170, -1, 0, %p1040;
	selp.b32 	%r4171, %r4170, %r4070, %p1039;
	and.b32  	%r4172, %r4171, 1;
	setp.eq.b32 	%p1041, %r4172, 1;
	selp.b32 	%r4173, %r4070, %r4056, %p1041;
	selp.b32 	%r4174, %r4056, %r4070, %p1041;
	shr.u32 	%r4175, %r4083, 31;
	add.s32 	%r4176, %r4083, %r4175;
	and.b32  	%r4177, %r4176, -2;
	sub.s32 	%r4178, %r4083, %r4177;
	shr.u32 	%r4179, %r4069, 31;
	add.s32 	%r4180, %r4069, %r4179;
	and.b32  	%r4181, %r4180, -2;
	sub.s32 	%r4182, %r4069, %r4181;
	setp.eq.s32 	%p1042, %r4178, %r4182;
	setp.ge.s32 	%p1043, %r4083, %r4069;
	selp.u32 	%r4183, -1, 0, %p1043;
	selp.b32 	%r4184, %r4183, %r4083, %p1042;
	and.b32  	%r4185, %r4184, 1;
	setp.eq.b32 	%p1044, %r4185, 1;
	selp.b32 	%r4186, %r4083, %r4069, %p1044;
	selp.b32 	%r4187, %r4069, %r4083, %p1044;
	shr.u32 	%r4188, %r4096, 31;
	add.s32 	%r4189, %r4096, %r4188;
	and.b32  	%r4190, %r4189, -2;
	sub.s32 	%r4191, %r4096, %r4190;
	shr.u32 	%r4192, %r4082, 31;
	add.s32 	%r4193, %r4082, %r4192;
	and.b32  	%r4194, %r4193, -2;
	sub.s32 	%r4195, %r4082, %r4194;
	setp.eq.s32 	%p1045, %r4191, %r4195;
	setp.ge.s32 	%p1046, %r4096, %r4082;
	selp.u32 	%r4196, -1, 0, %p1046;
	selp.b32 	%r4197, %r4196, %r4096, %p1045;
	and.b32  	%r4198, %r4197, 1;
	setp.eq.b32 	%p1047, %r4198, 1;
	selp.b32 	%r4199, %r4096, %r4082, %p1047;
	selp.b32 	%r4200, %r4082, %r4096, %p1047;
	shr.u32 	%r4201, %r4109, 31;
	add.s32 	%r4202, %r4109, %r4201;
	and.b32  	%r4203, %r4202, -2;
	sub.s32 	%r4204, %r4109, %r4203;
	shr.u32 	%r4205, %r4095, 31;
	add.s32 	%r4206, %r4095, %r4205;
	and.b32  	%r4207, %r4206, -2;
	sub.s32 	%r4208, %r4095, %r4207;
	setp.eq.s32 	%p1048, %r4204, %r4208;
	setp.ge.s32 	%p1049, %r4109, %r4095;
	selp.u32 	%r4209, -1, 0, %p1049;
	selp.b32 	%r4210, %r4209, %r4109, %p1048;
	and.b32  	%r4211, %r4210, 1;
	setp.eq.b32 	%p1050, %r4211, 1;
	selp.b32 	%r4212, %r4109, %r4095, %p1050;
	selp.b32 	%r4213, %r4095, %r4109, %p1050;
	shr.u32 	%r4214, %r4122, 31;
	add.s32 	%r4215, %r4122, %r4214;
	and.b32  	%r4216, %r4215, -2;
	sub.s32 	%r4217, %r4122, %r4216;
	shr.u32 	%r4218, %r4108, 31;
	add.s32 	%r4219, %r4108, %r4218;
	and.b32  	%r4220, %r4219, -2;
	sub.s32 	%r4221, %r4108, %r4220;
	setp.eq.s32 	%p1051, %r4217, %r4221;
	setp.ge.s32 	%p1052, %r4122, %r4108;
	selp.u32 	%r4222, -1, 0, %p1052;
	selp.b32 	%r4223, %r4222, %r4122, %p1051;
	and.b32  	%r4224, %r4223, 1;
	setp.eq.b32 	%p1053, %r4224, 1;
	selp.b32 	%r4225, %r4122, %r4108, %p1053;
	selp.b32 	%r4226, %r4108, %r4122, %p1053;
	shr.u32 	%r4227, %r4135, 31;
	add.s32 	%r4228, %r4135, %r4227;
	and.b32  	%r4229, %r4228, -2;
	sub.s32 	%r4230, %r4135, %r4229;
	shr.u32 	%r4231, %r4121, 31;
	add.s32 	%r4232, %r4121, %r4231;
	and.b32  	%r4233, %r4232, -2;
	sub.s32 	%r4234, %r4121, %r4233;
	setp.eq.s32 	%p1054, %r4230, %r4234;
	setp.ge.s32 	%p1055, %r4135, %r4121;
	selp.u32 	%r4235, -1, 0, %p1055;
	selp.b32 	%r4236, %r4235, %r4135, %p1054;
	and.b32  	%r4237, %r4236, 1;
	setp.eq.b32 	%p1056, %r4237, 1;
	selp.b32 	%r4238, %r4135, %r4121, %p1056;
	selp.b32 	%r4239, %r4121, %r4135, %p1056;
	shr.u32 	%r4240, %r4148, 31;
	add.s32 	%r4241, %r4148, %r4240;
	and.b32  	%r4242, %r4241, -2;
	sub.s32 	%r4243, %r4148, %r4242;
	shr.u32 	%r4244, %r4134, 31;
	add.s32 	%r4245, %r4134, %r4244;
	and.b32  	%r4246, %r4245, -2;
	sub.s32 	%r4247, %r4134, %r4246;
	setp.eq.s32 	%p1057, %r4243, %r4247;
	setp.ge.s32 	%p1058, %r4148, %r4134;
	selp.u32 	%r4248, -1, 0, %p1058;
	selp.b32 	%r4249, %r4248, %r4148, %p1057;
	and.b32  	%r4250, %r4249, 1;
	setp.eq.b32 	%p1059, %r4250, 1;
	selp.b32 	%r4251, %r4148, %r4134, %p1059;
	selp.b32 	%r4252, %r4134, %r4148, %p1059;
	shr.u32 	%r4253, %r4174, 31;
	add.s32 	%r4254, %r4174, %r4253;
	and.b32  	%r4255, %r4254, -2;
	sub.s32 	%r4256, %r4174, %r4255;
	shr.u32 	%r4257, %r4160, 31;
	add.s32 	%r4258, %r4160, %r4257;
	and.b32  	%r4259, %r4258, -2;
	sub.s32 	%r4260, %r4160, %r4259;
	setp.eq.s32 	%p1060, %r4256, %r4260;
	setp.ge.s32 	%p1061, %r4174, %r4160;
	selp.u32 	%r4261, -1, 0, %p1061;
	selp.b32 	%r4262, %r4261, %r4174, %p1060;
	and.b32  	%r4263, %r4262, 1;
	setp.eq.b32 	%p1062, %r4263, 1;
	selp.b32 	%r4264, %r4174, %r4160, %p1062;
	selp.b32 	%r4265, %r4160, %r4174, %p1062;
	shr.u32 	%r4266, %r4187, 31;
	add.s32 	%r4267, %r4187, %r4266;
	and.b32  	%r4268, %r4267, -2;
	sub.s32 	%r4269, %r4187, %r4268;
	shr.u32 	%r4270, %r4173, 31;
	add.s32 	%r4271, %r4173, %r4270;
	and.b32  	%r4272, %r4271, -2;
	sub.s32 	%r4273, %r4173, %r4272;
	setp.eq.s32 	%p1063, %r4269, %r4273;
	setp.ge.s32 	%p1064, %r4187, %r4173;
	selp.u32 	%r4274, -1, 0, %p1064;
	selp.b32 	%r4275, %r4274, %r4187, %p1063;
	and.b32  	%r4276, %r4275, 1;
	setp.eq.b32 	%p1065, %r4276, 1;
	selp.b32 	%r4277, %r4187, %r4173, %p1065;
	selp.b32 	%r4278, %r4173, %r4187, %p1065;
	shr.u32 	%r4279, %r4200, 31;
	add.s32 	%r4280, %r4200, %r4279;
	and.b32  	%r4281, %r4280, -2;
	sub.s32 	%r4282, %r4200, %r4281;
	shr.u32 	%r4283, %r4186, 31;
	add.s32 	%r4284, %r4186, %r4283;
	and.b32  	%r4285, %r4284, -2;
	sub.s32 	%r4286, %r4186, %r4285;
	setp.eq.s32 	%p1066, %r4282, %r4286;
	setp.ge.s32 	%p1067, %r4200, %r4186;
	selp.u32 	%r4287, -1, 0, %p1067;
	selp.b32 	%r4288, %r4287, %r4200, %p1066;
	and.b32  	%r4289, %r4288, 1;
	setp.eq.b32 	%p1068, %r4289, 1;
	selp.b32 	%r4290, %r4200, %r4186, %p1068;
	selp.b32 	%r4291, %r4186, %r4200, %p1068;
	shr.u32 	%r4292, %r4213, 31;
	add.s32 	%r4293, %r4213, %r4292;
	and.b32  	%r4294, %r4293, -2;
	sub.s32 	%r4295, %r4213, %r4294;
	shr.u32 	%r4296, %r4199, 31;
	add.s32 	%r4297, %r4199, %r4296;
	and.b32  	%r4298, %r4297, -2;
	sub.s32 	%r4299, %r4199, %r4298;
	setp.eq.s32 	%p1069, %r4295, %r4299;
	setp.ge.s32 	%p1070, %r4213, %r4199;
	selp.u32 	%r4300, -1, 0, %p1070;
	selp.b32 	%r4301, %r4300, %r4213, %p1069;
	and.b32  	%r4302, %r4301, 1;
	setp.eq.b32 	%p1071, %r4302, 1;
	selp.b32 	%r4303, %r4213, %r4199, %p1071;
	selp.b32 	%r4304, %r4199, %r4213, %p1071;
	shr.u32 	%r4305, %r4226, 31;
	add.s32 	%r4306, %r4226, %r4305;
	and.b32  	%r4307, %r4306, -2;
	sub.s32 	%r4308, %r4226, %r4307;
	shr.u32 	%r4309, %r4212, 31;
	add.s32 	%r4310, %r4212, %r4309;
	and.b32  	%r4311, %r4310, -2;
	sub.s32 	%r4312, %r4212, %r4311;
	setp.eq.s32 	%p1072, %r4308, %r4312;
	setp.ge.s32 	%p1073, %r4226, %r4212;
	selp.u32 	%r4313, -1, 0, %p1073;
	selp.b32 	%r4314, %r4313, %r4226, %p1072;
	and.b32  	%r4315, %r4314, 1;
	setp.eq.b32 	%p1074, %r4315, 1;
	selp.b32 	%r4316, %r4226, %r4212, %p1074;
	selp.b32 	%r4317, %r4212, %r4226, %p1074;
	shr.u32 	%r4318, %r4239, 31;
	add.s32 	%r4319, %r4239, %r4318;
	and.b32  	%r4320, %r4319, -2;
	sub.s32 	%r4321, %r4239, %r4320;
	shr.u32 	%r4322, %r4225, 31;
	add.s32 	%r4323, %r4225, %r4322;
	and.b32  	%r4324, %r4323, -2;
	sub.s32 	%r4325, %r4225, %r4324;
	setp.eq.s32 	%p1075, %r4321, %r4325;
	setp.ge.s32 	%p1076, %r4239, %r4225;
	selp.u32 	%r4326, -1, 0, %p1076;
	selp.b32 	%r4327, %r4326, %r4239, %p1075;
	and.b32  	%r4328, %r4327, 1;
	setp.eq.b32 	%p1077, %r4328, 1;
	selp.b32 	%r4329, %r4239, %r4225, %p1077;
	selp.b32 	%r4330, %r4225, %r4239, %p1077;
	shr.u32 	%r4331, %r4252, 31;
	add.s32 	%r4332, %r4252, %r4331;
	and.b32  	%r4333, %r4332, -2;
	sub.s32 	%r4334, %r4252, %r4333;
	shr.u32 	%r4335, %r4238, 31;
	add.s32 	%r4336, %r4238, %r4335;
	and.b32  	%r4337, %r4336, -2;
	sub.s32 	%r4338, %r4238, %r4337;
	setp.eq.s32 	%p1078, %r4334, %r4338;
	setp.ge.s32 	%p1079, %r4252, %r4238;
	selp.u32 	%r4339, -1, 0, %p1079;
	selp.b32 	%r4340, %r4339, %r4252, %p1078;
	and.b32  	%r4341, %r4340, 1;
	setp.eq.b32 	%p1080, %r4341, 1;
	selp.b32 	%r4342, %r4252, %r4238, %p1080;
	selp.b32 	%r4343, %r4238, %r4252, %p1080;
	shr.u32 	%r4344, %r4147, 31;
	add.s32 	%r4345, %r4147, %r4344;
	and.b32  	%r4346, %r4345, -2;
	sub.s32 	%r4347, %r4147, %r4346;
	shr.u32 	%r4348, %r4251, 31;
	add.s32 	%r4349, %r4251, %r4348;
	and.b32  	%r4350, %r4349, -2;
	sub.s32 	%r4351, %r4251, %r4350;
	setp.eq.s32 	%p1081, %r4347, %r4351;
	setp.ge.s32 	%p1082, %r4147, %r4251;
	selp.u32 	%r4352, -1, 0, %p1082;
	selp.b32 	%r4353, %r4352, %r4147, %p1081;
	and.b32  	%r4354, %r4353, 1;
	setp.eq.b32 	%p1083, %r4354, 1;
	selp.b32 	%r4355, %r4147, %r4251, %p1083;
	selp.b32 	%r4356, %r4251, %r4147, %p1083;
	shr.u32 	%r4357, %r4265, 31;
	add.s32 	%r4358, %r4265, %r4357;
	and.b32  	%r4359, %r4358, -2;
	sub.s32 	%r4360, %r4265, %r4359;
	shr.u32 	%r4361, %r4161, 31;
	add.s32 	%r4362, %r4161, %r4361;
	and.b32  	%r4363, %r4362, -2;
	sub.s32 	%r4364, %r4161, %r4363;
	setp.eq.s32 	%p1084, %r4360, %r4364;
	setp.ge.s32 	%p1085, %r4265, %r4161;
	selp.u32 	%r4365, -1, 0, %p1085;
	selp.b32 	%r4366, %r4365, %r4265, %p1084;
	and.b32  	%r4367, %r4366, 1;
	setp.eq.b32 	%p1086, %r4367, 1;
	selp.b32 	%r4368, %r4265, %r4161, %p1086;
	selp.b32 	%r4369, %r4161, %r4265, %p1086;
	shr.u32 	%r4370, %r4278, 31;
	add.s32 	%r4371, %r4278, %r4370;
	and.b32  	%r4372, %r4371, -2;
	sub.s32 	%r4373, %r4278, %r4372;
	shr.u32 	%r4374, %r4264, 31;
	add.s32 	%r4375, %r4264, %r4374;
	and.b32  	%r4376, %r4375, -2;
	sub.s32 	%r4377, %r4264, %r4376;
	setp.eq.s32 	%p1087, %r4373, %r4377;
	setp.ge.s32 	%p1088, %r4278, %r4264;
	selp.u32 	%r4378, -1, 0, %p1088;
	selp.b32 	%r4379, %r4378, %r4278, %p1087;
	and.b32  	%r4380, %r4379, 1;
	setp.eq.b32 	%p1089, %r4380, 1;
	selp.b32 	%r4381, %r4278, %r4264, %p1089;
	selp.b32 	%r4382, %r4264, %r4278, %p1089;
	shr.u32 	%r4383, %r4291, 31;
	add.s32 	%r4384, %r4291, %r4383;
	and.b32  	%r4385, %r4384, -2;
	sub.s32 	%r4386, %r4291, %r4385;
	shr.u32 	%r4387, %r4277, 31;
	add.s32 	%r4388, %r4277, %r4387;
	and.b32  	%r4389, %r4388, -2;
	sub.s32 	%r4390, %r4277, %r4389;
	setp.eq.s32 	%p1090, %r4386, %r4390;
	setp.ge.s32 	%p1091, %r4291, %r4277;
	selp.u32 	%r4391, -1, 0, %p1091;
	selp.b32 	%r4392, %r4391, %r4291, %p1090;
	and.b32  	%r4393, %r4392, 1;
	setp.eq.b32 	%p1092, %r4393, 1;
	selp.b32 	%r4394, %r4291, %r4277, %p1092;
	selp.b32 	%r4395, %r4277, %r4291, %p1092;
	shr.u32 	%r4396, %r4304, 31;
	add.s32 	%r4397, %r4304, %r4396;
	and.b32  	%r4398, %r4397, -2;
	sub.s32 	%r4399, %r4304, %r4398;
	shr.u32 	%r4400, %r4290, 31;
	add.s32 	%r4401, %r4290, %r4400;
	and.b32  	%r4402, %r4401, -2;
	sub.s32 	%r4403, %r4290, %r4402;
	setp.eq.s32 	%p1093, %r4399, %r4403;
	setp.ge.s32 	%p1094, %r4304, %r4290;
	selp.u32 	%r4404, -1, 0, %p1094;
	selp.b32 	%r4405, %r4404, %r4304, %p1093;
	and.b32  	%r4406, %r4405, 1;
	setp.eq.b32 	%p1095, %r4406, 1;
	selp.b32 	%r4407, %r4304, %r4290, %p1095;
	selp.b32 	%r4408, %r4290, %r4304, %p1095;
	shr.u32 	%r4409, %r4317, 31;
	add.s32 	%r4410, %r4317, %r4409;
	and.b32  	%r4411, %r4410, -2;
	sub.s32 	%r4412, %r4317, %r4411;
	shr.u32 	%r4413, %r4303, 31;
	add.s32 	%r4414, %r4303, %r4413;
	and.b32  	%r4415, %r4414, -2;
	sub.s32 	%r4416, %r4303, %r4415;
	setp.eq.s32 	%p1096, %r4412, %r4416;
	setp.ge.s32 	%p1097, %r4317, %r4303;
	selp.u32 	%r4417, -1, 0, %p1097;
	selp.b32 	%r4418, %r4417, %r4317, %p1096;
	and.b32  	%r4419, %r4418, 1;
	setp.eq.b32 	%p1098, %r4419, 1;
	selp.b32 	%r4420, %r4317, %r4303, %p1098;
	selp.b32 	%r4421, %r4303, %r4317, %p1098;
	shr.u32 	%r4422, %r4330, 31;
	add.s32 	%r4423, %r4330, %r4422;
	and.b32  	%r4424, %r4423, -2;
	sub.s32 	%r4425, %r4330, %r4424;
	shr.u32 	%r4426, %r4316, 31;
	add.s32 	%r4427, %r4316, %r4426;
	and.b32  	%r4428, %r4427, -2;
	sub.s32 	%r4429, %r4316, %r4428;
	setp.eq.s32 	%p1099, %r4425, %r4429;
	setp.ge.s32 	%p1100, %r4330, %r4316;
	selp.u32 	%r4430, -1, 0, %p1100;
	selp.b32 	%r4431, %r4430, %r4330, %p1099;
	and.b32  	%r4432, %r4431, 1;
	setp.eq.b32 	%p1101, %r4432, 1;
	selp.b32 	%r4433, %r4330, %r4316, %p1101;
	selp.b32 	%r4434, %r4316, %r4330, %p1101;
	shr.u32 	%r4435, %r4343, 31;
	add.s32 	%r4436, %r4343, %r4435;
	and.b32  	%r4437, %r4436, -2;
	sub.s32 	%r4438, %r4343, %r4437;
	shr.u32 	%r4439, %r4329, 31;
	add.s32 	%r4440, %r4329, %r4439;
	and.b32  	%r4441, %r4440, -2;
	sub.s32 	%r4442, %r4329, %r4441;
	setp.eq.s32 	%p1102, %r4438, %r4442;
	setp.ge.s32 	%p1103, %r4343, %r4329;
	selp.u32 	%r4443, -1, 0, %p1103;
	selp.b32 	%r4444, %r4443, %r4343, %p1102;
	and.b32  	%r4445, %r4444, 1;
	setp.eq.b32 	%p1104, %r4445, 1;
	selp.b32 	%r4446, %r4343, %r4329, %p1104;
	selp.b32 	%r4447, %r4329, %r4343, %p1104;
	shr.u32 	%r4448, %r4356, 31;
	add.s32 	%r4449, %r4356, %r4448;
	and.b32  	%r4450, %r4449, -2;
	sub.s32 	%r4451, %r4356, %r4450;
	shr.u32 	%r4452, %r4342, 31;
	add.s32 	%r4453, %r4342, %r4452;
	and.b32  	%r4454, %r4453, -2;
	sub.s32 	%r4455, %r4342, %r4454;
	setp.eq.s32 	%p1105, %r4451, %r4455;
	setp.ge.s32 	%p1106, %r4356, %r4342;
	selp.u32 	%r4456, -1, 0, %p1106;
	selp.b32 	%r4457, %r4456, %r4356, %p1105;
	and.b32  	%r4458, %r4457, 1;
	setp.eq.b32 	%p1107, %r4458, 1;
	selp.b32 	%r4459, %r4356, %r4342, %p1107;
	selp.b32 	%r4460, %r4342, %r4356, %p1107;
	shr.u32 	%r4461, %r4382, 31;
	add.s32 	%r4462, %r4382, %r4461;
	and.b32  	%r4463, %r4462, -2;
	sub.s32 	%r4464, %r4382, %r4463;
	shr.u32 	%r4465, %r4368, 31;
	add.s32 	%r4466, %r4368, %r4465;
	and.b32  	%r4467, %r4466, -2;
	sub.s32 	%r4468, %r4368, %r4467;
	setp.eq.s32 	%p1108, %r4464, %r4468;
	setp.ge.s32 	%p1109, %r4382, %r4368;
	selp.u32 	%r4469, -1, 0, %p1109;
	selp.b32 	%r4470, %r4469, %r4382, %p1108;
	and.b32  	%r4471, %r4470, 1;
	setp.eq.b32 	%p1110, %r4471, 1;
	selp.b32 	%r4472, %r4382, %r4368, %p1110;
	selp.b32 	%r4473, %r4368, %r4382, %p1110;
	shr.u32 	%r4474, %r4395, 31;
	add.s32 	%r4475, %r4395, %r4474;
	and.b32  	%r4476, %r4475, -2;
	sub.s32 	%r4477, %r4395, %r4476;
	shr.u32 	%r4478, %r4381, 31;
	add.s32 	%r4479, %r4381, %r4478;
	and.b32  	%r4480, %r4479, -2;
	sub.s32 	%r4481, %r4381, %r4480;
	setp.eq.s32 	%p1111, %r4477, %r4481;
	setp.ge.s32 	%p1112, %r4395, %r4381;
	selp.u32 	%r4482, -1, 0, %p1112;
	selp.b32 	%r4483, %r4482, %r4395, %p1111;
	and.b32  	%r4484, %r4483, 1;
	setp.eq.b32 	%p1113, %r4484, 1;
	selp.b32 	%r4485, %r4395, %r4381, %p1113;
	selp.b32 	%r4486, %r4381, %r4395, %p1113;
	shr.u32 	%r4487, %r4408, 31;
	add.s32 	%r4488, %r4408, %r4487;
	and.b32  	%r4489, %r4488, -2;
	sub.s32 	%r4490, %r4408, %r4489;
	shr.u32 	%r4491, %r4394, 31;
	add.s32 	%r4492, %r4394, %r4491;
	and.b32  	%r4493, %r4492, -2;
	sub.s32 	%r4494, %r4394, %r4493;
	setp.eq.s32 	%p1114, %r4490, %r4494;
	setp.ge.s32 	%p1115, %r4408, %r4394;
	selp.u32 	%r4495, -1, 0, %p1115;
	selp.b32 	%r4496, %r4495, %r4408, %p1114;
	and.b32  	%r4497, %r4496, 1;
	setp.eq.b32 	%p1116, %r4497, 1;
	selp.b32 	%r4498, %r4408, %r4394, %p1116;
	selp.b32 	%r4499, %r4394, %r4408, %p1116;
	shr.u32 	%r4500, %r4421, 31;
	add.s32 	%r4501, %r4421, %r4500;
	and.b32  	%r4502, %r4501, -2;
	sub.s32 	%r4503, %r4421, %r4502;
	shr.u32 	%r4504, %r4407, 31;
	add.s32 	%r4505, %r4407, %r4504;
	and.b32  	%r4506, %r4505, -2;
	sub.s32 	%r4507, %r4407, %r4506;
	setp.eq.s32 	%p1117, %r4503, %r4507;
	setp.ge.s32 	%p1118, %r4421, %r4407;
	selp.u32 	%r4508, -1, 0, %p1118;
	selp.b32 	%r4509, %r4508, %r4421, %p1117;
	and.b32  	%r4510, %r4509, 1;
	setp.eq.b32 	%p1119, %r4510, 1;
	selp.b32 	%r4511, %r4421, %r4407, %p1119;
	selp.b32 	%r4512, %r4407, %r4421, %p1119;
	shr.u32 	%r4513, %r4434, 31;
	add.s32 	%r4514, %r4434, %r4513;
	and.b32  	%r4515, %r4514, -2;
	sub.s32 	%r4516, %r4434, %r4515;
	shr.u32 	%r4517, %r4420, 31;
	add.s32 	%r4518, %r4420, %r4517;
	and.b32  	%r4519, %r4518, -2;
	sub.s32 	%r4520, %r4420, %r4519;
	setp.eq.s32 	%p1120, %r4516, %r4520;
	setp.ge.s32 	%p1121, %r4434, %r4420;
	selp.u32 	%r4521, -1, 0, %p1121;
	selp.b32 	%r4522, %r4521, %r4434, %p1120;
	and.b32  	%r4523, %r4522, 1;
	setp.eq.b32 	%p1122, %r4523, 1;
	selp.b32 	%r4524, %r4434, %r4420, %p1122;
	selp.b32 	%r4525, %r4420, %r4434, %p1122;
	shr.u32 	%r4526, %r4447, 31;
	add.s32 	%r4527, %r4447, %r4526;
	and.b32  	%r4528, %r4527, -2;
	sub.s32 	%r4529, %r4447, %r4528;
	shr.u32 	%r4530, %r4433, 31;
	add.s32 	%r4531, %r4433, %r4530;
	and.b32  	%r4532, %r4531, -2;
	sub.s32 	%r4533, %r4433, %r4532;
	setp.eq.s32 	%p1123, %r4529, %r4533;
	setp.ge.s32 	%p1124, %r4447, %r4433;
	selp.u32 	%r4534, -1, 0, %p1124;
	selp.b32 	%r4535, %r4534, %r4447, %p1123;
	and.b32  	%r4536, %r4535, 1;
	setp.eq.b32 	%p1125, %r4536, 1;
	selp.b32 	%r4537, %r4447, %r4433, %p1125;
	selp.b32 	%r4538, %r4433, %r4447, %p1125;
	shr.u32 	%r4539, %r4460, 31;
	add.s32 	%r4540, %r4460, %r4539;
	and.b32  	%r4541, %r4540, -2;
	sub.s32 	%r4542, %r4460, %r4541;
	shr.u32 	%r4543, %r4446, 31;
	add.s32 	%r4544, %r4446, %r4543;
	and.b32  	%r4545, %r4544, -2;
	sub.s32 	%r4546, %r4446, %r4545;
	setp.eq.s32 	%p1126, %r4542, %r4546;
	setp.ge.s32 	%p1127, %r4460, %r4446;
	selp.u32 	%r4547, -1, 0, %p1127;
	selp.b32 	%r4548, %r4547, %r4460, %p1126;
	and.b32  	%r4549, %r4548, 1;
	setp.eq.b32 	%p1128, %r4549, 1;
	selp.b32 	%r4550, %r4460, %r4446, %p1128;
	selp.b32 	%r4551, %r4446, %r4460, %p1128;
	shr.u32 	%r4552, %r4355, 31;
	add.s32 	%r4553, %r4355, %r4552;
	and.b32  	%r4554, %r4553, -2;
	sub.s32 	%r4555, %r4355, %r4554;
	shr.u32 	%r4556, %r4459, 31;
	add.s32 	%r4557, %r4459, %r4556;
	and.b32  	%r4558, %r4557, -2;
	sub.s32 	%r4559, %r4459, %r4558;
	setp.eq.s32 	%p1129, %r4555, %r4559;
	setp.ge.s32 	%p1130, %r4355, %r4459;
	selp.u32 	%r4560, -1, 0, %p1130;
	selp.b32 	%r4561, %r4560, %r4355, %p1129;
	and.b32  	%r4562, %r4561, 1;
	setp.eq.b32 	%p1131, %r4562, 1;
	selp.b32 	%r5126, %r4355, %r4459, %p1131;
	selp.b32 	%r4563, %r4459, %r4355, %p1131;
	shr.u32 	%r4564, %r4473, 31;
	add.s32 	%r4565, %r4473, %r4564;
	and.b32  	%r4566, %r4565, -2;
	sub.s32 	%r4567, %r4473, %r4566;
	shr.u32 	%r4568, %r4369, 31;
	add.s32 	%r4569, %r4369, %r4568;
	and.b32  	%r4570, %r4569, -2;
	sub.s32 	%r4571, %r4369, %r4570;
	setp.eq.s32 	%p1132, %r4567, %r4571;
	setp.ge.s32 	%p1133, %r4473, %r4369;
	selp.u32 	%r4572, -1, 0, %p1133;
	selp.b32 	%r4573, %r4572, %r4473, %p1132;
	and.b32  	%r4574, %r4573, 1;
	setp.eq.b32 	%p1134, %r4574, 1;
	selp.b32 	%r5088, %r4473, %r4369, %p1134;
	selp.b32 	%r5089, %r4369, %r4473, %p1134;
	shr.u32 	%r4575, %r4486, 31;
	add.s32 	%r4576, %r4486, %r4575;
	and.b32  	%r4577, %r4576, -2;
	sub.s32 	%r4578, %r4486, %r4577;
	shr.u32 	%r4579, %r4472, 31;
	add.s32 	%r4580, %r4472, %r4579;
	and.b32  	%r4581, %r4580, -2;
	sub.s32 	%r4582, %r4472, %r4581;
	setp.eq.s32 	%p1135, %r4578, %r4582;
	setp.ge.s32 	%p1136, %r4486, %r4472;
	selp.u32 	%r4583, -1, 0, %p1136;
	selp.b32 	%r4584, %r4583, %r4486, %p1135;
	and.b32  	%r4585, %r4584, 1;
	setp.eq.b32 	%p1137, %r4585, 1;
	selp.b32 	%r5086, %r4486, %r4472, %p1137;
	selp.b32 	%r5087, %r4472, %r4486, %p1137;
	shr.u32 	%r4586, %r4499, 31;
	add.s32 	%r4587, %r4499, %r4586;
	and.b32  	%r4588, %r4587, -2;
	sub.s32 	%r4589, %r4499, %r4588;
	shr.u32 	%r4590, %r4485, 31;
	add.s32 	%r4591, %r4485, %r4590;
	and.b32  	%r4592, %r4591, -2;
	sub.s32 	%r4593, %r4485, %r4592;
	setp.eq.s32 	%p1138, %r4589, %r4593;
	setp.ge.s32 	%p1139, %r4499, %r4485;
	selp.u32 	%r4594, -1, 0, %p1139;
	selp.b32 	%r4595, %r4594, %r4499, %p1138;
	and.b32  	%r4596, %r4595, 1;
	setp.eq.b32 	%p1140, %r4596, 1;
	selp.b32 	%r5084, %r4499, %r4485, %p1140;
	selp.b32 	%r5085, %r4485, %r4499, %p1140;
	shr.u32 	%r4597, %r4512, 31;
	add.s32 	%r4598, %r4512, %r4597;
	and.b32  	%r4599, %r4598, -2;
	sub.s32 	%r4600, %r4512, %r4599;
	shr.u32 	%r4601, %r4498, 31;
	add.s32 	%r4602, %r4498, %r4601;
	and.b32  	%r4603, %r4602, -2;
	sub.s32 	%r4604, %r4498, %r4603;
	setp.eq.s32 	%p1141, %r4600, %r4604;
	setp.ge.s32 	%p1142, %r4512, %r4498;
	selp.u32 	%r4605, -1, 0, %p1142;
	selp.b32 	%r4606, %r4605, %r4512, %p1141;
	and.b32  	%r4607, %r4606, 1;
	setp.eq.b32 	%p1143, %r4607, 1;
	selp.b32 	%r5082, %r4512, %r4498, %p1143;
	selp.b32 	%r5083, %r4498, %r4512, %p1143;
	shr.u32 	%r4608, %r4525, 31;
	add.s32 	%r4609, %r4525, %r4608;
	and.b32  	%r4610, %r4609, -2;
	sub.s32 	%r4611, %r4525, %r4610;
	shr.u32 	%r4612, %r4511, 31;
	add.s32 	%r4613, %r4511, %r4612;
	and.b32  	%r4614, %r4613, -2;
	sub.s32 	%r4615, %r4511, %r4614;
	setp.eq.s32 	%p1144, %r4611, %r4615;
	setp.ge.s32 	%p1145, %r4525, %r4511;
	selp.u32 	%r4616, -1, 0, %p1145;
	selp.b32 	%r4617, %r4616, %r4525, %p1144;
	and.b32  	%r4618, %r4617, 1;
	setp.eq.b32 	%p1146, %r4618, 1;
	selp.b32 	%r5080, %r4525, %r4511, %p1146;
	selp.b32 	%r5081, %r4511, %r4525, %p1146;
	shr.u32 	%r4619, %r4538, 31;
	add.s32 	%r4620, %r4538, %r4619;
	and.b32  	%r4621, %r4620, -2;
	sub.s32 	%r4622, %r4538, %r4621;
	shr.u32 	%r4623, %r4524, 31;
	add.s32 	%r4624, %r4524, %r4623;
	and.b32  	%r4625, %r4624, -2;
	sub.s32 	%r4626, %r4524, %r4625;
	setp.eq.s32 	%p1147, %r4622, %r4626;
	setp.ge.s32 	%p1148, %r4538, %r4524;
	selp.u32 	%r4627, -1, 0, %p1148;
	selp.b32 	%r4628, %r4627, %r4538, %p1147;
	and.b32  	%r4629, %r4628, 1;
	setp.eq.b32 	%p1149, %r4629, 1;
	selp.b32 	%r5078, %r4538, %r4524, %p1149;
	selp.b32 	%r5079, %r4524, %r4538, %p1149;
	shr.u32 	%r4630, %r4551, 31;
	add.s32 	%r4631, %r4551, %r4630;
	and.b32  	%r4632, %r4631, -2;
	sub.s32 	%r4633, %r4551, %r4632;
	shr.u32 	%r4634, %r4537, 31;
	add.s32 	%r4635, %r4537, %r4634;
	and.b32  	%r4636, %r4635, -2;
	sub.s32 	%r4637, %r4537, %r4636;
	setp.eq.s32 	%p1150, %r4633, %r4637;
	setp.ge.s32 	%p1151, %r4551, %r4537;
	selp.u32 	%r4638, -1, 0, %p1151;
	selp.b32 	%r4639, %r4638, %r4551, %p1150;
	and.b32  	%r4640, %r4639, 1;
	setp.eq.b32 	%p1152, %r4640, 1;
	selp.b32 	%r5076, %r4551, %r4537, %p1152;
	selp.b32 	%r5077, %r4537, %r4551, %p1152;
	shr.u32 	%r4641, %r4563, 31;
	add.s32 	%r4642, %r4563, %r4641;
	and.b32  	%r4643, %r4642, -2;
	sub.s32 	%r4644, %r4563, %r4643;
	shr.u32 	%r4645, %r4550, 31;
	add.s32 	%r4646, %r4550, %r4645;
	and.b32  	%r4647, %r4646, -2;
	sub.s32 	%r4648, %r4550, %r4647;
	setp.eq.s32 	%p1153, %r4644, %r4648;
	setp.ge.s32 	%p1154, %r4563, %r4550;
	selp.u32 	%r4649, -1, 0, %p1154;
	selp.b32 	%r4650, %r4649, %r4563, %p1153;
	and.b32  	%r4651, %r4650, 1;
	setp.eq.b32 	%p1155, %r4651, 1;
	selp.b32 	%r5074, %r4563, %r4550, %p1155;
	selp.b32 	%r5075, %r4550, %r4563, %p1155;
	mad.lo.s32 	%r23, %r1, 68, %r2882;
	mov.b32 	%r5090, 2;
$L__BB7_2:
	mov.u32 	%r41, %r5090;
	bar.sync 	0;
	add.s32 	%r4652, %r41, -1;
	shr.u32 	%r4653, %r41, 1;
	st.shared.u32 	[%r23], %r5089;
	st.shared.u32 	[%r23+4], %r5088;
	st.shared.u32 	[%r23+8], %r5087;
	st.shared.u32 	[%r23+12], %r5086;
	st.shared.u32 	[%r23+16], %r5085;
	st.shared.u32 	[%r23+20], %r5084;
	st.shared.u32 	[%r23+24], %r5083;
	st.shared.u32 	[%r23+28], %r5082;
	st.shared.u32 	[%r23+32], %r5081;
	st.shared.u32 	[%r23+36], %r5080;
	st.shared.u32 	[%r23+40], %r5079;
	st.shared.u32 	[%r23+44], %r5078;
	st.shared.u32 	[%r23+48], %r5077;
	st.shared.u32 	[%r23+52], %r5076;
	st.shared.u32 	[%r23+56], %r5075;
	st.shared.u32 	[%r23+60], %r5074;
	st.shared.u32 	[%r23+64], %r5126;
	bar.sync 	0;
	neg.s32 	%r4654, %r41;
	and.b32  	%r4655, %r1, %r4654;
	mul.lo.s32 	%r4656, %r4655, 17;
	mul.lo.s32 	%r4657, %r4653, 17;
	and.b32  	%r4658, %r4652, %r1;
	mul.lo.s32 	%r4659, %r4658, 17;
	min.u32 	%r42, %r4659, 4352;
	min.u32 	%r43, %r4656, 4352;
	add.s32 	%r4660, %r43, %r4657;
	min.u32 	%r44, %r4660, 4352;
	add.s32 	%r4661, %r44, %r4657;
	min.u32 	%r45, %r4661, 4352;
	sub.s32 	%r4662, %r44, %r43;
	sub.s32 	%r4663, %r45, %r44;
	setp.lt.s32 	%p1156, %r42, %r4663;
	sub.s32 	%r4664, %r42, %r4663;
	selp.b32 	%r5093, 0, %r4664, %p1156;
	min.s32 	%r5091, %r4662, %r42;
	setp.ge.s32 	%p1157, %r5093, %r5091;
	@%p1157 bra 	$L__BB7_5;
	add.s32 	%r48, %r44, %r42;
$L__BB7_4:
	sub.s32 	%r4665, %r5091, %r5093;
	shr.u32 	%r4666, %r4665, 31;
	add.s32 	%r4667, %r4665, %r4666;
	shr.s32 	%r4668, %r4667, 1;
	add.s32 	%r4669, %r4668, %r5093;
	add.s32 	%r4670, %r4669, %r43;
	shl.b32 	%r4671, %r4670, 2;
	add.s32 	%r4673, %r2882, %r4671;
	ld.shared.u32 	%r4674, [%r4673];
	not.b32 	%r4675, %r4669;
	add.s32 	%r4676, %r48, %r4675;
	shl.b32 	%r4677, %r4676, 2;
	add.s32 	%r4678, %r2882, %r4677;
	ld.shared.u32 	%r4679, [%r4678];
	shr.u32 	%r4680, %r4679, 31;
	add.s32 	%r4681, %r4679, %r4680;
	and.b32  	%r4682, %r4681, -2;
	sub.s32 	%r4683, %r4679, %r4682;
	shr.u32 	%r4684, %r4674, 31;
	add.s32 	%r4685, %r4674, %r4684;
	and.b32  	%r4686, %r4685, -2;
	sub.s32 	%r4687, %r4674, %r4686;
	setp.eq.s32 	%p1158, %r4683, %r4687;
	setp.ge.s32 	%p1159, %r4679, %r4674;
	selp.u32 	%r4688, -1, 0, %p1159;
	selp.b32 	%r4689, %r4688, %r4679, %p1158;
	and.b32  	%r4690, %r4689, 1;
	setp.eq.b32 	%p1160, %r4690, 1;
	add.s32 	%r4691, %r4669, 1;
	selp.b32 	%r5093, %r4691, %r5093, %p1160;
	selp.b32 	%r5091, %r5091, %r4669, %p1160;
	setp.lt.s32 	%p1161, %r5093, %r5091;
	@%p1161 bra 	$L__BB7_4;
$L__BB7_5:
	add.s32 	%r54, %r5093, %r43;
	add.s32 	%r4692, %r44, %r42;
	sub.s32 	%r55, %r4692, %r5093;
	shl.b32 	%r4693, %r54, 2;
	add.s32 	%r56, %r2882, %r4693;
	ld.shared.u32 	%r5096, [%r56];
	shl.b32 	%r4695, %r55, 2;
	add.s32 	%r58, %r2882, %r4695;
	ld.shared.u32 	%r5095, [%r58];
	setp.ge.s32 	%p1163, %r55, %r45;
	mov.pred 	%p1315, 0;
	@%p1163 bra 	$L__BB7_8;
	setp.ge.s32 	%p1165, %r54, %r44;
	mov.pred 	%p1315, -1;
	@%p1165 bra 	$L__BB7_8;
	shr.u32 	%r4696, %r5095, 31;
	add.s32 	%r4697, %r5095, %r4696;
	and.b32  	%r4698, %r4697, -2;
	sub.s32 	%r4699, %r5095, %r4698;
	shr.u32 	%r4700, %r5096, 31;
	add.s32 	%r4701, %r5096, %r4700;
	and.b32  	%r4702, %r4701, -2;
	sub.s32 	%r4703, %r5096, %r4702;
	setp.eq.s32 	%p1166, %r4699, %r4703;
	setp.lt.s32 	%p1167, %r5095, %r5096;
	and.b32  	%r4704, %r5095, 1;
	setp.eq.b32 	%p1168, %r4704, 1;
	not.pred 	%p1169, %p1168;
	selp.u32 	%r4705, -1, 0, %p1167;
	selp.u32 	%r4706, -1, 0, %p1169;
	selp.b32 	%r4707, %r4705, %r4706, %p1166;
	and.b32  	%r4708, %r4707, 1;
	setp.eq.b32 	%p1315, %r4708, 1;
$L__BB7_8:
	selp.b32 	%r5089, %r5095, %r5096, %p1315;
	selp.u32 	%r4709, 1, 0, %p1315;
	add.s32 	%r61, %r55, %r4709;
	not.pred 	%p1170, %p1315;
	selp.u32 	%r4710, 1, 0, %p1170;
	add.s32 	%r62, %r54, %r4710;
	@%p1170 bra 	$L__BB7_10;
	ld.shared.u32 	%r5095, [%r58+4];
	bra.uni 	$L__BB7_11;
$L__BB7_10:
	ld.shared.u32 	%r5096, [%r56+4];
$L__BB7_11:
	setp.ge.s32 	%p1172, %r61, %r45;
	mov.pred 	%p1316, 0;
	@%p1172 bra 	$L__BB7_14;
	setp.ge.s32 	%p1174, %r62, %r44;
	mov.pred 	%p1316, -1;
	@%p1174 bra 	$L__BB7_14;
	shr.u32 	%r4711, %r5095, 31;
	add.s32 	%r4712, %r5095, %r4711;
	and.b32  	%r4713, %r4712, -2;
	sub.s32 	%r4714, %r5095, %r4713;
	shr.u32 	%r4715, %r5096, 31;
	add.s32 	%r4716, %r5096, %r4715;
	and.b32  	%r4717, %r4716, -2;
	sub.s32 	%r4718, %r5096, %r4717;
	setp.eq.s32 	%p1175, %r4714, %r4718;
	setp.lt.s32 	%p1176, %r5095, %r5096;
	and.b32  	%r4719, %r5095, 1;
	setp.eq.b32 	%p1177, %r4719, 1;
	not.pred 	%p1178, %p1177;
	selp.u32 	%r4720, -1, 0, %p1176;
	selp.u32 	%r4721, -1, 0, %p1178;
	selp.b32 	%r4722, %r4720, %r4721, %p1175;
	and.b32  	%r4723, %r4722, 1;
	setp.eq.b32 	%p1316, %r4723, 1;
$L__BB7_14:
	selp.b32 	%r5088, %r5095, %r5096, %p1316;
	selp.u32 	%r4724, 1, 0, %p1316;
	add.s32 	%r68, %r61, %r4724;
	not.pred 	%p1179, %p1316;
	selp.u32 	%r4725, 1, 0, %p1179;
	add.s32 	%r69, %r62, %r4725;
	@%p1316 bra 	$L__BB7_16;
	shl.b32 	%r4726, %r69, 2;
	add.s32 	%r4728, %r2882, %r4726;
	ld.shared.u32 	%r5096, [%r4728];
	bra.uni 	$L__BB7_17;
$L__BB7_16:
	shl.b32 	%r4729, %r68, 2;
	add.s32 	%r4731, %r2882, %r4729;
	ld.shared.u32 	%r5095, [%r4731];
$L__BB7_17:
	setp.ge.s32 	%p1181, %r68, %r45;
	mov.pred 	%p1317, 0;
	@%p1181 bra 	$L__BB7_20;
	setp.ge.s32 	%p1183, %r69, %r44;
	mov.pred 	%p1317, -1;
	@%p1183 bra 	$L__BB7_20;
	shr.u32 	%r4732, %r5095, 31;
	add.s32 	%r4733, %r5095, %r4732;
	and.b32  	%r4734, %r4733, -2;
	sub.s32 	%r4735, %r5095, %r4734;
	shr.u32 	%r4736, %r5096, 31;
	add.s32 	%r4737, %r5096, %r4736;
	and.b32  	%r4738, %r4737, -2;
	sub.s32 	%r4739, %r5096, %r4738;
	setp.eq.s32 	%p1184, %r4735, %r4739;
	setp.lt.s32 	%p1185, %r5095, %r5096;
	and.b32  	%r4740, %r5095, 1;
	setp.eq.b32 	%p1186, %r4740, 1;
	not.pred 	%p1187, %p1186;
	selp.u32 	%r4741, -1, 0, %p1185;
	selp.u32 	%r4742, -1, 0, %p1187;
	selp.b32 	%r4743, %r4741, %r4742, %p1184;
	and.b32  	%r4744, %r4743, 1;
	setp.eq.b32 	%p1317, %r4744, 1;
$L__BB7_20:
	selp.b32 	%r5087, %r5095, %r5096, %p1317;
	selp.u32 	%r4745, 1, 0, %p1317;
	add.s32 	%r75, %r68, %r4745;
	not.pred 	%p1188, %p1317;
	selp.u32 	%r4746, 1, 0, %p1188;
	add.s32 	%r76, %r69, %r4746;
	@%p1317 bra 	$L__BB7_22;
	shl.b32 	%r4747, %r76, 2;
	add.s32 	%r4749, %r2882, %r4747;
	ld.shared.u32 	%r5096, [%r4749];
	bra.uni 	$L__BB7_23;
$L__BB7_22:
	shl.b32 	%r4750, %r75, 2;
	add.s32 	%r4752, %r2882, %r4750;
	ld.shared.u32 	%r5095, [%r4752];
$L__BB7_23:
	setp.ge.s32 	%p1190, %r75, %r45;
	mov.pred 	%p1318, 0;
	@%p1190 bra 	$L__BB7_26;
	setp.ge.s32 	%p1192, %r76, %r44;
	mov.pred 	%p1318, -1;
	@%p1192 bra 	$L__BB7_26;
	shr.u32 	%r4753, %r5095, 31;
	add.s32 	%r4754, %r5095, %r4753;
	and.b32  	%r4755, %r4754, -2;
	sub.s32 	%r4756, %r5095, %r4755;
	shr.u32 	%r4757, %r5096, 31;
	add.s32 	%r4758, %r5096, %r4757;
	and.b32  	%r4759, %r4758, -2;
	sub.s32 	%r4760, %r5096, %r4759;
	setp.eq.s32 	%p1193, %r4756, %r4760;
	setp.lt.s32 	%p1194, %r5095, %r5096;
	and.b32  	%r4761, %r5095, 1;
	setp.eq.b32 	%p1195, %r4761, 1;
	not.pred 	%p1196, %p1195;
	selp.u32 	%r4762, -1, 0, %p1194;
	selp.u32 	%r4763, -1, 0, %p1196;
	selp.b32 	%r4764, %r4762, %r4763, %p1193;
	and.b32  	%r4765, %r4764, 1;
	setp.eq.b32 	%p1318, %r4765, 1;
$L__BB7_26:
	selp.b32 	%r5086, %r5095, %r5096, %p1318;
	selp.u32 	%r4766, 1, 0, %p1318;
	add.s32 	%r82, %r75, %r4766;
	not.pred 	%p1197, %p1318;
	selp.u32 	%r4767, 1, 0, %p1197;
	add.s32 	%r83, %r76, %r4767;
	@%p1318 bra 	$L__BB7_28;
	shl.b32 	%r4768, %r83, 2;
	add.s32 	%r4770, %r2882, %r4768;
	ld.shared.u32 	%r5096, [%r4770];
	bra.uni 	$L__BB7_29;
$L__BB7_28:
	shl.b32 	%r4771, %r82, 2;
	add.s32 	%r4773, %r2882, %r4771;
	ld.shared.u32 	%r5095, [%r4773];
$L__BB7_29:
	setp.ge.s32 	%p1199, %r82, %r45;
	mov.pred 	%p1319, 0;
	@%p1199 bra 	$L__BB7_32;
	setp.ge.s32 	%p1201, %r83, %r44;
	mov.pred 	%p1319, -1;
	@%p1201 bra 	$L__BB7_32;
	shr.u32 	%r4774, %r5095, 31;
	add.s32 	%r4775, %r5095, %r4774;
	and.b32  	%r4776, %r4775, -2;
	sub.s32 	%r4777, %r5095, %r4776;
	shr.u32 	%r4778, %r5096, 31;
	add.s32 	%r4779, %r5096, %r4778;
	and.b32  	%r4780, %r4779, -2;
	sub.s32 	%r4781, %r5096, %r4780;
	setp.eq.s32 	%p1202, %r4777, %r4781;
	setp.lt.s32 	%p1203, %r5095, %r5096;
	and.b32  	%r4782, %r5095, 1;
	setp.eq.b32 	%p1204, %r4782, 1;
	not.pred 	%p1205, %p1204;
	selp.u32 	%r4783, -1, 0, %p1203;
	selp.u32 	%r4784, -1, 0, %p1205;
	selp.b32 	%r4785, %r4783, %r4784, %p1202;
	and.b32  	%r4786, %r4785, 1;
	setp.eq.b32 	%p1319, %r4786, 1;
$L__BB7_32:
	selp.b32 	%r5085, %r5095, %r5096, %p1319;
	selp.u32 	%r4787, 1, 0, %p1319;
	add.s32 	%r89, %r82, %r4787;
	not.pred 	%p1206, %p1319;
	selp.u32 	%r4788, 1, 0, %p1206;
	add.s32 	%r90, %r83, %r4788;
	@%p1319 bra 	$L__BB7_34;
	shl.b32 	%r4789, %r90, 2;
	add.s32 	%r4791, %r2882, %r4789;
	ld.shared.u32 	%r5096, [%r4791];
	bra.uni 	$L__BB7_35;
$L__BB7_34:
	shl.b32 	%r4792, %r89, 2;
	add.s32 	%r4794, %r2882, %r4792;
	ld.shared.u32 	%r5095, [%r4794];
$L__BB7_35:
	setp.ge.s32 	%p1208, %r89, %r45;
	mov.pred 	%p1320, 0;
	@%p1208 bra 	$L__BB7_38;
	setp.ge.s32 	%p1210, %r90, %r44;
	mov.pred 	%p1320, -1;
	@%p1210 bra 	$L__BB7_38;
	shr.u32 	%r4795, %r5095, 31;
	add.s32 	%r4796, %r5095, %r4795;
	and.b32  	%r4797, %r4796, -2;
	sub.s32 	%r4798, %r5095, %r4797;
	shr.u32 	%r4799, %r5096, 31;
	add.s32 	%r4800, %r5096, %r4799;
	and.b32  	%r4801, %r4800, -2;
	sub.s32 	%r4802, %r5096, %r4801;
	setp.eq.s32 	%p1211, %r4798, %r4802;
	setp.lt.s32 	%p1212, %r5095, %r5096;
	and.b32  	%r4803, %r5095, 1;
	setp.eq.b32 	%p1213, %r4803, 1;
	not.pred 	%p1214, %p1213;
	selp.u32 	%r4804, -1, 0, %p1212;
	selp.u32 	%r4805, -1, 0, %p1214;
	selp.b32 	%r4806, %r4804, %r4805, %p1211;
	and.b32  	%r4807, %r4806, 1;
	setp.eq.b32 	%p1320, %r4807, 1;
$L__BB7_38:
	selp.b32 	%r5084, %r5095, %r5096, %p1320;
	selp.u32 	%r4808, 1, 0, %p1320;
	add.s32 	%r96, %r89, %r4808;
	not.pred 	%p1215, %p1320;
	selp.u32 	%r4809, 1, 0, %p1215;
	add.s32 	%r97, %r90, %r4809;
	@%p1320 bra 	$L__BB7_40;
	shl.b32 	%r4810, %r97, 2;
	add.s32 	%r4812, %r2882, %r4810;
	ld.shared.u32 	%r5096, [%r4812];
	bra.uni 	$L__BB7_41;
$L__BB7_40:
	shl.b32 	%r4813, %r96, 2;
	add.s32 	%r4815, %r2882, %r4813;
	ld.shared.u32 	%r5095, [%r4815];
$L__BB7_41:
	setp.ge.s32 	%p1217, %r96, %r45;
	mov.pred 	%p1321, 0;
	@%p1217 bra 	$L__BB7_44;
	setp.ge.s32 	%p1219, %r97, %r44;
	mov.pred 	%p1321, -1;
	@%p1219 bra 	$L__BB7_44;
	shr.u32 	%r4816, %r5095, 31;
	add.s32 	%r4817, %r5095, %r4816;
	and.b32  	%r4818, %r4817, -2;
	sub.s32 	%r4819, %r5095, %r4818;
	shr.u32 	%r4820, %r5096, 31;
	add.s32 	%r4821, %r5096, %r4820;
	and.b32  	%r4822, %r4821, -2;
	sub.s32 	%r4823, %r5096, %r4822;
	setp.eq.s32 	%p1220, %r4819, %r4823;
	setp.lt.s32 	%p1221, %r5095, %r5096;
	and.b32  	%r4824, %r5095, 1;
	setp.eq.b32 	%p1222, %r4824, 1;
	not.pred 	%p1223, %p1222;
	selp.u32 	%r4825, -1, 0, %p1221;
	selp.u32 	%r4826, -1, 0, %p1223;
	selp.b32 	%r4827, %r4825, %r4826, %p1220;
	and.b32  	%r4828, %r4827, 1;
	setp.eq.b32 	%p1321, %r4828, 1;
$L__BB7_44:
	selp.b32 	%r5083, %r5095, %r5096, %p1321;
	selp.u32 	%r4829, 1, 0, %p1321;
	add.s32 	%r103, %r96, %r4829;
	not.pred 	%p1224, %p1321;
	selp.u32 	%r4830, 1, 0, %p1224;
	add.s32 	%r104, %r97, %r4830;
	@%p1321 bra 	$L__BB7_46;
	shl.b32 	%r4831, %r104, 2;
	add.s32 	%r4833, %r2882, %r4831;
	ld.shared.u32 	%r5096, [%r4833];
	bra.uni 	$L__BB7_47;
$L__BB7_46:
	shl.b32 	%r4834, %r103, 2;
	add.s32 	%r4836, %r2882, %r4834;
	ld.shared.u32 	%r5095, [%r4836];
$L__BB7_47:
	setp.ge.s32 	%p1226, %r103, %r45;
	mov.pred 	%p1322, 0;
	@%p1226 bra 	$L__BB7_50;
	setp.ge.s32 	%p1228, %r104, %r44;
	mov.pred 	%p1322, -1;
	@%p1228 bra 	$L__BB7_50;
	shr.u32 	%r4837, %r5095, 31;
	add.s32 	%r4838, %r5095, %r4837;
	and.b32  	%r4839, %r4838, -2;
	sub.s32 	%r4840, %r5095, %r4839;
	shr.u32 	%r4841, %r5096, 31;
	add.s32 	%r4842, %r5096, %r4841;
	and.b32  	%r4843, %r4842, -2;
	sub.s32 	%r4844, %r5096, %r4843;
	setp.eq.s32 	%p1229, %r4840, %r4844;
	setp.lt.s32 	%p1230, %r5095, %r5096;
	and.b32  	%r4845, %r5095, 1;
	setp.eq.b32 	%p1231, %r4845, 1;
	not.pred 	%p1232, %p1231;
	selp.u32 	%r4846, -1, 0, %p1230;
	selp.u32 	%r4847, -1, 0, %p1232;
	selp.b32 	%r4848, %r4846, %r4847, %p1229;
	and.b32  	%r4849, %r4848, 1;
	setp.eq.b32 	%p1322, %r4849, 1;
$L__BB7_50:
	selp.b32 	%r5082, %r5095, %r5096, %p1322;
	selp.u32 	%r4850, 1, 0, %p1322;
	add.s32 	%r110, %r103, %r4850;
	not.pred 	%p1233, %p1322;
	selp.u32 	%r4851, 1, 0, %p1233;
	add.s32 	%r111, %r104, %r4851;
	@%p1322 bra 	$L__BB7_52;
	shl.b32 	%r4852, %r111, 2;
	add.s32 	%r4854, %r2882, %r4852;
	ld.shared.u32 	%r5096, [%r4854];
	bra.uni 	$L__BB7_53;
$L__BB7_52:
	shl.b32 	%r4855, %r110, 2;
	add.s32 	%r4857, %r2882, %r4855;
	ld.shared.u32 	%r5095, [%r4857];
$L__BB7_53:
	setp.ge.s32 	%p1235, %r110, %r45;
	mov.pred 	%p1323, 0;
	@%p1235 bra 	$L__BB7_56;
	setp.ge.s32 	%p1237, %r111, %r44;
	mov.pred 	%p1323, -1;
	@%p1237 bra 	$L__BB7_56;
	shr.u32 	%r4858, %r5095, 31;
	add.s32 	%r4859, %r5095, %r4858;
	and.b32  	%r4860, %r4859, -2;
	sub.s32 	%r4861, %r5095, %r4860;
	shr.u32 	%r4862, %r5096, 31;
	add.s32 	%r4863, %r5096, %r4862;
	and.b32  	%r4864, %r4863, -2;
	sub.s32 	%r4865, %r5096, %r4864;
	setp.eq.s32 	%p1238, %r4861, %r4865;
	setp.lt.s32 	%p1239, %r5095, %r5096;
	and.b32  	%r4866, %r5095, 1;
	setp.eq.b32 	%p1240, %r4866, 1;
	not.pred 	%p1241, %p1240;
	selp.u32 	%r4867, -1, 0, %p1239;
	selp.u32 	%r4868, -1, 0, %p1241;
	selp.b32 	%r4869, %r4867, %r4868, %p1238;
	and.b32  	%r4870, %r4869, 1;
	setp.eq.b32 	%p1323, %r4870, 1;
$L__BB7_56:
	selp.b32 	%r5081, %r5095, %r5096, %p1323;
	selp.u32 	%r4871, 1, 0, %p1323;
	add.s32 	%r117, %r110, %r4871;
	not.pred 	%p1242, %p1323;
	selp.u32 	%r4872, 1, 0, %p1242;
	add.s32 	%r118, %r111, %r4872;
	@%p1323 bra 	$L__BB7_58;
	shl.b32 	%r4873, %r118, 2;
	add.s32 	%r4875, %r2882, %r4873;
	ld.shared.u32 	%r5096, [%r4875];
	bra.uni 	$L__BB7_59;
$L__BB7_58:
	shl.b32 	%r4876, %r117, 2;
	add.s32 	%r4878, %r2882, %r4876;
	ld.shared.u32 	%r5095, [%r4878];
$L__BB7_59:
	setp.ge.s32 	%p1244, %r117, %r45;
	mov.pred 	%p1324, 0;
	@%p1244 bra 	$L__BB7_62;
	setp.ge.s32 	%p1246, %r118, %r44;
	mov.pred 	%p1324, -1;
	@%p1246 bra 	$L__BB7_62;
	shr.u32 	%r4879, %r5095, 31;
	add.s32 	%r4880, %r5095, %r4879;
	and.b32  	%r4881, %r4880, -2;
	sub.s32 	%r4882, %r5095, %r4881;
	shr.u32 	%r4883, %r5096, 31;
	add.s32 	%r4884, %r5096, %r4883;
	and.b32  	%r4885, %r4884, -2;
	sub.s32 	%r4886, %r5096, %r4885;
	setp.eq.s32 	%p1247, %r4882, %r4886;
	setp.lt.s32 	%p1248, %r5095, %r5096;
	and.b32  	%r4887, %r5095, 1;
	setp.eq.b32 	%p1249, %r4887, 1;
	not.pred 	%p1250, %p1249;
	selp.u32 	%r4888, -1, 0, %p1248;
	selp.u32 	%r4889, -1, 0, %p1250;
	selp.b32 	%r4890, %r4888, %r4889, %p1247;
	and.b32  	%r4891, %r4890, 1;
	setp.eq.b32 	%p1324, %r4891, 1;
$L__BB7_62:
	selp.b32 	%r5080, %r5095, %r5096, %p1324;
	selp.u32 	%r4892, 1, 0, %p1324;
	add.s32 	%r124, %r117, %r4892;
	not.pred 	%p1251, %p1324;
	selp.u32 	%r4893, 1, 0, %p1251;
	add.s32 	%r125, %r118, %r4893;
	@%p1324 bra 	$L__BB7_64;
	shl.b32 	%r4894, %r125, 2;
	add.s32 	%r4896, %r2882, %r4894;
	ld.shared.u32 	%r5096, [%r4896];
	bra.uni 	$L__BB7_65;
$L__BB7_64:
	shl.b32 	%r4897, %r124, 2;
	add.s32 	%r4899, %r2882, %r4897;
	ld.shared.u32 	%r5095, [%r4899];
$L__BB7_65:
	setp.ge.s32 	%p1253, %r124, %r45;
	mov.pred 	%p1325, 0;
	@%p1253 bra 	$L__BB7_68;
	setp.ge.s32 	%p1255, %r125, %r44;
	mov.pred 	%p1325, -1;
	@%p1255 bra 	$L__BB7_68;
	shr.u32 	%r4900, %r5095, 31;
	add.s32 	%r4901, %r5095, %r4900;
	and.b32  	%r4902, %r4901, -2;
	sub.s32 	%r4903, %r5095, %r4902;
	shr.u32 	%r4904, %r5096, 31;
	add.s32 	%r4905, %r5096, %r4904;
	and.b32  	%r4906, %r4905, -2;
	sub.s32 	%r4907, %r5096, %r4906;
	setp.eq.s32 	%p1256, %r4903, %r4907;
	setp.lt.s32 	%p1257, %r5095, %r5096;
	and.b32  	%r4908, %r5095, 1;
	setp.eq.b32 	%p1258, %r4908, 1;
	not.pred 	%p1259, %p1258;
	selp.u32 	%r4909, -1, 0, %p1257;
	selp.u32 	%r4910, -1, 0, %p1259;
	selp.b32 	%r4911, %r4909, %r4910, %p1256;
	and.b32  	%r4912, %r4911, 1;
	setp.eq.b32 	%p1325, %r4912, 1;
$L__BB7_68:
	selp.b32 	%r5079, %r5095, %r5096, %p1325;
	selp.u32 	%r4913, 1, 0, %p1325;
	add.s32 	%r131, %r124, %r4913;
	not.pred 	%p1260, %p1325;
	selp.u32 	%r4914, 1, 0, %p1260;
	add.s32 	%r132, %r125, %r4914;
	@%p1325 bra 	$L__BB7_70;
	shl.b32 	%r4915, %r132, 2;
	add.s32 	%r4917, %r2882, %r4915;
	ld.shared.u32 	%r5096, [%r4917];
	bra.uni 	$L__BB7_71;
$L__BB7_70:
	shl.b32 	%r4918, %r131, 2;
	add.s32 	%r4920, %r2882, %r4918;
	ld.shared.u32 	%r5095, [%r4920];
$L__BB7_71:
	setp.ge.s32 	%p1262, %r131, %r45;
	mov.pred 	%p1326, 0;
	@%p1262 bra 	$L__BB7_74;
	setp.ge.s32 	%p1264, %r132, %r44;
	mov.pred 	%p1326, -1;
	@%p1264 bra 	$L__BB7_74;
	shr.u32 	%r4921, %r5095, 31;
	add.s32 	%r4922, %r5095, %r4921;
	and.b32  	%r4923, %r4922, -2;
	sub.s32 	%r4924, %r5095, %r4923;
	shr.u32 	%r4925, %r5096, 31;
	add.s32 	%r4926, %r5096, %r4925;
	and.b32  	%r4927, %r4926, -2;
	sub.s32 	%r4928, %r5096, %r4927;
	setp.eq.s32 	%p1265, %r4924, %r4928;
	setp.lt.s32 	%p1266, %r5095, %r5096;
	and.b32  	%r4929, %r5095, 1;
	setp.eq.b32 	%p1267, %r4929, 1;
	not.pred 	%p1268, %p1267;
	selp.u32 	%r4930, -1, 0, %p1266;
	selp.u32 	%r4931, -1, 0, %p1268;
	selp.b32 	%r4932, %r4930, %r4931, %p1265;
	and.b32  	%r4933, %r4932, 1;
	setp.eq.b32 	%p1326, %r4933, 1;
$L__BB7_74:
	selp.b32 	%r5078, %r5095, %r5096, %p1326;
	selp.u32 	%r4934, 1, 0, %p1326;
	add.s32 	%r138, %r131, %r4934;
	not.pred 	%p1269, %p1326;
	selp.u32 	%r4935, 1, 0, %p1269;
	add.s32 	%r139, %r132, %r4935;
	@%p1326 bra 	$L__BB7_76;
	shl.b32 	%r4936, %r139, 2;
	add.s32 	%r4938, %r2882, %r4936;
	ld.shared.u32 	%r5096, [%r4938];
	bra.uni 	$L__BB7_77;
$L__BB7_76:
	shl.b32 	%r4939, %r138, 2;
	add.s32 	%r4941, %r2882, %r4939;
	ld.shared.u32 	%r5095, [%r4941];
$L__BB7_77:
	setp.ge.s32 	%p1271, %r138, %r45;
	mov.pred 	%p1327, 0;
	@%p1271 bra 	$L__BB7_80;
	setp.ge.s32 	%p1273, %r139, %r44;
	mov.pred 	%p1327, -1;
	@%p1273 bra 	$L__BB7_80;
	shr.u32 	%r4942, %r5095, 31;
	add.s32 	%r4943, %r5095, %r4942;
	and.b32  	%r4944, %r4943, -2;
	sub.s32 	%r4945, %r5095, %r4944;
	shr.u32 	%r4946, %r5096, 31;
	add.s32 	%r4947, %r5096, %r4946;
	and.b32  	%r4948, %r4947, -2;
	sub.s32 	%r4949, %r5096, %r4948;
	setp.eq.s32 	%p1274, %r4945, %r4949;
	setp.lt.s32 	%p1275, %r5095, %r5096;
	and.b32  	%r4950, %r5095, 1;
	setp.eq.b32 	%p1276, %r4950, 1;
	not.pred 	%p1277, %p1276;
	selp.u32 	%r4951, -1, 0, %p1275;
	selp.u32 	%r4952, -1, 0, %p1277;
	selp.b32 	%r4953, %r4951, %r4952, %p1274;
	and.b32  	%r4954, %r4953, 1;
	setp.eq.b32 	%p1327, %r4954, 1;
$L__BB7_80:
	selp.b32 	%r5077, %r5095, %r5096, %p1327;
	selp.u32 	%r4955, 1, 0, %p1327;
	add.s32 	%r145, %r138, %r4955;
	not.pred 	%p1278, %p1327;
	selp.u32 	%r4956, 1, 0, %p1278;
	add.s32 	%r146, %r139, %r4956;
	@%p1327 bra 	$L__BB7_82;
	shl.b32 	%r4957, %r146, 2;
	add.s32 	%r4959, %r2882, %r4957;
	ld.shared.u32 	%r5096, [%r4959];
	bra.uni 	$L__BB7_83;
$L__BB7_82:
	shl.b32 	%r4960, %r145, 2;
	add.s32 	%r4962, %r2882, %r4960;
	ld.shared.u32 	%r5095, [%r4962];
$L__BB7_83:
	setp.ge.s32 	%p1280, %r145, %r45;
	mov.pred 	%p1328, 0;
	@%p1280 bra 	$L__BB7_86;
	setp.ge.s32 	%p1282, %r146, %r44;
	mov.pred 	%p1328, -1;
	@%p1282 bra 	$L__BB7_86;
	shr.u32 	%r4963, %r5095, 31;
	add.s32 	%r4964, %r5095, %r4963;
	and.b32  	%r4965, %r4964, -2;
	sub.s32 	%r4966, %r5095, %r4965;
	shr.u32 	%r4967, %r5096, 31;
	add.s32 	%r4968, %r5096, %r4967;
	and.b32  	%r4969, %r4968, -2;
	sub.s32 	%r4970, %r5096, %r4969;
	setp.eq.s32 	%p1283, %r4966, %r4970;
	setp.lt.s32 	%p1284, %r5095, %r5096;
	and.b32  	%r4971, %r5095, 1;
	setp.eq.b32 	%p1285, %r4971, 1;
	not.pred 	%p1286, %p1285;
	selp.u32 	%r4972, -1, 0, %p1284;
	selp.u32 	%r4973, -1, 0, %p1286;
	selp.b32 	%r4974, %r4972, %r4973, %p1283;
	and.b32  	%r4975, %r4974, 1;
	setp.eq.b32 	%p1328, %r4975, 1;
$L__BB7_86:
	selp.b32 	%r5076, %r5095, %r5096, %p1328;
	selp.u32 	%r4976, 1, 0, %p1328;
	add.s32 	%r152, %r145, %r4976;
	not.pred 	%p1287, %p1328;
	selp.u32 	%r4977, 1, 0, %p1287;
	add.s32 	%r153, %r146, %r4977;
	@%p1328 bra 	$L__BB7_88;
	shl.b32 	%r4978, %r153, 2;
	add.s32 	%r4980, %r2882, %r4978;
	ld.shared.u32 	%r5096, [%r4980];
	bra.uni 	$L__BB7_89;
$L__BB7_88:
	shl.b32 	%r4981, %r152, 2;
	add.s32 	%r4983, %r2882, %r4981;
	ld.shared.u32 	%r5095, [%r4983];
$L__BB7_89:
	setp.ge.s32 	%p1289, %r152, %r45;
	mov.pred 	%p1329, 0;
	@%p1289 bra 	$L__BB7_92;
	setp.ge.s32 	%p1291, %r153, %r44;
	mov.pred 	%p1329, -1;
	@%p1291 bra 	$L__BB7_92;
	shr.u32 	%r4984, %r5095, 31;
	add.s32 	%r4985, %r5095, %r4984;
	and.b32  	%r4986, %r4985, -2;
	sub.s32 	%r4987, %r5095, %r4986;
	shr.u32 	%r4988, %r5096, 31;
	add.s32 	%r4989, %r5096, %r4988;
	and.b32  	%r4990, %r4989, -2;
	sub.s32 	%r4991, %r5096, %r4990;
	setp.eq.s32 	%p1292, %r4987, %r4991;
	setp.lt.s32 	%p1293, %r5095, %r5096;
	and.b32  	%r4992, %r5095, 1;
	setp.eq.b32 	%p1294, %r4992, 1;
	not.pred 	%p1295, %p1294;
	selp.u32 	%r4993, -1, 0, %p1293;
	selp.u32 	%r4994, -1, 0, %p1295;
	selp.b32 	%r4995, %r4993, %r4994, %p1292;
	and.b32  	%r4996, %r4995, 1;
	setp.eq.b32 	%p1329, %r4996, 1;
$L__BB7_92:
	selp.b32 	%r5075, %r5095, %r5096, %p1329;
	selp.u32 	%r4997, 1, 0, %p1329;
	add.s32 	%r159, %r152, %r4997;
	not.pred 	%p1296, %p1329;
	selp.u32 	%r4998, 1, 0, %p1296;
	add.s32 	%r160, %r153, %r4998;
	@%p1329 bra 	$L__BB7_94;
	shl.b32 	%r4999, %r160, 2;
	add.s32 	%r5001, %r2882, %r4999;
	ld.shared.u32 	%r5096, [%r5001];
	bra.uni 	$L__BB7_95;
$L__BB7_94:
	shl.b32 	%r5002, %r159, 2;
	add.s32 	%r5004, %r2882, %r5002;
	ld.shared.u32 	%r5095, [%r5004];
$L__BB7_95:
	setp.ge.s32 	%p1298, %r159, %r45;
	mov.pred 	%p1330, 0;
	@%p1298 bra 	$L__BB7_98;
	setp.ge.s32 	%p1300, %r160, %r44;
	mov.pred 	%p1330, -1;
	@%p1300 bra 	$L__BB7_98;
	shr.u32 	%r5005, %r5095, 31;
	add.s32 	%r5006, %r5095, %r5005;
	and.b32  	%r5007, %r5006, -2;
	sub.s32 	%r5008, %r5095, %r5007;
	shr.u32 	%r5009, %r5096, 31;
	add.s32 	%r5010, %r5096, %r5009;
	and.b32  	%r5011, %r5010, -2;
	sub.s32 	%r5012, %r5096, %r5011;
	setp.eq.s32 	%p1301, %r5008, %r5012;
	setp.lt.s32 	%p1302, %r5095, %r5096;
	and.b32  	%r5013, %r5095, 1;
	setp.eq.b32 	%p1303, %r5013, 1;
	not.pred 	%p1304, %p1303;
	selp.u32 	%r5014, -1, 0, %p1302;
	selp.u32 	%r5015, -1, 0, %p1304;
	selp.b32 	%r5016, %r5014, %r5015, %p1301;
	and.b32  	%r5017, %r5016, 1;
	setp.eq.b32 	%p1330, %r5017, 1;
$L__BB7_98:
	selp.b32 	%r5074, %r5095, %r5096, %p1330;
	selp.u32 	%r5018, 1, 0, %p1330;
	add.s32 	%r166, %r159, %r5018;
	not.pred 	%p1305, %p1330;
	selp.u32 	%r5019, 1, 0, %p1305;
	add.s32 	%r167, %r160, %r5019;
	@%p1330 bra 	$L__BB7_100;
	shl.b32 	%r5020, %r167, 2;
	add.s32 	%r5022, %r2882, %r5020;
	ld.shared.u32 	%r5096, [%r5022];
	bra.uni 	$L__BB7_101;
$L__BB7_100:
	shl.b32 	%r5023, %r166, 2;
	add.s32 	%r5025, %r2882, %r5023;
	ld.shared.u32 	%r5095, [%r5025];
$L__BB7_101:
	setp.ge.s32 	%p1306, %r166, %r45;
	mov.u32 	%r5126, %r5096;
	@%p1306 bra 	$L__BB7_104;
	setp.ge.s32 	%p1307, %r167, %r44;
	mov.u32 	%r5126, %r5095;
	@%p1307 bra 	$L__BB7_104;
	shr.u32 	%r5026, %r5095, 31;
	add.s32 	%r5027, %r5095, %r5026;
	and.b32  	%r5028, %r5027, -2;
	sub.s32 	%r5029, %r5095, %r5028;
	shr.u32 	%r5030, %r5096, 31;
	add.s32 	%r5031, %r5096, %r5030;
	and.b32  	%r5032, %r5031, -2;
	sub.s32 	%r5033, %r5096, %r5032;
	setp.eq.s32 	%p1308, %r5029, %r5033;
	setp.lt.s32 	%p1309, %r5095, %r5096;
	and.b32  	%r5034, %r5095, 1;
	setp.eq.b32 	%p1310, %r5034, 1;
	not.pred 	%p1311, %p1310;
	selp.u32 	%r5035, -1, 0, %p1309;
	selp.u32 	%r5036, -1, 0, %p1311;
	selp.b32 	%r5037, %r5035, %r5036, %p1308;
	and.b32  	%r5038, %r5037, 1;
	setp.eq.b32 	%p1312, %r5038, 1;
	selp.b32 	%r5126, %r5095, %r5096, %p1312;
$L__BB7_104:
	shl.b32 	%r5090, %r41, 1;
	setp.lt.u32 	%p1313, %r41, 129;
	@%p1313 bra 	$L__BB7_2;
	ld.param.s8 	%rs3, [_ZN3cub18CUB_300001_SM_10006detail10merge_sort30DeviceMergeSortBlockSortKernelINS2_10policy_hubIN6thrust24THRUST_300001_SM_1000_NS6detail15normal_iteratorINS6_10device_ptrIiEEEEE9Policy600ESB_PNS0_8NullTypeESB_SF_m17evens_before_oddsiSE_EEvbT0_T1_T2_T3_T4_PT6_PT7_T5_NS1_7vsmem_tE_param_0];
	bar.sync 	0;
	setp.eq.s16 	%p1314, %rs3, 0;
	@%p1314 bra 	$L__BB7_107;
	st.shared.u32 	[%r5], %r5089;
	st.shared.u32 	[%r5+4], %r5088;
	st.shared.u32 	[%r5+8], %r5087;
	st.shared.u32 	[%r5+12], %r5086;
	st.shared.u32 	[%r5+16], %r5085;
	st.shared.u32 	[%r5+20], %r5084;
	st.shared.u32 	[%r5+24], %r5083;
	st.shared.u32 	[%r5+28], %r5082;
	st.shared.u32 	[%r5+32], %r5081;
	st.shared.u32 	[%r5+36], %r5080;
	st.shared.u32 	[%r5+40], %r5079;
	st.shared.u32 	[%r5+44], %r5078;
	st.shared.u32 	[%r5+48], %r5077;
	st.shared.u32 	[%r5+52], %r5076;
	st.shared.u32 	[%r5+56], %r5075;
	st.shared.u32 	[%r5+60], %r5074;
	st.shared.u32 	[%r5+64], %r5126;
	bar.warp.sync 	-1;
	ld.shared.u32 	%r5039, [%r4];
	ld.shared.u32 	%r5040, [%r4+128];
	ld.shared.u32 	%r5041, [%r4+256];
	ld.shared.u32 	%r5042, [%r4+384];
	ld.shared.u32 	%r5043, [%r4+512];
	ld.shared.u32 	%r5044, [%r4+640];
	ld.shared.u32 	%r5045, [%r4+768];
	ld.shared.u32 	%r5046, [%r4+896];
	ld.shared.u32 	%r5047, [%r4+1024];
	ld.shared.u32 	%r5048, [%r4+1152];
	ld.shared.u32 	%r5049, [%r4+1280];
	ld.shared.u32 	%r5050, [%r4+1408];
	ld.shared.u32 	%r5051, [%r4+1536];
	ld.shared.u32 	%r5052, [%r4+1664];
	ld.shared.u32 	%r5053, [%r4+1792];
	ld.shared.u32 	%r5054, [%r4+1920];
	ld.shared.u32 	%r5055, [%r4+2048];
	cvt.u64.u32 	%rd32, %r3;
	cvt.u64.u32 	%rd33, %r2;
	add.s64 	%rd34, %rd4, %rd33;
	add.s64 	%rd35, %rd34, %rd32;
	shl.b64 	%rd36, %rd35, 2;
	add.s64 	%rd37, %rd3, %rd36;
	st.global.u32 	[%rd37], %r5039;
	st.global.u32 	[%rd37+128], %r5040;
	st.global.u32 	[%rd37+256], %r5041;
	st.global.u32 	[%rd37+384], %r5042;
	st.global.u32 	[%rd37+512], %r5043;
	st.global.u32 	[%rd37+640], %r5044;
	st.global.u32 	[%rd37+768], %r5045;
	st.global.u32 	[%rd37+896], %r5046;
	st.global.u32 	[%rd37+1024], %r5047;
	st.global.u32 	[%rd37+1152], %r5048;
	st.global.u32 	[%rd37+1280], %r5049;
	st.global.u32 	[%rd37+1408], %r5050;
	st.global.u32 	[%rd37+1536], %r5051;
	st.global.u32 	[%rd37+1664], %r5052;
	st.global.u32 	[%rd37+1792], %r5053;
	st.global.u32 	[%rd37+1920], %r5054;
	st.global.u32 	[%rd37+2048], %r5055;
	bra.uni 	$L__BB7_351;
$L__BB7_107:
	st.shared.u32 	[%r5], %r5089;
	st.shared.u32 	[%r5+4], %r5088;
	st.shared.u32 	[%r5+8], %r5087;
	st.shared.u32 	[%r5+12], %r5086;
	st.shared.u32 	[%r5+16], %r5085;
	st.shared.u32 	[%r5+20], %r5084;
	st.shared.u32 	[%r5+24], %r5083;
	st.shared.u32 	[%r5+28], %r5082;
	st.shared.u32 	[%r5+32], %r5081;
	st.shared.u32 	[%r5+36], %r5080;
	st.shared.u32 	[%r5+40], %r5079;
	st.shared.u32 	[%r5+44], %r5078;
	st.shared.u32 	[%r5+48], %r5077;
	st.shared.u32 	[%r5+52], %r5076;
	st.shared.u32 	[%r5+56], %r5075;
	st.shared.u32 	[%r5+60], %r5074;
	st.shared.u32 	[%r5+64], %r5126;
	bar.warp.sync 	-1;
	ld.shared.u32 	%r5056, [%r4];
	ld.shared.u32 	%r5057, [%r4+128];
	ld.shared.u32 	%r5058, [%r4+256];
	ld.shared.u32 	%r5059, [%r4+384];
	ld.shared.u32 	%r5060, [%r4+512];
	ld.shared.u32 	%r5061, [%r4+640];
	ld.shared.u32 	%r5062, [%r4+768];
	ld.shared.u32 	%r5063, [%r4+896];
	ld.shared.u32 	%r5064, [%r4+1024];
	ld.shared.u32 	%r5065, [%r4+1152];
	ld.shared.u32 	%r5066, [%r4+1280];
	ld.shared.u32 	%r5067, [%r4+1408];
	ld.shared.u32 	%r5068, [%r4+1536];
	ld.shared.u32 	%r5069, [%r4+1664];
	ld.shared.u32 	%r5070, [%r4+1792];
	ld.shared.u32 	%r5071, [%r4+1920];
	ld.shared.u32 	%r5072, [%r4+2048];
	add.s64 	%rd39, %rd1, %rd30;
	st.global.u32 	[%rd39], %r5056;
	st.global.u32 	[%rd39+128], %r5057;
	st.global.u32 	[%rd39+256], %r5058;
	st.global.u32 	[%rd39+384], %r5059;
	st.global.u32 	[%rd39+512], %r5060;
	st.global.u32 	[%rd39+640], %r5061;
	st.global.u32 	[%rd39+768], %r5062;
	st.global.u32 	[%rd39+896], %r5063;
	st.global.u32 	[%rd39+1024], %r5064;
	st.global.u32 	[%rd39+1152], %r5065;
	st.global.u32 	[%rd39+1280], %r5066;
	st.global.u32 	[%rd39+1408], %r5067;
	st.global.u32 	[%rd39+1536], %r5068;
	st.global.u32 	[%rd39+1664], %r5069;
	st.global.u32 	[%rd39+1792], %r5070;
	st.global.u32 	[%rd39+1920], %r5071;
	st.global.u32 	[%rd39+2048], %r5072;
	bra.uni 	$L__BB7_351;
$L__BB7_108:
	cvt.u32.u64 	%r518, %rd4;
	cvt.u32.u64 	%r519, %rd10;
	sub.s32 	%r520, %r519, %r518;
	min.s32 	%r175, %r520, 4352;
	// begin inline asm
	griddepcontrol.wait;
	// end inline asm
	shl.b64 	%rd17, %rd4, 2;
	add.s64 	%rd18, %rd2, %rd17;
	mov.u32 	%r176, %tid.x;
	ld.global.u32 	%r5143, [%rd18];
	and.b32  	%r521, %r176, 31;
	and.b32  	%r522, %r176, 992;
	mul.lo.s32 	%r523, %r522, 17;
	or.b32  	%r178, %r523, %r521;
	setp.ge.s32 	%p66, %r178, %r175;
	shl.b32 	%r524, %r178, 2;
	cvt.u64.u32 	%rd19, %r524;
	add.s64 	%rd6, %rd18, %rd19;
	mov.u32 	%r5127, %r5143;
	@%p66 bra 	$L__BB7_110;
	ld.global.u32 	%r5127, [%rd6];
$L__BB7_110:
	add.s32 	%r181, %r178, 32;
	setp.ge.s32 	%p67, %r181, %r175;
	mov.u32 	%r5128, %r5143;
	@%p67 bra 	$L__BB7_112;
	ld.global.u32 	%r5128, [%rd6+128];
$L__BB7_112:
	add.s32 	%r184, %r178, 64;
	setp.ge.s32 	%p68, %r184, %r175;
	mov.u32 	%r5129, %r5143;
	@%p68 bra 	$L__BB7_114;
	ld.global.u32 	%r5129, [%rd6+256];
$L__BB7_114:
	add.s32 	%r187, %r178, 96;
	setp.ge.s32 	%p69, %r187, %r175;
	mov.u32 	%r5130, %r5143;
	@%p69 bra 	$L__BB7_116;
	ld.global.u32 	%r5130, [%rd6+384];
$L__BB7_116:
	add.s32 	%r190, %r178, 128;
	setp.ge.s32 	%p70, %r190, %r175;
	mov.u32 	%r5131, %r5143;
	@%p70 bra 	$L__BB7_118;
	ld.global.u32 	%r5131, [%rd6+512];
$L__BB7_118:
	add.s32 	%r193, %r178, 160;
	setp.ge.s32 	%p71, %r193, %r175;
	mov.u32 	%r5132, %r5143;
	@%p71 bra 	$L__BB7_120;
	ld.global.u32 	%r5132, [%rd6+640];
$L__BB7_120:
	add.s32 	%r196, %r178, 192;
	setp.ge.s32 	%p72, %r196, %r175;
	mov.u32 	%r5133, %r5143;
	@%p72 bra 	$L__BB7_122;
	ld.global.u32 	%r5133, [%rd6+768];
$L__BB7_122:
	add.s32 	%r199, %r178, 224;
	setp.ge.s32 	%p73, %r199, %r175;
	mov.u32 	%r5134, %r5143;
	@%p73 bra 	$L__BB7_124;
	ld.global.u32 	%r5134, [%rd6+896];
$L__BB7_124:
	add.s32 	%r202, %r178, 256;
	setp.ge.s32 	%p74, %r202, %r175;
	mov.u32 	%r5135, %r5143;
	@%p74 bra 	$L__BB7_126;
	ld.global.u32 	%r5135, [%rd6+1024];
$L__BB7_126:
	add.s32 	%r205, %r178, 288;
	setp.ge.s32 	%p75, %r205, %r175;
	mov.u32 	%r5136, %r5143;
	@%p75 bra 	$L__BB7_128;
	ld.global.u32 	%r5136, [%rd6+1152];
$L__BB7_128:
	add.s32 	%r208, %r178, 320;
	setp.ge.s32 	%p76, %r208, %r175;
	mov.u32 	%r5137, %r5143;
	@%p76 bra 	$L__BB7_130;
	ld.global.u32 	%r5137, [%rd6+1280];
$L__BB7_130:
	add.s32 	%r211, %r178, 352;
	setp.ge.s32 	%p77, %r211, %r175;
	mov.u32 	%r5138, %r5143;
	@%p77 bra 	$L__BB7_132;
	ld.global.u32 	%r5138, [%rd6+1408];
$L__BB7_132:
	add.s32 	%r214, %r178, 384;
	setp.ge.s32 	%p78, %r214, %r175;
	mov.u32 	%r5139, %r5143;
	@%p78 bra 	$L__BB7_134;
	ld.global.u32 	%r5139, [%rd6+1536];
$L__BB7_134:
	add.s32 	%r217, %r178, 416;
	setp.ge.s32 	%p79, %r217, %r175;
	mov.u32 	%r5140, %r5143;
	@%p79 bra 	$L__BB7_136;
	ld.global.u32 	%r5140, [%rd6+1664];
$L__BB7_136:
	add.s32 	%r220, %r178, 448;
	setp.ge.s32 	%p80, %r220, %r175;
	mov.u32 	%r5141, %r5143;
	@%p80 bra 	$L__BB7_138;
	ld.global.u32 	%r5141, [%rd6+1792];
$L__BB7_138:
	add.s32 	%r223, %r178, 480;
	setp.ge.s32 	%p81, %r223, %r175;
	mov.u32 	%r5142, %r5143;
	@%p81 bra 	$L__BB7_140;
	ld.global.u32 	%r5142, [%rd6+1920];
$L__BB7_140:
	add.s32 	%r226, %r178, 512;
	setp.ge.s32 	%p82, %r226, %r175;
	@%p82 bra 	$L__BB7_142;
	ld.global.u32 	%r5143, [%rd6+2048];
$L__BB7_142:
	// begin inline asm
	mov.u32 %r525, %laneid;
	// end inline asm
	shr.u32 	%r526, %r176, 5;
	mad.lo.s32 	%r527, %r526, 544, %r525;
	shl.b32 	%r528, %r527, 2;
	mov.u32 	%r529, _ZZN3cub18CUB_300001_SM_10006detail10merge_sort30DeviceMergeSortBlockSortKernelINS2_10policy_hubIN6thrust24THRUST_300001_SM_1000_NS6detail15normal_iteratorINS6_10device_ptrIiEEEEE9Policy600ESB_PNS0_8NullTypeESB_SF_m17evens_before_oddsiSE_EEvbT0_T1_T2_T3_T4_PT6_PT7_T5_NS1_7vsmem_tEE19static_temp_storage;
	add.s32 	%r229, %r529, %r528;
	st.shared.u32 	[%r229], %r5127;
	st.shared.u32 	[%r229+128], %r5128;
	st.shared.u32 	[%r229+256], %r5129;
	st.shared.u32 	[%r229+384], %r5130;
	st.shared.u32 	[%r229+512], %r5131;
	st.shared.u32 	[%r229+640], %r5132;
	st.shared.u32 	[%r229+768], %r5133;
	st.shared.u32 	[%r229+896], %r5134;
	st.shared.u32 	[%r229+1024], %r5135;
	st.shared.u32 	[%r229+1152], %r5136;
	st.shared.u32 	[%r229+1280], %r5137;
	st.shared.u32 	[%r229+1408], %r5138;
	st.shared.u32 	[%r229+1536], %r5139;
	st.shared.u32 	[%r229+1664], %r5140;
	st.shared.u32 	[%r229+1792], %r5141;
	st.shared.u32 	[%r229+1920], %r5142;
	st.shared.u32 	[%r229+2048], %r5143;
	bar.warp.sync 	-1;
	shl.b32 	%r530, %r525, 6;
	add.s32 	%r230, %r229, %r530;
	ld.shared.u32 	%r5207, [%r230];
	ld.shared.u32 	%r232, [%r230+4];
	ld.shared.u32 	%r233, [%r230+8];
	ld.shared.u32 	%r234, [%r230+12];
	ld.shared.u32 	%r235, [%r230+16];
	ld.shared.u32 	%r236, [%r230+20];
	ld.shared.u32 	%r237, [%r230+24];
	ld.shared.u32 	%r238, [%r230+28];
	ld.shared.u32 	%r239, [%r230+32];
	ld.shared.u32 	%r240, [%r230+36];
	ld.shared.u32 	%r241, [%r230+40];
	ld.shared.u32 	%r242, [%r230+44];
	ld.shared.u32 	%r243, [%r230+48];
	ld.shared.u32 	%r244, [%r230+52];
	ld.shared.u32 	%r245, [%r230+56];
	ld.shared.u32 	%r246, [%r230+60];
	ld.shared.u32 	%r247, [%r230+64];
	bar.sync 	0;
	// begin inline asm
	griddepcontrol.launch_dependents;
	// end inline asm
	mul.lo.s32 	%r248, %r176, 17;
	add.s32 	%r531, %r248, 1;
	setp.ge.u32 	%p83, %r531, %r175;
	mov.u32 	%r5189, %r5207;
	mov.u32 	%r5146, %r5207;
	@%p83 bra 	$L__BB7_144;
	shr.u32 	%r532, %r5207, 31;
	add.s32 	%r533, %r5207, %r532;
	and.b32  	%r534, %r533, -2;
	sub.s32 	%r535, %r5207, %r534;
	shr.u32 	%r536, %r232, 31;
	add.s32 	%r537, %r232, %r536;
	and.b32  	%r538, %r537, -2;
	sub.s32 	%r539, %r232, %r538;
	setp.eq.s32 	%p84, %r535, %r539;
	setp.ge.s32 	%p85, %r5207, %r232;
	selp.u32 	%r540, -1, 0, %p85;
	selp.b32 	%r541, %r540, %r5207, %p84;
	and.b32  	%r542, %r541, 1;
	setp.eq.b32 	%p86, %r542, 1;
	selp.b32 	%r5146, %r5207, %r232, %p86;
	mov.u32 	%r5189, %r232;
$L__BB7_144:
	add.s32 	%r543, %r248, 2;
	setp.ge.u32 	%p87, %r543, %r175;
	mov.u32 	%r5148, %r5146;
	@%p87 bra 	$L__BB7_146;
	shr.u32 	%r544, %r5146, 31;
	add.s32 	%r545, %r5146, %r544;
	and.b32  	%r546, %r545, -2;
	sub.s32 	%r547, %r5146, %r546;
	shr.u32 	%r548, %r233, 31;
	add.s32 	%r549, %r233, %r548;
	and.b32  	%r550, %r549, -2;
	sub.s32 	%r551, %r233, %r550;
	setp.eq.s32 	%p88, %r547, %r551;
	setp.ge.s32 	%p89, %r5146, %r233;
	selp.u32 	%r552, -1, 0, %p89;
	selp.b32 	%r553, %r552, %r5146, %p88;
	and.b32  	%r554, %r553, 1;
	setp.eq.b32 	%p90, %r554, 1;
	selp.b32 	%r5148, %r5146, %r233, %p90;
	mov.u32 	%r5146, %r233;
$L__BB7_146:
	add.s32 	%r555, %r248, 3;
	setp.ge.u32 	%p91, %r555, %r175;
	mov.u32 	%r5150, %r5148;
	@%p91 bra 	$L__BB7_148;
	shr.u32 	%r556, %r5148, 31;
	add.s32 	%r557, %r5148, %r556;
	and.b32  	%r558, %r557, -2;
	sub.s32 	%r559, %r5148, %r558;
	shr.u32 	%r560, %r234, 31;
	add.s32 	%r561, %r234, %r560;
	and.b32  	%r562, %r561, -2;
	sub.s32 	%r563, %r234, %r562;
	setp.eq.s32 	%p92, %r559, %r563;
	setp.ge.s32 	%p93, %r5148, %r234;
	selp.u32 	%r564, -1, 0, %p93;
	selp.b32 	%r565, %r564, %r5148, %p92;
	and.b32  	%r566, %r565, 1;
	setp.eq.b32 	%p94, %r566, 1;
	selp.b32 	%r5150, %r5148, %r234, %p94;
	mov.u32 	%r5148, %r234;
$L__BB7_148:
	add.s32 	%r567, %r248, 4;
	setp.ge.u32 	%p95, %r567, %r175;
	mov.u32 	%r5152, %r5150;
	@%p95 bra 	$L__BB7_150;
	shr.u32 	%r568, %r5150, 31;
	add.s32 	%r569, %r5150, %r568;
	and.b32  	%r570, %r569, -2;
	sub.s32 	%r571, %r5150, %r570;
	shr.u32 	%r572, %r235, 31;
	add.s32 	%r573, %r235, %r572;
	and.b32  	%r574, %r573, -2;
	sub.s32 	%r575, %r235, %r574;
	setp.eq.s32 	%p96, %r571, %r575;
	setp.ge.s32 	%p97, %r5150, %r235;
	selp.u32 	%r576, -1, 0, %p97;
	selp.b32 	%r577, %r576, %r5150, %p96;
	and.b32  	%r578, %r577, 1;
	setp.eq.b32 	%p98, %r578, 1;
	selp.b32 	%r5152, %r5150, %r235, %p98;
	mov.u32 	%r5150, %r235;
$L__BB7_150:
	add.s32 	%r579, %r248, 5;
	setp.ge.u32 	%p99, %r579, %r175;
	mov.u32 	%r5154, %r5152;
	@%p99 bra 	$L__BB7_152;
	shr.u32 	%r580, %r5152, 31;
	add.s32 	%r581, %r5152, %r580;
	and.b32  	%r582, %r581, -2;
	sub.s32 	%r583, %r5152, %r582;
	shr.u32 	%r584, %r236, 31;
	add.s32 	%r585, %r236, %r584;
	and.b32  	%r586, %r585, -2;
	sub.s32 	%r587, %r236, %r586;
	setp.eq.s32 	%p100, %r583, %r587;
	setp.ge.s32 	%p101, %r5152, %r236;
	selp.u32 	%r588, -1, 0, %p101;
	selp.b32 	%r589, %r588, %r5152, %p100;
	and.b32  	%r590, %r589, 1;
	setp.eq.b32 	%p102, %r590, 1;
	selp.b32 	%r5154, %r5152, %r236, %p102;
	mov.u32 	%r5152, %r236;
$L__BB7_152:
	add.s32 	%r591, %r248, 6;
	setp.ge.u32 	%p103, %r591, %r175;
	mov.u32 	%r5156, %r5154;
	@%p103 bra 	$L__BB7_154;
	shr.u32 	%r592, %r5154, 31;
	add.s32 	%r593, %r5154, %r592;
	and.b32  	%r594, %r593, -2;
	sub.s32 	%r595, %r5154, %r594;
	shr.u32 	%r596, %r237, 31;
	add.s32 	%r597, %r237, %r596;
	and.b32  	%r598, %r597, -2;
	sub.s32 	%r599, %r237, %r598;
	setp.eq.s32 	%p104, %r595, %r599;
	setp.ge.s32 	%p105, %r5154, %r237;
	selp.u32 	%r600, -1, 0, %p105;
	selp.b32 	%r601, %r600, %r5154, %p104;
	and.b32  	%r602, %r601, 1;
	setp.eq.b32 	%p106, %r602, 1;
	selp.b32 	%r5156, %r5154, %r237, %p106;
	mov.u32 	%r5154, %r237;
$L__BB7_154:
	add.s32 	%r603, %r248, 7;
	setp.ge.u32 	%p107, %r603, %r175;
	mov.u32 	%r5158, %r5156;
	@%p107 bra 	$L__BB7_156;
	shr.u32 	%r604, %r5156, 31;
	add.s32 	%r605, %r5156, %r604;
	and.b32  	%r606, %r605, -2;
	sub.s32 	%r607, %r5156, %r606;
	shr.u32 	%r608, %r238, 31;
	add.s32 	%r609, %r238, %r608;
	and.b32  	%r610, %r609, -2;
	sub.s32 	%r611, %r238, %r610;
	setp.eq.s32 	%p108, %r607, %r611;
	setp.ge.s32 	%p109, %r5156, %r238;
	selp.u32 	%r612, -1, 0, %p109;
	selp.b32 	%r613, %r612, %r5156, %p108;
	and.b32  	%r614, %r613, 1;
	setp.eq.b32 	%p110, %r614, 1;
	selp.b32 	%r5158, %r5156, %r238, %p110;
	mov.u32 	%r5156, %r238;
$L__BB7_156:
	add.s32 	%r615, %r248, 8;
	setp.ge.u32 	%p111, %r615, %r175;
	mov.u32 	%r5160, %r5158;
	@%p111 bra 	$L__BB7_158;
	shr.u32 	%r616, %r5158, 31;
	add.s32 	%r617, %r5158, %r616;
	and.b32  	%r618, %r617, -2;
	sub.s32 	%r619, %r5158, %r618;
	shr.u32 	%r620, %r239, 31;
	add.s32 	%r621, %r239, %r620;
	and.b32  	%r622, %r621, -2;
	sub.s32 	%r623, %r239, %r622;
	setp.eq.s32 	%p112, %r619, %r623;
	setp.ge.s32 	%p113, %r5158, %r239;
	selp.u32 	%r624, -1, 0, %p113;
	selp.b32 	%r625, %r624, %r5158, %p112;
	and.b32  	%r626, %r625, 1;
	setp.eq.b32 	%p114, %r626, 1;
	selp.b32 	%r5160, %r5158, %r239, %p114;
	mov.u32 	%r5158, %r239;
$L__BB7_158:
	add.s32 	%r627, %r248, 9;
	setp.ge.u32 	%p115, %r627, %r175;
	mov.u32 	%r5162, %r5160;
	@%p115 bra 	$L__BB7_160;
	shr.u32 	%r628, %r5160, 31;
	add.s32 	%r629, %r5160, %r628;
	and.b32  	%r630, %r629, -2;
	sub.s32 	%r631, %r5160, %r630;
	shr.u32 	%r632, %r240, 31;
	add.s32 	%r633, %r240, %r632;
	and.b32  	%r634, %r633, -2;
	sub.s32 	%r635, %r240, %r634;
	setp.eq.s32 	%p116, %r631, %r635;
	setp.ge.s32 	%p117, %r5160, %r240;
	selp.u32 	%r636, -1, 0, %p117;
	selp.b32 	%r637, %r636, %r5160, %p116;
	and.b32  	%r638, %r637, 1;
	setp.eq.b32 	%p118, %r638, 1;
	selp.b32 	%r5162, %r5160, %r240, %p118;
	mov.u32 	%r5160, %r240;
$L__BB7_160:
	add.s32 	%r639, %r248, 10;
	setp.ge.u32 	%p119, %r639, %r175;
	mov.u32 	%r5164, %r5162;
	@%p119 bra 	$L__BB7_162;
	shr.u32 	%r640, %r5162, 31;
	add.s32 	%r641, %r5162, %r640;
	and.b32  	%r642, %r641, -2;
	sub.s32 	%r643, %r5162, %r642;
	shr.u32 	%r644, %r241, 31;
	add.s32 	%r645, %r241, %r644;
	and.b32  	%r646, %r645, -2;
	sub.s32 	%r647, %r241, %r646;
	setp.eq.s32 	%p120, %r643, %r647;
	setp.ge.s32 	%p121, %r5162, %r241;
	selp.u32 	%r648, -1, 0, %p121;
	selp.b32 	%r649, %r648, %r5162, %p120;
	and.b32  	%r650, %r649, 1;
	setp.eq.b32 	%p122, %r650, 1;
	selp.b32 	%r5164, %r5162, %r241, %p122;
	mov.u32 	%r5162, %r241;
$L__BB7_162:
	add.s32 	%r651, %r248, 11;
	setp.ge.u32 	%p123, %r651, %r175;
	mov.u32 	%r5166, %r5164;
	@%p123 bra 	$L__BB7_164;
	shr.u32 	%r652, %r5164, 31;
	add.s32 	%r653, %r5164, %r652;
	and.b32  	%r654, %r653, -2;
	sub.s32 	%r655, %r5164, %r654;
	shr.u32 	%r656, %r242, 31;
	add.s32 	%r657, %r242, %r656;
	and.b32  	%r658, %r657, -2;
	sub.s32 	%r659, %r242, %r658;
	setp.eq.s32 	%p124, %r655, %r659;
	setp.ge.s32 	%p125, %r5164, %r242;
	selp.u32 	%r660, -1, 0, %p125;
	selp.b32 	%r661, %r660, %r5164, %p124;
	and.b32  	%r662, %r661, 1;
	setp.eq.b32 	%p126, %r662, 1;
	selp.b32 	%r5166, %r5164, %r242, %p126;
	mov.u32 	%r5164, %r242;
$L__BB7_164:
	add.s32 	%r663, %r248, 12;
	setp.ge.u32 	%p127, %r663, %r175;
	mov.u32 	%r5168, %r5166;
	@%p127 bra 	$L__BB7_166;
	shr.u32 	%r664, %r5166, 31;
	add.s32 	%r665, %r5166, %r664;
	and.b32  	%r666, %r665, -2;
	sub.s32 	%r667, %r5166, %r666;
	shr.u32 	%r668, %r243, 31;
	add.s32 	%r669, %r243, %r668;
	and.b32  	%r670, %r669, -2;
	sub.s32 	%r671, %r243, %r670;
	setp.eq.s32 	%p128, %r667, %r671;
	setp.ge.s32 	%p129, %r5166, %r243;
	selp.u32 	%r672, -1, 0, %p129;
	selp.b32 	%r673, %r672, %r5166, %p128;
	and.b32  	%r674, %r673, 1;
	setp.eq.b32 	%p130, %r674, 1;
	selp.b32 	%r5168, %r5166, %r243, %p130;
	mov.u32 	%r5166, %r243;
$L__BB7_166:
	add.s32 	%r675, %r248, 13;
	setp.ge.u32 	%p131, %r675, %r175;
	mov.u32 	%r5170, %r5168;
	@%p131 bra 	$L__BB7_168;
	shr.u32 	%r676, %r5168, 31;
	add.s32 	%r677, %r5168, %r676;
	and.b32  	%r678, %r677, -2;
	sub.s32 	%r679, %r5168, %r678;
	shr.u32 	%r680, %r244, 31;
	add.s32 	%r681, %r244, %r680;
	and.b32  	%r682, %r681, -2;
	sub.s32 	%r683, %r244, %r682;
	setp.eq.s32 	%p132, %r679, %r683;
	setp.ge.s32 	%p133, %r5168, %r244;
	selp.u32 	%r684, -1, 0, %p133;
	selp.b32 	%r685, %r684, %r5168, %p132;
	and.b32  	%r686, %r685, 1;
	setp.eq.b32 	%p134, %r686, 1;
	selp.b32 	%r5170, %r5168, %r244, %p134;
	mov.u32 	%r5168, %r244;
$L__BB7_168:
	add.s32 	%r687, %r248, 14;
	setp.ge.u32 	%p135, %r687, %r175;
	mov.u32 	%r5172, %r5170;
	@%p135 bra 	$L__BB7_170;
	shr.u32 	%r688, %r5170, 31;
	add.s32 	%r689, %r5170, %r688;
	and.b32  	%r690, %r689, -2;
	sub.s32 	%r691, %r5170, %r690;
	shr.u32 	%r692, %r245, 31;
	add.s32 	%r693, %r245, %r692;
	and.b32  	%r694, %r693, -2;
	sub.s32 	%r695, %r245, %r694;
	setp.eq.s32 	%p136, %r691, %r695;
	setp.ge.s32 	%p137, %r5170, %r245;
	selp.u32 	%r696, -1, 0, %p137;
	selp.b32 	%r697, %r696, %r5170, %p136;
	and.b32  	%r698, %r697, 1;
	setp.eq.b32 	%p138, %r698, 1;
	selp.b32 	%r5172, %r5170, %r245, %p138;
	mov.u32 	%r5170, %r245;
$L__BB7_170:
	add.s32 	%r699, %r248, 15;
	setp.ge.u32 	%p139, %r699, %r175;
	mov.u32 	%r5173, %r5172;
	@%p139 bra 	$L__BB7_172;
	shr.u32 	%r700, %r5172, 31;
	add.s32 	%r701, %r5172, %r700;
	and.b32  	%r702, %r701, -2;
	sub.s32 	%r703, %r5172, %r702;
	shr.u32 	%r704, %r246, 31;
	add.s32 	%r705, %r246, %r704;
	and.b32  	%r706, %r705, -2;
	sub.s32 	%r707, %r246, %r706;
	setp.eq.s32 	%p140, %r703, %r707;
	setp.ge.s32 	%p141, %r5172, %r246;
	selp.u32 	%r708, -1, 0, %p141;
	selp.b32 	%r709, %r708, %r5172, %p140;
	and.b32  	%r710, %r709, 1;
	setp.eq.b32 	%p142, %r710, 1;
	selp.b32 	%r5173, %r5172, %r246, %p142;
	mov.u32 	%r5172, %r246;
$L__BB7_172:
	add.s32 	%r711, %r248, 16;
	setp.lt.u32 	%p143, %r711, %r175;
	selp.b32 	%r5244, %r247, %r5173, %p143;
	setp.ge.u32 	%p144, %r248, %r175;
	@%p144 bra 	$L__BB7_174;
	shr.u32 	%r712, %r5189, 31;
	add.s32 	%r713, %r5189, %r712;
	and.b32  	%r714, %r713, -2;
	sub.s32 	%r715, %r5189, %r714;
	shr.u32 	%r716, %r5207, 31;
	add.s32 	%r717, %r5207, %r716;
	and.b32  	%r718, %r717, -2;
	sub.s32 	%r719, %r5207, %r718;
	setp.eq.s32 	%p145, %r715, %r719;
	setp.ge.s32 	%p146, %r5189, %r5207;
	selp.u32 	%r720, -1, 0, %p146;
	selp.b32 	%r721, %r720, %r5189, %p145;
	and.b32  	%r722, %r721, 1;
	setp.eq.b32 	%p147, %r722, 1;
	selp.b32 	%r723, %r5189, %r5207, %p147;
	selp.b32 	%r724, %r5207, %r5189, %p147;
	shr.u32 	%r725, %r5148, 31;
	add.s32 	%r726, %r5148, %r725;
	and.b32  	%r727, %r726, -2;
	sub.s32 	%r728, %r5148, %r727;
	shr.u32 	%r729, %r5146, 31;
	add.s32 	%r730, %r5146, %r729;
	and.b32  	%r731, %r730, -2;
	sub.s32 	%r732, %r5146, %r731;
	setp.eq.s32 	%p148, %r728, %r732;
	setp.ge.s32 	%p149, %r5148, %r5146;
	selp.u32 	%r733, -1, 0, %p149;
	selp.b32 	%r734, %r733, %r5148, %p148;
	and.b32  	%r735, %r734, 1;
	setp.eq.b32 	%p150, %r735, 1;
	selp.b32 	%r736, %r5148, %r5146, %p150;
	selp.b32 	%r737, %r5146, %r5148, %p150;
	shr.u32 	%r738, %r5152, 31;
	add.s32 	%r739, %r5152, %r738;
	and.b32  	%r740, %r739, -2;
	sub.s32 	%r741, %r5152, %r740;
	shr.u32 	%r742, %r5150, 31;
	add.s32 	%r743, %r5150, %r742;
	and.b32  	%r744, %r743, -2;
	sub.s32 	%r745, %r5150, %r744;
	setp.eq.s32 	%p151, %r741, %r745;
	setp.ge.s32 	%p152, %r5152, %r5150;
	selp.u32 	%r746, -1, 0, %p152;
	selp.b32 	%r747, %r746, %r5152, %p151;
	and.b32  	%r748, %r747, 1;
	setp.eq.b32 	%p153, %r748, 1;
	selp.b32 	%r749, %r5152, %r5150, %p153;
	selp.b32 	%r750, %r5150, %r5152, %p153;
	shr.u32 	%r751, %r5156, 31;
	add.s32 	%r752, %r5156, %r751;
	and.b32  	%r753, %r752, -2;
	sub.s32 	%r754, %r5156, %r753;
	shr.u32 	%r755, %r5154, 31;
	add.s32 	%r756, %r5154, %r755;
	and.b32  	%r757, %r756, -2;
	sub.s32 	%r758, %r5154, %r757;
	setp.eq.s32 	%p154, %r754, %r758;
	setp.ge.s32 	%p155, %r5156, %r5154;
	selp.u32 	%r759, -1, 0, %p155;
	selp.b32 	%r760, %r759, %r5156, %p154;
	and.b32  	%r761, %r760, 1;
	setp.eq.b32 	%p156, %r761, 1;
	selp.b32 	%r762, %r5156, %r5154, %p156;
	selp.b32 	%r763, %r5154, %r5156, %p156;
	shr.u32 	%r764, %r5160, 31;
	add.s32 	%r765, %r5160, %r764;
	and.b32  	%r766, %r765, -2;
	sub.s32 	%r767, %r5160, %r766;
	shr.u32 	%r768, %r5158, 31;
	add.s32 	%r769, %r5158, %r768;
	and.b32  	%r770, %r769, -2;
	sub.s32 	%r771, %r5158, %r770;
	setp.eq.s32 	%p157, %r767, %r771;
	setp.ge.s32 	%p158, %r5160, %r5158;
	selp.u32 	%r772, -1, 0, %p158;
	selp.b32 	%r773, %r772, %r5160, %p157;
	and.b32  	%r774, %r773, 1;
	setp.eq.b32 	%p159, %r774, 1;
	selp.b32 	%r775, %r5160, %r5158, %p159;
	selp.b32 	%r776, %r5158, %r5160, %p159;
	shr.u32 	%r777, %r5164, 31;
	add.s32 	%r778, %r5164, %r777;
	and.b32  	%r779, %r778, -2;
	sub.s32 	%r780, %r5164, %r779;
	shr.u32 	%r781, %r5162, 31;
	add.s32 	%r782, %r5162, %r781;
	and.b32  	%r783, %r782, -2;
	sub.s32 	%r784, %r5162, %r783;
	setp.eq.s32 	%p160, %r780, %r784;
	setp.ge.s32 	%p161, %r5164, %r5162;
	selp.u32 	%r785, -1, 0, %p161;
	selp.b32 	%r786, %r785, %r5164, %p160;
	and.b32  	%r787, %r786, 1;
	setp.eq.b32 	%p162, %r787, 1;
	selp.b32 	%r788, %r5164, %r5162, %p162;
	selp.b32 	%r789, %r5162, %r5164, %p162;
	shr.u32 	%r790, %r5168, 31;
	add.s32 	%r791, %r5168, %r790;
	and.b32  	%r792, %r791, -2;
	sub.s32 	%r793, %r5168, %r792;
	shr.u32 	%r794, %r5166, 31;
	add.s32 	%r795, %r5166, %r794;
	and.b32  	%r796, %r795, -2;
	sub.s32 	%r797, %r5166, %r796;
	setp.eq.s32 	%p163, %r793, %r797;
	setp.ge.s32 	%p164, %r5168, %r5166;
	selp.u32 	%r798, -1, 0, %p164;
	selp.b32 	%r799, %r798, %r5168, %p163;
	and.b32  	%r800, %r799, 1;
	setp.eq.b32 	%p165, %r800, 1;
	selp.b32 	%r801, %r5168, %r5166, %p165;
	selp.b32 	%r802, %r5166, %r5168, %p165;
	shr.u32 	%r803, %r5172, 31;
	add.s32 	%r804, %r5172, %r803;
	and.b32  	%r805, %r804, -2;
	sub.s32 	%r806, %r5172, %r805;
	shr.u32 	%r807, %r5170, 31;
	add.s32 	%r808, %r5170, %r807;
	and.b32  	%r809, %r808, -2;
	sub.s32 	%r810, %r5170, %r809;
	setp.eq.s32 	%p166, %r806, %r810;
	setp.ge.s32 	%p167, %r5172, %r5170;
	selp.u32 	%r811, -1, 0, %p167;
	selp.b32 	%r812, %r811, %r5172, %p166;
	and.b32  	%r813, %r812, 1;
	setp.eq.b32 	%p168, %r813, 1;
	selp.b32 	%r814, %r5172, %r5170, %p168;
	selp.b32 	%r815, %r5170, %r5172, %p168;
	shr.u32 	%r816, %r737, 31;
	add.s32 	%r817, %r737, %r816;
	and.b32  	%r818, %r817, -2;
	sub.s32 	%r819, %r737, %r818;
	shr.u32 	%r820, %r723, 31;
	add.s32 	%r821, %r723, %r820;
	and.b32  	%r822, %r821, -2;
	sub.s32 	%r823, %r723, %r822;
	setp.eq.s32 	%p169, %r819, %r823;
	setp.ge.s32 	%p170, %r737, %r723;
	selp.u32 	%r824, -1, 0, %p170;
	selp.b32 	%r825, %r824, %r737, %p169;
	and.b32  	%r826, %r825, 1;
	setp.eq.b32 	%p171, %r826, 1;
	selp.b32 	%r827, %r737, %r723, %p171;
	selp.b32 	%r828, %r723, %r737, %p171;
	shr.u32 	%r829, %r750, 31;
	add.s32 	%r830, %r750, %r829;
	and.b32  	%r831, %r830, -2;
	sub.s32 	%r832, %r750, %r831;
	shr.u32 	%r833, %r736, 31;
	add.s32 	%r834, %r736, %r833;
	and.b32  	%r835, %r834, -2;
	sub.s32 	%r836, %r736, %r835;
	setp.eq.s32 	%p172, %r832, %r836;
	setp.ge.s32 	%p173, %r750, %r736;
	selp.u32 	%r837, -1, 0, %p173;
	selp.b32 	%r838, %r837, %r750, %p172;
	and.b32  	%r839, %r838, 1;
	setp.eq.b32 	%p174, %r839, 1;
	selp.b32 	%r840, %r750, %r736, %p174;
	selp.b32 	%r841, %r736, %r750, %p174;
	shr.u32 	%r842, %r763, 31;
	add.s32 	%r843, %r763, %r842;
	and.b32  	%r844, %r843, -2;
	sub.s32 	%r845, %r763, %r844;
	shr.u32 	%r846, %r749, 31;
	add.s32 	%r847, %r749, %r846;
	and.b32  	%r848, %r847, -2;
	sub.s32 	%r849, %r749, %r848;
	setp.eq.s32 	%p175, %r845, %r849;
	setp.ge.s32 	%p176, %r763, %r749;
	selp.u32 	%r850, -1, 0, %p176;
	selp.b32 	%r851, %r850, %r763, %p175;
	and.b32  	%r852, %r851, 1;
	setp.eq.b32 	%p177, %r852, 1;
	selp.b32 	%r853, %r763, %r749, %p177;
	selp.b32 	%r854, %r749, %r763, %p177;
	shr.u32 	%r855, %r776, 31;
	add.s32 	%r856, %r776, %r855;
	and.b32  	%r857, %r856, -2;
	sub.s32 	%r858, %r776, %r857;
	shr.u32 	%r859, %r762, 31;
	add.s32 	%r860, %r762, %r859;
	and.b32  	%r861, %r860, -2;
	sub.s32 	%r862, %r762, %r861;
	setp.eq.s32 	%p178, %r858, %r862;
	setp.ge.s32 	%p179, %r776, %r762;
	selp.u32 	%r863, -1, 0, %p179;
	selp.b32 	%r864, %r863, %r776, %p178;
	and.b32  	%r865, %r864, 1;
	setp.eq.b32 	%p180, %r865, 1;
	selp.b32 	%r866, %r776, %r762, %p180;
	selp.b32 	%r867, %r762, %r776, %p180;
	shr.u32 	%r868, %r789, 31;
	add.s32 	%r869, %r789, %r868;
	and.b32  	%r870, %r869, -2;
	sub.s32 	%r871, %r789, %r870;
	shr.u32 	%r872, %r775, 31;
	add.s32 	%r873, %r775, %r872;
	and.b32  	%r874, %r873, -2;
	sub.s32 	%r875, %r775, %r874;
	setp.eq.s32 	%p181, %r871, %r875;
	setp.ge.s32 	%p182, %r789, %r775;
	selp.u32 	%r876, -1, 0, %p182;
	selp.b32 	%r877, %r876, %r789, %p181;
	and.b32  	%r878, %r877, 1;
	setp.eq.b32 	%p183, %r878, 1;
	selp.b32 	%r879, %r789, %r775, %p183;
	selp.b32 	%r880, %r775, %r789, %p183;
	shr.u32 	%r881, %r802, 31;
	add.s32 	%r882, %r802, %r881;
	and.b32  	%r883, %r882, -2;
	sub.s32 	%r884, %r802, %r883;
	shr.u32 	%r885, %r788, 31;
	add.s32 	%r886, %r788, %r885;
	and.b32  	%r887, %r886, -2;
	sub.s32 	%r888, %r788, %r887;
	setp.eq.s32 	%p184, %r884, %r888;
	setp.ge.s32 	%p185, %r802, %r788;
	selp.u32 	%r889, -1, 0, %p185;
	selp.b32 	%r890, %r889, %r802, %p184;
	and.b32  	%r891, %r890, 1;
	setp.eq.b32 	%p186, %r891, 1;
	selp.b32 	%r892, %r802, %r788, %p186;
	selp.b32 	%r893, %r788, %r802, %p186;
	shr.u32 	%r894, %r815, 31;
	add.s32 	%r895, %r815, %r894;
	and.b32  	%r896, %r895, -2;
	sub.s32 	%r897, %r815, %r896;
	shr.u32 	%r898, %r801, 31;
	add.s32 	%r899, %r801, %r898;
	and.b32  	%r900, %r899, -2;
	sub.s32 	%r901, %r801, %r900;
	setp.eq.s32 	%p187, %r897, %r901;
	setp.ge.s32 	%p188, %r815, %r801;
	selp.u32 	%r902, -1, 0, %p188;
	selp.b32 	%r903, %r902, %r815, %p187;
	and.b32  	%r904, %r903, 1;
	setp.eq.b32 	%p189, %r904, 1;
	selp.b32 	%r905, %r815, %r801, %p189;
	selp.b32 	%r906, %r801, %r815, %p189;
	shr.u32 	%r907, %r5244, 31;
	add.s32 	%r908, %r5244, %r907;
	and.b32  	%r909, %r908, -2;
	sub.s32 	%r910, %r5244, %r909;
	shr.u32 	%r911, %r814, 31;
	add.s32 	%r912, %r814, %r911;
	and.b32  	%r913, %r912, -2;
	sub.s32 	%r914, %r814, %r913;
	setp.eq.s32 	%p190, %r910, %r914;
	setp.ge.s32 	%p191, %r5244, %r814;
	selp.u32 	%r915, -1, 0, %p191;
	selp.b32 	%r916, %r915, %r5244, %p190;
	and.b32  	%r917, %r916, 1;
	setp.eq.b32 	%p192, %r917, 1;
	selp.b32 	%r918, %r5244, %r814, %p192;
	selp.b32 	%r919, %r814, %r5244, %p192;
	shr.u32 	%r920, %r828, 31;
	add.s32 	%r921, %r828, %r920;
	and.b32  	%r922, %r921, -2;
	sub.s32 	%r923, %r828, %r922;
	shr.u32 	%r924, %r724, 31;
	add.s32 	%r925, %r724, %r924;
	and.b32  	%r926, %r925, -2;
	sub.s32 	%r927, %r724, %r926;
	setp.eq.s32 	%p193, %r923, %r927;
	setp.ge.s32 	%p194, %r828, %r724;
	selp.u32 	%r928, -1, 0, %p194;
	selp.b32 	%r929, %r928, %r828, %p193;
	and.b32  	%r930, %r929, 1;
	setp.eq.b32 	%p195, %r930, 1;
	selp.b32 	%r931, %r828, %r724, %p195;
	selp.b32 	%r932, %r724, %r828, %p195;
	shr.u32 	%r933, %r841, 31;
	add.s32 	%r934, %r841, %r933;
	and.b32  	%r935, %r934, -2;
	sub.s32 	%r936, %r841, %r935;
	shr.u32 	%r937, %r827, 31;
	add.s32 	%r938, %r827, %r937;
	and.b32  	%r939, %r938, -2;
	sub.s32 	%r940, %r827, %r939;
	setp.eq.s32 	%p196, %r936, %r940;
	setp.ge.s32 	%p197, %r841, %r827;
	selp.u32 	%r941, -1, 0, %p197;
	selp.b32 	%r942, %r941, %r841, %p196;
	and.b32  	%r943, %r942, 1;
	setp.eq.b32 	%p198, %r943, 1;
	selp.b32 	%r944, %r841, %r827, %p198;
	selp.b32 	%r945, %r827, %r841, %p198;
	shr.u32 	%r946, %r854, 31;
	add.s32 	%r947, %r854, %r946;
	and.b32  	%r948, %r947, -2;
	sub.s32 	%r949, %r854, %r948;
	shr.u32 	%r950, %r840, 31;
	add.s32 	%r951, %r840, %r950;
	and.b32  	%r952, %r951, -2;
	sub.s32 	%r953, %r840, %r952;
	setp.eq.s32 	%p199, %r949, %r953;
	setp.ge.s32 	%p200, %r854, %r840;
	selp.u32 	%r954, -1, 0, %p200;
	selp.b32 	%r955, %r954, %r854, %p199;
	and.b32  	%r956, %r955, 1;
	setp.eq.b32 	%p201, %r956, 1;
	selp.b32 	%r957, %r854, %r840, %p201;
	selp.b32 	%r958, %r840, %r854, %p201;
	shr.u32 	%r959, %r867, 31;
	add.s32 	%r960, %r867, %r959;
	and.b32  	%r961, %r960, -2;
	sub.s32 	%r962, %r867, %r961;
	shr.u32 	%r963, %r853, 31;
	add.s32 	%r964, %r853, %r963;
	and.b32  	%r965, %r964, -2;
	sub.s32 	%r966, %r853, %r965;
	setp.eq.s32 	%p202, %r962, %r966;
	setp.ge.s32 	%p203, %r867, %r853;
	selp.u32 	%r967, -1, 0, %p203;
	selp.b32 	%r968, %r967, %r867, %p202;
	and.b32  	%r969, %r968, 1;
	setp.eq.b32 	%p204, %r969, 1;
	selp.b32 	%r970, %r867, %r853, %p204;
	selp.b32 	%r971, %r853, %r867, %p204;
	shr.u32 	%r972, %r880, 31;
	add.s32 	%r973, %r880, %r972;
	and.b32  	%r974, %r973, -2;
	sub.s32 	%r975, %r880, %r974;
	shr.u32 	%r976, %r866, 31;
	add.s32 	%r977, %r866, %r976;
	and.b32  	%r978, %r977, -2;
	sub.s32 	%r979, %r866, %r978;
	setp.eq.s32 	%p205, %r975, %r979;
	setp.ge.s32 	%p206, %r880, %r866;
	selp.u32 	%r980, -1, 0, %p206;
	selp.b32 	%r981, %r980, %r880, %p205;
	and.b32  	%r982, %r981, 1;
	setp.eq.b32 	%p207, %r982, 1;
	selp.b32 	%r983, %r880, %r866, %p207;
	selp.b32 	%r984, %r866, %r880, %p207;
	shr.u32 	%r985, %r893, 31;
	add.s32 	%r986, %r893, %r985;
	and.b32  	%r987, %r986, -2;
	sub.s32 	%r988, %r893, %r987;
	shr.u32 	%r989, %r879, 31;
	add.s32 	%r990, %r879, %r989;
	and.b32  	%r991, %r990, -2;
	sub.s32 	%r992, %r879, %r991;
	setp.eq.s32 	%p208, %r988, %r992;
	setp.ge.s32 	%p209, %r893, %r879;
	selp.u32 	%r993, -1, 0, %p209;
	selp.b32 	%r994, %r993, %r893, %p208;
	and.b32  	%r995, %r994, 1;
	setp.eq.b32 	%p210, %r995, 1;
	selp.b32 	%r996, %r893, %r879, %p210;
	selp.b32 	%r997, %r879, %r893, %p210;
	shr.u32 	%r998, %r906, 31;
	add.s32 	%r999, %r906, %r998;
	and.b32  	%r1000, %r999, -2;
	sub.s32 	%r1001, %r906, %r1000;
	shr.u32 	%r1002, %r892, 31;
	add.s32 	%r1003, %r892, %r1002;
	and.b32  	%r1004, %r1003, -2;
	sub.s32 	%r1005, %r892, %r1004;
	setp.eq.s32 	%p211, %r1001, %r1005;
	setp.ge.s32 	%p212, %r906, %r892;
	selp.u32 	%r1006, -1, 0, %p212;
	selp.b32 	%r1007, %r1006, %r906, %p211;
	and.b32  	%r1008, %r1007, 1;
	setp.eq.b32 	%p213, %r1008, 1;
	selp.b32 	%r1009, %r906, %r892, %p213;
	selp.b32 	%r1010, %r892, %r906, %p213;
	shr.u32 	%r1011, %r919, 31;
	add.s32 	%r1012, %r919, %r1011;
	and.b32  	%r1013, %r1012, -2;
	sub.s32 	%r1014, %r919, %r1013;
	shr.u32 	%r1015, %r905, 31;
	add.s32 	%r1016, %r905, %r1015;
	and.b32  	%r1017, %r1016, -2;
	sub.s32 	%r1018, %r905, %r1017;
	setp.eq.s32 	%p214, %r1014, %r1018;
	setp.ge.s32 	%p215, %r919, %r905;
	selp.u32 	%r1019, -1, 0, %p215;
	selp.b32 	%r1020, %r1019, %r919, %p214;
	and.b32  	%r1021, %r1020, 1;
	setp.eq.b32 	%p216, %r1021, 1;
	selp.b32 	%r1022, %r919, %r905, %p216;
	selp.b32 	%r1023, %r905, %r919, %p216;
	shr.u32 	%r1024, %r945, 31;
	add.s32 	%r1025, %r945, %r1024;
	and.b32  	%r1026, %r1025, -2;
	sub.s32 	%r1027, %r945, %r1026;
	shr.u32 	%r1028, %r931, 31;
	add.s32 	%r1029, %r931, %r1028;
	and.b32  	%r1030, %r1029, -2;
	sub.s32 	%r1031, %r931, %r1030;
	setp.eq.s32 	%p217, %r1027, %r1031;
	setp.ge.s32 	%p218, %r945, %r931;
	selp.u32 	%r1032, -1, 0, %p218;
	selp.b32 	%r1033, %r1032, %r945, %p217;
	and.b32  	%r1034, %r1033, 1;
	setp.eq.b32 	%p219, %r1034, 1;
	selp.b32 	%r1035, %r945, %r931, %p219;
	selp.b32 	%r1036, %r931, %r945, %p219;
	shr.u32 	%r1037, %r958, 31;
	add.s32 	%r1038, %r958, %r1037;
	and.b32  	%r1039, %r1038, -2;
	sub.s32 	%r1040, %r958, %r1039;
	shr.u32 	%r1041, %r944, 31;
	add.s32 	%r1042, %r944, %r1041;
	and.b32  	%r1043, %r1042, -2;
	sub.s32 	%r1044, %r944, %r1043;
	setp.eq.s32 	%p220, %r1040, %r1044;
	setp.ge.s32 	%p221, %r958, %r944;
	selp.u32 	%r1045, -1, 0, %p221;
	selp.b32 	%r1046, %r1045, %r958, %p220;
	and.b32  	%r1047, %r1046, 1;
	setp.eq.b32 	%p222, %r1047, 1;
	selp.b32 	%r1048, %r958, %r944, %p222;
	selp.b32 	%r1049, %r944, %r958, %p222;
	shr.u32 	%r1050, %r971, 31;
	add.s32 	%r1051, %r971, %r1050;
	and.b32  	%r1052, %r1051, -2;
	sub.s32 	%r1053, %r971, %r1052;
	shr.u32 	%r1054, %r957, 31;
	add.s32 	%r1055, %r957, %r1054;
	and.b32  	%r1056, %r1055, -2;
	sub.s32 	%r1057, %r957, %r1056;
	setp.eq.s32 	%p223, %r1053, %r1057;
	setp.ge.s32 	%p224, %r971, %r957;
	selp.u32 	%r1058, -1, 0, %p224;
	selp.b32 	%r1059, %r1058, %r971, %p223;
	and.b32  	%r1060, %r1059, 1;
	setp.eq.b32 	%p225, %r1060, 1;
	selp.b32 	%r1061, %r971, %r957, %p225;
	selp.b32 	%r1062, %r957, %r971, %p225;
	shr.u32 	%r1063, %r984, 31;
	add.s32 	%r1064, %r984, %r1063;
	and.b32  	%r1065, %r1064, -2;
	sub.s32 	%r1066, %r984, %r1065;
	shr.u32 	%r1067, %r970, 31;
	add.s32 	%r1068, %r970, %r1067;
	and.b32  	%r1069, %r1068, -2;
	sub.s32 	%r1070, %r970, %r1069;
	setp.eq.s32 	%p226, %r1066, %r1070;
	setp.ge.s32 	%p227, %r984, %r970;
	selp.u32 	%r1071, -1, 0, %p227;
	selp.b32 	%r1072, %r1071, %r984, %p226;
	and.b32  	%r1073, %r1072, 1;
	setp.eq.b32 	%p228, %r1073, 1;
	selp.b32 	%r1074, %r984, %r970, %p228;
	selp.b32 	%r1075, %r970, %r984, %p228;
	shr.u32 	%r1076, %r997, 31;
	add.s32 	%r1077, %r997, %r1076;
	and.b32  	%r1078, %r1077, -2;
	sub.s32 	%r1079, %r997, %r1078;
	shr.u32 	%r1080, %r983, 31;
	add.s32 	%r1081, %r983, %r1080;
	and.b32  	%r1082, %r1081, -2;
	sub.s32 	%r1083, %r983, %r1082;
	setp.eq.s32 	%p229, %r1079, %r1083;
	setp.ge.s32 	%p230, %r997, %r983;
	selp.u32 	%r1084, -1, 0, %p230;
	selp.b32 	%r1085, %r1084, %r997, %p229;
	and.b32  	%r1086, %r1085, 1;
	setp.eq.b32 	%p231, %r1086, 1;
	selp.b32 	%r1087, %r997, %r983, %p231;
	selp.b32 	%r1088, %r983, %r997, %p231;
	shr.u32 	%r1089, %r1010, 31;
	add.s32 	%r1090, %r1010, %r1089;
	and.b32  	%r1091, %r1090, -2;
	sub.s32 	%r1092, %r1010, %r1091;
	shr.u32 	%r1093, %r996, 31;
	add.s32 	%r1094, %r996, %r1093;
	and.b32  	%r1095, %r1094, -2;
	sub.s32 	%r1096, %r996, %r1095;
	setp.eq.s32 	%p232, %r1092, %r1096;
	setp.ge.s32 	%p233, %r1010, %r996;
	selp.u32 	%r1097, -1, 0, %p233;
	selp.b32 	%r1098, %r1097, %r1010, %p232;
	and.b32  	%r1099, %r1098, 1;
	setp.eq.b32 	%p234, %r1099, 1;
	selp.b32 	%r1100, %r1010, %r996, %p234;
	selp.b32 	%r1101, %r996, %r1010, %p234;
	shr.u32 	%r1102, %r1023, 31;
	add.s32 	%r1103, %r1023, %r1102;
	and.b32  	%r1104, %r1103, -2;
	sub.s32 	%r1105, %r1023, %r1104;
	shr.u32 	%r1106, %r1009, 31;
	add.s32 	%r1107, %r1009, %r1106;
	and.b32  	%r1108, %r1107, -2;
	sub.s32 	%r1109, %r1009, %r1108;
	setp.eq.s32 	%p235, %r1105, %r1109;
	setp.ge.s32 	%p236, %r1023, %r1009;
	selp.u32 	%r1110, -1, 0, %p236;
	selp.b32 	%r1111, %r1110, %r1023, %p235;
	and.b32  	%r1112, %r1111, 1;
	setp.eq.b32 	%p237, %r1112, 1;
	selp.b32 	%r1113, %r1023, %r1009, %p237;
	selp.b32 	%r1114, %r1009, %r1023, %p237;
	shr.u32 	%r1115, %r918, 31;
	add.s32 	%r1116, %r918, %r1115;
	and.b32  	%r1117, %r1116, -2;
	sub.s32 	%r1118, %r918, %r1117;
	shr.u32 	%r1119, %r1022, 31;
	add.s32 	%r1120, %r1022, %r1119;
	and.b32  	%r1121, %r1120, -2;
	sub.s32 	%r1122, %r1022, %r1121;
	setp.eq.s32 	%p238, %r1118, %r1122;
	setp.ge.s32 	%p239, %r918, %r1022;
	selp.u32 	%r1123, -1, 0, %p239;
	selp.b32 	%r1124, %r1123, %r918, %p238;
	and.b32  	%r1125, %r1124, 1;
	setp.eq.b32 	%p240, %r1125, 1;
	selp.b32 	%r1126, %r918, %r1022, %p240;
	selp.b32 	%r1127, %r1022, %r918, %p240;
	shr.u32 	%r1128, %r1036, 31;
	add.s32 	%r1129, %r1036, %r1128;
	and.b32  	%r1130, %r1129, -2;
	sub.s32 	%r1131, %r1036, %r1130;
	shr.u32 	%r1132, %r932, 31;
	add.s32 	%r1133, %r932, %r1132;
	and.b32  	%r1134, %r1133, -2;
	sub.s32 	%r1135, %r932, %r1134;
	setp.eq.s32 	%p241, %r1131, %r1135;
	setp.ge.s32 	%p242, %r1036, %r932;
	selp.u32 	%r1136, -1, 0, %p242;
	selp.b32 	%r1137, %r1136, %r1036, %p241;
	and.b32  	%r1138, %r1137, 1;
	setp.eq.b32 	%p243, %r1138, 1;
	selp.b32 	%r1139, %r1036, %r932, %p243;
	selp.b32 	%r1140, %r932, %r1036, %p243;
	shr.u32 	%r1141, %r1049, 31;
	add.s32 	%r1142, %r1049, %r1141;
	and.b32  	%r1143, %r1142, -2;
	sub.s32 	%r1144, %r1049, %r1143;
	shr.u32 	%r1145, %r1035, 31;
	add.s32 	%r1146, %r1035, %r1145;
	and.b32  	%r1147, %r1146, -2;
	sub.s32 	%r1148, %r1035, %r1147;
	setp.eq.s32 	%p244, %r1144, %r1148;
	setp.ge.s32 	%p245, %r1049, %r1035;
	selp.u32 	%r1149, -1, 0, %p245;
	selp.b32 	%r1150, %r1149, %r1049, %p244;
	and.b32  	%r1151, %r1150, 1;
	setp.eq.b32 	%p246, %r1151, 1;
	selp.b32 	%r1152, %r1049, %r1035, %p246;
	selp.b32 	%r1153, %r1035, %r1049, %p246;
	shr.u32 	%r1154, %r1062, 31;
	add.s32 	%r1155, %r1062, %r1154;
	and.b32  	%r1156, %r1155, -2;
	sub.s32 	%r1157, %r1062, %r1156;
	shr.u32 	%r1158, %r1048, 31;
	add.s32 	%r1159, %r1048, %r1158;
	and.b32  	%r1160, %r1159, -2;
	sub.s32 	%r1161, %r1048, %r1160;
	setp.eq.s32 	%p247, %r1157, %r1161;
	setp.ge.s32 	%p248, %r1062, %r1048;
	selp.u32 	%r1162, -1, 0, %p248;
	selp.b32 	%r1163, %r1162, %r1062, %p247;
	and.b32  	%r1164, %r1163, 1;
	setp.eq.b32 	%p249, %r1164, 1;
	selp.b32 	%r1165, %r1062, %r1048, %p249;
	selp.b32 	%r1166, %r1048, %r1062, %p249;
	shr.u32 	%r1167, %r1075, 31;
	add.s32 	%r1168, %r1075, %r1167;
	and.b32  	%r1169, %r1168, -2;
	sub.s32 	%r1170, %r1075, %r1169;
	shr.u32 	%r1171, %r1061, 31;
	add.s32 	%r1172, %r1061, %r1171;
	and.b32  	%r1173, %r1172, -2;
	sub.s32 	%r1174, %r1061, %r1173;
	setp.eq.s32 	%p250, %r1170, %r1174;
	setp.ge.s32 	%p251, %r1075, %r1061;
	selp.u32 	%r1175, -1, 0, %p251;
	selp.b32 	%r1176, %r1175, %r1075, %p250;
	and.b32  	%r1177, %r1176, 1;
	setp.eq.b32 	%p252, %r1177, 1;
	selp.b32 	%r1178, %r1075, %r1061, %p252;
	selp.b32 	%r1179, %r1061, %r1075, %p252;
	shr.u32 	%r1180, %r1088, 31;
	add.s32 	%r1181, %r1088, %r1180;
	and.b32  	%r1182, %r1181, -2;
	sub.s32 	%r1183, %r1088, %r1182;
	shr.u32 	%r1184, %r1074, 31;
	add.s32 	%r1185, %r1074, %r1184;
	and.b32  	%r1186, %r1185, -2;
	sub.s32 	%r1187, %r1074, %r1186;
	setp.eq.s32 	%p253, %r1183, %r1187;
	setp.ge.s32 	%p254, %r1088, %r1074;
	selp.u32 	%r1188, -1, 0, %p254;
	selp.b32 	%r1189, %r1188, %r1088, %p253;
	and.b32  	%r1190, %r1189, 1;
	setp.eq.b32 	%p255, %r1190, 1;
	selp.b32 	%r1191, %r1088, %r1074, %p255;
	selp.b32 	%r1192, %r1074, %r1088, %p255;
	shr.u32 	%r1193, %r1101, 31;
	add.s32 	%r1194, %r1101, %r1193;
	and.b32  	%r1195, %r1194, -2;
	sub.s32 	%r1196, %r1101, %r1195;
	shr.u32 	%r1197, %r1087, 31;
	add.s32 	%r1198, %r1087, %r1197;
	and.b32  	%r1199, %r1198, -2;
	sub.s32 	%r1200, %r1087, %r1199;
	setp.eq.s32 	%p256, %r1196, %r1200;
	setp.ge.s32 	%p257, %r1101, %r1087;
	selp.u32 	%r1201, -1, 0, %p257;
	selp.b32 	%r1202, %r1201, %r1101, %p256;
	and.b32  	%r1203, %r1202, 1;
	setp.eq.b32 	%p258, %r1203, 1;
	selp.b32 	%r1204, %r1101, %r1087, %p258;
	selp.b32 	%r1205, %r1087, %r1101, %p258;
	shr.u32 	%r1206, %r1114, 31;
	add.s32 	%r1207, %r1114, %r1206;
	and.b32  	%r1208, %r1207, -2;
	sub.s32 	%r1209, %r1114, %r1208;
	shr.u32 	%r1210, %r1100, 31;
	add.s32 	%r1211, %r1100, %r1210;
	and.b32  	%r1212, %r1211, -2;
	sub.s32 	%r1213, %r1100, %r1212;
	setp.eq.s32 	%p259, %r1209, %r1213;
	setp.ge.s32 	%p260, %r1114, %r1100;
	selp.u32 	%r1214, -1, 0, %p260;
	selp.b32 	%r1215, %r1214, %r1114, %p259;
	and.b32  	%r1216, %r1215, 1;
	setp.eq.b32 	%p261, %r1216, 1;
	selp.b32 	%r1217, %r1114, %r1100, %p261;
	selp.b32 	%r1218, %r1100, %r1114, %p261;
	shr.u32 	%r1219, %r1127, 31;
	add.s32 	%r1220, %r1127, %r1219;
	and.b32  	%r1221, %r1220, -2;
	sub.s32 	%r1222, %r1127, %r1221;
	shr.u32 	%r1223, %r1113, 31;
	add.s32 	%r1224, %r1113, %r1223;
	and.b32  	%r1225, %r1224, -2;
	sub.s32 	%r1226, %r1113, %r1225;
	setp.eq.s32 	%p262, %r1222, %r1226;
	setp.ge.s32 	%p263, %r1127, %r1113;
	selp.u32 	%r1227, -1, 0, %p263;
	selp.b32 	%r1228, %r1227, %r1127, %p262;
	and.b32  	%r1229, %r1228, 1;
	setp.eq.b32 	%p264, %r1229, 1;
	selp.b32 	%r1230, %r1127, %r1113, %p264;
	selp.b32 	%r1231, %r1113, %r1127, %p264;
	shr.u32 	%r1232, %r1153, 31;
	add.s32 	%r1233, %r1153, %r1232;
	and.b32  	%r1234, %r1233, -2;
	sub.s32 	%r1235, %r1153, %r1234;
	shr.u32 	%r1236, %r1139, 31;
	add.s32 	%r1237, %r1139, %r1236;
	and.b32  	%r1238, %r1237, -2;
	sub.s32 	%r1239, %r1139, %r1238;
	setp.eq.s32 	%p265, %r1235, %r1239;
	setp.ge.s32 	%p266, %r1153, %r1139;
	selp.u32 	%r1240, -1, 0, %p266;
	selp.b32 	%r1241, %r1240, %r1153, %p265;
	and.b32  	%r1242, %r1241, 1;
	setp.eq.b32 	%p267, %r1242, 1;
	selp.b32 	%r1243, %r1153, %r1139, %p267;
	selp.b32 	%r1244, %r1139, %r1153, %p267;
	shr.u32 	%r1245, %r1166, 31;
	add.s32 	%r1246, %r1166, %r1245;
	and.b32  	%r1247, %r1246, -2;
	sub.s32 	%r1248, %r1166, %r1247;
	shr.u32 	%r1249, %r1152, 31;
	add.s32 	%r1250, %r1152, %r1249;
	and.b32  	%r1251, %r1250, -2;
	sub.s32 	%r1252, %r1152, %r1251;
	setp.eq.s32 	%p268, %r1248, %r1252;
	setp.ge.s32 	%p269, %r1166, %r1152;
	selp.u32 	%r1253, -1, 0, %p269;
	selp.b32 	%r1254, %r1253, %r1166, %p268;
	and.b32  	%r1255, %r1254, 1;
	setp.eq.b32 	%p270, %r1255, 1;
	selp.b32 	%r1256, %r1166, %r1152, %p270;
	selp.b32 	%r1257, %r1152, %r1166, %p270;
	shr.u32 	%r1258, %r1179, 31;
	add.s32 	%r1259, %r1179, %r1258;
	and.b32  	%r1260, %r1259, -2;
	sub.s32 	%r1261, %r1179, %r1260;
	shr.u32 	%r1262, %r1165, 31;
	add.s32 	%r1263, %r1165, %r1262;
	and.b32  	%r1264, %r1263, -2;
	sub.s32 	%r1265, %r1165, %r1264;
	setp.eq.s32 	%p271, %r1261, %r1265;
	setp.ge.s32 	%p272, %r1179, %r1165;
	selp.u32 	%r1266, -1, 0, %p272;
	selp.b32 	%r1267, %r1266, %r1179, %p271;
	and.b32  	%r1268, %r1267, 1;
	setp.eq.b32 	%p273, %r1268, 1;
	selp.b32 	%r1269, %r1179, %r1165, %p273;
	selp.b32 	%r1270, %r1165, %r1179, %p273;
	shr.u32 	%r1271, %r1192, 31;
	add.s32 	%r1272, %r1192, %r1271;
	and.b32  	%r1273, %r1272, -2;
	sub.s32 	%r1274, %r1192, %r1273;
	shr.u32 	%r1275, %r1178, 31;
	add.s32 	%r1276, %r1178, %r1275;
	and.b32  	%r1277, %r1276, -2;
	sub.s32 	%r1278, %r1178, %r1277;
	setp.eq.s32 	%p274, %r1274, %r1278;
	setp.ge.s32 	%p275, %r1192, %r1178;
	selp.u32 	%r1279, -1, 0, %p275;
	selp.b32 	%r1280, %r1279, %r1192, %p274;
	and.b32  	%r1281, %r1280, 1;
	setp.eq.b32 	%p276, %r1281, 1;
	selp.b32 	%r1282, %r1192, %r1178, %p276;
	selp.b32 	%r1283, %r1178, %r1192, %p276;
	shr.u32 	%r1284, %r1205, 31;
	add.s32 	%r1285, %r1205, %r1284;
	and.b32  	%r1286, %r1285, -2;
	sub.s32 	%r1287, %r1205, %r1286;
	shr.u32 	%r1288, %r1191, 31;
	add.s32 	%r1289, %r1191, %r1288;
	and.b32  	%r1290, %r1289, -2;
	sub.s32 	%r1291, %r1191, %r1290;
	setp.eq.s32 	%p277, %r1287, %r1291;
	setp.ge.s32 	%p278, %r1205, %r1191;
	selp.u32 	%r1292, -1, 0, %p278;
	selp.b32 	%r1293, %r1292, %r1205, %p277;
	and.b32  	%r1294, %r1293, 1;
	setp.eq.b32 	%p279, %r1294, 1;
	selp.b32 	%r1295, %r1205, %r1191, %p279;
	selp.b32 	%r1296, %r1191, %r1205, %p279;
	shr.u32 	%r1297, %r1218, 31;
	add.s32 	%r1298, %r1218, %r1297;
	and.b32  	%r1299, %r1298, -2;
	sub.s32 	%r1300, %r1218, %r1299;
	shr.u32 	%r1301, %r1204, 31;
	add.s32 	%r1302, %r1204, %r1301;
	and.b32  	%r1303, %r1302, -2;
	sub.s32 	%r1304, %r1204, %r1303;
	setp.eq.s32 	%p280, %r1300, %r1304;
	setp.ge.s32 	%p281, %r1218, %r1204;
	selp.u32 	%r1305, -1, 0, %p281;
	selp.b32 	%r1306, %r1305, %r1218, %p280;
	and.b32  	%r1307, %r1306, 1;
	setp.eq.b32 	%p282, %r1307, 1;
	selp.b32 	%r1308, %r1218, %r1204, %p282;
	selp.b32 	%r1309, %r1204, %r1218, %p282;
	shr.u32 	%r1310, %r1231, 31;
	add.s32 	%r1311, %r1231, %r1310;
	and.b32  	%r1312, %r1311, -2;
	sub.s32 	%r1313, %r1231, %r1312;
	shr.u32 	%r1314, %r1217, 31;
	add.s32 	%r1315, %r1217, %r1314;
	and.b32  	%r1316, %r1315, -2;
	sub.s32 	%r1317, %r1217, %r1316;
	setp.eq.s32 	%p283, %r1313, %r1317;
	setp.ge.s32 	%p284, %r1231, %r1217;
	selp.u32 	%r1318, -1, 0, %p284;
	selp.b32 	%r1319, %r1318, %r1231, %p283;
	and.b32  	%r1320, %r1319, 1;
	setp.eq.b32 	%p285, %r1320, 1;
	selp.b32 	%r1321, %r1231, %r1217, %p285;
	selp.b32 	%r1322, %r1217, %r1231, %p285;
	shr.u32 	%r1323, %r1126, 31;
	add.s32 	%r1324, %r1126, %r1323;
	and.b32  	%r1325, %r1324, -2;
	sub.s32 	%r1326, %r1126, %r1325;
	shr.u32 	%r1327, %r1230, 31;
	add.s32 	%r1328, %r1230, %r1327;
	and.b32  	%r1329, %r1328, -2;
	sub.s32 	%r1330, %r1230, %r1329;
	setp.eq.s32 	%p286, %r1326, %r1330;
	setp.ge.s32 	%p287, %r1126, %r1230;
	selp.u32 	%r1331, -1, 0, %p287;
	selp.b32 	%r1332, %r1331, %r1126, %p286;
	and.b32  	%r1333, %r1332, 1;
	setp.eq.b32 	%p288, %r1333, 1;
	selp.b32 	%r1334, %r1126, %r1230, %p288;
	selp.b32 	%r1335, %r1230, %r1126, %p288;
	shr.u32 	%r1336, %r1244, 31;
	add.s32 	%r1337, %r1244, %r1336;
	and.b32  	%r1338, %r1337, -2;
	sub.s32 	%r1339, %r1244, %r1338;
	shr.u32 	%r1340, %r1140, 31;
	add.s32 	%r1341, %r1140, %r1340;
	and.b32  	%r1342, %r1341, -2;
	sub.s32 	%r1343, %r1140, %r1342;
	setp.eq.s32 	%p289, %r1339, %r1343;
	setp.ge.s32 	%p290, %r1244, %r1140;
	selp.u32 	%r1344, -1, 0, %p290;
	selp.b32 	%r1345, %r1344, %r1244, %p289;
	and.b32  	%r1346, %r1345, 1;
	setp.eq.b32 	%p291, %r1346, 1;
	selp.b32 	%r1347, %r1244, %r1140, %p291;
	selp.b32 	%r1348, %r1140, %r1244, %p291;
	shr.u32 	%r1349, %r1257, 31;
	add.s32 	%r1350, %r1257, %r1349;
	and.b32  	%r1351, %r1350, -2;
	sub.s32 	%r1352, %r1257, %r1351;
	shr.u32 	%r1353, %r1243, 31;
	add.s32 	%r1354, %r1243, %r1353;
	and.b32  	%r1355, %r1354, -2;
	sub.s32 	%r1356, %r1243, %r1355;
	setp.eq.s32 	%p292, %r1352, %r1356;
	setp.ge.s32 	%p293, %r1257, %r1243;
	selp.u32 	%r1357, -1, 0, %p293;
	selp.b32 	%r1358, %r1357, %r1257, %p292;
	and.b32  	%r1359, %r1358, 1;
	setp.eq.b32 	%p294, %r1359, 1;
	selp.b32 	%r1360, %r1257, %r1243, %p294;
	selp.b32 	%r1361, %r1243, %r1257, %p294;
	shr.u32 	%r1362, %r1270, 31;
	add.s32 	%r1363, %r1270, %r1362;
	and.b32  	%r1364, %r1363, -2;
	sub.s32 	%r1365, %r1270, %r1364;
	shr.u32 	%r1366, %r1256, 31;
	add.s32 	%r1367, %r1256, %r1366;
	and.b32  	%r1368, %r1367, -2;
	sub.s32 	%r1369, %r1256, %r1368;
	setp.eq.s32 	%p295, %r1365, %r1369;
	setp.ge.s32 	%p296, %r1270, %r1256;
	selp.u32 	%r1370, -1, 0, %p296;
	selp.b32 	%r1371, %r1370, %r1270, %p295;
	and.b32  	%r1372, %r1371, 1;
	setp.eq.b32 	%p297, %r1372, 1;
	selp.b32 	%r1373, %r1270, %r1256, %p297;
	selp.b32 	%r1374, %r1256, %r1270, %p297;
	shr.u32 	%r1375, %r1283, 31;
	add.s32 	%r1376, %r1283, %r1375;
	and.b32  	%r1377, %r1376, -2;
	sub.s32 	%r1378, %r1283, %r1377;
	shr.u32 	%r1379, %r1269, 31;
	add.s32 	%r1380, %r1269, %r1379;
	and.b32  	%r1381, %r1380, -2;
	sub.s32 	%r1382, %r1269, %r1381;
	setp.eq.s32 	%p298, %r1378, %r1382;
	setp.ge.s32 	%p299, %r1283, %r1269;
	selp.u32 	%r1383, -1, 0, %p299;
	selp.b32 	%r1384, %r1383, %r1283, %p298;
	and.b32  	%r1385, %r1384, 1;
	setp.eq.b32 	%p300, %r1385, 1;
	selp.b32 	%r1386, %r1283, %r1269, %p300;
	selp.b32 	%r1387, %r1269, %r1283, %p300;
	shr.u32 	%r1388, %r1296, 31;
	add.s32 	%r1389, %r1296, %r1388;
	and.b32  	%r1390, %r1389, -2;
	sub.s32 	%r1391, %r1296, %r1390;
	shr.u32 	%r1392, %r1282, 31;
	add.s32 	%r1393, %r1282, %r1392;
	and.b32  	%r1394, %r1393, -2;
	sub.s32 	%r1395, %r1282, %r1394;
	setp.eq.s32 	%p301, %r1391, %r1395;
	setp.ge.s32 	%p302, %r1296, %r1282;
	selp.u32 	%r1396, -1, 0, %p302;
	selp.b32 	%r1397, %r1396, %r1296, %p301;
	and.b32  	%r1398, %r1397, 1;
	setp.eq.b32 	%p303, %r1398, 1;
	selp.b32 	%r1399, %r1296, %r1282, %p303;
	selp.b32 	%r1400, %r1282, %r1296, %p303;
	shr.u32 	%r1401, %r1309, 31;
	add.s32 	%r1402, %r1309, %r1401;
	and.b32  	%r1403, %r1402, -2;
	sub.s32 	%r1404, %r1309, %r1403;
	shr.u32 	%r1405, %r1295, 31;
	add.s32 	%r1406, %r1295, %r1405;
	and.b32  	%r1407, %r1406, -2;
	sub.s32 	%r1408, %r1295, %r1407;
	setp.eq.s32 	%p304, %r1404, %r1408;
	setp.ge.s32 	%p305, %r1309, %r1295;
	selp.u32 	%r1409, -1, 0, %p305;
	selp.b32 	%r1410, %r1409, %r1309, %p304;
	and.b32  	%r1411, %r1410, 1;
	setp.eq.b32 	%p306, %r1411, 1;
	selp.b32 	%r1412, %r1309, %r1295, %p306;
	selp.b32 	%r1413, %r1295, %r1309, %p306;
	shr.u32 	%r1414, %r1322, 31;
	add.s32 	%r1415, %r1322, %r1414;
	and.b32  	%r1416, %r1415, -2;
	sub.s32 	%r1417, %r1322, %r1416;
	shr.u32 	%r1418, %r1308, 31;
	add.s32 	%r1419, %r1308, %r1418;
	and.b32  	%r1420, %r1419, -2;
	sub.s32 	%r1421, %r1308, %r1420;
	setp.eq.s32 	%p307, %r1417, %r1421;
	setp.ge.s32 	%p308, %r1322, %r1308;
	selp.u32 	%r1422, -1, 0, %p308;
	selp.b32 	%r1423, %r1422, %r1322, %p307;
	and.b32  	%r1424, %r1423, 1;
	setp.eq.b32 	%p309, %r1424, 1;
	selp.b32 	%r1425, %r1322, %r1308, %p309;
	selp.b32 	%r1426, %r1308, %r1322, %p309;
	shr.u32 	%r1427, %r1335, 31;
	add.s32 	%r1428, %r1335, %r1427;
	and.b32  	%r1429, %r1428, -2;
	sub.s32 	%r1430, %r1335, %r1429;
	shr.u32 	%r1431, %r1321, 31;
	add.s32 	%r1432, %r1321, %r1431;
	and.b32  	%r1433, %r1432, -2;
	sub.s32 	%r1434, %r1321, %r1433;
	setp.eq.s32 	%p310, %r1430, %r1434;
	setp.ge.s32 	%p311, %r1335, %r1321;
	selp.u32 	%r1435, -1, 0, %p311;
	selp.b32 	%r1436, %r1435, %r1335, %p310;
	and.b32  	%r1437, %r1436, 1;
	setp.eq.b32 	%p312, %r1437, 1;
	selp.b32 	%r1438, %r1335, %r1321, %p312;
	selp.b32 	%r1439, %r1321, %r1335, %p312;
	shr.u32 	%r1440, %r1361, 31;
	add.s32 	%r1441, %r1361, %r1440;
	and.b32  	%r1442, %r1441, -2;
	sub.s32 	%r1443, %r1361, %r1442;
	shr.u32 	%r1444, %r1347, 31;
	add.s32 	%r1445, %r1347, %r1444;
	and.b32  	%r1446, %r1445, -2;
	sub.s32 	%r1447, %r1347, %r1446;
	setp.eq.s32 	%p313, %r1443, %r1447;
	setp.ge.s32 	%p314, %r1361, %r1347;
	selp.u32 	%r1448, -1, 0, %p314;
	selp.b32 	%r1449, %r1448, %r1361, %p313;
	and.b32  	%r1450, %r1449, 1;
	setp.eq.b32 	%p315, %r1450, 1;
	selp.b32 	%r1451, %r1361, %r1347, %p315;
	selp.b32 	%r1452, %r1347, %r1361, %p315;
	shr.u32 	%r1453, %r1374, 31;
	add.s32 	%r1454, %r1374, %r1453;
	and.b32  	%r1455, %r1454, -2;
	sub.s32 	%r1456, %r1374, %r1455;
	shr.u32 	%r1457, %r1360, 31;
	add.s32 	%r1458, %r1360, %r1457;
	and.b32  	%r1459, %r1458, -2;
	sub.s32 	%r1460, %r1360, %r1459;
	setp.eq.s32 	%p316, %r1456, %r1460;
	setp.ge.s32 	%p317, %r1374, %r1360;
	selp.u32 	%r1461, -1, 0, %p317;
	selp.b32 	%r1462, %r1461, %r1374, %p316;
	and.b32  	%r1463, %r1462, 1;
	setp.eq.b32 	%p318, %r1463, 1;
	selp.b32 	%r1464, %r1374, %r1360, %p318;
	selp.b32 	%r1465, %r1360, %r1374, %p318;
	shr.u32 	%r1466, %r1387, 31;
	add.s32 	%r1467, %r1387, %r1466;
	and.b32  	%r1468, %r1467, -2;
	sub.s32 	%r1469, %r1387, %r1468;
	shr.u32 	%r1470, %r1373, 31;
	add.s32 	%r1471, %r1373, %r1470;
	and.b32  	%r1472, %r1471, -2;
	sub.s32 	%r1473, %r1373, %r1472;
	setp.eq.s32 	%p319, %r1469, %r1473;
	setp.ge.s32 	%p320, %r1387, %r1373;
	selp.u32 	%r1474, -1, 0, %p320;
	selp.b32 	%r1475, %r1474, %r1387, %p319;
	and.b32  	%r1476, %r1475, 1;
	setp.eq.b32 	%p321, %r1476, 1;
	selp.b32 	%r1477, %r1387, %r1373, %p321;
	selp.b32 	%r1478, %r1373, %r1387, %p321;
	shr.u32 	%r1479, %r1400, 31;
	add.s32 	%r1480, %r1400, %r1479;
	and.b32  	%r1481, %r1480, -2;
	sub.s32 	%r1482, %r1400, %r1481;
	shr.u32 	%r1483, %r1386, 31;
	add.s32 	%r1484, %r1386, %r1483;
	and.b32  	%r1485, %r1484, -2;
	sub.s32 	%r1486, %r1386, %r1485;
	setp.eq.s32 	%p322, %r1482, %r1486;
	setp.ge.s32 	%p323, %r1400, %r1386;
	selp.u32 	%r1487, -1, 0, %p323;
	selp.b32 	%r1488, %r1487, %r1400, %p322;
	and.b32  	%r1489, %r1488, 1;
	setp.eq.b32 	%p324, %r1489, 1;
	selp.b32 	%r1490, %r1400, %r1386, %p324;
	selp.b32 	%r1491, %r1386, %r1400, %p324;
	shr.u32 	%r1492, %r1413, 31;
	add.s32 	%r1493, %r1413, %r1492;
	and.b32  	%r1494, %r1493, -2;
	sub.s32 	%r1495, %r1413, %r1494;
	shr.u32 	%r1496, %r1399, 31;
	add.s32 	%r1497, %r1399, %r1496;
	and.b32  	%r1498, %r1497, -2;
	sub.s32 	%r1499, %r1399, %r1498;
	setp.eq.s32 	%p325, %r1495, %r1499;
	setp.ge.s32 	%p326, %r1413, %r1399;
	selp.u32 	%r1500, -1, 0, %p326;
	selp.b32 	%r1501, %r1500, %r1413, %p325;
	and.b32  	%r1502, %r1501, 1;
	setp.eq.b32 	%p327, %r1502, 1;
	selp.b32 	%r1503, %r1413, %r1399, %p327;
	selp.b32 	%r1504, %r1399, %r1413, %p327;
	shr.u32 	%r1505, %r1426, 31;
	add.s32 	%r1506, %r1426, %r1505;
	and.b32  	%r1507, %r1506, -2;
	sub.s32 	%r1508, %r1426, %r1507;
	shr.u32 	%r1509, %r1412, 31;
	add.s32 	%r1510, %r1412, %r1509;
	and.b32  	%r1511, %r1510, -2;
	sub.s32 	%r1512, %r1412, %r1511;
	setp.eq.s32 	%p328, %r1508, %r1512;
	setp.ge.s32 	%p329, %r1426, %r1412;
	selp.u32 	%r1513, -1, 0, %p329;
	selp.b32 	%r1514, %r1513, %r1426, %p328;
	and.b32  	%r1515, %r1514, 1;
	setp.eq.b32 	%p330, %r1515, 1;
	selp.b32 	%r1516, %r1426, %r1412, %p330;
	selp.b32 	%r1517, %r1412, %r1426, %p330;
	shr.u32 	%r1518, %r1439, 31;
	add.s32 	%r1519, %r1439, %r1518;
	and.b32  	%r1520, %r1519, -2;
	sub.s32 	%r1521, %r1439, %r1520;
	shr.u32 	%r1522, %r1425, 31;
	add.s32 	%r1523, %r1425, %r1522;
	and.b32  	%r1524, %r1523, -2;
	sub.s32 	%r1525, %r1425, %r1524;
	setp.eq.s32 	%p331, %r1521, %r1525;
	setp.ge.s32 	%p332, %r1439, %r1425;
	selp.u32 	%r1526, -1, 0, %p332;
	selp.b32 	%r1527, %r1526, %r1439, %p331;
	and.b32  	%r1528, %r1527, 1;
	setp.eq.b32 	%p333, %r1528, 1;
	selp.b32 	%r1529, %r1439, %r1425, %p333;
	selp.b32 	%r1530, %r1425, %r1439, %p333;
	shr.u32 	%r1531, %r1334, 31;
	add.s32 	%r1532, %r1334, %r1531;
	and.b32  	%r1533, %r1532, -2;
	sub.s32 	%r1534, %r1334, %r1533;
	shr.u32 	%r1535, %r1438, 31;
	add.s32 	%r1536, %r1438, %r1535;
	and.b32  	%r1537, %r1536, -2;
	sub.s32 	%r1538, %r1438, %r1537;
	setp.eq.s32 	%p334, %r1534, %r1538;
	setp.ge.s32 	%p335, %r1334, %r1438;
	selp.u32 	%r1539, -1, 0, %p335;
	selp.b32 	%r1540, %r1539, %r1334, %p334;
	and.b32  	%r1541, %r1540, 1;
	setp.eq.b32 	%p336, %r1541, 1;
	selp.b32 	%r1542, %r1334, %r1438, %p336;
	selp.b32 	%r1543, %r1438, %r1334, %p336;
	shr.u32 	%r1544, %r1452, 31;
	add.s32 	%r1545, %r1452, %r1544;
	and.b32  	%r1546, %r1545, -2;
	sub.s32 	%r1547, %r1452, %r1546;
	shr.u32 	%r1548, %r1348, 31;
	add.s32 	%r1549, %r1348, %r1548;
	and.b32  	%r1550, %r1549, -2;
	sub.s32 	%r1551, %r1348, %r1550;
	setp.eq.s32 	%p337, %r1547, %r1551;
	setp.ge.s32 	%p338, %r1452, %r1348;
	selp.u32 	%r1552, -1, 0, %p338;
	selp.b32 	%r1553, %r1552, %r1452, %p337;
	and.b32  	%r1554, %r1553, 1;
	setp.eq.b32 	%p339, %r1554, 1;
	selp.b32 	%r1555, %r1452, %r1348, %p339;
	selp.b32 	%r1556, %r1348, %r1452, %p339;
	shr.u32 	%r1557, %r1465, 31;
	add.s32 	%r1558, %r1465, %r1557;
	and.b32  	%r1559, %r1558, -2;
	sub.s32 	%r1560, %r1465, %r1559;
	shr.u32 	%r1561, %r1451, 31;
	add.s32 	%r1562, %r1451, %r1561;
	and.b32  	%r1563, %r1562, -2;
	sub.s32 	%r1564, %r1451, %r1563;
	setp.eq.s32 	%p340, %r1560, %r1564;
	setp.ge.s32 	%p341, %r1465, %r1451;
	selp.u32 	%r1565, -1, 0, %p341;
	selp.b32 	%r1566, %r1565, %r1465, %p340;
	and.b32  	%r1567, %r1566, 1;
	setp.eq.b32 	%p342, %r1567, 1;
	selp.b32 	%r1568, %r1465, %r1451, %p342;
	selp.b32 	%r1569, %r1451, %r1465, %p342;
	shr.u32 	%r1570, %r1478, 31;
	add.s32 	%r1571, %r1478, %r1570;
	and.b32  	%r1572, %r1571, -2;
	sub.s32 	%r1573, %r1478, %r1572;
	shr.u32 	%r1574, %r1464, 31;
	add.s32 	%r1575, %r1464, %r1574;
	and.b32  	%r1576, %r1575, -2;
	sub.s32 	%r1577, %r1464, %r1576;
	setp.eq.s32 	%p343, %r1573, %r1577;
	setp.ge.s32 	%p344, %r1478, %r1464;
	selp.u32 	%r1578, -1, 0, %p344;
	selp.b32 	%r1579, %r1578, %r1478, %p343;
	and.b32  	%r1580, %r1579, 1;
	setp.eq.b32 	%p345, %r1580, 1;
	selp.b32 	%r1581, %r1478, %r1464, %p345;
	selp.b32 	%r1582, %r1464, %r1478, %p345;
	shr.u32 	%r1583, %r1491, 31;
	add.s32 	%r1584, %r1491, %r1583;
	and.b32  	%r1585, %r1584, -2;
	sub.s32 	%r1586, %r1491, %r1585;
	shr.u32 	%r1587, %r1477, 31;
	add.s32 	%r1588, %r1477, %r1587;
	and.b32  	%r1589, %r1588, -2;
	sub.s32 	%r1590, %r1477, %r1589;
	setp.eq.s32 	%p346, %r1586, %r1590;
	setp.ge.s32 	%p347, %r1491, %r1477;
	selp.u32 	%r1591, -1, 0, %p347;
	selp.b32 	%r1592, %r1591, %r1491, %p346;
	and.b32  	%r1593, %r1592, 1;
	setp.eq.b32 	%p348, %r1593, 1;
	selp.b32 	%r1594, %r1491, %r1477, %p348;
	selp.b32 	%r1595, %r1477, %r1491, %p348;
	shr.u32 	%r1596, %r1504, 31;
	add.s32 	%r1597, %r1504, %r1596;
	and.b32  	%r1598, %r1597, -2;
	sub.s32 	%r1599, %r1504, %r1598;
	shr.u32 	%r1600, %r1490, 31;
	add.s32 	%r1601, %r1490, %r1600;
	and.b32  	%r1602, %r1601, -2;
	sub.s32 	%r1603, %r1490, %r1602;
	setp.eq.s32 	%p349, %r1599, %r1603;
	setp.ge.s32 	%p350, %r1504, %r1490;
	selp.u32 	%r1604, -1, 0, %p350;
	selp.b32 	%r1605, %r1604, %r1504, %p349;
	and.b32  	%r1606, %r1605, 1;
	setp.eq.b32 	%p351, %r1606, 1;
	selp.b32 	%r1607, %r1504, %r1490, %p351;
	selp.b32 	%r1608, %r1490, %r1504, %p351;
	shr.u32 	%r1609, %r1517, 31;
	add.s32 	%r1610, %r1517, %r1609;
	and.b32  	%r1611, %r1610, -2;
	sub.s32 	%r1612, %r1517, %r1611;
	shr.u32 	%r1613, %r1503, 31;
	add.s32 	%r1614, %r1503, %r1613;
	and.b32  	%r1615, %r1614, -2;
	sub.s32 	%r1616, %r1503, %r1615;
	setp.eq.s32 	%p352, %r1612, %r1616;
	setp.ge.s32 	%p353, %r1517, %r1503;
	selp.u32 	%r1617, -1, 0, %p353;
	selp.b32 	%r1618, %r1617, %r1517, %p352;
	and.b32  	%r1619, %r1618, 1;
	setp.eq.b32 	%p354, %r1619, 1;
	selp.b32 	%r1620, %r1517, %r1503, %p354;
	selp.b32 	%r1621, %r1503, %r1517, %p354;
	shr.u32 	%r1622, %r1530, 31;
	add.s32 	%r1623, %r1530, %r1622;
	and.b32  	%r1624, %r1623, -2;
	sub.s32 	%r1625, %r1530, %r1624;
	shr.u32 	%r1626, %r1516, 31;
	add.s32 	%r1627, %r1516, %r1626;
	and.b32  	%r1628, %r1627, -2;
	sub.s32 	%r1629, %r1516, %r1628;
	setp.eq.s32 	%p355, %r1625, %r1629;
	setp.ge.s32 	%p356, %r1530, %r1516;
	selp.u32 	%r1630, -1, 0, %p356;
	selp.b32 	%r1631, %r1630, %r1530, %p355;
	and.b32  	%r1632, %r1631, 1;
	setp.eq.b32 	%p357, %r1632, 1;
	selp.b32 	%r1633, %r1530, %r1516, %p357;
	selp.b32 	%r1634, %r1516, %r1530, %p357;
	shr.u32 	%r1635, %r1543, 31;
	add.s32 	%r1636, %r1543, %r1635;
	and.b32  	%r1637, %r1636, -2;
	sub.s32 	%r1638, %r1543, %r1637;
	shr.u32 	%r1639, %r1529, 31;
	add.s32 	%r1640, %r1529, %r1639;
	and.b32  	%r1641, %r1640, -2;
	sub.s32 	%r1642, %r1529, %r1641;
	setp.eq.s32 	%p358, %r1638, %r1642;
	setp.ge.s32 	%p359, %r1543, %r1529;
	selp.u32 	%r1643, -1, 0, %p359;
	selp.b32 	%r1644, %r1643, %r1543, %p358;
	and.b32  	%r1645, %r1644, 1;
	setp.eq.b32 	%p360, %r1645, 1;
	selp.b32 	%r1646, %r1543, %r1529, %p360;
	selp.b32 	%r1647, %r1529, %r1543, %p360;
	shr.u32 	%r1648, %r1569, 31;
	add.s32 	%r1649, %r1569, %r1648;
	and.b32  	%r1650, %r1649, -2;
	sub.s32 	%r1651, %r1569, %r1650;
	shr.u32 	%r1652, %r1555, 31;
	add.s32 	%r1653, %r1555, %r1652;
	and.b32  	%r1654, %r1653, -2;
	sub.s32 	%r1655, %r1555, %r1654;
	setp.eq.s32 	%p361, %r1651, %r1655;
	setp.ge.s32 	%p362, %r1569, %r1555;
	selp.u32 	%r1656, -1, 0, %p362;
	selp.b32 	%r1657, %r1656, %r1569, %p361;
	and.b32  	%r1658, %r1657, 1;
	setp.eq.b32 	%p363, %r1658, 1;
	selp.b32 	%r1659, %r1569, %r1555, %p363;
	selp.b32 	%r1660, %r1555, %r1569, %p363;
	shr.u32 	%r1661, %r1582, 31;
	add.s32 	%r1662, %r1582, %r1661;
	and.b32  	%r1663, %r1662, -2;
	sub.s32 	%r1664, %r1582, %r1663;
	shr.u32 	%r1665, %r1568, 31;
	add.s32 	%r1666, %r1568, %r1665;
	and.b32  	%r1667, %r1666, -2;
	sub.s32 	%r1668, %r1568, %r1667;
	setp.eq.s32 	%p364, %r1664, %r1668;
	setp.ge.s32 	%p365, %r1582, %r1568;
	selp.u32 	%r1669, -1, 0, %p365;
	selp.b32 	%r1670, %r1669, %r1582, %p364;
	and.b32  	%r1671, %r1670, 1;
	setp.eq.b32 	%p366, %r1671, 1;
	selp.b32 	%r1672, %r1582, %r1568, %p366;
	selp.b32 	%r1673, %r1568, %r1582, %p366;
	shr.u32 	%r1674, %r1595, 31;
	add.s32 	%r1675, %r1595, %r1674;
	and.b32  	%r1676, %r1675, -2;
	sub.s32 	%r1677, %r1595, %r1676;
	shr.u32 	%r1678, %r1581, 31;
	add.s32 	%r1679, %r1581, %r1678;
	and.b32  	%r1680, %r1679, -2;
	sub.s32 	%r1681, %r1581, %r1680;
	setp.eq.s32 	%p367, %r1677, %r1681;
	setp.ge.s32 	%p368, %r1595, %r1581;
	selp.u32 	%r1682, -1, 0, %p368;
	selp.b32 	%r1683, %r1682, %r1595, %p367;
	and.b32  	%r1684, %r1683, 1;
	setp.eq.b32 	%p369, %r1684, 1;
	selp.b32 	%r1685, %r1595, %r1581, %p369;
	selp.b32 	%r1686, %r1581, %r1595, %p369;
	shr.u32 	%r1687, %r1608, 31;
	add.s32 	%r1688, %r1608, %r1687;
	and.b32  	%r1689, %r1688, -2;
	sub.s32 	%r1690, %r1608, %r1689;
	shr.u32 	%r1691, %r1594, 31;
	add.s32 	%r1692, %r1594, %r1691;
	and.b32  	%r1693, %r1692, -2;
	sub.s32 	%r1694, %r1594, %r1693;
	setp.eq.s32 	%p370, %r1690, %r1694;
	setp.ge.s32 	%p371, %r1608, %r1594;
	selp.u32 	%r1695, -1, 0, %p371;
	selp.b32 	%r1696, %r1695, %r1608, %p370;
	and.b32  	%r1697, %r1696, 1;
	setp.eq.b32 	%p372, %r1697, 1;
	selp.b32 	%r1698, %r1608, %r1594, %p372;
	selp.b32 	%r1699, %r1594, %r1608, %p372;
	shr.u32 	%r1700, %r1621, 31;
	add.s32 	%r1701, %r1621, %r1700;
	and.b32  	%r1702, %r1701, -2;
	sub.s32 	%r1703, %r1621, %r1702;
	shr.u32 	%r1704, %r1607, 31;
	add.s32 	%r1705, %r1607, %r1704;
	and.b32  	%r1706, %r1705, -2;
	sub.s32 	%r1707, %r1607, %r1706;
	setp.eq.s32 	%p373, %r1703, %r1707;
	setp.ge.s32 	%p374, %r1621, %r1607;
	selp.u32 	%r1708, -1, 0, %p374;
	selp.b32 	%r1709, %r1708, %r1621, %p373;
	and.b32  	%r1710, %r1709, 1;
	setp.eq.b32 	%p375, %r1710, 1;
	selp.b32 	%r1711, %r1621, %r1607, %p375;
	selp.b32 	%r1712, %r1607, %r1621, %p375;
	shr.u32 	%r1713, %r1634, 31;
	add.s32 	%r1714, %r1634, %r1713;
	and.b32  	%r1715, %r1714, -2;
	sub.s32 	%r1716, %r1634, %r1715;
	shr.u32 	%r1717, %r1620, 31;
	add.s32 	%r1718, %r1620, %r1717;
	and.b32  	%r1719, %r1718, -2;
	sub.s32 	%r1720, %r1620, %r1719;
	setp.eq.s32 	%p376, %r1716, %r1720;
	setp.ge.s32 	%p377, %r1634, %r1620;
	selp.u32 	%r1721, -1, 0, %p377;
	selp.b32 	%r1722, %r1721, %r1634, %p376;
	and.b32  	%r1723, %r1722, 1;
	setp.eq.b32 	%p378, %r1723, 1;
	selp.b32 	%r1724, %r1634, %r1620, %p378;
	selp.b32 	%r1725, %r1620, %r1634, %p378;
	shr.u32 	%r1726, %r1647, 31;
	add.s32 	%r1727, %r1647, %r1726;
	and.b32  	%r1728, %r1727, -2;
	sub.s32 	%r1729, %r1647, %r1728;
	shr.u32 	%r1730, %r1633, 31;
	add.s32 	%r1731, %r1633, %r1730;
	and.b32  	%r1732, %r1731, -2;
	sub.s32 	%r1733, %r1633, %r1732;
	setp.eq.s32 	%p379, %r1729, %r1733;
	setp.ge.s32 	%p380, %r1647, %r1633;
	selp.u32 	%r1734, -1, 0, %p380;
	selp.b32 	%r1735, %r1734, %r1647, %p379;
	and.b32  	%r1736, %r1735, 1;
	setp.eq.b32 	%p381, %r1736, 1;
	selp.b32 	%r1737, %r1647, %r1633, %p381;
	selp.b32 	%r1738, %r1633, %r1647, %p381;
	shr.u32 	%r1739, %r1542, 31;
	add.s32 	%r1740, %r1542, %r1739;
	and.b32  	%r1741, %r1740, -2;
	sub.s32 	%r1742, %r1542, %r1741;
	shr.u32 	%r1743, %r1646, 31;
	add.s32 	%r1744, %r1646, %r1743;
	and.b32  	%r1745, %r1744, -2;
	sub.s32 	%r1746, %r1646, %r1745;
	setp.eq.s32 	%p382, %r1742, %r1746;
	setp.ge.s32 	%p383, %r1542, %r1646;
	selp.u32 	%r1747, -1, 0, %p383;
	selp.b32 	%r1748, %r1747, %r1542, %p382;
	and.b32  	%r1749, %r1748, 1;
	setp.eq.b32 	%p384, %r1749, 1;
	selp.b32 	%r1750, %r1542, %r1646, %p384;
	selp.b32 	%r1751, %r1646, %r1542, %p384;
	shr.u32 	%r1752, %r1660, 31;
	add.s32 	%r1753, %r1660, %r1752;
	and.b32  	%r1754, %r1753, -2;
	sub.s32 	%r1755, %r1660, %r1754;
	shr.u32 	%r1756, %r1556, 31;
	add.s32 	%r1757, %r1556, %r1756;
	and.b32  	%r1758, %r1757, -2;
	sub.s32 	%r1759, %r1556, %r1758;
	setp.eq.s32 	%p385, %r1755, %r1759;
	setp.ge.s32 	%p386, %r1660, %r1556;
	selp.u32 	%r1760, -1, 0, %p386;
	selp.b32 	%r1761, %r1760, %r1660, %p385;
	and.b32  	%r1762, %r1761, 1;
	setp.eq.b32 	%p387, %r1762, 1;
	selp.b32 	%r1763, %r1660, %r1556, %p387;
	selp.b32 	%r1764, %r1556, %r1660, %p387;
	shr.u32 	%r1765, %r1673, 31;
	add.s32 	%r1766, %r1673, %r1765;
	and.b32  	%r1767, %r1766, -2;
	sub.s32 	%r1768, %r1673, %r1767;
	shr.u32 	%r1769, %r1659, 31;
	add.s32 	%r1770, %r1659, %r1769;
	and.b32  	%r1771, %r1770, -2;
	sub.s32 	%r1772, %r1659, %r1771;
	setp.eq.s32 	%p388, %r1768, %r1772;
	setp.ge.s32 	%p389, %r1673, %r1659;
	selp.u32 	%r1773, -1, 0, %p389;
	selp.b32 	%r1774, %r1773, %r1673, %p388;
	and.b32  	%r1775, %r1774, 1;
	setp.eq.b32 	%p390, %r1775, 1;
	selp.b32 	%r1776, %r1673, %r1659, %p390;
	selp.b32 	%r1777, %r1659, %r1673, %p390;
	shr.u32 	%r1778, %r1686, 31;
	add.s32 	%r1779, %r1686, %r1778;
	and.b32  	%r1780, %r1779, -2;
	sub.s32 	%r1781, %r1686, %r1780;
	shr.u32 	%r1782, %r1672, 31;
	add.s32 	%r1783, %r1672, %r1782;
	and.b32  	%r1784, %r1783, -2;
	sub.s32 	%r1785, %r1672, %r1784;
	setp.eq.s32 	%p391, %r1781, %r1785;
	setp.ge.s32 	%p392, %r1686, %r1672;
	selp.u32 	%r1786, -1, 0, %p392;
	selp.b32 	%r1787, %r1786, %r1686, %p391;
	and.b32  	%r1788, %r1787, 1;
	setp.eq.b32 	%p393, %r1788, 1;
	selp.b32 	%r1789, %r1686, %r1672, %p393;
	selp.b32 	%r1790, %r1672, %r1686, %p393;
	shr.u32 	%r1791, %r1699, 31;
	add.s32 	%r1792, %r1699, %r1791;
	and.b32  	%r1793, %r1792, -2;
	sub.s32 	%r1794, %r1699, %r1793;
	shr.u32 	%r1795, %r1685, 31;
	add.s32 	%r1796, %r1685, %r1795;
	and.b32  	%r1797, %r1796, -2;
	sub.s32 	%r1798, %r1685, %r1797;
	setp.eq.s32 	%p394, %r1794, %r1798;
	setp.ge.s32 	%p395, %r1699, %r1685;
	selp.u32 	%r1799, -1, 0, %p395;
	selp.b32 	%r1800, %r1799, %r1699, %p394;
	and.b32  	%r1801, %r1800, 1;
	setp.eq.b32 	%p396, %r1801, 1;
	selp.b32 	%r1802, %r1699, %r1685, %p396;
	selp.b32 	%r1803, %r1685, %r1699, %p396;
	shr.u32 	%r1804, %r1712, 31;
	add.s32 	%r1805, %r1712, %r1804;
	and.b32  	%r1806, %r1805, -2;
	sub.s32 	%r1807, %r1712, %r1806;
	shr.u32 	%r1808, %r1698, 31;
	add.s32 	%r1809, %r1698, %r1808;
	and.b32  	%r1810, %r1809, -2;
	sub.s32 	%r1811, %r1698, %r1810;
	setp.eq.s32 	%p397, %r1807, %r1811;
	setp.ge.s32 	%p398, %r1712, %r1698;
	selp.u32 	%r1812, -1, 0, %p398;
	selp.b32 	%r1813, %r1812, %r1712, %p397;
	and.b32  	%r1814, %r1813, 1;
	setp.eq.b32 	%p399, %r1814, 1;
	selp.b32 	%r1815, %r1712, %r1698, %p399;
	selp.b32 	%r1816, %r1698, %r1712, %p399;
	shr.u32 	%r1817, %r1725, 31;
	add.s32 	%r1818, %r1725, %r1817;
	and.b32  	%r1819, %r1818, -2;
	sub.s32 	%r1820, %r1725, %r1819;
	shr.u32 	%r1821, %r1711, 31;
	add.s32 	%r1822, %r1711, %r1821;
	and.b32  	%r1823, %r1822, -2;
	sub.s32 	%r1824, %r1711, %r1823;
	setp.eq.s32 	%p400, %r1820, %r1824;
	setp.ge.s32 	%p401, %r1725, %r1711;
	selp.u32 	%r1825, -1, 0, %p401;
	selp.b32 	%r1826, %r1825, %r1725, %p400;
	and.b32  	%r1827, %r1826, 1;
	setp.eq.b32 	%p402, %r1827, 1;
	selp.b32 	%r1828, %r1725, %r1711, %p402;
	selp.b32 	%r1829, %r1711, %r1725, %p402;
	shr.u32 	%r1830, %r1738, 31;
	add.s32 	%r1831, %r1738, %r1830;
	and.b32  	%r1832, %r1831, -2;
	sub.s32 	%r1833, %r1738, %r1832;
	shr.u32 	%r1834, %r1724, 31;
	add.s32 	%r1835, %r1724, %r1834;
	and.b32  	%r1836, %r1835, -2;
	sub.s32 	%r1837, %r1724, %r1836;
	setp.eq.s32 	%p403, %r1833, %r1837;
	setp.ge.s32 	%p404, %r1738, %r1724;
	selp.u32 	%r1838, -1, 0, %p404;
	selp.b32 	%r1839, %r1838, %r1738, %p403;
	and.b32  	%r1840, %r1839, 1;
	setp.eq.b32 	%p405, %r1840, 1;
	selp.b32 	%r1841, %r1738, %r1724, %p405;
	selp.b32 	%r1842, %r1724, %r1738, %p405;
	shr.u32 	%r1843, %r1751, 31;
	add.s32 	%r1844, %r1751, %r1843;
	and.b32  	%r1845, %r1844, -2;
	sub.s32 	%r1846, %r1751, %r1845;
	shr.u32 	%r1847, %r1737, 31;
	add.s32 	%r1848, %r1737, %r1847;
	and.b32  	%r1849, %r1848, -2;
	sub.s32 	%r1850, %r1737, %r1849;
	setp.eq.s32 	%p406, %r1846, %r1850;
	setp.ge.s32 	%p407, %r1751, %r1737;
	selp.u32 	%r1851, -1, 0, %p407;
	selp.b32 	%r1852, %r1851, %r1751, %p406;
	and.b32  	%r1853, %r1852, 1;
	setp.eq.b32 	%p408, %r1853, 1;
	selp.b32 	%r1854, %r1751, %r1737, %p408;
	selp.b32 	%r1855, %r1737, %r1751, %p408;
	shr.u32 	%r1856, %r1777, 31;
	add.s32 	%r1857, %r1777, %r1856;
	and.b32  	%r1858, %r1857, -2;
	sub.s32 	%r1859, %r1777, %r1858;
	shr.u32 	%r1860, %r1763, 31;
	add.s32 	%r1861, %r1763, %r1860;
	and.b32  	%r1862, %r1861, -2;
	sub.s32 	%r1863, %r1763, %r1862;
	setp.eq.s32 	%p409, %r1859, %r1863;
	setp.ge.s32 	%p410, %r1777, %r1763;
	selp.u32 	%r1864, -1, 0, %p410;
	selp.b32 	%r1865, %r1864, %r1777, %p409;
	and.b32  	%r1866, %r1865, 1;
	setp.eq.b32 	%p411, %r1866, 1;
	selp.b32 	%r1867, %r1777, %r1763, %p411;
	selp.b32 	%r1868, %r1763, %r1777, %p411;
	shr.u32 	%r1869, %r1790, 31;
	add.s32 	%r1870, %r1790, %r1869;
	and.b32  	%r1871, %r1870, -2;
	sub.s32 	%r1872, %r1790, %r1871;
	shr.u32 	%r1873, %r1776, 31;
	add.s32 	%r1874, %r1776, %r1873;
	and.b32  	%r1875, %r1874, -2;
	sub.s32 	%r1876, %r1776, %r1875;
	setp.eq.s32 	%p412, %r1872, %r1876;
	setp.ge.s32 	%p413, %r1790, %r1776;
	selp.u32 	%r1877, -1, 0, %p413;
	selp.b32 	%r1878, %r1877, %r1790, %p412;
	and.b32  	%r1879, %r1878, 1;
	setp.eq.b32 	%p414, %r1879, 1;
	selp.b32 	%r1880, %r1790, %r1776, %p414;
	selp.b32 	%r1881, %r1776, %r1790, %p414;
	shr.u32 	%r1882, %r1803, 31;
	add.s32 	%r1883, %r1803, %r1882;
	and.b32  	%r1884, %r1883, -2;
	sub.s32 	%r1885, %r1803, %r1884;
	shr.u32 	%r1886, %r1789, 31;
	add.s32 	%r1887, %r1789, %r1886;
	and.b32  	%r1888, %r1887, -2;
	sub.s32 	%r1889, %r1789, %r1888;
	setp.eq.s32 	%p415, %r1885, %r1889;
	setp.ge.s32 	%p416, %r1803, %r1789;
	selp.u32 	%r1890, -1, 0, %p416;
	selp.b32 	%r1891, %r1890, %r1803, %p415;
	and.b32  	%r1892, %r1891, 1;
	setp.eq.b32 	%p417, %r1892, 1;
	selp.b32 	%r1893, %r1803, %r1789, %p417;
	selp.b32 	%r1894, %r1789, %r1803, %p417;
	shr.u32 	%r1895, %r1816, 31;
	add.s32 	%r1896, %r1816, %r1895;
	and.b32  	%r1897, %r1896, -2;
	sub.s32 	%r1898, %r1816, %r1897;
	shr.u32 	%r1899, %r1802, 31;
	add.s32 	%r1900, %r1802, %r1899;
	and.b32  	%r1901, %r1900, -2;
	sub.s32 	%r1902, %r1802, %r1901;
	setp.eq.s32 	%p418, %r1898, %r1902;
	setp.ge.s32 	%p419, %r1816, %r1802;
	selp.u32 	%r1903, -1, 0, %p419;
	selp.b32 	%r1904, %r1903, %r1816, %p418;
	and.b32  	%r1905, %r1904, 1;
	setp.eq.b32 	%p420, %r1905, 1;
	selp.b32 	%r1906, %r1816, %r1802, %p420;
	selp.b32 	%r1907, %r1802, %r1816, %p420;
	shr.u32 	%r1908, %r1829, 31;
	add.s32 	%r1909, %r1829, %r1908;
	and.b32  	%r1910, %r1909, -2;
	sub.s32 	%r1911, %r1829, %r1910;
	shr.u32 	%r1912, %r1815, 31;
	add.s32 	%r1913, %r1815, %r1912;
	and.b32  	%r1914, %r1913, -2;
	sub.s32 	%r1915, %r1815, %r1914;
	setp.eq.s32 	%p421, %r1911, %r1915;
	setp.ge.s32 	%p422, %r1829, %r1815;
	selp.u32 	%r1916, -1, 0, %p422;
	selp.b32 	%r1917, %r1916, %r1829, %p421;
	and.b32  	%r1918, %r1917, 1;
	setp.eq.b32 	%p423, %r1918, 1;
	selp.b32 	%r1919, %r1829, %r1815, %p423;
	selp.b32 	%r1920, %r1815, %r1829, %p423;
	shr.u32 	%r1921, %r1842, 31;
	add.s32 	%r1922, %r1842, %r1921;
	and.b32  	%r1923, %r1922, -2;
	sub.s32 	%r1924, %r1842, %r1923;
	shr.u32 	%r1925, %r1828, 31;
	add.s32 	%r1926, %r1828, %r1925;
	and.b32  	%r1927, %r1926, -2;
	sub.s32 	%r1928, %r1828, %r1927;
	setp.eq.s32 	%p424, %r1924, %r1928;
	setp.ge.s32 	%p425, %r1842, %r1828;
	selp.u32 	%r1929, -1, 0, %p425;
	selp.b32 	%r1930, %r1929, %r1842, %p424;
	and.b32  	%r1931, %r1930, 1;
	setp.eq.b32 	%p426, %r1931, 1;
	selp.b32 	%r1932, %r1842, %r1828, %p426;
	selp.b32 	%r1933, %r1828, %r1842, %p426;
	shr.u32 	%r1934, %r1855, 31;
	add.s32 	%r1935, %r1855, %r1934;
	and.b32  	%r1936, %r1935, -2;
	sub.s32 	%r1937, %r1855, %r1936;
	shr.u32 	%r1938, %r1841, 31;
	add.s32 	%r1939, %r1841, %r1938;
	and.b32  	%r1940, %r1939, -2;
	sub.s32 	%r1941, %r1841, %r1940;
	setp.eq.s32 	%p427, %r1937, %r1941;
	setp.ge.s32 	%p428, %r1855, %r1841;
	selp.u32 	%r1942, -1, 0, %p428;
	selp.b32 	%r1943, %r1942, %r1855, %p427;
	and.b32  	%r1944, %r1943, 1;
	setp.eq.b32 	%p429, %r1944, 1;
	selp.b32 	%r1945, %r1855, %r1841, %p429;
	selp.b32 	%r1946, %r1841, %r1855, %p429;
	shr.u32 	%r1947, %r1750, 31;
	add.s32 	%r1948, %r1750, %r1947;
	and.b32  	%r1949, %r1948, -2;
	sub.s32 	%r1950, %r1750, %r1949;
	shr.u32 	%r1951, %r1854, 31;
	add.s32 	%r1952, %r1854, %r1951;
	and.b32  	%r1953, %r1952, -2;
	sub.s32 	%r1954, %r1854, %r1953;
	setp.eq.s32 	%p430, %r1950, %r1954;
	setp.ge.s32 	%p431, %r1750, %r1854;
	selp.u32 	%r1955, -1, 0, %p431;
	selp.b32 	%r1956, %r1955, %r1750, %p430;
	and.b32  	%r1957, %r1956, 1;
	setp.eq.b32 	%p432, %r1957, 1;
	selp.b32 	%r1958, %r1750, %r1854, %p432;
	selp.b32 	%r1959, %r1854, %r1750, %p432;
	shr.u32 	%r1960, %r1868, 31;
	add.s32 	%r1961, %r1868, %r1960;
	and.b32  	%r1962, %r1961, -2;
	sub.s32 	%r1963, %r1868, %r1962;
	shr.u32 	%r1964, %r1764, 31;
	add.s32 	%r1965, %r1764, %r1964;
	and.b32  	%r1966, %r1965, -2;
	sub.s32 	%r1967, %r1764, %r1966;
	setp.eq.s32 	%p433, %r1963, %r1967;
	setp.ge.s32 	%p434, %r1868, %r1764;
	selp.u32 	%r1968, -1, 0, %p434;
	selp.b32 	%r1969, %r1968, %r1868, %p433;
	and.b32  	%r1970, %r1969, 1;
	setp.eq.b32 	%p435, %r1970, 1;
	selp.b32 	%r1971, %r1868, %r1764, %p435;
	selp.b32 	%r1972, %r1764, %r1868, %p435;
	shr.u32 	%r1973, %r1881, 31;
	add.s32 	%r1974, %r1881, %r1973;
	and.b32  	%r1975, %r1974, -2;
	sub.s32 	%r1976, %r1881, %r1975;
	shr.u32 	%r1977, %r1867, 31;
	add.s32 	%r1978, %r1867, %r1977;
	and.b32  	%r1979, %r1978, -2;
	sub.s32 	%r1980, %r1867, %r1979;
	setp.eq.s32 	%p436, %r1976, %r1980;
	setp.ge.s32 	%p437, %r1881, %r1867;
	selp.u32 	%r1981, -1, 0, %p437;
	selp.b32 	%r1982, %r1981, %r1881, %p436;
	and.b32  	%r1983, %r1982, 1;
	setp.eq.b32 	%p438, %r1983, 1;
	selp.b32 	%r1984, %r1881, %r1867, %p438;
	selp.b32 	%r1985, %r1867, %r1881, %p438;
	shr.u32 	%r1986, %r1894, 31;
	add.s32 	%r1987, %r1894, %r1986;
	and.b32  	%r1988, %r1987, -2;
	sub.s32 	%r1989, %r1894, %r1988;
	shr.u32 	%r1990, %r1880, 31;
	add.s32 	%r1991, %r1880, %r1990;
	and.b32  	%r1992, %r1991, -2;
	sub.s32 	%r1993, %r1880, %r1992;
	setp.eq.s32 	%p439, %r1989, %r1993;
	setp.ge.s32 	%p440, %r1894, %r1880;
	selp.u32 	%r1994, -1, 0, %p440;
	selp.b32 	%r1995, %r1994, %r1894, %p439;
	and.b32  	%r1996, %r1995, 1;
	setp.eq.b32 	%p441, %r1996, 1;
	selp.b32 	%r1997, %r1894, %r1880, %p441;
	selp.b32 	%r1998, %r1880, %r1894, %p441;
	shr.u32 	%r1999, %r1907, 31;
	add.s32 	%r2000, %r1907, %r1999;
	and.b32  	%r2001, %r2000, -2;
	sub.s32 	%r2002, %r1907, %r2001;
	shr.u32 	%r2003, %r1893, 31;
	add.s32 	%r2004, %r1893, %r2003;
	and.b32  	%r2005, %r2004, -2;
	sub.s32 	%r2006, %r1893, %r2005;
	setp.eq.s32 	%p442, %r2002, %r2006;
	setp.ge.s32 	%p443, %r1907, %r1893;
	selp.u32 	%r2007, -1, 0, %p443;
	selp.b32 	%r2008, %r2007, %r1907, %p442;
	and.b32  	%r2009, %r2008, 1;
	setp.eq.b32 	%p444, %r2009, 1;
	selp.b32 	%r2010, %r1907, %r1893, %p444;
	selp.b32 	%r2011, %r1893, %r1907, %p444;
	shr.u32 	%r2012, %r1920, 31;
	add.s32 	%r2013, %r1920, %r2012;
	and.b32  	%r2014, %r2013, -2;
	sub.s32 	%r2015, %r1920, %r2014;
	shr.u32 	%r2016, %r1906, 31;
	add.s32 	%r2017, %r1906, %r2016;
	and.b32  	%r2018, %r2017, -2;
	sub.s32 	%r2019, %r1906, %r2018;
	setp.eq.s32 	%p445, %r2015, %r2019;
	setp.ge.s32 	%p446, %r1920, %r1906;
	selp.u32 	%r2020, -1, 0, %p446;
	selp.b32 	%r2021, %r2020, %r1920, %p445;
	and.b32  	%r2022, %r2021, 1;
	setp.eq.b32 	%p447, %r2022, 1;
	selp.b32 	%r2023, %r1920, %r1906, %p447;
	selp.b32 	%r2024, %r1906, %r1920, %p447;
	shr.u32 	%r2025, %r1933, 31;
	add.s32 	%r2026, %r1933, %r2025;
	and.b32  	%r2027, %r2026, -2;
	sub.s32 	%r2028, %r1933, %r2027;
	shr.u32 	%r2029, %r1919, 31;
	add.s32 	%r2030, %r1919, %r2029;
	and.b32  	%r2031, %r2030, -2;
	sub.s32 	%r2032, %r1919, %r2031;
	setp.eq.s32 	%p448, %r2028, %r2032;
	setp.ge.s32 	%p449, %r1933, %r1919;
	selp.u32 	%r2033, -1, 0, %p449;
	selp.b32 	%r2034, %r2033, %r1933, %p448;
	and.b32  	%r2035, %r2034, 1;
	setp.eq.b32 	%p450, %r2035, 1;
	selp.b32 	%r2036, %r1933, %r1919, %p450;
	selp.b32 	%r2037, %r1919, %r1933, %p450;
	shr.u32 	%r2038, %r1946, 31;
	add.s32 	%r2039, %r1946, %r2038;
	and.b32  	%r2040, %r2039, -2;
	sub.s32 	%r2041, %r1946, %r2040;
	shr.u32 	%r2042, %r1932, 31;
	add.s32 	%r2043, %r1932, %r2042;
	and.b32  	%r2044, %r2043, -2;
	sub.s32 	%r2045, %r1932, %r2044;
	setp.eq.s32 	%p451, %r2041, %r2045;
	setp.ge.s32 	%p452, %r1946, %r1932;
	selp.u32 	%r2046, -1, 0, %p452;
	selp.b32 	%r2047, %r2046, %r1946, %p451;
	and.b32  	%r2048, %r2047, 1;
	setp.eq.b32 	%p453, %r2048, 1;
	selp.b32 	%r2049, %r1946, %r1932, %p453;
	selp.b32 	%r2050, %r1932, %r1946, %p453;
	shr.u32 	%r2051, %r1959, 31;
	add.s32 	%r2052, %r1959, %r2051;
	and.b32  	%r2053, %r2052, -2;
	sub.s32 	%r2054, %r1959, %r2053;
	shr.u32 	%r2055, %r1945, 31;
	add.s32 	%r2056, %r1945, %r2055;
	and.b32  	%r2057, %r2056, -2;
	sub.s32 	%r2058, %r1945, %r2057;
	setp.eq.s32 	%p454, %r2054, %r2058;
	setp.ge.s32 	%p455, %r1959, %r1945;
	selp.u32 	%r2059, -1, 0, %p455;
	selp.b32 	%r2060, %r2059, %r1959, %p454;
	and.b32  	%r2061, %r2060, 1;
	setp.eq.b32 	%p456, %r2061, 1;
	selp.b32 	%r2062, %r1959, %r1945, %p456;
	selp.b32 	%r2063, %r1945, %r1959, %p456;
	shr.u32 	%r2064, %r1985, 31;
	add.s32 	%r2065, %r1985, %r2064;
	and.b32  	%r2066, %r2065, -2;
	sub.s32 	%r2067, %r1985, %r2066;
	shr.u32 	%r2068, %r1971, 31;
	add.s32 	%r2069, %r1971, %r2068;
	and.b32  	%r2070, %r2069, -2;
	sub.s32 	%r2071, %r1971, %r2070;
	setp.eq.s32 	%p457, %r2067, %r2071;
	setp.ge.s32 	%p458, %r1985, %r1971;
	selp.u32 	%r2072, -1, 0, %p458;
	selp.b32 	%r2073, %r2072, %r1985, %p457;
	and.b32  	%r2074, %r2073, 1;
	setp.eq.b32 	%p459, %r2074, 1;
	selp.b32 	%r2075, %r1985, %r1971, %p459;
	selp.b32 	%r2076, %r1971, %r1985, %p459;
	shr.u32 	%r2077, %r1998, 31;
	add.s32 	%r2078, %r1998, %r2077;
	and.b32  	%r2079, %r2078, -2;
	sub.s32 	%r2080, %r1998, %r2079;
	shr.u32 	%r2081, %r1984, 31;
	add.s32 	%r2082, %r1984, %r2081;
	and.b32  	%r2083, %r2082, -2;
	sub.s32 	%r2084, %r1984, %r2083;
	setp.eq.s32 	%p460, %r2080, %r2084;
	setp.ge.s32 	%p461, %r1998, %r1984;
	selp.u32 	%r2085, -1, 0, %p461;
	selp.b32 	%r2086, %r2085, %r1998, %p460;
	and.b32  	%r2087, %r2086, 1;
	setp.eq.b32 	%p462, %r2087, 1;
	selp.b32 	%r2088, %r1998, %r1984, %p462;
	selp.b32 	%r2089, %r1984, %r1998, %p462;
	shr.u32 	%r2090, %r2011, 31;
	add.s32 	%r2091, %r2011, %r2090;
	and.b32  	%r2092, %r2091, -2;
	sub.s32 	%r2093, %r2011, %r2092;
	shr.u32 	%r2094, %r1997, 31;
	add.s32 	%r2095, %r1997, %r2094;
	and.b32  	%r2096, %r2095, -2;
	sub.s32 	%r2097, %r1997, %r2096;
	setp.eq.s32 	%p463, %r2093, %r2097;
	setp.ge.s32 	%p464, %r2011, %r1997;
	selp.u32 	%r2098, -1, 0, %p464;
	selp.b32 	%r2099, %r2098, %r2011, %p463;
	and.b32  	%r2100, %r2099, 1;
	setp.eq.b32 	%p465, %r2100, 1;
	selp.b32 	%r2101, %r2011, %r1997, %p465;
	selp.b32 	%r2102, %r1997, %r2011, %p465;
	shr.u32 	%r2103, %r2024, 31;
	add.s32 	%r2104, %r2024, %r2103;
	and.b32  	%r2105, %r2104, -2;
	sub.s32 	%r2106, %r2024, %r2105;
	shr.u32 	%r2107, %r2010, 31;
	add.s32 	%r2108, %r2010, %r2107;
	and.b32  	%r2109, %r2108, -2;
	sub.s32 	%r2110, %r2010, %r2109;
	setp.eq.s32 	%p466, %r2106, %r2110;
	setp.ge.s32 	%p467, %r2024, %r2010;
	selp.u32 	%r2111, -1, 0, %p467;
	selp.b32 	%r2112, %r2111, %r2024, %p466;
	and.b32  	%r2113, %r2112, 1;
	setp.eq.b32 	%p468, %r2113, 1;
	selp.b32 	%r2114, %r2024, %r2010, %p468;
	selp.b32 	%r2115, %r2010, %r2024, %p468;
	shr.u32 	%r2116, %r2037, 31;
	add.s32 	%r2117, %r2037, %r2116;
	and.b32  	%r2118, %r2117, -2;
	sub.s32 	%r2119, %r2037, %r2118;
	shr.u32 	%r2120, %r2023, 31;
	add.s32 	%r2121, %r2023, %r2120;
	and.b32  	%r2122, %r2121, -2;
	sub.s32 	%r2123, %r2023, %r2122;
	setp.eq.s32 	%p469, %r2119, %r2123;
	setp.ge.s32 	%p470, %r2037, %r2023;
	selp.u32 	%r2124, -1, 0, %p470;
	selp.b32 	%r2125, %r2124, %r2037, %p469;
	and.b32  	%r2126, %r2125, 1;
	setp.eq.b32 	%p471, %r2126, 1;
	selp.b32 	%r2127, %r2037, %r2023, %p471;
	selp.b32 	%r2128, %r2023, %r2037, %p471;
	shr.u32 	%r2129, %r2050, 31;
	add.s32 	%r2130, %r2050, %r2129;
	and.b32  	%r2131, %r2130, -2;
	sub.s32 	%r2132, %r2050, %r2131;
	shr.u32 	%r2133, %r2036, 31;
	add.s32 	%r2134, %r2036, %r2133;
	and.b32  	%r2135, %r2134, -2;
	sub.s32 	%r2136, %r2036, %r2135;
	setp.eq.s32 	%p472, %r2132, %r2136;
	setp.ge.s32 	%p473, %r2050, %r2036;
	selp.u32 	%r2137, -1, 0, %p473;
	selp.b32 	%r2138, %r2137, %r2050, %p472;
	and.b32  	%r2139, %r2138, 1;
	setp.eq.b32 	%p474, %r2139, 1;
	selp.b32 	%r2140, %r2050, %r2036, %p474;
	selp.b32 	%r2141, %r2036, %r2050, %p474;
	shr.u32 	%r2142, %r2063, 31;
	add.s32 	%r2143, %r2063, %r2142;
	and.b32  	%r2144, %r2143, -2;
	sub.s32 	%r2145, %r2063, %r2144;
	shr.u32 	%r2146, %r2049, 31;
	add.s32 	%r2147, %r2049, %r2146;
	and.b32  	%r2148, %r2147, -2;
	sub.s32 	%r2149, %r2049, %r2148;
	setp.eq.s32 	%p475, %r2145, %r2149;
	setp.ge.s32 	%p476, %r2063, %r2049;
	selp.u32 	%r2150, -1, 0, %p476;
	selp.b32 	%r2151, %r2150, %r2063, %p475;
	and.b32  	%r2152, %r2151, 1;
	setp.eq.b32 	%p477, %r2152, 1;
	selp.b32 	%r2153, %r2063, %r2049, %p477;
	selp.b32 	%r2154, %r2049, %r2063, %p477;
	shr.u32 	%r2155, %r1958, 31;
	add.s32 	%r2156, %r1958, %r2155;
	and.b32  	%r2157, %r2156, -2;
	sub.s32 	%r2158, %r1958, %r2157;
	shr.u32 	%r2159, %r2062, 31;
	add.s32 	%r2160, %r2062, %r2159;
	and.b32  	%r2161, %r2160, -2;
	sub.s32 	%r2162, %r2062, %r2161;
	setp.eq.s32 	%p478, %r2158, %r2162;
	setp.ge.s32 	%p479, %r1958, %r2062;
	selp.u32 	%r2163, -1, 0, %p479;
	selp.b32 	%r2164, %r2163, %r1958, %p478;
	and.b32  	%r2165, %r2164, 1;
	setp.eq.b32 	%p480, %r2165, 1;
	selp.b32 	%r2166, %r1958, %r2062, %p480;
	selp.b32 	%r2167, %r2062, %r1958, %p480;
	shr.u32 	%r2168, %r2076, 31;
	add.s32 	%r2169, %r2076, %r2168;
	and.b32  	%r2170, %r2169, -2;
	sub.s32 	%r2171, %r2076, %r2170;
	shr.u32 	%r2172, %r1972, 31;
	add.s32 	%r2173, %r1972, %r2172;
	and.b32  	%r2174, %r2173, -2;
	sub.s32 	%r2175, %r1972, %r2174;
	setp.eq.s32 	%p481, %r2171, %r2175;
	setp.ge.s32 	%p482, %r2076, %r1972;
	selp.u32 	%r2176, -1, 0, %p482;
	selp.b32 	%r2177, %r2176, %r2076, %p481;
	and.b32  	%r2178, %r2177, 1;
	setp.eq.b32 	%p483, %r2178, 1;
	selp.b32 	%r2179, %r2076, %r1972, %p483;
	selp.b32 	%r2180, %r1972, %r2076, %p483;
	shr.u32 	%r2181, %r2089, 31;
	add.s32 	%r2182, %r2089, %r2181;
	and.b32  	%r2183, %r2182, -2;
	sub.s32 	%r2184, %r2089, %r2183;
	shr.u32 	%r2185, %r2075, 31;
	add.s32 	%r2186, %r2075, %r2185;
	and.b32  	%r2187, %r2186, -2;
	sub.s32 	%r2188, %r2075, %r2187;
	setp.eq.s32 	%p484, %r2184, %r2188;
	setp.ge.s32 	%p485, %r2089, %r2075;
	selp.u32 	%r2189, -1, 0, %p485;
	selp.b32 	%r2190, %r2189, %r2089, %p484;
	and.b32  	%r2191, %r2190, 1;
	setp.eq.b32 	%p486, %r2191, 1;
	selp.b32 	%r2192, %r2089, %r2075, %p486;
	selp.b32 	%r2193, %r2075, %r2089, %p486;
	shr.u32 	%r2194, %r2102, 31;
	add.s32 	%r2195, %r2102, %r2194;
	and.b32  	%r2196, %r2195, -2;
	sub.s32 	%r2197, %r2102, %r2196;
	shr.u32 	%r2198, %r2088, 31;
	add.s32 	%r2199, %r2088, %r2198;
	and.b32  	%r2200, %r2199, -2;
	sub.s32 	%r2201, %r2088, %r2200;
	setp.eq.s32 	%p487, %r2197, %r2201;
	setp.ge.s32 	%p488, %r2102, %r2088;
	selp.u32 	%r2202, -1, 0, %p488;
	selp.b32 	%r2203, %r2202, %r2102, %p487;
	and.b32  	%r2204, %r2203, 1;
	setp.eq.b32 	%p489, %r2204, 1;
	selp.b32 	%r2205, %r2102, %r2088, %p489;
	selp.b32 	%r2206, %r2088, %r2102, %p489;
	shr.u32 	%r2207, %r2115, 31;
	add.s32 	%r2208, %r2115, %r2207;
	and.b32  	%r2209, %r2208, -2;
	sub.s32 	%r2210, %r2115, %r2209;
	shr.u32 	%r2211, %r2101, 31;
	add.s32 	%r2212, %r2101, %r2211;
	and.b32  	%r2213, %r2212, -2;
	sub.s32 	%r2214, %r2101, %r2213;
	setp.eq.s32 	%p490, %r2210, %r2214;
	setp.ge.s32 	%p491, %r2115, %r2101;
	selp.u32 	%r2215, -1, 0, %p491;
	selp.b32 	%r2216, %r2215, %r2115, %p490;
	and.b32  	%r2217, %r2216, 1;
	setp.eq.b32 	%p492, %r2217, 1;
	selp.b32 	%r2218, %r2115, %r2101, %p492;
	selp.b32 	%r2219, %r2101, %r2115, %p492;
	shr.u32 	%r2220, %r2128, 31;
	add.s32 	%r2221, %r2128, %r2220;
	and.b32  	%r2222, %r2221, -2;
	sub.s32 	%r2223, %r2128, %r2222;
	shr.u32 	%r2224, %r2114, 31;
	add.s32 	%r2225, %r2114, %r2224;
	and.b32  	%r2226, %r2225, -2;
	sub.s32 	%r2227, %r2114, %r2226;
	setp.eq.s32 	%p493, %r2223, %r2227;
	setp.ge.s32 	%p494, %r2128, %r2114;
	selp.u32 	%r2228, -1, 0, %p494;
	selp.b32 	%r2229, %r2228, %r2128, %p493;
	and.b32  	%r2230, %r2229, 1;
	setp.eq.b32 	%p495, %r2230, 1;
	selp.b32 	%r2231, %r2128, %r2114, %p495;
	selp.b32 	%r2232, %r2114, %r2128, %p495;
	shr.u32 	%r2233, %r2141, 31;
	add.s32 	%r2234, %r2141, %r2233;
	and.b32  	%r2235, %r2234, -2;
	sub.s32 	%r2236, %r2141, %r2235;
	shr.u32 	%r2237, %r2127, 31;
	add.s32 	%r2238, %r2127, %r2237;
	and.b32  	%r2239, %r2238, -2;
	sub.s32 	%r2240, %r2127, %r2239;
	setp.eq.s32 	%p496, %r2236, %r2240;
	setp.ge.s32 	%p497, %r2141, %r2127;
	selp.u32 	%r2241, -1, 0, %p497;
	selp.b32 	%r2242, %r2241, %r2141, %p496;
	and.b32  	%r2243, %r2242, 1;
	setp.eq.b32 	%p498, %r2243, 1;
	selp.b32 	%r2244, %r2141, %r2127, %p498;
	selp.b32 	%r2245, %r2127, %r2141, %p498;
	shr.u32 	%r2246, %r2154, 31;
	add.s32 	%r2247, %r2154, %r2246;
	and.b32  	%r2248, %r2247, -2;
	sub.s32 	%r2249, %r2154, %r2248;
	shr.u32 	%r2250, %r2140, 31;
	add.s32 	%r2251, %r2140, %r2250;
	and.b32  	%r2252, %r2251, -2;
	sub.s32 	%r2253, %r2140, %r2252;
	setp.eq.s32 	%p499, %r2249, %r2253;
	setp.ge.s32 	%p500, %r2154, %r2140;
	selp.u32 	%r2254, -1, 0, %p500;
	selp.b32 	%r2255, %r2254, %r2154, %p499;
	and.b32  	%r2256, %r2255, 1;
	setp.eq.b32 	%p501, %r2256, 1;
	selp.b32 	%r2257, %r2154, %r2140, %p501;
	selp.b32 	%r2258, %r2140, %r2154, %p501;
	shr.u32 	%r2259, %r2167, 31;
	add.s32 	%r2260, %r2167, %r2259;
	and.b32  	%r2261, %r2260, -2;
	sub.s32 	%r2262, %r2167, %r2261;
	shr.u32 	%r2263, %r2153, 31;
	add.s32 	%r2264, %r2153, %r2263;
	and.b32  	%r2265, %r2264, -2;
	sub.s32 	%r2266, %r2153, %r2265;
	setp.eq.s32 	%p502, %r2262, %r2266;
	setp.ge.s32 	%p503, %r2167, %r2153;
	selp.u32 	%r2267, -1, 0, %p503;
	selp.b32 	%r2268, %r2267, %r2167, %p502;
	and.b32  	%r2269, %r2268, 1;
	setp.eq.b32 	%p504, %r2269, 1;
	selp.b32 	%r2270, %r2167, %r2153, %p504;
	selp.b32 	%r2271, %r2153, %r2167, %p504;
	shr.u32 	%r2272, %r2193, 31;
	add.s32 	%r2273, %r2193, %r2272;
	and.b32  	%r2274, %r2273, -2;
	sub.s32 	%r2275, %r2193, %r2274;
	shr.u32 	%r2276, %r2179, 31;
	add.s32 	%r2277, %r2179, %r2276;
	and.b32  	%r2278, %r2277, -2;
	sub.s32 	%r2279, %r2179, %r2278;
	setp.eq.s32 	%p505, %r2275, %r2279;
	setp.ge.s32 	%p506, %r2193, %r2179;
	selp.u32 	%r2280, -1, 0, %p506;
	selp.b32 	%r2281, %r2280, %r2193, %p505;
	and.b32  	%r2282, %r2281, 1;
	setp.eq.b32 	%p507, %r2282, 1;
	selp.b32 	%r2283, %r2193, %r2179, %p507;
	selp.b32 	%r2284, %r2179, %r2193, %p507;
	shr.u32 	%r2285, %r2206, 31;
	add.s32 	%r2286, %r2206, %r2285;
	and.b32  	%r2287, %r2286, -2;
	sub.s32 	%r2288, %r2206, %r2287;
	shr.u32 	%r2289, %r2192, 31;
	add.s32 	%r2290, %r2192, %r2289;
	and.b32  	%r2291, %r2290, -2;
	sub.s32 	%r2292, %r2192, %r2291;
	setp.eq.s32 	%p508, %r2288, %r2292;
	setp.ge.s32 	%p509, %r2206, %r2192;
	selp.u32 	%r2293, -1, 0, %p509;
	selp.b32 	%r2294, %r2293, %r2206, %p508;
	and.b32  	%r2295, %r2294, 1;
	setp.eq.b32 	%p510, %r2295, 1;
	selp.b32 	%r2296, %r2206, %r2192, %p510;
	selp.b32 	%r2297, %r2192, %r2206, %p510;
	shr.u32 	%r2298, %r2219, 31;
	add.s32 	%r2299, %r2219, %r2298;
	and.b32  	%r2300, %r2299, -2;
	sub.s32 	%r2301, %r2219, %r2300;
	shr.u32 	%r2302, %r2205, 31;
	add.s32 	%r2303, %r2205, %r2302;
	and.b32  	%r2304, %r2303, -2;
	sub.s32 	%r2305, %r2205, %r2304;
	setp.eq.s32 	%p511, %r2301, %r2305;
	setp.ge.s32 	%p512, %r2219, %r2205;
	selp.u32 	%r2306, -1, 0, %p512;
	selp.b32 	%r2307, %r2306, %r2219, %p511;
	and.b32  	%r2308, %r2307, 1;
	setp.eq.b32 	%p513, %r2308, 1;
	selp.b32 	%r2309, %r2219, %r2205, %p513;
	selp.b32 	%r2310, %r2205, %r2219, %p513;
	shr.u32 	%r2311, %r2232, 31;
	add.s32 	%r2312, %r2232, %r2311;
	and.b32  	%r2313, %r2312, -2;
	sub.s32 	%r2314, %r2232, %r2313;
	shr.u32 	%r2315, %r2218, 31;
	add.s32 	%r2316, %r2218, %r2315;
	and.b32  	%r2317, %r2316, -2;
	sub.s32 	%r2318, %r2218, %r2317;
	setp.eq.s32 	%p514, %r2314, %r2318;
	setp.ge.s32 	%p515, %r2232, %r2218;
	selp.u32 	%r2319, -1, 0, %p515;
	selp.b32 	%r2320, %r2319, %r2232, %p514;
	and.b32  	%r2321, %r2320, 1;
	setp.eq.b32 	%p516, %r2321, 1;
	selp.b32 	%r2322, %r2232, %r2218, %p516;
	selp.b32 	%r2323, %r2218, %r2232, %p516;
	shr.u32 	%r2324, %r2245, 31;
	add.s32 	%r2325, %r2245, %r2324;
	and.b32  	%r2326, %r2325, -2;
	sub.s32 	%r2327, %r2245, %r2326;
	shr.u32 	%r2328, %r2231, 31;
	add.s32 	%r2329, %r2231, %r2328;
	and.b32  	%r2330, %r2329, -2;
	sub.s32 	%r2331, %r2231, %r2330;
	setp.eq.s32 	%p517, %r2327, %r2331;
	setp.ge.s32 	%p518, %r2245, %r2231;
	selp.u32 	%r2332, -1, 0, %p518;
	selp.b32 	%r2333, %r2332, %r2245, %p517;
	and.b32  	%r2334, %r2333, 1;
	setp.eq.b32 	%p519, %r2334, 1;
	selp.b32 	%r2335, %r2245, %r2231, %p519;
	selp.b32 	%r2336, %r2231, %r2245, %p519;
	shr.u32 	%r2337, %r2258, 31;
	add.s32 	%r2338, %r2258, %r2337;
	and.b32  	%r2339, %r2338, -2;
	sub.s32 	%r2340, %r2258, %r2339;
	shr.u32 	%r2341, %r2244, 31;
	add.s32 	%r2342, %r2244, %r2341;
	and.b32  	%r2343, %r2342, -2;
	sub.s32 	%r2344, %r2244, %r2343;
	setp.eq.s32 	%p520, %r2340, %r2344;
	setp.ge.s32 	%p521, %r2258, %r2244;
	selp.u32 	%r2345, -1, 0, %p521;
	selp.b32 	%r2346, %r2345, %r2258, %p520;
	and.b32  	%r2347, %r2346, 1;
	setp.eq.b32 	%p522, %r2347, 1;
	selp.b32 	%r2348, %r2258, %r2244, %p522;
	selp.b32 	%r2349, %r2244, %r2258, %p522;
	shr.u32 	%r2350, %r2271, 31;
	add.s32 	%r2351, %r2271, %r2350;
	and.b32  	%r2352, %r2351, -2;
	sub.s32 	%r2353, %r2271, %r2352;
	shr.u32 	%r2354, %r2257, 31;
	add.s32 	%r2355, %r2257, %r2354;
	and.b32  	%r2356, %r2355, -2;
	sub.s32 	%r2357, %r2257, %r2356;
	setp.eq.s32 	%p523, %r2353, %r2357;
	setp.ge.s32 	%p524, %r2271, %r2257;
	selp.u32 	%r2358, -1, 0, %p524;
	selp.b32 	%r2359, %r2358, %r2271, %p523;
	and.b32  	%r2360, %r2359, 1;
	setp.eq.b32 	%p525, %r2360, 1;
	selp.b32 	%r2361, %r2271, %r2257, %p525;
	selp.b32 	%r2362, %r2257, %r2271, %p525;
	shr.u32 	%r2363, %r2166, 31;
	add.s32 	%r2364, %r2166, %r2363;
	and.b32  	%r2365, %r2364, -2;
	sub.s32 	%r2366, %r2166, %r2365;
	shr.u32 	%r2367, %r2270, 31;
	add.s32 	%r2368, %r2270, %r2367;
	and.b32  	%r2369, %r2368, -2;
	sub.s32 	%r2370, %r2270, %r2369;
	setp.eq.s32 	%p526, %r2366, %r2370;
	setp.ge.s32 	%p527, %r2166, %r2270;
	selp.u32 	%r2371, -1, 0, %p527;
	selp.b32 	%r2372, %r2371, %r2166, %p526;
	and.b32  	%r2373, %r2372, 1;
	setp.eq.b32 	%p528, %r2373, 1;
	selp.b32 	%r5244, %r2166, %r2270, %p528;
	selp.b32 	%r2374, %r2270, %r2166, %p528;
	shr.u32 	%r2375, %r2284, 31;
	add.s32 	%r2376, %r2284, %r2375;
	and.b32  	%r2377, %r2376, -2;
	sub.s32 	%r2378, %r2284, %r2377;
	shr.u32 	%r2379, %r2180, 31;
	add.s32 	%r2380, %r2180, %r2379;
	and.b32  	%r2381, %r2380, -2;
	sub.s32 	%r2382, %r2180, %r2381;
	setp.eq.s32 	%p529, %r2378, %r2382;
	setp.ge.s32 	%p530, %r2284, %r2180;
	selp.u32 	%r2383, -1, 0, %p530;
	selp.b32 	%r2384, %r2383, %r2284, %p529;
	and.b32  	%r2385, %r2384, 1;
	setp.eq.b32 	%p531, %r2385, 1;
	selp.b32 	%r5189, %r2284, %r2180, %p531;
	selp.b32 	%r5207, %r2180, %r2284, %p531;
	shr.u32 	%r2386, %r2297, 31;
	add.s32 	%r2387, %r2297, %r2386;
	and.b32  	%r2388, %r2387, -2;
	sub.s32 	%r2389, %r2297, %r2388;
	shr.u32 	%r2390, %r2283, 31;
	add.s32 	%r2391, %r2283, %r2390;
	and.b32  	%r2392, %r2391, -2;
	sub.s32 	%r2393, %r2283, %r2392;
	setp.eq.s32 	%p532, %r2389, %r2393;
	setp.ge.s32 	%p533, %r2297, %r2283;
	selp.u32 	%r2394, -1, 0, %p533;
	selp.b32 	%r2395, %r2394, %r2297, %p532;
	and.b32  	%r2396, %r2395, 1;
	setp.eq.b32 	%p534, %r2396, 1;
	selp.b32 	%r5148, %r2297, %r2283, %p534;
	selp.b32 	%r5146, %r2283, %r2297, %p534;
	shr.u32 	%r2397, %r2310, 31;
	add.s32 	%r2398, %r2310, %r2397;
	and.b32  	%r2399, %r2398, -2;
	sub.s32 	%r2400, %r2310, %r2399;
	shr.u32 	%r2401, %r2296, 31;
	add.s32 	%r2402, %r2296, %r2401;
	and.b32  	%r2403, %r2402, -2;
	sub.s32 	%r2404, %r2296, %r2403;
	setp.eq.s32 	%p535, %r2400, %r2404;
	setp.ge.s32 	%p536, %r2310, %r2296;
	selp.u32 	%r2405, -1, 0, %p536;
	selp.b32 	%r2406, %r2405, %r2310, %p535;
	and.b32  	%r2407, %r2406, 1;
	setp.eq.b32 	%p537, %r2407, 1;
	selp.b32 	%r5152, %r2310, %r2296, %p537;
	selp.b32 	%r5150, %r2296, %r2310, %p537;
	shr.u32 	%r2408, %r2323, 31;
	add.s32 	%r2409, %r2323, %r2408;
	and.b32  	%r2410, %r2409, -2;
	sub.s32 	%r2411, %r2323, %r2410;
	shr.u32 	%r2412, %r2309, 31;
	add.s32 	%r2413, %r2309, %r2412;
	and.b32  	%r2414, %r2413, -2;
	sub.s32 	%r2415, %r2309, %r2414;
	setp.eq.s32 	%p538, %r2411, %r2415;
	setp.ge.s32 	%p539, %r2323, %r2309;
	selp.u32 	%r2416, -1, 0, %p539;
	selp.b32 	%r2417, %r2416, %r2323, %p538;
	and.b32  	%r2418, %r2417, 1;
	setp.eq.b32 	%p540, %r2418, 1;
	selp.b32 	%r5156, %r2323, %r2309, %p540;
	selp.b32 	%r5154, %r2309, %r2323, %p540;
	shr.u32 	%r2419, %r2336, 31;
	add.s32 	%r2420, %r2336, %r2419;
	and.b32  	%r2421, %r2420, -2;
	sub.s32 	%r2422, %r2336, %r2421;
	shr.u32 	%r2423, %r2322, 31;
	add.s32 	%r2424, %r2322, %r2423;
	and.b32  	%r2425, %r2424, -2;
	sub.s32 	%r2426, %r2322, %r2425;
	setp.eq.s32 	%p541, %r2422, %r2426;
	setp.ge.s32 	%p542, %r2336, %r2322;
	selp.u32 	%r2427, -1, 0, %p542;
	selp.b32 	%r2428, %r2427, %r2336, %p541;
	and.b32  	%r2429, %r2428, 1;
	setp.eq.b32 	%p543, %r2429, 1;
	selp.b32 	%r5160, %r2336, %r2322, %p543;
	selp.b32 	%r5158, %r2322, %r2336, %p543;
	shr.u32 	%r2430, %r2349, 31;
	add.s32 	%r2431, %r2349, %r2430;
	and.b32  	%r2432, %r2431, -2;
	sub.s32 	%r2433, %r2349, %r2432;
	shr.u32 	%r2434, %r2335, 31;
	add.s32 	%r2435, %r2335, %r2434;
	and.b32  	%r2436, %r2435, -2;
	sub.s32 	%r2437, %r2335, %r2436;
	setp.eq.s32 	%p544, %r2433, %r2437;
	setp.ge.s32 	%p545, %r2349, %r2335;
	selp.u32 	%r2438, -1, 0, %p545;
	selp.b32 	%r2439, %r2438, %r2349, %p544;
	and.b32  	%r2440, %r2439, 1;
	setp.eq.b32 	%p546, %r2440, 1;
	selp.b32 	%r5164, %r2349, %r2335, %p546;
	selp.b32 	%r5162, %r2335, %r2349, %p546;
	shr.u32 	%r2441, %r2362, 31;
	add.s32 	%r2442, %r2362, %r2441;
	and.b32  	%r2443, %r2442, -2;
	sub.s32 	%r2444, %r2362, %r2443;
	shr.u32 	%r2445, %r2348, 31;
	add.s32 	%r2446, %r2348, %r2445;
	and.b32  	%r2447, %r2446, -2;
	sub.s32 	%r2448, %r2348, %r2447;
	setp.eq.s32 	%p547, %r2444, %r2448;
	setp.ge.s32 	%p548, %r2362, %r2348;
	selp.u32 	%r2449, -1, 0, %p548;
	selp.b32 	%r2450, %r2449, %r2362, %p547;
	and.b32  	%r2451, %r2450, 1;
	setp.eq.b32 	%p549, %r2451, 1;
	selp.b32 	%r5168, %r2362, %r2348, %p549;
	selp.b32 	%r5166, %r2348, %r2362, %p549;
	shr.u32 	%r2452, %r2374, 31;
	add.s32 	%r2453, %r2374, %r2452;
	and.b32  	%r2454, %r2453, -2;
	sub.s32 	%r2455, %r2374, %r2454;
	shr.u32 	%r2456, %r2361, 31;
	add.s32 	%r2457, %r2361, %r2456;
	and.b32  	%r2458, %r2457, -2;
	sub.s32 	%r2459, %r2361, %r2458;
	setp.eq.s32 	%p550, %r2455, %r2459;
	setp.ge.s32 	%p551, %r2374, %r2361;
	selp.u32 	%r2460, -1, 0, %p551;
	selp.b32 	%r2461, %r2460, %r2374, %p550;
	and.b32  	%r2462, %r2461, 1;
	setp.eq.b32 	%p552, %r2462, 1;
	selp.b32 	%r5172, %r2374, %r2361, %p552;
	selp.b32 	%r5170, %r2361, %r2374, %p552;
$L__BB7_174:
	mov.b32 	%r5208, 2;
$L__BB7_175:
	mov.u32 	%r346, %r5208;
	bar.sync 	0;
	add.s32 	%r2464, %r346, -1;
	shr.u32 	%r2465, %r346, 1;
	mov.u32 	%r2466, _ZZN3cub18CUB_300001_SM_10006detail10merge_sort30DeviceMergeSortBlockSortKernelINS2_10policy_hubIN6thrust24THRUST_300001_SM_1000_NS6detail15normal_iteratorINS6_10device_ptrIiEEEEE9Policy600ESB_PNS0_8NullTypeESB_SF_m17evens_before_oddsiSE_EEvbT0_T1_T2_T3_T4_PT6_PT7_T5_NS1_7vsmem_tEE19static_temp_storage;
	mad.lo.s32 	%r2467, %r176, 68, %r2466;
	st.shared.u32 	[%r2467], %r5207;
	st.shared.u32 	[%r2467+4], %r5189;
	st.shared.u32 	[%r2467+8], %r5146;
	st.shared.u32 	[%r2467+12], %r5148;
	st.shared.u32 	[%r2467+16], %r5150;
	st.shared.u32 	[%r2467+20], %r5152;
	st.shared.u32 	[%r2467+24], %r5154;
	st.shared.u32 	[%r2467+28], %r5156;
	st.shared.u32 	[%r2467+32], %r5158;
	st.shared.u32 	[%r2467+36], %r5160;
	st.shared.u32 	[%r2467+40], %r5162;
	st.shared.u32 	[%r2467+44], %r5164;
	st.shared.u32 	[%r2467+48], %r5166;
	st.shared.u32 	[%r2467+52], %r5168;
	st.shared.u32 	[%r2467+56], %r5170;
	st.shared.u32 	[%r2467+60], %r5172;
	st.shared.u32 	[%r2467+64], %r5244;
	bar.sync 	0;
	neg.s32 	%r2468, %r346;
	and.b32  	%r2469, %r176, %r2468;
	mul.lo.s32 	%r2470, %r2469, 17;
	mul.lo.s32 	%r2471, %r2465, 17;
	and.b32  	%r2472, %r2464, %r176;
	mul.lo.s32 	%r2473, %r2472, 17;
	min.s32 	%r347, %r2473, %r175;
	min.s32 	%r348, %r2470, %r175;
	add.s32 	%r2474, %r348, %r2471;
	min.s32 	%r349, %r2474, %r175;
	add.s32 	%r2475, %r349, %r2471;
	min.s32 	%r350, %r2475, %r175;
	sub.s32 	%r2476, %r349, %r348;
	sub.s32 	%r2477, %r350, %r349;
	setp.lt.s32 	%p553, %r347, %r2477;
	sub.s32 	%r2478, %r347, %r2477;
	selp.b32 	%r5211, 0, %r2478, %p553;
	min.s32 	%r5209, %r2476, %r347;
	setp.ge.s32 	%p554, %r5211, %r5209;
	@%p554 bra 	$L__BB7_178;
	add.s32 	%r353, %r349, %r347;
$L__BB7_177:
	sub.s32 	%r2479, %r5209, %r5211;
	shr.u32 	%r2480, %r2479, 31;
	add.s32 	%r2481, %r2479, %r2480;
	shr.s32 	%r2482, %r2481, 1;
	add.s32 	%r2483, %r2482, %r5211;
	add.s32 	%r2484, %r2483, %r348;
	shl.b32 	%r2485, %r2484, 2;
	add.s32 	%r2487, %r2466, %r2485;
	ld.shared.u32 	%r2488, [%r2487];
	not.b32 	%r2489, %r2483;
	add.s32 	%r2490, %r353, %r2489;
	shl.b32 	%r2491, %r2490, 2;
	add.s32 	%r2492, %r2466, %r2491;
	ld.shared.u32 	%r2493, [%r2492];
	shr.u32 	%r2494, %r2493, 31;
	add.s32 	%r2495, %r2493, %r2494;
	and.b32  	%r2496, %r2495, -2;
	sub.s32 	%r2497, %r2493, %r2496;
	shr.u32 	%r2498, %r2488, 31;
	add.s32 	%r2499, %r2488, %r2498;
	and.b32  	%r2500, %r2499, -2;
	sub.s32 	%r2501, %r2488, %r2500;
	setp.eq.s32 	%p555, %r2497, %r2501;
	setp.ge.s32 	%p556, %r2493, %r2488;
	selp.u32 	%r2502, -1, 0, %p556;
	selp.b32 	%r2503, %r2502, %r2493, %p555;
	and.b32  	%r2504, %r2503, 1;
	setp.eq.b32 	%p557, %r2504, 1;
	add.s32 	%r2505, %r2483, 1;
	selp.b32 	%r5211, %r2505, %r5211, %p557;
	selp.b32 	%r5209, %r5209, %r2483, %p557;
	setp.lt.s32 	%p558, %r5211, %r5209;
	@%p558 bra 	$L__BB7_177;
$L__BB7_178:
	add.s32 	%r359, %r5211, %r348;
	add.s32 	%r2506, %r349, %r347;
	sub.s32 	%r360, %r2506, %r5211;
	shl.b32 	%r2507, %r359, 2;
	add.s32 	%r361, %r2466, %r2507;
	ld.shared.u32 	%r5214, [%r361];
	shl.b32 	%r2509, %r360, 2;
	add.s32 	%r363, %r2466, %r2509;
	ld.shared.u32 	%r5213, [%r363];
	setp.ge.s32 	%p560, %r360, %r350;
	mov.pred 	%p1331, 0;
	@%p560 bra 	$L__BB7_181;
	setp.ge.s32 	%p562, %r359, %r349;
	mov.pred 	%p1331, -1;
	@%p562 bra 	$L__BB7_181;
	shr.u32 	%r2510, %r5213, 31;
	add.s32 	%r2511, %r5213, %r2510;
	and.b32  	%r2512, %r2511, -2;
	sub.s32 	%r2513, %r5213, %r2512;
	shr.u32 	%r2514, %r5214, 31;
	add.s32 	%r2515, %r5214, %r2514;
	and.b32  	%r2516, %r2515, -2;
	sub.s32 	%r2517, %r5214, %r2516;
	setp.eq.s32 	%p563, %r2513, %r2517;
	setp.lt.s32 	%p564, %r5213, %r5214;
	and.b32  	%r2518, %r5213, 1;
	setp.eq.b32 	%p565, %r2518, 1;
	not.pred 	%p566, %p565;
	selp.u32 	%r2519, -1, 0, %p564;
	selp.u32 	%r2520, -1, 0, %p566;
	selp.b32 	%r2521, %r2519, %r2520, %p563;
	and.b32  	%r2522, %r2521, 1;
	setp.eq.b32 	%p1331, %r2522, 1;
$L__BB7_181:
	selp.b32 	%r5207, %r5213, %r5214, %p1331;
	selp.u32 	%r2523, 1, 0, %p1331;
	add.s32 	%r366, %r360, %r2523;
	not.pred 	%p567, %p1331;
	selp.u32 	%r2524, 1, 0, %p567;
	add.s32 	%r367, %r359, %r2524;
	@%p567 bra 	$L__BB7_183;
	ld.shared.u32 	%r5213, [%r363+4];
	bra.uni 	$L__BB7_184;
$L__BB7_183:
	ld.shared.u32 	%r5214, [%r361+4];
$L__BB7_184:
	setp.ge.s32 	%p569, %r366, %r350;
	mov.pred 	%p1332, 0;
	@%p569 bra 	$L__BB7_187;
	setp.ge.s32 	%p571, %r367, %r349;
	mov.pred 	%p1332, -1;
	@%p571 bra 	$L__BB7_187;
	shr.u32 	%r2525, %r5213, 31;
	add.s32 	%r2526, %r5213, %r2525;
	and.b32  	%r2527, %r2526, -2;
	sub.s32 	%r2528, %r5213, %r2527;
	shr.u32 	%r2529, %r5214, 31;
	add.s32 	%r2530, %r5214, %r2529;
	and.b32  	%r2531, %r2530, -2;
	sub.s32 	%r2532, %r5214, %r2531;
	setp.eq.s32 	%p572, %r2528, %r2532;
	setp.lt.s32 	%p573, %r5213, %r5214;
	and.b32  	%r2533, %r5213, 1;
	setp.eq.b32 	%p574, %r2533, 1;
	not.pred 	%p575, %p574;
	selp.u32 	%r2534, -1, 0, %p573;
	selp.u32 	%r2535, -1, 0, %p575;
	selp.b32 	%r2536, %r2534, %r2535, %p572;
	and.b32  	%r2537, %r2536, 1;
	setp.eq.b32 	%p1332, %r2537, 1;
$L__BB7_187:
	selp.b32 	%r5189, %r5213, %r5214, %p1332;
	selp.u32 	%r2538, 1, 0, %p1332;
	add.s32 	%r373, %r366, %r2538;
	not.pred 	%p576, %p1332;
	selp.u32 	%r2539, 1, 0, %p576;
	add.s32 	%r374, %r367, %r2539;
	@%p1332 bra 	$L__BB7_189;
	shl.b32 	%r2540, %r374, 2;
	add.s32 	%r2542, %r2466, %r2540;
	ld.shared.u32 	%r5214, [%r2542];
	bra.uni 	$L__BB7_190;
$L__BB7_189:
	shl.b32 	%r2543, %r373, 2;
	add.s32 	%r2545, %r2466, %r2543;
	ld.shared.u32 	%r5213, [%r2545];
$L__BB7_190:
	setp.ge.s32 	%p578, %r373, %r350;
	mov.pred 	%p1333, 0;
	@%p578 bra 	$L__BB7_193;
	setp.ge.s32 	%p580, %r374, %r349;
	mov.pred 	%p1333, -1;
	@%p580 bra 	$L__BB7_193;
	shr.u32 	%r2546, %r5213, 31;
	add.s32 	%r2547, %r5213, %r2546;
	and.b32  	%r2548, %r2547, -2;
	sub.s32 	%r2549, %r5213, %r2548;
	shr.u32 	%r2550, %r5214, 31;
	add.s32 	%r2551, %r5214, %r2550;
	and.b32  	%r2552, %r2551, -2;
	sub.s32 	%r2553, %r5214, %r2552;
	setp.eq.s32 	%p581, %r2549, %r2553;
	setp.lt.s32 	%p582, %r5213, %r5214;
	and.b32  	%r2554, %r5213, 1;
	setp.eq.b32 	%p583, %r2554, 1;
	not.pred 	%p584, %p583;
	selp.u32 	%r2555, -1, 0, %p582;
	selp.u32 	%r2556, -1, 0, %p584;
	selp.b32 	%r2557, %r2555, %r2556, %p581;
	and.b32  	%r2558, %r2557, 1;
	setp.eq.b32 	%p1333, %r2558, 1;
$L__BB7_193:
	selp.b32 	%r5146, %r5213, %r5214, %p1333;
	selp.u32 	%r2559, 1, 0, %p1333;
	add.s32 	%r380, %r373, %r2559;
	not.pred 	%p585, %p1333;
	selp.u32 	%r2560, 1, 0, %p585;
	add.s32 	%r381, %r374, %r2560;
	@%p1333 bra 	$L__BB7_195;
	shl.b32 	%r2561, %r381, 2;
	add.s32 	%r2563, %r2466, %r2561;
	ld.shared.u32 	%r5214, [%r2563];
	bra.uni 	$L__BB7_196;
$L__BB7_195:
	shl.b32 	%r2564, %r380, 2;
	add.s32 	%r2566, %r2466, %r2564;
	ld.shared.u32 	%r5213, [%r2566];
$L__BB7_196:
	setp.ge.s32 	%p587, %r380, %r350;
	mov.pred 	%p1334, 0;
	@%p587 bra 	$L__BB7_199;
	setp.ge.s32 	%p589, %r381, %r349;
	mov.pred 	%p1334, -1;
	@%p589 bra 	$L__BB7_199;
	shr.u32 	%r2567, %r5213, 31;
	add.s32 	%r2568, %r5213, %r2567;
	and.b32  	%r2569, %r2568, -2;
	sub.s32 	%r2570, %r5213, %r2569;
	shr.u32 	%r2571, %r5214, 31;
	add.s32 	%r2572, %r5214, %r2571;
	and.b32  	%r2573, %r2572, -2;
	sub.s32 	%r2574, %r5214, %r2573;
	setp.eq.s32 	%p590, %r2570, %r2574;
	setp.lt.s32 	%p591, %r5213, %r5214;
	and.b32  	%r2575, %r5213, 1;
	setp.eq.b32 	%p592, %r2575, 1;
	not.pred 	%p593, %p592;
	selp.u32 	%r2576, -1, 0, %p591;
	selp.u32 	%r2577, -1, 0, %p593;
	selp.b32 	%r2578, %r2576, %r2577, %p590;
	and.b32  	%r2579, %r2578, 1;
	setp.eq.b32 	%p1334, %r2579, 1;
$L__BB7_199:
	selp.b32 	%r5148, %r5213, %r5214, %p1334;
	selp.u32 	%r2580, 1, 0, %p1334;
	add.s32 	%r387, %r380, %r2580;
	not.pred 	%p594, %p1334;
	selp.u32 	%r2581, 1, 0, %p594;
	add.s32 	%r388, %r381, %r2581;
	@%p1334 bra 	$L__BB7_201;
	shl.b32 	%r2582, %r388, 2;
	add.s32 	%r2584, %r2466, %r2582;
	ld.shared.u32 	%r5214, [%r2584];
	bra.uni 	$L__BB7_202;
$L__BB7_201:
	shl.b32 	%r2585, %r387, 2;
	add.s32 	%r2587, %r2466, %r2585;
	ld.shared.u32 	%r5213, [%r2587];
$L__BB7_202:
	setp.ge.s32 	%p596, %r387, %r350;
	mov.pred 	%p1335, 0;
	@%p596 bra 	$L__BB7_205;
	setp.ge.s32 	%p598, %r388, %r349;
	mov.pred 	%p1335, -1;
	@%p598 bra 	$L__BB7_205;
	shr.u32 	%r2588, %r5213, 31;
	add.s32 	%r2589, %r5213, %r2588;
	and.b32  	%r2590, %r2589, -2;
	sub.s32 	%r2591, %r5213, %r2590;
	shr.u32 	%r2592, %r5214, 31;
	add.s32 	%r2593, %r5214, %r2592;
	and.b32  	%r2594, %r2593, -2;
	sub.s32 	%r2595, %r5214, %r2594;
	setp.eq.s32 	%p599, %r2591, %r2595;
	setp.lt.s32 	%p600, %r5213, %r5214;
	and.b32  	%r2596, %r5213, 1;
	setp.eq.b32 	%p601, %r2596, 1;
	not.pred 	%p602, %p601;
	selp.u32 	%r2597, -1, 0, %p600;
	selp.u32 	%r2598, -1, 0, %p602;
	selp.b32 	%r2599, %r2597, %r2598, %p599;
	and.b32  	%r2600, %r2599, 1;
	setp.eq.b32 	%p1335, %r2600, 1;
$L__BB7_205:
	selp.b32 	%r5150, %r5213, %r5214, %p1335;
	selp.u32 	%r2601, 1, 0, %p1335;
	add.s32 	%r394, %r387, %r2601;
	not.pred 	%p603, %p1335;
	selp.u32 	%r2602, 1, 0, %p603;
	add.s32 	%r395, %r388, %r2602;
	@%p1335 bra 	$L__BB7_207;
	shl.b32 	%r2603, %r395, 2;
	add.s32 	%r2605, %r2466, %r2603;
	ld.shared.u32 	%r5214, [%r2605];
	bra.uni 	$L__BB7_208;
$L__BB7_207:
	shl.b32 	%r2606, %r394, 2;
	add.s32 	%r2608, %r2466, %r2606;
	ld.shared.u32 	%r5213, [%r2608];
$L__BB7_208:
	setp.ge.s32 	%p605, %r394, %r350;
	mov.pred 	%p1336, 0;
	@%p605 bra 	$L__BB7_211;
	setp.ge.s32 	%p607, %r395, %r349;
	mov.pred 	%p1336, -1;
	@%p607 bra 	$L__BB7_211;
	shr.u32 	%r2609, %r5213, 31;
	add.s32 	%r2610, %r5213, %r2609;
	and.b32  	%r2611, %r2610, -2;
	sub.s32 	%r2612, %r5213, %r2611;
	shr.u32 	%r2613, %r5214, 31;
	add.s32 	%r2614, %r5214, %r2613;
	and.b32  	%r2615, %r2614, -2;
	sub.s32 	%r2616, %r5214, %r2615;
	setp.eq.s32 	%p608, %r2612, %r2616;
	setp.lt.s32 	%p609, %r5213, %r5214;
	and.b32  	%r2617, %r5213, 1;
	setp.eq.b32 	%p610, %r2617, 1;
	not.pred 	%p611, %p610;
	selp.u32 	%r2618, -1, 0, %p609;
	selp.u32 	%r2619, -1, 0, %p611;
	selp.b32 	%r2620, %r2618, %r2619, %p608;
	and.b32  	%r2621, %r2620, 1;
	setp.eq.b32 	%p1336, %r2621, 1;
$L__BB7_211:
	selp.b32 	%r5152, %r5213, %r5214, %p1336;
	selp.u32 	%r2622, 1, 0, %p1336;
	add.s32 	%r401, %r394, %r2622;
	not.pred 	%p612, %p1336;
	selp.u32 	%r2623, 1, 0, %p612;
	add.s32 	%r402, %r395, %r2623;
	@%p1336 bra 	$L__BB7_213;
	shl.b32 	%r2624, %r402, 2;
	add.s32 	%r2626, %r2466, %r2624;
	ld.shared.u32 	%r5214, [%r2626];
	bra.uni 	$L__BB7_214;
$L__BB7_213:
	shl.b32 	%r2627, %r401, 2;
	add.s32 	%r2629, %r2466, %r2627;
	ld.shared.u32 	%r5213, [%r2629];
$L__BB7_214:
	setp.ge.s32 	%p614, %r401, %r350;
	mov.pred 	%p1337, 0;
	@%p614 bra 	$L__BB7_217;
	setp.ge.s32 	%p616, %r402, %r349;
	mov.pred 	%p1337, -1;
	@%p616 bra 	$L__BB7_217;
	shr.u32 	%r2630, %r5213, 31;
	add.s32 	%r2631, %r5213, %r2630;
	and.b32  	%r2632, %r2631, -2;
	sub.s32 	%r2633, %r5213, %r2632;
	shr.u32 	%r2634, %r5214, 31;
	add.s32 	%r2635, %r5214, %r2634;
	and.b32  	%r2636, %r2635, -2;
	sub.s32 	%r2637, %r5214, %r2636;
	setp.eq.s32 	%p617, %r2633, %r2637;
	setp.lt.s32 	%p618, %r5213, %r5214;
	and.b32  	%r2638, %r5213, 1;
	setp.eq.b32 	%p619, %r2638, 1;
	not.pred 	%p620, %p619;
	selp.u32 	%r2639, -1, 0, %p618;
	selp.u32 	%r2640, -1, 0, %p620;
	selp.b32 	%r2641, %r2639, %r2640, %p617;
	and.b32  	%r2642, %r2641, 1;
	setp.eq.b32 	%p1337, %r2642, 1;
$L__BB7_217:
	selp.b32 	%r5154, %r5213, %r5214, %p1337;
	selp.u32 	%r2643, 1, 0, %p1337;
	add.s32 	%r408, %r401, %r2643;
	not.pred 	%p621, %p1337;
	selp.u32 	%r2644, 1, 0, %p621;
	add.s32 	%r409, %r402, %r2644;
	@%p1337 bra 	$L__BB7_219;
	shl.b32 	%r2645, %r409, 2;
	add.s32 	%r2647, %r2466, %r2645;
	ld.shared.u32 	%r5214, [%r2647];
	bra.uni 	$L__BB7_220;
$L__BB7_219:
	shl.b32 	%r2648, %r408, 2;
	add.s32 	%r2650, %r2466, %r2648;
	ld.shared.u32 	%r5213, [%r2650];
$L__BB7_220:
	setp.ge.s32 	%p623, %r408, %r350;
	mov.pred 	%p1338, 0;
	@%p623 bra 	$L__BB7_223;
	setp.ge.s32 	%p625, %r409, %r349;
	mov.pred 	%p1338, -1;
	@%p625 bra 	$L__BB7_223;
	shr.u32 	%r2651, %r5213, 31;
	add.s32 	%r2652, %r5213, %r2651;
	and.b32  	%r2653, %r2652, -2;
	sub.s32 	%r2654, %r5213, %r2653;
	shr.u32 	%r2655, %r5214, 31;
	add.s32 	%r2656, %r5214, %r2655;
	and.b32  	%r2657, %r2656, -2;
	sub.s32 	%r2658, %r5214, %r2657;
	setp.eq.s32 	%p626, %r2654, %r2658;
	setp.lt.s32 	%p627, %r5213, %r5214;
	and.b32  	%r2659, %r5213, 1;
	setp.eq.b32 	%p628, %r2659, 1;
	not.pred 	%p629, %p628;
	selp.u32 	%r2660, -1, 0, %p627;
	selp.u32 	%r2661, -1, 0, %p629;
	selp.b32 	%r2662, %r2660, %r2661, %p626;
	and.b32  	%r2663, %r2662, 1;
	setp.eq.b32 	%p1338, %r2663, 1;
$L__BB7_223:
	selp.b32 	%r5156, %r5213, %r5214, %p1338;
	selp.u32 	%r2664, 1, 0, %p1338;
	add.s32 	%r415, %r408, %r2664;
	not.pred 	%p630, %p1338;
	selp.u32 	%r2665, 1, 0, %p630;
	add.s32 	%r416, %r409, %r2665;
	@%p1338 bra 	$L__BB7_225;
	shl.b32 	%r2666, %r416, 2;
	mov.u32 	%r2667, _ZZN3cub18CUB_300001_SM_10006detail10merge_sort30DeviceMergeSortBlockSortKernelINS2_10policy_hubIN6thrust24THRUST_300001_SM_1000_NS6detail15normal_iteratorINS6_10device_ptrIiEEEEE9Policy600ESB_PNS0_8NullTypeESB_SF_m17evens_before_oddsiSE_EEvbT0_T1_T2_T3_T4_PT6_PT7_T5_NS1_7vsmem_tEE19static_temp_storage;
	add.s32 	%r2668, %r2667, %r2666;
	ld.shared.u32 	%r5214, [%r2668];
	bra.uni 	$L__BB7_226;
$L__BB7_225:
	shl.b32 	%r2669, %r415, 2;
	mov.u32 	%r2670, _ZZN3cub18CUB_300001_SM_10006detail10merge_sort30DeviceMergeSortBlockSortKernelINS2_10policy_hubIN6thrust24THRUST_300001_SM_1000_NS6detail15normal_iteratorINS6_10device_ptrIiEEEEE9Policy600ESB_PNS0_8NullTypeESB_SF_m17evens_before_oddsiSE_EEvbT0_T1_T2_T3_T4_PT6_PT7_T5_NS1_7vsmem_tEE19static_temp_storage;
	add.s32 	%r2671, %r2670, %r2669;
	ld.shared.u32 	%r5213, [%r2671];
$L__BB7_226:
	setp.ge.s32 	%p632, %r415, %r350;
	mov.pred 	%p1339, 0;
	@%p632 bra 	$L__BB7_229;
	setp.ge.s32 	%p634, %r416, %r349;
	mov.pred 	%p1339, -1;
	@%p634 bra 	$L__BB7_229;
	shr.u32 	%r2672, %r5213, 31;
	add.s32 	%r2673, %r5213, %r2672;
	and.b32  	%r2674, %r2673, -2;
	sub.s32 	%r2675, %r5213, %r2674;
	shr.u32 	%r2676, %r5214, 31;
	add.s32 	%r2677, %r5214, %r2676;
	and.b32  	%r2678, %r2677, -2;
	sub.s32 	%r2679, %r5214, %r2678;
	setp.eq.s32 	%p635, %r2675, %r2679;
	setp.lt.s32 	%p636, %r5213, %r5214;
	and.b32  	%r2680, %r5213, 1;
	setp.eq.b32 	%p637, %r2680, 1;
	not.pred 	%p638, %p637;
	selp.u32 	%r2681, -1, 0, %p636;
	selp.u32 	%r2682, -1, 0, %p638;
	selp.b32 	%r2683, %r2681, %r2682, %p635;
	and.b32  	%r2684, %r2683, 1;
	setp.eq.b32 	%p1339, %r2684, 1;
$L__BB7_229:
	selp.b32 	%r5158, %r5213, %r5214, %p1339;
	selp.u32 	%r2685, 1, 0, %p1339;
	add.s32 	%r422, %r415, %r2685;
	not.pred 	%p639, %p1339;
	selp.u32 	%r2686, 1, 0, %p639;
	add.s32 	%r423, %r416, %r2686;
	@%p1339 bra 	$L__BB7_231;
	shl.b32 	%r2687, %r423, 2;
	mov.u32 	%r2688, _ZZN3cub18CUB_300001_SM_10006detail10merge_sort30DeviceMergeSortBlockSortKernelINS2_10policy_hubIN6thrust24THRUST_300001_SM_1000_NS6detail15normal_iteratorINS6_10device_ptrIiEEEEE9Policy600ESB_PNS0_8NullTypeESB_SF_m17evens_before_oddsiSE_EEvbT0_T1_T2_T3_T4_PT6_PT7_T5_NS1_7vsmem_tEE19static_temp_storage;
	add.s32 	%r2689, %r2688, %r2687;
	ld.shared.u32 	%r5214, [%r2689];
	bra.uni 	$L__BB7_232;
$L__BB7_231:
	shl.b32 	%r2690, %r422, 2;
	mov.u32 	%r2691, _ZZN3cub18CUB_300001_SM_10006detail10merge_sort30DeviceMergeSortBlockSortKernelINS2_10policy_hubIN6thrust24THRUST_300001_SM_1000_NS6detail15normal_iteratorINS6_10device_ptrIiEEEEE9Policy600ESB_PNS0_8NullTypeESB_SF_m17evens_before_oddsiSE_EEvbT0_T1_T2_T3_T4_PT6_PT7_T5_NS1_7vsmem_tEE19static_temp_storage;
	add.s32 	%r2692, %r2691, %r2690;
	ld.shared.u32 	%r5213, [%r2692];
$L__BB7_232:
	setp.ge.s32 	%p641, %r422, %r350;
	mov.pred 	%p1340, 0;
	@%p641 bra 	$L__BB7_235;
	setp.ge.s32 	%p643, %r423, %r349;
	mov.pred 	%p1340, -1;
	@%p643 bra 	$L__BB7_235;
	shr.u32 	%r2693, %r5213, 31;
	add.s32 	%r2694, %r5213, %r2693;
	and.b32  	%r2695, %r2694, -2;
	sub.s32 	%r2696, %r5213, %r2695;
	shr.u32 	%r2697, %r5214, 31;
	add.s32 	%r2698, %r5214, %r2697;
	and.b32  	%r2699, %r2698, -2;
	sub.s32 	%r2700, %r5214, %r2699;
	setp.eq.s32 	%p644, %r2696, %r2700;
	setp.lt.s32 	%p645, %r5213, %r5214;
	and.b32  	%r2701, %r5213, 1;
	setp.eq.b32 	%p646, %r2701, 1;
	not.pred 	%p647, %p646;
	selp.u32 	%r2702, -1, 0, %p645;
	selp.u32 	%r2703, -1, 0, %p647;
	selp.b32 	%r2704, %r2702, %r2703, %p644;
	and.b32  	%r2705, %r2704, 1;
	setp.eq.b32 	%p1340, %r2705, 1;
$L__BB7_235:
	selp.b32 	%r5160, %r5213, %r5214, %p1340;
	selp.u32 	%r2706, 1, 0, %p1340;
	add.s32 	%r429, %r422, %r2706;
	not.pred 	%p648, %p1340;
	selp.u32 	%r2707, 1, 0, %p648;
	add.s32 	%r430, %r423, %r2707;
	@%p1340 bra 	$L__BB7_237;
	shl.b32 	%r2708, %r430, 2;
	mov.u32 	%r2709, _ZZN3cub18CUB_300001_SM_10006detail10merge_sort30DeviceMergeSortBlockSortKernelINS2_10policy_hubIN6thrust24THRUST_300001_SM_1000_NS6detail15normal_iteratorINS6_10device_ptrIiEEEEE9Policy600ESB_PNS0_8NullTypeESB_SF_m17evens_before_oddsiSE_EEvbT0_T1_T2_T3_T4_PT6_PT7_T5_NS1_7vsmem_tEE19static_temp_storage;
	add.s32 	%r2710, %r2709, %r2708;
	ld.shared.u32 	%r5214, [%r2710];
	bra.uni 	$L__BB7_238;
$L__BB7_237:
	shl.b32 	%r2711, %r429, 2;
	mov.u32 	%r2712, _ZZN3cub18CUB_300001_SM_10006detail10merge_sort30DeviceMergeSortBlockSortKernelINS2_10policy_hubIN6thrust24THRUST_300001_SM_1000_NS6detail15normal_iteratorINS6_10device_ptrIiEEEEE9Policy600ESB_PNS0_8NullTypeESB_SF_m17evens_before_oddsiSE_EEvbT0_T1_T2_T3_T4_PT6_PT7_T5_NS1_7vsmem_tEE19static_temp_storage;
	add.s32 	%r2713, %r2712, %r2711;
	ld.shared.u32 	%r5213, [%r2713];
$L__BB7_238:
	setp.ge.s32 	%p650, %r429, %r350;
	mov.pred 	%p1341, 0;
	@%p650 bra 	$L__BB7_241;
	setp.ge.s32 	%p652, %r430, %r349;
	mov.pred 	%p1341, -1;
	@%p652 bra 	$L__BB7_241;
	shr.u32 	%r2714, %r5213, 31;
	add.s32 	%r2715, %r5213, %r2714;
	and.b32  	%r2716, %r2715, -2;
	sub.s32 	%r2717, %r5213, %r2716;
	shr.u32 	%r2718, %r5214, 31;
	add.s32 	%r2719, %r5214, %r2718;
	and.b32  	%r2720, %r2719, -2;
	sub.s32 	%r2721, %r5214, %r2720;
	setp.eq.s32 	%p653, %r2717, %r2721;
	setp.lt.s32 	%p654, %r5213, %r5214;
	and.b32  	%r2722, %r5213, 1;
	setp.eq.b32 	%p655, %r2722, 1;
	not.pred 	%p656, %p655;
	selp.u32 	%r2723, -1, 0, %p654;
	selp.u32 	%r2724, -1, 0, %p656;
	selp.b32 	%r2725, %r2723, %r2724, %p653;
	and.b32  	%r2726, %r2725, 1;
	setp.eq.b32 	%p1341, %r2726, 1;
$L__BB7_241:
	selp.b32 	%r5162, %r5213, %r5214, %p1341;
	selp.u32 	%r2727, 1, 0, %p1341;
	add.s32 	%r436, %r429, %r2727;
	not.pred 	%p657, %p1341;
	selp.u32 	%r2728, 1, 0, %p657;
	add.s32 	%r437, %r430, %r2728;
	@%p1341 bra 	$L__BB7_243;
	shl.b32 	%r2729, %r437, 2;
	mov.u32 	%r2730, _ZZN3cub18CUB_300001_SM_10006detail10merge_sort30DeviceMergeSortBlockSortKernelINS2_10policy_hubIN6thrust24THRUST_300001_SM_1000_NS6detail15normal_iteratorINS6_10device_ptrIiEEEEE9Policy600ESB_PNS0_8NullTypeESB_SF_m17evens_before_oddsiSE_EEvbT0_T1_T2_T3_T4_PT6_PT7_T5_NS1_7vsmem_tEE19static_temp_storage;
	add.s32 	%r2731, %r2730, %r2729;
	ld.shared.u32 	%r5214, [%r2731];
	bra.uni 	$L__BB7_244;
$L__BB7_243:
	shl.b32 	%r2732, %r436, 2;
	mov.u32 	%r2733, _ZZN3cub18CUB_300001_SM_10006detail10merge_sort30DeviceMergeSortBlockSortKernelINS2_10policy_hubIN6thrust24THRUST_300001_SM_1000_NS6detail15normal_iteratorINS6_10device_ptrIiEEEEE9Policy600ESB_PNS0_8NullTypeESB_SF_m17evens_before_oddsiSE_EEvbT0_T1_T2_T3_T4_PT6_PT7_T5_NS1_7vsmem_tEE19static_temp_storage;
	add.s32 	%r2734, %r2733, %r2732;
	ld.shared.u32 	%r5213, [%r2734];
$L__BB7_244:
	setp.ge.s32 	%p659, %r436, %r350;
	mov.pred 	%p1342, 0;
	@%p659 bra 	$L__BB7_247;
	setp.ge.s32 	%p661, %r437, %r349;
	mov.pred 	%p1342, -1;
	@%p661 bra 	$L__BB7_247;
	shr.u32 	%r2735, %r5213, 31;
	add.s32 	%r2736, %r5213, %r2735;
	and.b32  	%r2737, %r2736, -2;
	sub.s32 	%r2738, %r5213, %r2737;
	shr.u32 	%r2739, %r5214, 31;
	add.s32 	%r2740, %r5214, %r2739;
	and.b32  	%r2741, %r2740, -2;
	sub.s32 	%r2742, %r5214, %r2741;
	setp.eq.s32 	%p662, %r2738, %r2742;
	setp.lt.s32 	%p663, %r5213, %r5214;
	and.b32  	%r2743, %r5213, 1;
	setp.eq.b32 	%p664, %r2743, 1;
	not.pred 	%p665, %p664;
	selp.u32 	%r2744, -1, 0, %p663;
	selp.u32 	%r2745, -1, 0, %p665;
	selp.b32 	%r2746, %r2744, %r2745, %p662;
	and.b32  	%r2747, %r2746, 1;
	setp.eq.b32 	%p1342, %r2747, 1;
$L__BB7_247:
	selp.b32 	%r5164, %r5213, %r5214, %p1342;
	selp.u32 	%r2748, 1, 0, %p1342;
	add.s32 	%r443, %r436, %r2748;
	not.pred 	%p666, %p1342;
	selp.u32 	%r2749, 1, 0, %p666;
	add.s32 	%r444, %r437, %r2749;
	@%p1342 bra 	$L__BB7_249;
	shl.b32 	%r2750, %r444, 2;
	mov.u32 	%r2751, _ZZN3cub18CUB_300001_SM_10006detail10merge_sort30DeviceMergeSortBlockSortKernelINS2_10policy_hubIN6thrust24THRUST_300001_SM_1000_NS6detail15normal_iteratorINS6_10device_ptrIiEEEEE9Policy600ESB_PNS0_8NullTypeESB_SF_m17evens_before_oddsiSE_EEvbT0_T1_T2_T3_T4_PT6_PT7_T5_NS1_7vsmem_tEE19static_temp_storage;
	add.s32 	%r2752, %r2751, %r2750;
	ld.shared.u32 	%r5214, [%r2752];
	bra.uni 	$L__BB7_250;
$L__BB7_249:
	shl.b32 	%r2753, %r443, 2;
	mov.u32 	%r2754, _ZZN3cub18CUB_300001_SM_10006detail10merge_sort30DeviceMergeSortBlockSortKernelINS2_10policy_hubIN6thrust24THRUST_300001_SM_1000_NS6detail15normal_iteratorINS6_10device_ptrIiEEEEE9Policy600ESB_PNS0_8NullTypeESB_SF_m17evens_before_oddsiSE_EEvbT0_T1_T2_T3_T4_PT6_PT7_T5_NS1_7vsmem_tEE19static_temp_storage;
	add.s32 	%r2755, %r2754, %r2753;
	ld.shared.u32 	%r5213, [%r2755];
$L__BB7_250:
	setp.ge.s32 	%p668, %r443, %r350;
	mov.pred 	%p1343, 0;
	@%p668 bra 	$L__BB7_253;
	setp.ge.s32 	%p670, %r444, %r349;
	mov.pred 	%p1343, -1;
	@%p670 bra 	$L__BB7_253;
	shr.u32 	%r2756, %r5213, 31;
	add.s32 	%r2757, %r5213, %r2756;
	and.b32  	%r2758, %r2757, -2;
	sub.s32 	%r2759, %r5213, %r2758;
	shr.u32 	%r2760, %r5214, 31;
	add.s32 	%r2761, %r5214, %r2760;
	and.b32  	%r2762, %r2761, -2;
	sub.s32 	%r2763, %r5214, %r2762;
	setp.eq.s32 	%p671, %r2759, %r2763;
	setp.lt.s32 	%p672, %r5213, %r5214;
	and.b32  	%r2764, %r5213, 1;
	setp.eq.b32 	%p673, %r2764, 1;
	not.pred 	%p674, %p673;
	selp.u32 	%r2765, -1, 0, %p672;
	selp.u32 	%r2766, -1, 0, %p674;
	selp.b32 	%r2767, %r2765, %r2766, %p671;
	and.b32  	%r2768, %r2767, 1;
	setp.eq.b32 	%p1343, %r2768, 1;
$L__BB7_253:
	selp.b32 	%r5166, %r5213, %r5214, %p1343;
	selp.u32 	%r2769, 1, 0, %p1343;
	add.s32 	%r450, %r443, %r2769;
	not.pred 	%p675, %p1343;
	selp.u32 	%r2770, 1, 0, %p675;
	add.s32 	%r451, %r444, %r2770;
	@%p1343 bra 	$L__BB7_255;
	shl.b32 	%r2771, %r451, 2;
	mov.u32 	%r2772, _ZZN3cub18CUB_300001_SM_10006detail10merge_sort30DeviceMergeSortBlockSortKernelINS2_10policy_hubIN6thrust24THRUST_300001_SM_1000_NS6detail15normal_iteratorINS6_10device_ptrIiEEEEE9Policy600ESB_PNS0_8NullTypeESB_SF_m17evens_before_oddsiSE_EEvbT0_T1_T2_T3_T4_PT6_PT7_T5_NS1_7vsmem_tEE19static_temp_storage;
	add.s32 	%r2773, %r2772, %r2771;
	ld.shared.u32 	%r5214, [%r2773];
	bra.uni 	$L__BB7_256;
$L__BB7_255:
	shl.b32 	%r2774, %r450, 2;
	mov.u32 	%r2775, _ZZN3cub18CUB_300001_SM_10006detail10merge_sort30DeviceMergeSortBlockSortKernelINS2_10policy_hubIN6thrust24THRUST_300001_SM_1000_NS6detail15normal_iteratorINS6_10device_ptrIiEEEEE9Policy600ESB_PNS0_8NullTypeESB_SF_m17evens_before_oddsiSE_EEvbT0_T1_T2_T3_T4_PT6_PT7_T5_NS1_7vsmem_tEE19static_temp_storage;
	add.s32 	%r2776, %r2775, %r2774;
	ld.shared.u32 	%r5213, [%r2776];
$L__BB7_256:
	setp.ge.s32 	%p677, %r450, %r350;
	mov.pred 	%p1344, 0;
	@%p677 bra 	$L__BB7_259;
	setp.ge.s32 	%p679, %r451, %r349;
	mov.pred 	%p1344, -1;
	@%p679 bra 	$L__BB7_259;
	shr.u32 	%r2777, %r5213, 31;
	add.s32 	%r2778, %r5213, %r2777;
	and.b32  	%r2779, %r2778, -2;
	sub.s32 	%r2780, %r5213, %r2779;
	shr.u32 	%r2781, %r5214, 31;
	add.s32 	%r2782, %r5214, %r2781;
	and.b32  	%r2783, %r2782, -2;
	sub.s32 	%r2784, %r5214, %r2783;
	setp.eq.s32 	%p680, %r2780, %r2784;
	setp.lt.s32 	%p681, %r5213, %r5214;
	and.b32  	%r2785, %r5213, 1;
	setp.eq.b32 	%p682, %r2785, 1;
	not.pred 	%p683, %p682;
	selp.u32 	%r2786, -1, 0, %p681;
	selp.u32 	%r2787, -1, 0, %p683;
	selp.b32 	%r2788, %r2786, %r2787, %p680;
	and.b32  	%r2789, %r2788, 1;
	setp.eq.b32 	%p1344, %r2789, 1;
$L__BB7_259:
	selp.b32 	%r5168, %r5213, %r5214, %p1344;
	selp.u32 	%r2790, 1, 0, %p1344;
	add.s32 	%r457, %r450, %r2790;
	not.pred 	%p684, %p1344;
	selp.u32 	%r2791, 1, 0, %p684;
	add.s32 	%r458, %r451, %r2791;
	@%p1344 bra 	$L__BB7_261;
	shl.b32 	%r2792, %r458, 2;
	mov.u32 	%r2793, _ZZN3cub18CUB_300001_SM_10006detail10merge_sort30DeviceMergeSortBlockSortKernelINS2_10policy_hubIN6thrust24THRUST_300001_SM_1000_NS6detail15normal_iteratorINS6_10device_ptrIiEEEEE9Policy600ESB_PNS0_8NullTypeESB_SF_m17evens_before_oddsiSE_EEvbT0_T1_T2_T3_T4_PT6_PT7_T5_NS1_7vsmem_tEE19static_temp_storage;
	add.s32 	%r2794, %r2793, %r2792;
	ld.shared.u32 	%r5214, [%r2794];
	bra.uni 	$L__BB7_262;
$L__BB7_261:
	shl.b32 	%r2795, %r457, 2;
	mov.u32 	%r2796, _ZZN3cub18CUB_300001_SM_10006detail10merge_sort30DeviceMergeSortBlockSortKernelINS2_10policy_hubIN6thrust24THRUST_300001_SM_1000_NS6detail15normal_iteratorINS6_10device_ptrIiEEEEE9Policy600ESB_PNS0_8NullTypeESB_SF_m17evens_before_oddsiSE_EEvbT0_T1_T2_T3_T4_PT6_PT7_T5_NS1_7vsmem_tEE19static_temp_storage;
	add.s32 	%r2797, %r2796, %r2795;
	ld.shared.u32 	%r5213, [%r2797];
$L__BB7_262:
	setp.ge.s32 	%p686, %r457, %r350;
	mov.pred 	%p1345, 0;
	@%p686 bra 	$L__BB7_265;
	setp.ge.s32 	%p688, %r458, %r349;
	mov.pred 	%p1345, -1;
	@%p688 bra 	$L__BB7_265;
	shr.u32 	%r2798, %r5213, 31;
	add.s32 	%r2799, %r5213, %r2798;
	and.b32  	%r2800, %r2799, -2;
	sub.s32 	%r2801, %r5213, %r2800;
	shr.u32 	%r2802, %r5214, 31;
	add.s32 	%r2803, %r5214, %r2802;
	and.b32  	%r2804, %r2803, -2;
	sub.s32 	%r2805, %r5214, %r2804;
	setp.eq.s32 	%p689, %r2801, %r2805;
	setp.lt.s32 	%p690, %r5213, %r5214;
	and.b32  	%r2806, %r5213, 1;
	setp.eq.b32 	%p691, %r2806, 1;
	not.pred 	%p692, %p691;
	selp.u32 	%r2807, -1, 0, %p690;
	selp.u32 	%r2808, -1, 0, %p692;
	selp.b32 	%r2809, %r2807, %r2808, %p689;
	and.b32  	%r2810, %r2809, 1;
	setp.eq.b32 	%p1345, %r2810, 1;
$L__BB7_265:
	selp.b32 	%r5170, %r5213, %r5214, %p1345;
	selp.u32 	%r2811, 1, 0, %p1345;
	add.s32 	%r464, %r457, %r2811;
	not.pred 	%p693, %p1345;
	selp.u32 	%r2812, 1, 0, %p693;
	add.s32 	%r465, %r458, %r2812;
	@%p1345 bra 	$L__BB7_267;
	shl.b32 	%r2813, %r465, 2;
	mov.u32 	%r2814, _ZZN3cub18CUB_300001_SM_10006detail10merge_sort30DeviceMergeSortBlockSortKernelINS2_10policy_hubIN6thrust24THRUST_300001_SM_1000_NS6detail15normal_iteratorINS6_10device_ptrIiEEEEE9Policy600ESB_PNS0_8NullTypeESB_SF_m17evens_before_oddsiSE_EEvbT0_T1_T2_T3_T4_PT6_PT7_T5_NS1_7vsmem_tEE19static_temp_storage;
	add.s32 	%r2815, %r2814, %r2813;
	ld.shared.u32 	%r5214, [%r2815];
	bra.uni 	$L__BB7_268;
$L__BB7_267:
	shl.b32 	%r2816, %r464, 2;
	mov.u32 	%r2817, _ZZN3cub18CUB_300001_SM_10006detail10merge_sort30DeviceMergeSortBlockSortKernelINS2_10policy_hubIN6thrust24THRUST_300001_SM_1000_NS6detail15normal_iteratorINS6_10device_ptrIiEEEEE9Policy600ESB_PNS0_8NullTypeESB_SF_m17evens_before_oddsiSE_EEvbT0_T1_T2_T3_T4_PT6_PT7_T5_NS1_7vsmem_tEE19static_temp_storage;
	add.s32 	%r2818, %r2817, %r2816;
	ld.shared.u32 	%r5213, [%r2818];
$L__BB7_268:
	setp.ge.s32 	%p695, %r464, %r350;
	mov.pred 	%p1346, 0;
	@%p695 bra 	$L__BB7_271;
	setp.ge.s32 	%p697, %r465, %r349;
	mov.pred 	%p1346, -1;
	@%p697 bra 	$L__BB7_271;
	shr.u32 	%r2819, %r5213, 31;
	add.s32 	%r2820, %r5213, %r2819;
	and.b32  	%r2821, %r2820, -2;
	sub.s32 	%r2822, %r5213, %r2821;
	shr.u32 	%r2823, %r5214, 31;
	add.s32 	%r2824, %r5214, %r2823;
	and.b32  	%r2825, %r2824, -2;
	sub.s32 	%r2826, %r5214, %r2825;
	setp.eq.s32 	%p698, %r2822, %r2826;
	setp.lt.s32 	%p699, %r5213, %r5214;
	and.b32  	%r2827, %r5213, 1;
	setp.eq.b32 	%p700, %r2827, 1;
	not.pred 	%p701, %p700;
	selp.u32 	%r2828, -1, 0, %p699;
	selp.u32 	%r2829, -1, 0, %p701;
	selp.b32 	%r2830, %r2828, %r2829, %p698;
	and.b32  	%r2831, %r2830, 1;
	setp.eq.b32 	%p1346, %r2831, 1;
$L__BB7_271:
	selp.b32 	%r5172, %r5213, %r5214, %p1346;
	selp.u32 	%r2832, 1, 0, %p1346;
	add.s32 	%r471, %r464, %r2832;
	not.pred 	%p702, %p1346;
	selp.u32 	%r2833, 1, 0, %p702;
	add.s32 	%r472, %r465, %r2833;
	@%p1346 bra 	$L__BB7_273;
	shl.b32 	%r2834, %r472, 2;
	mov.u32 	%r2835, _ZZN3cub18CUB_300001_SM_10006detail10merge_sort30DeviceMergeSortBlockSortKernelINS2_10policy_hubIN6thrust24THRUST_300001_SM_1000_NS6detail15normal_iteratorINS6_10device_ptrIiEEEEE9Policy600ESB_PNS0_8NullTypeESB_SF_m17evens_before_oddsiSE_EEvbT0_T1_T2_T3_T4_PT6_PT7_T5_NS1_7vsmem_tEE19static_temp_storage;
	add.s32 	%r2836, %r2835, %r2834;
	ld.shared.u32 	%r5214, [%r2836];
	bra.uni 	$L__BB7_274;
$L__BB7_273:
	shl.b32 	%r2837, %r471, 2;
	mov.u32 	%r2838, _ZZN3cub18CUB_300001_SM_10006detail10merge_sort30DeviceMergeSortBlockSortKernelINS2_10policy_hubIN6thrust24THRUST_300001_SM_1000_NS6detail15normal_iteratorINS6_10device_ptrIiEEEEE9Policy600ESB_PNS0_8NullTypeESB_SF_m17evens_before_oddsiSE_EEvbT0_T1_T2_T3_T4_PT6_PT7_T5_NS1_7vsmem_tEE19static_temp_storage;
	add.s32 	%r2839, %r2838, %r2837;
	ld.shared.u32 	%r5213, [%r2839];
$L__BB7_274:
	setp.ge.s32 	%p703, %r471, %r350;
	mov.u32 	%r5244, %r5214;
	@%p703 bra 	$L__BB7_277;
	setp.ge.s32 	%p704, %r472, %r349;
	mov.u32 	%r5244, %r5213;
	@%p704 bra 	$L__BB7_277;
	shr.u32 	%r2840, %r5213, 31;
	add.s32 	%r2841, %r5213, %r2840;
	and.b32  	%r2842, %r2841, -2;
	sub.s32 	%r2843, %r5213, %r2842;
	shr.u32 	%r2844, %r5214, 31;
	add.s32 	%r2845, %r5214, %r2844;
	and.b32  	%r2846, %r2845, -2;
	sub.s32 	%r2847, %r5214, %r2846;
	setp.eq.s32 	%p705, %r2843, %r2847;
	setp.lt.s32 	%p706, %r5213, %r5214;
	and.b32  	%r2848, %r5213, 1;
	setp.eq.b32 	%p707, %r2848, 1;
	not.pred 	%p708, %p707;
	selp.u32 	%r2849, -1, 0, %p706;
	selp.u32 	%r2850, -1, 0, %p708;
	selp.b32 	%r2851, %r2849, %r2850, %p705;
	and.b32  	%r2852, %r2851, 1;
	setp.eq.b32 	%p709, %r2852, 1;
	selp.b32 	%r5244, %r5213, %r5214, %p709;
$L__BB7_277:
	shl.b32 	%r5208, %r346, 1;
	setp.lt.u32 	%p710, %r346, 129;
	@%p710 bra 	$L__BB7_175;
	ld.param.s8 	%rs2, [_ZN3cub18CUB_300001_SM_10006detail10merge_sort30DeviceMergeSortBlockSortKernelINS2_10policy_hubIN6thrust24THRUST_300001_SM_1000_NS6detail15normal_iteratorINS6_10device_ptrIiEEEEE9Policy600ESB_PNS0_8NullTypeESB_SF_m17evens_before_oddsiSE_EEvbT0_T1_T2_T3_T4_PT6_PT7_T5_NS1_7vsmem_tE_param_0];
	mov.u32 	%r2853, %ctaid.x;
	mul.wide.u32 	%rd7, %r2853, 4352;
	bar.sync 	0;
	setp.eq.s16 	%p711, %rs2, 0;
	@%p711 bra 	$L__BB7_315;
	st.shared.u32 	[%r230], %r5207;
	st.shared.u32 	[%r230+4], %r5189;
	st.shared.u32 	[%r230+8], %r5146;
	st.shared.u32 	[%r230+12], %r5148;
	st.shared.u32 	[%r230+16], %r5150;
	st.shared.u32 	[%r230+20], %r5152;
	st.shared.u32 	[%r230+24], %r5154;
	st.shared.u32 	[%r230+28], %r5156;
	st.shared.u32 	[%r230+32], %r5158;
	st.shared.u32 	[%r230+36], %r5160;
	st.shared.u32 	[%r230+40], %r5162;
	st.shared.u32 	[%r230+44], %r5164;
	st.shared.u32 	[%r230+48], %r5166;
	st.shared.u32 	[%r230+52], %r5168;
	st.shared.u32 	[%r230+56], %r5170;
	st.shared.u32 	[%r230+60], %r5172;
	st.shared.u32 	[%r230+64], %r5244;
	bar.warp.sync 	-1;
	ld.shared.u32 	%r480, [%r229];
	ld.shared.u32 	%r481, [%r229+128];
	ld.shared.u32 	%r482, [%r229+256];
	ld.shared.u32 	%r483, [%r229+384];
	ld.shared.u32 	%r484, [%r229+512];
	ld.shared.u32 	%r485, [%r229+640];
	ld.shared.u32 	%r486, [%r229+768];
	ld.shared.u32 	%r487, [%r229+896];
	ld.shared.u32 	%r488, [%r229+1024];
	ld.shared.u32 	%r489, [%r229+1152];
	ld.shared.u32 	%r490, [%r229+1280];
	ld.shared.u32 	%r491, [%r229+1408];
	ld.shared.u32 	%r492, [%r229+1536];
	ld.shared.u32 	%r493, [%r229+1664];
	ld.shared.u32 	%r494, [%r229+1792];
	ld.shared.u32 	%r495, [%r229+1920];
	ld.shared.u32 	%r496, [%r229+2048];
	setp.eq.s32 	%p712, %r176, 0;
	@%p712 bra 	$L__BB7_280;
	bra.uni 	$L__BB7_281;
$L__BB7_280:
	st.volatile.shared.u32 	[_ZZN3cub18CUB_300001_SM_10006detail10merge_sort30DeviceMergeSortBlockSortKernelINS2_10policy_hubIN6thrust24THRUST_300001_SM_1000_NS6detail15normal_iteratorINS6_10device_ptrIiEEEEE9Policy600ESB_PNS0_8NullTypeESB_SF_m17evens_before_oddsiSE_EEvbT0_T1_T2_T3_T4_PT6_PT7_T5_NS1_7vsmem_tEE19static_temp_storage+17408], %r175;
$L__BB7_281:
	bar.sync 	0;
	ld.volatile.shared.u32 	%r514, [_ZZN3cub18CUB_300001_SM_10006detail10merge_sort30DeviceMergeSortBlockSortKernelINS2_10policy_hubIN6thrust24THRUST_300001_SM_1000_NS6detail15normal_iteratorINS6_10device_ptrIiEEEEE9Policy600ESB_PNS0_8NullTypeESB_SF_m17evens_before_oddsiSE_EEvbT0_T1_T2_T3_T4_PT6_PT7_T5_NS1_7vsmem_tEE19static_temp_storage+17408];
	mov.u32 	%r2854, %tid.x;
	and.b32  	%r2855, %r2854, 992;
	mul.lo.s32 	%r2856, %r2855, 17;
	cvt.u64.u32 	%rd20, %r2856;
	and.b32  	%r2857, %r2854, 31;
	cvt.u64.u32 	%rd21, %r2857;
	add.s64 	%rd22, %rd7, %rd21;
	add.s64 	%rd23, %rd22, %rd20;
	setp.ge.s32 	%p713, %r178, %r514;
	shl.b64 	%rd24, %rd23, 2;
	add.s64 	%rd8, %rd3, %rd24;
	@%p713 bra 	$L__BB7_283;
	st.global.u32 	[%rd8], %r480;
$L__BB7_283:
	setp.ge.s32 	%p714, %r181, %r514;
	@%p714 bra 	$L__BB7_285;
	st.global.u32 	[%rd8+128], %r481;
$L__BB7_285:
	setp.ge.s32 	%p715, %r184, %r514;
	@%p715 bra 	$L__BB7_287;
	st.global.u32 	[%rd8+256], %r482;
$L__BB7_287:
	setp.ge.s32 	%p716, %r187, %r514;
	@%p716 bra 	$L__BB7_289;
	st.global.u32 	[%rd8+384], %r483;
$L__BB7_289:
	setp.ge.s32 	%p717, %r190, %r514;
	@%p717 bra 	$L__BB7_291;
	st.global.u32 	[%rd8+512], %r484;
$L__BB7_291:
	setp.ge.s32 	%p718, %r193, %r514;
	@%p718 bra 	$L__BB7_293;
	st.global.u32 	[%rd8+640], %r485;
$L__BB7_293:
	setp.ge.s32 	%p719, %r196, %r514;
	@%p719 bra 	$L__BB7_295;
	st.global.u32 	[%rd8+768], %r486;
$L__BB7_295:
	setp.ge.s32 	%p720, %r199, %r514;
	@%p720 bra 	$L__BB7_297;
	st.global.u32 	[%rd8+896], %r487;
$L__BB7_297:
	setp.ge.s32 	%p721, %r202, %r514;
	@%p721 bra 	$L__BB7_299;
	st.global.u32 	[%rd8+1024], %r488;
$L__BB7_299:
	setp.ge.s32 	%p722, %r205, %r514;
	@%p722 bra 	$L__BB7_301;
	st.global.u32 	[%rd8+1152], %r489;
$L__BB7_301:
	setp.ge.s32 	%p723, %r208, %r514;
	@%p723 bra 	$L__BB7_303;
	st.global.u32 	[%rd8+1280], %r490;
$L__BB7_303:
	setp.ge.s32 	%p724, %r211, %r514;
	@%p724 bra 	$L__BB7_305;
	st.global.u32 	[%rd8+1408], %r491;
$L__BB7_305:
	setp.ge.s32 	%p725, %r214, %r514;
	@%p725 bra 	$L__BB7_307;
	st.global.u32 	[%rd8+1536], %r492;
$L__BB7_307:
	setp.ge.s32 	%p726, %r217, %r514;
	@%p726 bra 	$L__BB7_309;
	st.global.u32 	[%rd8+1664], %r493;
$L__BB7_309:
	setp.ge.s32 	%p727, %r220, %r514;
	@%p727 bra 	$L__BB7_311;
	st.global.u32 	[%rd8+1792], %r494;
$L__BB7_311:
	setp.ge.s32 	%p728, %r223, %r514;
	@%p728 bra 	$L__BB7_313;
	st.global.u32 	[%rd8+1920], %r495;
$L__BB7_313:
	setp.ge.s32 	%p729, %r226, %r514;
	@%p729 bra 	$L__BB7_351;
	st.global.u32 	[%rd8+2048], %r496;
	bra.uni 	$L__BB7_351;
$L__BB7_315:
	st.shared.u32 	[%r230], %r5207;
	st.shared.u32 	[%r230+4], %r5189;
	st.shared.u32 	[%r230+8], %r5146;
	st.shared.u32 	[%r230+12], %r5148;
	st.shared.u32 	[%r230+16], %r5150;
	st.shared.u32 	[%r230+20], %r5152;
	st.shared.u32 	[%r230+24], %r5154;
	st.shared.u32 	[%r230+28], %r5156;
	st.shared.u32 	[%r230+32], %r5158;
	st.shared.u32 	[%r230+36], %r5160;
	st.shared.u32 	[%r230+40], %r5162;
	st.shared.u32 	[%r230+44], %r5164;
	st.shared.u32 	[%r230+48], %r5166;
	st.shared.u32 	[%r230+52], %r5168;
	st.shared.u32 	[%r230+56], %r5170;
	st.shared.u32 	[%r230+60], %r5172;
	st.shared.u32 	[%r230+64], %r5244;
	bar.warp.sync 	-1;
	ld.shared.u32 	%r497, [%r229];
	ld.shared.u32 	%r498, [%r229+128];
	ld.shared.u32 	%r499, [%r229+256];
	ld.shared.u32 	%r500, [%r229+384];
	ld.shared.u32 	%r501, [%r229+512];
	ld.shared.u32 	%r502, [%r229+640];
	ld.shared.u32 	%r503, [%r229+768];
	ld.shared.u32 	%r504, [%r229+896];
	ld.shared.u32 	%r505, [%r229+1024];
	ld.shared.u32 	%r506, [%r229+1152];
	ld.shared.u32 	%r507, [%r229+1280];
	ld.shared.u32 	%r508, [%r229+1408];
	ld.shared.u32 	%r509, [%r229+1536];
	ld.shared.u32 	%r510, [%r229+1664];
	ld.shared.u32 	%r511, [%r229+1792];
	ld.shared.u32 	%r512, [%r229+1920];
	ld.shared.u32 	%r513, [%r229+2048];
	setp.eq.s32 	%p730, %r176, 0;
	@%p730 bra 	$L__BB7_316;
	bra.uni 	$L__BB7_317;
$L__BB7_316:
	st.volatile.shared.u32 	[_ZZN3cub18CUB_300001_SM_10006detail10merge_sort30DeviceMergeSortBlockSortKernelINS2_10policy_hubIN6thrust24THRUST_300001_SM_1000_NS6detail15normal_iteratorINS6_10device_ptrIiEEEEE9Policy600ESB_PNS0_8NullTypeESB_SF_m17evens_before_oddsiSE_EEvbT0_T1_T2_T3_T4_PT6_PT7_T5_NS1_7vsmem_tEE19static_temp_storage+17408], %r175;
$L__BB7_317:
	ld.param.u64 	%rd40, [_ZN3cub18CUB_300001_SM_10006detail10merge_sort30DeviceMergeSortBlockSortKernelINS2_10policy_hubIN6thrust24THRUST_300001_SM_1000_NS6detail15normal_iteratorINS6_10device_ptrIiEEEEE9Policy600ESB_PNS0_8NullTypeESB_SF_m17evens_before_oddsiSE_EEvbT0_T1_T2_T3_T4_PT6_PT7_T5_NS1_7vsmem_tE_param_6];
	bar.sync 	0;
	ld.volatile.shared.u32 	%r515, [_ZZN3cub18CUB_300001_SM_10006detail10merge_sort30DeviceMergeSortBlockSortKernelINS2_10policy_hubIN6thrust24THRUST_300001_SM_1000_NS6detail15normal_iteratorINS6_10device_ptrIiEEEEE9Policy600ESB_PNS0_8NullTypeESB_SF_m17evens_before_oddsiSE_EEvbT0_T1_T2_T3_T4_PT6_PT7_T5_NS1_7vsmem_tEE19static_temp_storage+17408];
	setp.ge.s32 	%p731, %r178, %r515;
	cvt.u64.u32 	%rd25, %r178;
	add.s64 	%rd26, %rd7, %rd25;
	cvta.to.global.u64 	%rd27, %rd40;
	shl.b64 	%rd28, %rd26, 2;
	add.s64 	%rd9, %rd27, %rd28;
	@%p731 bra 	$L__BB7_319;
	st.global.u32 	[%rd9], %r497;
$L__BB7_319:
	setp.ge.s32 	%p732, %r181, %r515;
	@%p732 bra 	$L__BB7_321;
	st.global.u32 	[%rd9+128], %r498;
$L__BB7_321:
	setp.ge.s32 	%p733, %r184, %r515;
	@%p733 bra 	$L__BB7_323;
	st.global.u32 	[%rd9+256], %r499;
$L__BB7_323:
	setp.ge.s32 	%p734, %r187, %r515;
	@%p734 bra 	$L__BB7_325;
	st.global.u32 	[%rd9+384], %r500;
$L__BB7_325:
	setp.ge.s32 	%p735, %r190, %r515;
	@%p735 bra 	$L__BB7_327;
	st.global.u32 	[%rd9+512], %r501;
$L__BB7_327:
	setp.ge.s32 	%p736, %r193, %r515;
	@%p736 bra 	$L__BB7_329;
	st.global.u32 	[%rd9+640], %r502;
$L__BB7_329:
	setp.ge.s32 	%p737, %r196, %r515;
	@%p737 bra 	$L__BB7_331;
	st.global.u32 	[%rd9+768], %r503;
$L__BB7_331:
	setp.ge.s32 	%p738, %r199, %r515;
	@%p738 bra 	$L__BB7_333;
	st.global.u32 	[%rd9+896], %r504;
$L__BB7_333:
	setp.ge.s32 	%p739, %r202, %r515;
	@%p739 bra 	$L__BB7_335;
	st.global.u32 	[%rd9+1024], %r505;
$L__BB7_335:
	setp.ge.s32 	%p740, %r205, %r515;
	@%p740 bra 	$L__BB7_337;
	st.global.u32 	[%rd9+1152], %r506;
$L__BB7_337:
	setp.ge.s32 	%p741, %r208, %r515;
	@%p741 bra 	$L__BB7_339;
	st.global.u32 	[%rd9+1280], %r507;
$L__BB7_339:
	setp.ge.s32 	%p742, %r211, %r515;
	@%p742 bra 	$L__BB7_341;
	st.global.u32 	[%rd9+1408], %r508;
$L__BB7_341:
	setp.ge.s32 	%p743, %r214, %r515;
	@%p743 bra 	$L__BB7_343;
	st.global.u32 	[%rd9+1536], %r509;
$L__BB7_343:
	setp.ge.s32 	%p744, %r217, %r515;
	@%p744 bra 	$L__BB7_345;
	st.global.u32 	[%rd9+1664], %r510;
$L__BB7_345:
	setp.ge.s32 	%p745, %r220, %r515;
	@%p745 bra 	$L__BB7_347;
	st.global.u32 	[%rd9+1792], %r511;
$L__BB7_347:
	setp.ge.s32 	%p746, %r223, %r515;
	@%p746 bra 	$L__BB7_349;
	st.global.u32 	[%rd9+1920], %r512;
$L__BB7_349:
	setp.ge.s32 	%p747, %r226, %r515;
	@%p747 bra 	$L__BB7_351;
	st.global.u32 	[%rd9+2048], %r513;
$L__BB7_351:
	ret;

}
	// .globl	_ZN3cub18CUB_300001_SM_10006detail10merge_sort30DeviceMergeSortPartitionKernelIN6thrust24THRUST_300001_SM_1000_NS6detail15normal_iteratorINS5_10device_ptrIiEEEEm17evens_before_oddsiEEvbT_PT2_T0_SF_PSF_T1_SF_i
.visible .entry _ZN3cub18CUB_300001_SM_10006detail10merge_sort30DeviceMergeSortPartitionKernelIN6thrust24THRUST_300001_SM_1000_NS6detail15normal_iteratorINS5_10device_ptrIiEEEEm17evens_before_oddsiEEvbT_PT2_T0_SF_PSF_T1_SF_i(
	.param .u8 _ZN3cub18CUB_300001_SM_10006detail10merge_sort30DeviceMergeSortPartitionKernelIN6thrust24THRUST_300001_SM_1000_NS6detail15normal_iteratorINS5_10device_ptrIiEEEEm17evens_before_oddsiEEvbT_PT2_T0_SF_PSF_T1_SF_i_param_0,
	.param .align 8 .b8 _ZN3cub18CUB_300001_SM_10006detail10merge_sort30DeviceMergeSortPartitionKernelIN6thrust24THRUST_300001_SM_1000_NS6detail15normal_iteratorINS5_10device_ptrIiEEEEm17evens_before_oddsiEEvbT_PT2_T0_SF_PSF_T1_SF_i_param_1[8],
	.param .u64 .ptr .align 1 _ZN3cub18CUB_300001_SM_10006detail10merge_sort30DeviceMergeSortPartitionKernelIN6thrust24THRUST_300001_SM_1000_NS6detail15normal_iteratorINS5_10device_ptrIiEEEEm17evens_before_oddsiEEvbT_PT2_T0_SF_PSF_T1_SF_i_param_2,
	.param .u64 _ZN3cub18CUB_300001_SM_10006detail10merge_sort30DeviceMergeSortPartitionKernelIN6thrust24THRUST_300001_SM_1000_NS6detail15normal_iteratorINS5_10device_ptrIiEEEEm17evens_before_oddsiEEvbT_PT2_T0_SF_PSF_T1_SF_i_param_3,
	.param .u64 _ZN3cub18CUB_300001_SM_10006detail10merge_sort30DeviceMergeSortPartitionKernelIN6thrust24THRUST_300001_SM_1000_NS6detail15normal_iteratorINS5_10device_ptrIiEEEEm17evens_before_oddsiEEvbT_PT2_T0_SF_PSF_T1_SF_i_param_4,
	.param .u64 .ptr .align 1 _ZN3cub18CUB_300001_SM_10006detail10merge_sort30DeviceMergeSortPartitionKernelIN6thrust24THRUST_300001_SM_1000_NS6detail15normal_iteratorINS5_10device_ptrIiEEEEm17evens_before_oddsiEEvbT_PT2_T0_SF_PSF_T1_SF_i_param_5,
	.param .align 1 .b8 _ZN3cub18CUB_300001_SM_10006detail10merge_sort30DeviceMergeSortPartitionKernelIN6thrust24THRUST_300001_SM_1000_NS6detail15normal_iteratorINS5_10device_ptrIiEEEEm17evens_before_oddsiEEvbT_PT2_T0_SF_PSF_T1_SF_i_param_6[1],
	.param .u64 _ZN3cub18CUB_300001_SM_10006detail10merge_sort30DeviceMergeSortPartitionKernelIN6thrust24THRUST_300001_SM_1000_NS6detail15normal_iteratorINS5_10device_ptrIiEEEEm17evens_before_oddsiEEvbT_PT2_T0_SF_PSF_T1_SF_i_param_7,
	.param .u32 _ZN3cub18CUB_300001_SM_10006detail10merge_sort30DeviceMergeSortPartitionKernelIN6thrust24THRUST_300001_SM_1000_NS6detail15normal_iteratorINS5_10device_ptrIiEEEEm17evens_before_oddsiEEvbT_PT2_T0_SF_PSF_T1_SF_i_param_8
)
{
	.reg .pred 	%p<14>;
	.reg .b16 	%rs<2>;
	.reg .b32 	%r<32>;
	.reg .b64 	%rd<86>;

	ld.param.u64 	%rd27, [_ZN3cub18CUB_300001_SM_10006detail10merge_sort30DeviceMergeSortPartitionKernelIN6thrust24THRUST_300001_SM_1000_NS6detail15normal_iteratorINS5_10device_ptrIiEEEEm17evens_before_oddsiEEvbT_PT2_T0_SF_PSF_T1_SF_i_param_1];
	ld.param.s8 	%rs1, [_ZN3cub18CUB_300001_SM_10006detail10merge_sort30DeviceMergeSortPartitionKernelIN6thrust24THRUST_300001_SM_1000_NS6detail15normal_iteratorINS5_10device_ptrIiEEEEm17evens_before_oddsiEEvbT_PT2_T0_SF_PSF_T1_SF_i_param_0];
	ld.param.u64 	%rd28, [_ZN3cub18CUB_300001_SM_10006detail10merge_sort30DeviceMergeSortPartitionKernelIN6thrust24THRUST_300001_SM_1000_NS6detail15normal_iteratorINS5_10device_ptrIiEEEEm17evens_before_oddsiEEvbT_PT2_T0_SF_PSF_T1_SF_i_param_2];
	ld.param.u64 	%rd29, [_ZN3cub18CUB_300001_SM_10006detail10merge_sort30DeviceMergeSortPartitionKernelIN6thrust24THRUST_300001_SM_1000_NS6detail15normal_iteratorINS5_10device_ptrIiEEEEm17evens_before_oddsiEEvbT_PT2_T0_SF_PSF_T1_SF_i_param_3];
	ld.param.u64 	%rd30, [_ZN3cub18CUB_300001_SM_10006detail10merge_sort30DeviceMergeSortPartitionKernelIN6thrust24THRUST_300001_SM_1000_NS6detail15normal_iteratorINS5_10device_ptrIiEEEEm17evens_before_oddsiEEvbT_PT2_T0_SF_PSF_T1_SF_i_param_4];
	ld.param.u64 	%rd32, [_ZN3cub18CUB_300001_SM_10006detail10merge_sort30DeviceMergeSortPartitionKernelIN6thrust24THRUST_300001_SM_1000_NS6detail15normal_iteratorINS5_10device_ptrIiEEEEm17evens_before_oddsiEEvbT_PT2_T0_SF_PSF_T1_SF_i_param_5];
	ld.param.u64 	%rd31, [_ZN3cub18CUB_300001_SM_10006detail10merge_sort30DeviceMergeSortPartitionKernelIN6thrust24THRUST_300001_SM_1000_NS6detail15normal_iteratorINS5_10device_ptrIiEEEEm17evens_before_oddsiEEvbT_PT2_T0_SF_PSF_T1_SF_i_param_7];
	ld.param.u32 	%r1, [_ZN3cub18CUB_300001_SM_10006detail10merge_sort30DeviceMergeSortPartitionKernelIN6thrust24THRUST_300001_SM_1000_NS6detail15normal_iteratorINS5_10device_ptrIiEEEEm17evens_before_oddsiEEvbT_PT2_T0_SF_PSF_T1_SF_i_param_8];
	cvta.to.global.u64 	%rd1, %rd32;
	mov.u32 	%r2, %ntid.x;
	mov.u32 	%r3, %ctaid.x;
	mov.u32 	%r4, %tid.x;
	mad.lo.s32 	%r5, %r2, %r3, %r4;
	cvt.u64.u32 	%rd2, %r5;
	setp.le.u64 	%p1, %rd30, %rd2;
	@%p1 bra 	$L__BB8_11;
	shr.u64 	%rd33, %rd31, 1;
	add.s64 	%rd4, %rd31, 4294967295;
	neg.s64 	%rd34, %rd31;
	and.b64  	%rd35, %rd34, %rd2;
	cvt.s64.s32 	%rd5, %r1;
	mul.lo.s64 	%rd36, %rd35, %rd5;
	mul.lo.s64 	%rd37, %rd33, %rd5;
	min.u64 	%rd6, %rd36, %rd29;
	not.b64 	%rd38, %rd36;
	min.u64 	%rd39, %rd37, %rd38;
	add.s64 	%rd40, %rd39, %rd36;
	min.u64 	%rd7, %rd40, %rd29;
	not.b64 	%rd41, %rd7;
	min.u64 	%rd42, %rd37, %rd41;
	add.s64 	%rd43, %rd42, %rd7;
	min.u64 	%rd8, %rd43, %rd29;
	// begin inline asm
	griddepcontrol.wait;
	// end inline asm
	add.s64 	%rd44, %rd2, 1;
	setp.ne.s64 	%p2, %rd44, %rd30;
	@%p2 bra 	$L__BB8_3;
	shl.b64 	%rd79, %rd2, 3;
	add.s64 	%rd80, %rd1, %rd79;
	st.global.u64 	[%rd80], %rd7;
	bra.uni 	$L__BB8_11;
$L__BB8_3:
	sub.s64 	%rd45, %rd8, %rd6;
	and.b64  	%rd46, %rd4, %rd2;
	mul.lo.s64 	%rd47, %rd46, %rd5;
	min.u64 	%rd9, %rd47, %rd45;
	setp.eq.s16 	%p3, %rs1, 0;
	@%p3 bra 	$L__BB8_7;
	sub.s64 	%rd48, %rd7, %rd6;
	sub.s64 	%rd49, %rd8, %rd7;
	max.u64 	%rd50, %rd9, %rd49;
	sub.s64 	%rd85, %rd50, %rd49;
	min.u64 	%rd81, %rd48, %rd9;
	setp.ge.u64 	%p4, %rd85, %rd81;
	@%p4 bra 	$L__BB8_10;
	cvta.to.global.u64 	%rd12, %rd27;
	add.s64 	%rd13, %rd9, %rd7;
$L__BB8_6:
	sub.s64 	%rd51, %rd81, %rd85;
	shr.u64 	%rd52, %rd51, 1;
	add.s64 	%rd53, %rd52, %rd85;
	add.s64 	%rd54, %rd53, %rd6;
	shl.b64 	%rd55, %rd54, 2;
	add.s64 	%rd56, %rd12, %rd55;
	ld.global.u32 	%r6, [%rd56];
	not.b64 	%rd57, %rd53;
	add.s64 	%rd58, %rd13, %rd57;
	shl.b64 	%rd59, %rd58, 2;
	add.s64 	%rd60, %rd12, %rd59;
	ld.global.u32 	%r7, [%rd60];
	shr.u32 	%r8, %r7, 31;
	add.s32 	%r9, %r7, %r8;
	and.b32  	%r10, %r9, -2;
	sub.s32 	%r11, %r7, %r10;
	shr.u32 	%r12, %r6, 31;
	add.s32 	%r13, %r6, %r12;
	and.b32  	%r14, %r13, -2;
	sub.s32 	%r15, %r6, %r14;
	setp.eq.s32 	%p5, %r11, %r15;
	setp.ge.s32 	%p6, %r7, %r6;
	selp.u32 	%r16, -1, 0, %p6;
	selp.b32 	%r17, %r16, %r7, %p5;
	and.b32  	%r18, %r17, 1;
	setp.eq.b32 	%p7, %r18, 1;
	add.s64 	%rd61, %rd53, 1;
	selp.b64 	%rd85, %rd61, %rd85, %p7;
	selp.b64 	%rd81, %rd81, %rd53, %p7;
	setp.lt.u64 	%p8, %rd85, %rd81;
	@%p8 bra 	$L__BB8_6;
	bra.uni 	$L__BB8_10;
$L__BB8_7:
	sub.s64 	%rd62, %rd7, %rd6;
	sub.s64 	%rd63, %rd8, %rd7;
	max.u64 	%rd64, %rd9, %rd63;
	sub.s64 	%rd85, %rd64, %rd63;
	min.u64 	%rd83, %rd62, %rd9;
	setp.ge.u64 	%p9, %rd85, %rd83;
	@%p9 bra 	$L__BB8_10;
	cvta.to.global.u64 	%rd20, %rd28;
	add.s64 	%rd21, %rd9, %rd7;
$L__BB8_9:
	sub.s64 	%rd65, %rd83, %rd85;
	shr.u64 	%rd66, %rd65, 1;
	add.s64 	%rd67, %rd66, %rd85;
	add.s64 	%rd68, %rd67, %rd6;
	shl.b64 	%rd69, %rd68, 2;
	add.s64 	%rd70, %rd20, %rd69;
	ld.global.u32 	%r19, [%rd70];
	not.b64 	%rd71, %rd67;
	add.s64 	%rd72, %rd21, %rd71;
	shl.b64 	%rd73, %rd72, 2;
	add.s64 	%rd74, %rd20, %rd73;
	ld.global.u32 	%r20, [%rd74];
	shr.u32 	%r21, %r20, 31;
	add.s32 	%r22, %r20, %r21;
	and.b32  	%r23, %r22, -2;
	sub.s32 	%r24, %r20, %r23;
	shr.u32 	%r25, %r19, 31;
	add.s32 	%r26, %r19, %r25;
	and.b32  	%r27, %r26, -2;
	sub.s32 	%r28, %r19, %r27;
	setp.eq.s32 	%p10, %r24, %r28;
	setp.ge.s32 	%p11, %r20, %r19;
	selp.u32 	%r29, -1, 0, %p11;
	selp.b32 	%r30, %r29, %r20, %p10;
	and.b32  	%r31, %r30, 1;
	setp.eq.b32 	%p12, %r31, 1;
	add.s64 	%rd75, %rd67, 1;
	selp.b64 	%rd85, %rd75, %rd85, %p12;
	selp.b64 	%rd83, %rd83, %rd67, %p12;
	setp.lt.u64 	%p13, %rd85, %rd83;
	@%p13 bra 	$L__BB8_9;
$L__BB8_10:
	add.s64 	%rd76, %rd85, %rd6;
	shl.b64 	%rd77, %rd2, 3;
	add.s64 	%rd78, %rd1, %rd77;
	st.global.u64 	[%rd78], %rd76;
$L__BB8_11:
	ret;

}
	// .globl	_ZN3cub18CUB_300001_SM_10006detail10merge_sort26DeviceMergeSortMergeKernelINS2_10policy_hubIN6thrust24THRUST_300001_SM_1000_NS6detail15normal_iteratorINS6_10device_ptrIiEEEEE9Policy600ESB_PNS0_8NullTypeESB_SF_m17evens_before_oddsiSE_EEvbT2_T3_T4_PT6_PT7_T5_PSJ_SJ_NS1_7vsmem_tE
.visible .entry _ZN3cub18CUB_300001_SM_10006detail10merge_sort26DeviceMergeSortMergeKernelINS2_10policy_hubIN6thrust24THRUST_300001_SM_1000_NS6detail15normal_iteratorINS6_10device_ptrIiEEEEE9Policy600ESB_PNS0_8NullTypeESB_SF_m17evens_before_oddsiSE_EEvbT2_T3_T4_PT6_PT7_T5_PSJ_SJ_NS1_7vsmem_tE(
	.param .u8 _ZN3cub18CUB_300001_SM_10006detail10merge_sort26DeviceMergeSortMergeKernelINS2_10policy_hubIN6thrust24THRUST_300001_SM_1000_NS6detail15normal_iteratorINS6_10device_ptrIiEEEEE9Policy600ESB_PNS0_8NullTypeESB_SF_m17evens_before_oddsiSE_EEvbT2_T3_T4_PT6_PT7_T5_PSJ_SJ_NS1_7vsmem_tE_param_0,
	.param .align 8 .b8 _ZN3cub18CUB_300001_SM_10006detail10merge_sort26DeviceMergeSortMergeKernelINS2_10policy_hubIN6thrust24THRUST_300001_SM_1000_NS6detail15normal_iteratorINS6_10device_ptrIiEEEEE9Policy600ESB_PNS0_8NullTypeESB_SF_m17evens_before_oddsiSE_EEvbT2_T3_T4_PT6_PT7_T5_PSJ_SJ_NS1_7vsmem_tE_param_1[8],
	.param .u64 .ptr .align 1 _ZN3cub18CUB_300001_SM_10006detail10merge_sort26DeviceMergeSortMergeKernelINS2_10policy_hubIN6thrust24THRUST_300001_SM_1000_NS6detail15normal_iteratorINS6_10device_ptrIiEEEEE9Policy600ESB_PNS0_8NullTypeESB_SF_m17evens_before_oddsiSE_EEvbT2_T3_T4_PT6_PT7_T5_PSJ_SJ_NS1_7vsmem_tE_param_2,
	.param .u64 _ZN3cub18CUB_300001_SM_10006detail10merge_sort26DeviceMergeSortMergeKernelINS2_10policy_hubIN6thrust24THRUST_300001_SM_1000_NS6detail15normal_iteratorINS6_10device_ptrIiEEEEE9Policy600ESB_PNS0_8NullTypeESB_SF_m17evens_before_oddsiSE_EEvbT2_T3_T4_PT6_PT7_T5_PSJ_SJ_NS1_7vsmem_tE_param_3,
	.param .u64 .ptr .align 1 _ZN3cub18CUB_300001_SM_10006detail10merge_sort26DeviceMergeSortMergeKernelINS2_10policy_hubIN6thrust24THRUST_300001_SM_1000_NS6detail15normal_iteratorINS6_10device_ptrIiEEEEE9Policy600ESB_PNS0_8NullTypeESB_SF_m17evens_before_oddsiSE_EEvbT2_T3_T4_PT6_PT7_T5_PSJ_SJ_NS1_7vsmem_tE_param_4,
	.param .u64 .ptr .align 1 _ZN3cub18CUB_300001_SM_10006detail10merge_sort26DeviceMergeSortMergeKernelINS2_10policy_hubIN6thrust24THRUST_300001_SM_1000_NS6detail15normal_iteratorINS6_10device_ptrIiEEEEE9Policy600ESB_PNS0_8NullTypeESB_SF_m17evens_before_oddsiSE_EEvbT2_T3_T4_PT6_PT7_T5_PSJ_SJ_NS1_7vsmem_tE_param_5,
	.param .align 1 .b8 _ZN3cub18CUB_300001_SM_10006detail10merge_sort26DeviceMergeSortMergeKernelINS2_10policy_hubIN6thrust24THRUST_300001_SM_1000_NS6detail15normal_iteratorINS6_10device_ptrIiEEEEE9Policy600ESB_PNS0_8NullTypeESB_SF_m17evens_before_oddsiSE_EEvbT2_T3_T4_PT6_PT7_T5_PSJ_SJ_NS1_7vsmem_tE_param_6[1],
	.param .u64 .ptr .align 1 _ZN3cub18CUB_300001_SM_10006detail10merge_sort26DeviceMergeSortMergeKernelINS2_10policy_hubIN6thrust24THRUST_300001_SM_1000_NS6detail15normal_iteratorINS6_10device_ptrIiEEEEE9Policy600ESB_PNS0_8NullTypeESB_SF_m17evens_before_oddsiSE_EEvbT2_T3_T4_PT6_PT7_T5_PSJ_SJ_NS1_7vsmem_tE_param_7,
	.param .u64 _ZN3cub18CUB_300001_SM_10006detail10merge_sort26DeviceMergeSortMergeKernelINS2_10policy_hubIN6thrust24THRUST_300001_SM_1000_NS6detail15normal_iteratorINS6_10device_ptrIiEEEEE9Policy600ESB_PNS0_8NullTypeESB_SF_m17evens_before_oddsiSE_EEvbT2_T3_T4_PT6_PT7_T5_PSJ_SJ_NS1_7vsmem_tE_param_8,
	.param .align 8 .b8 _ZN3cub18CUB_300001_SM_10006detail10merge_sort26DeviceMergeSortMergeKernelINS2_10policy_hubIN6thrust24THRUST_300001_SM_1000_NS6detail15normal_iteratorINS6_10device_ptrIiEEEEE9Policy600ESB_PNS0_8NullTypeESB_SF_m17evens_before_oddsiSE_EEvbT2_T3_T4_PT6_PT7_T5_PSJ_SJ_NS1_7vsmem_tE_param_9[8]
)
.maxntid 256
{
	.reg .pred 	%p<556>;
	.reg .b16 	%rs<6>;
	.reg .b32 	%r<1680>;
	.reg .b64 	%rd<381>;
	// demoted variable
	.shared .align 16 .b8 _ZZN3cub18CUB_300001_SM_10006detail10merge_sort26DeviceMergeSortMergeKernelINS2_10policy_hubIN6thrust24THRUST_300001_SM_1000_NS6detail15normal_iteratorINS6_10device_ptrIiEEEEE9Policy600ESB_PNS0_8NullTypeESB_SF_m17evens_before_oddsiSE_EEvbT2_T3_T4_PT6_PT7_T5_PSJ_SJ_NS1_7vsmem_tEE19static_temp_storage[17424];
	ld.param.u64 	%rd23, [_ZN3cub18CUB_300001_SM_10006detail10merge_sort26DeviceMergeSortMergeKernelINS2_10policy_hubIN6thrust24THRUST_300001_SM_1000_NS6detail15normal_iteratorINS6_10device_ptrIiEEEEE9Policy600ESB_PNS0_8NullTypeESB_SF_m17evens_before_oddsiSE_EEvbT2_T3_T4_PT6_PT7_T5_PSJ_SJ_NS1_7vsmem_tE_param_1];
	ld.param.u64 	%rd20, [_ZN3cub18CUB_300001_SM_10006detail10merge_sort26DeviceMergeSortMergeKernelINS2_10policy_hubIN6thrust24THRUST_300001_SM_1000_NS6detail15normal_iteratorINS6_10device_ptrIiEEEEE9Policy600ESB_PNS0_8NullTypeESB_SF_m17evens_before_oddsiSE_EEvbT2_T3_T4_PT6_PT7_T5_PSJ_SJ_NS1_7vsmem_tE_param_4];
	cvta.to.global.u64 	%rd1, %rd20;
	cvta.to.global.u64 	%rd2, %rd23;
	mov.u32 	%r513, %ctaid.x;
	mov.u32 	%r514, %nctaid.x;
	mov.u32 	%r1, %tid.x;
	add.s32 	%r515, %r514, -1;
	setp.ge.u32 	%p65, %r513, %r515;
	@%p65 bra 	$L__BB9_158;
	ld.param.u64 	%rd379, [_ZN3cub18CUB_300001_SM_10006detail10merge_sort26DeviceMergeSortMergeKernelINS2_10policy_hubIN6thrust24THRUST_300001_SM_1000_NS6detail15normal_iteratorINS6_10device_ptrIiEEEEE9Policy600ESB_PNS0_8NullTypeESB_SF_m17evens_before_oddsiSE_EEvbT2_T3_T4_PT6_PT7_T5_PSJ_SJ_NS1_7vsmem_tE_param_8];
	ld.param.u64 	%rd377, [_ZN3cub18CUB_300001_SM_10006detail10merge_sort26DeviceMergeSortMergeKernelINS2_10policy_hubIN6thrust24THRUST_300001_SM_1000_NS6detail15normal_iteratorINS6_10device_ptrIiEEEEE9Policy600ESB_PNS0_8NullTypeESB_SF_m17evens_before_oddsiSE_EEvbT2_T3_T4_PT6_PT7_T5_PSJ_SJ_NS1_7vsmem_tE_param_7];
	ld.param.u64 	%rd364, [_ZN3cub18CUB_300001_SM_10006detail10merge_sort26DeviceMergeSortMergeKernelINS2_10policy_hubIN6thrust24THRUST_300001_SM_1000_NS6detail15normal_iteratorINS6_10device_ptrIiEEEEE9Policy600ESB_PNS0_8NullTypeESB_SF_m17evens_before_oddsiSE_EEvbT2_T3_T4_PT6_PT7_T5_PSJ_SJ_NS1_7vsmem_tE_param_3];
	ld.param.s8 	%rs4, [_ZN3cub18CUB_300001_SM_10006detail10merge_sort26DeviceMergeSortMergeKernelINS2_10policy_hubIN6thrust24THRUST_300001_SM_1000_NS6detail15normal_iteratorINS6_10device_ptrIiEEEEE9Policy600ESB_PNS0_8NullTypeESB_SF_m17evens_before_oddsiSE_EEvbT2_T3_T4_PT6_PT7_T5_PSJ_SJ_NS1_7vsmem_tE_param_0];
	cvta.to.global.u64 	%rd196, %rd377;
	cvt.u64.u32 	%rd197, %r513;
	mul.wide.u32 	%rd198, %r513, 8;
	add.s64 	%rd199, %rd196, %rd198;
	ld.global.u64 	%rd3, [%rd199];
	ld.global.u64 	%rd200, [%rd199+8];
	shr.u64 	%rd201, %rd379, 1;
	neg.s64 	%rd202, %rd379;
	and.b64  	%rd203, %rd202, %rd197;
	mul.lo.s64 	%rd4, %rd203, 4352;
	mul.lo.s64 	%rd5, %rd201, 4352;
	sub.s64 	%rd204, %rd197, %rd203;
	mul.lo.s64 	%rd205, %rd204, 4352;
	sub.s64 	%rd206, %rd3, %rd4;
	sub.s64 	%rd207, %rd200, %rd4;
	sub.s64 	%rd208, %rd364, %rd4;
	max.u64 	%rd209, %rd208, %rd5;
	sub.s64 	%rd210, %rd209, %rd5;
	sub.s64 	%rd211, %rd205, %rd206;
	min.u64 	%rd6, %rd211, %rd210;
	max.u64 	%rd212, %rd205, -4353;
	not.b64 	%rd213, %rd212;
	add.s64 	%rd214, %rd205, %rd213;
	sub.s64 	%rd215, %rd214, %rd207;
	or.b64  	%rd216, %rd202, %rd197;
	setp.eq.s64 	%p330, %rd216, -1;
	min.u64 	%rd217, %rd5, %rd208;
	selp.b64 	%rd218, %rd217, %rd207, %p330;
	selp.b64 	%rd219, %rd5, %rd215, %p330;
	min.u64 	%rd220, %rd219, %rd210;
	cvt.u32.u64 	%r1029, %rd206;
	cvt.u32.u64 	%r1030, %rd218;
	sub.s32 	%r2, %r1030, %r1029;
	cvt.u32.u64 	%r1031, %rd220;
	cvt.u32.u64 	%r1032, %rd6;
	sub.s32 	%r3, %r1031, %r1032;
	// begin inline asm
	griddepcontrol.wait;
	// end inline asm
	setp.eq.s16 	%p331, %rs4, 0;
	@%p331 bra 	$L__BB9_53;
	add.s64 	%rd221, %rd4, %rd5;
	add.s64 	%rd222, %rd221, %rd6;
	setp.ge.s32 	%p332, %r1, %r2;
	cvt.u64.u32 	%rd223, %r1;
	add.s64 	%rd224, %rd3, %rd223;
	shl.b64 	%rd225, %rd224, 2;
	add.s64 	%rd7, %rd2, %rd225;
	sub.s32 	%r1033, %r1, %r2;
	cvt.s64.s32 	%rd226, %r1033;
	add.s64 	%rd227, %rd222, %rd226;
	shl.b64 	%rd228, %rd227, 2;
	add.s64 	%rd8, %rd2, %rd228;
	@%p332 bra 	$L__BB9_4;
	ld.global.u32 	%r1558, [%rd7];
	bra.uni 	$L__BB9_5;
$L__BB9_4:
	ld.global.u32 	%r1558, [%rd8];
$L__BB9_5:
	add.s32 	%r1034, %r1, 256;
	setp.lt.s32 	%p333, %r1034, %r2;
	@%p333 bra 	$L__BB9_7;
	ld.global.u32 	%r1557, [%rd8+1024];
	bra.uni 	$L__BB9_8;
$L__BB9_7:
	ld.global.u32 	%r1557, [%rd7+1024];
$L__BB9_8:
	add.s32 	%r1035, %r1, 512;
	setp.lt.s32 	%p334, %r1035, %r2;
	@%p334 bra 	$L__BB9_10;
	ld.global.u32 	%r1556, [%rd8+2048];
	bra.uni 	$L__BB9_11;
$L__BB9_10:
	ld.global.u32 	%r1556, [%rd7+2048];
$L__BB9_11:
	add.s32 	%r1036, %r1, 768;
	setp.lt.s32 	%p335, %r1036, %r2;
	@%p335 bra 	$L__BB9_13;
	ld.global.u32 	%r1555, [%rd8+3072];
	bra.uni 	$L__BB9_14;
$L__BB9_13:
	ld.global.u32 	%r1555, [%rd7+3072];
$L__BB9_14:
	or.b32  	%r1037, %r1, 1024;
	setp.lt.s32 	%p336, %r1037, %r2;
	@%p336 bra 	$L__BB9_16;
	ld.global.u32 	%r1554, [%rd8+4096];
	bra.uni 	$L__BB9_17;
$L__BB9_16:
	ld.global.u32 	%r1554, [%rd7+4096];
$L__BB9_17:
	add.s32 	%r1038, %r1, 1280;
	setp.lt.s32 	%p337, %r1038, %r2;
	@%p337 bra 	$L__BB9_19;
	ld.global.u32 	%r1553, [%rd8+5120];
	bra.uni 	$L__BB9_20;
$L__BB9_19:
	ld.global.u32 	%r1553, [%rd7+5120];
$L__BB9_20:
	add.s32 	%r1039, %r1, 1536;
	setp.lt.s32 	%p338, %r1039, %r2;
	@%p338 bra 	$L__BB9_22;
	ld.global.u32 	%r1552, [%rd8+6144];
	bra.uni 	$L__BB9_23;
$L__BB9_22:
	ld.global.u32 	%r1552, [%rd7+6144];
$L__BB9_23:
	add.s32 	%r1040, %r1, 1792;
	setp.lt.s32 	%p339, %r1040, %r2;
	@%p339 bra 	$L__BB9_25;
	ld.global.u32 	%r1551, [%rd8+7168];
	bra.uni 	$L__BB9_26;
$L__BB9_25:
	ld.global.u32 	%r1551, [%rd7+7168];
$L__BB9_26:
	or.b32  	%r1041, %r1, 2048;
	setp.lt.s32 	%p340, %r1041, %r2;
	@%p340 bra 	$L__BB9_28;
	ld.global.u32 	%r1550, [%rd8+8192];
	bra.uni 	$L__BB9_29;
$L__BB9_28:
	ld.global.u32 	%r1550, [%rd7+8192];
$L__BB9_29:
	add.s32 	%r1042, %r1, 2304;
	setp.lt.s32 	%p341, %r1042, %r2;
	@%p341 bra 	$L__BB9_31;
	ld.global.u32 	%r1549, [%rd8+9216];
	bra.uni 	$L__BB9_32;
$L__BB9_31:
	ld.global.u32 	%r1549, [%rd7+9216];
$L__BB9_32:
	add.s32 	%r1043, %r1, 2560;
	setp.lt.s32 	%p342, %r1043, %r2;
	@%p342 bra 	$L__BB9_34;
	ld.global.u32 	%r1548, [%rd8+10240];
	bra.uni 	$L__BB9_35;
$L__BB9_34:
	ld.global.u32 	%r1548, [%rd7+10240];
$L__BB9_35:
	add.s32 	%r1044, %r1, 2816;
	setp.lt.s32 	%p343, %r1044, %r2;
	@%p343 bra 	$L__BB9_37;
	ld.global.u32 	%r1547, [%rd8+11264];
	bra.uni 	$L__BB9_38;
$L__BB9_37:
	ld.global.u32 	%r1547, [%rd7+11264];
$L__BB9_38:
	or.b32  	%r1045, %r1, 3072;
	setp.lt.s32 	%p344, %r1045, %r2;
	@%p344 bra 	$L__BB9_40;
	ld.global.u32 	%r1546, [%rd8+12288];
	bra.uni 	$L__BB9_41;
$L__BB9_40:
	ld.global.u32 	%r1546, [%rd7+12288];
$L__BB9_41:
	add.s32 	%r1046, %r1, 3328;
	setp.lt.s32 	%p345, %r1046, %r2;
	@%p345 bra 	$L__BB9_43;
	ld.global.u32 	%r1545, [%rd8+13312];
	bra.uni 	$L__BB9_44;
$L__BB9_43:
	ld.global.u32 	%r1545, [%rd7+13312];
$L__BB9_44:
	add.s32 	%r1047, %r1, 3584;
	setp.lt.s32 	%p346, %r1047, %r2;
	@%p346 bra 	$L__BB9_46;
	ld.global.u32 	%r1544, [%rd8+14336];
	bra.uni 	$L__BB9_47;
$L__BB9_46:
	ld.global.u32 	%r1544, [%rd7+14336];
$L__BB9_47:
	add.s32 	%r1048, %r1, 3840;
	setp.lt.s32 	%p347, %r1048, %r2;
	@%p347 bra 	$L__BB9_49;
	ld.global.u32 	%r1543, [%rd8+15360];
	bra.uni 	$L__BB9_50;
$L__BB9_49:
	ld.global.u32 	%r1543, [%rd7+15360];
$L__BB9_50:
	or.b32  	%r1049, %r1, 4096;
	setp.lt.s32 	%p348, %r1049, %r2;
	@%p348 bra 	$L__BB9_52;
	ld.global.u32 	%r1542, [%rd8+16384];
	bra.uni 	$L__BB9_54;
$L__BB9_52:
	ld.global.u32 	%r1542, [%rd7+16384];
	bra.uni 	$L__BB9_54;
$L__BB9_53:
	ld.param.u64 	%rd380, [_ZN3cub18CUB_300001_SM_10006detail10merge_sort26DeviceMergeSortMergeKernelINS2_10policy_hubIN6thrust24THRUST_300001_SM_1000_NS6detail15normal_iteratorINS6_10device_ptrIiEEEEE9Policy600ESB_PNS0_8NullTypeESB_SF_m17evens_before_oddsiSE_EEvbT2_T3_T4_PT6_PT7_T5_PSJ_SJ_NS1_7vsmem_tE_param_8];
	ld.param.u64 	%rd374, [_ZN3cub18CUB_300001_SM_10006detail10merge_sort26DeviceMergeSortMergeKernelINS2_10policy_hubIN6thrust24THRUST_300001_SM_1000_NS6detail15normal_iteratorINS6_10device_ptrIiEEEEE9Policy600ESB_PNS0_8NullTypeESB_SF_m17evens_before_oddsiSE_EEvbT2_T3_T4_PT6_PT7_T5_PSJ_SJ_NS1_7vsmem_tE_param_4];
	shr.u64 	%rd229, %rd380, 1;
	mad.lo.s64 	%rd230, %rd229, 4352, %rd4;
	add.s64 	%rd231, %rd230, %rd6;
	setp.lt.s32 	%p349, %r1, %r2;
	sub.s32 	%r1050, %r1, %r2;
	cvt.s64.s32 	%rd232, %r1050;
	cvt.u64.u32 	%rd233, %r1;
	selp.b64 	%rd234, %rd3, %rd231, %p349;
	selp.b64 	%rd235, %rd233, %rd232, %p349;
	add.s64 	%rd236, %rd235, %rd234;
	cvta.to.global.u64 	%rd237, %rd374;
	shl.b64 	%rd238, %rd236, 2;
	add.s64 	%rd239, %rd237, %rd238;
	ld.global.u32 	%r1558, [%rd239];
	add.s32 	%r1051, %r1, 256;
	setp.lt.s32 	%p350, %r1051, %r2;
	sub.s32 	%r1052, %r1051, %r2;
	cvt.s64.s32 	%rd240, %r1052;
	cvt.u64.u32 	%rd241, %r1051;
	selp.b64 	%rd242, %rd3, %rd231, %p350;
	selp.b64 	%rd243, %rd241, %rd240, %p350;
	add.s64 	%rd244, %rd243, %rd242;
	shl.b64 	%rd245, %rd244, 2;
	add.s64 	%rd246, %rd237, %rd245;
	ld.global.u32 	%r1557, [%rd246];
	add.s32 	%r1053, %r1, 512;
	setp.lt.s32 	%p351, %r1053, %r2;
	sub.s32 	%r1054, %r1053, %r2;
	cvt.s64.s32 	%rd247, %r1054;
	cvt.u64.u32 	%rd248, %r1053;
	selp.b64 	%rd249, %rd3, %rd231, %p351;
	selp.b64 	%rd250, %rd248, %rd247, %p351;
	add.s64 	%rd251, %rd250, %rd249;
	shl.b64 	%rd252, %rd251, 2;
	add.s64 	%rd253, %rd237, %rd252;
	ld.global.u32 	%r1556, [%rd253];
	add.s32 	%r1055, %r1, 768;
	setp.lt.s32 	%p352, %r1055, %r2;
	sub.s32 	%r1056, %r1055, %r2;
	cvt.s64.s32 	%rd254, %r1056;
	cvt.u64.u32 	%rd255, %r1055;
	selp.b64 	%rd256, %rd3, %rd231, %p352;
	selp.b64 	%rd257, %rd255, %rd254, %p352;
	add.s64 	%rd258, %rd257, %rd256;
	shl.b64 	%rd259, %rd258, 2;
	add.s64 	%rd260, %rd237, %rd259;
	ld.global.u32 	%r1555, [%rd260];
	or.b32  	%r1057, %r1, 1024;
	setp.lt.s32 	%p353, %r1057, %r2;
	sub.s32 	%r1058, %r1057, %r2;
	cvt.s64.s32 	%rd261, %r1058;
	cvt.u64.u32 	%rd262, %r1057;
	selp.b64 	%rd263, %rd3, %rd231, %p353;
	selp.b64 	%rd264, %rd262, %rd261, %p353;
	add.s64 	%rd265, %rd264, %rd263;
	shl.b64 	%rd266, %rd265, 2;
	add.s64 	%rd267, %rd237, %rd266;
	ld.global.u32 	%r1554, [%rd267];
	add.s32 	%r1059, %r1, 1280;
	setp.lt.s32 	%p354, %r1059, %r2;
	sub.s32 	%r1060, %r1059, %r2;
	cvt.s64.s32 	%rd268, %r1060;
	cvt.u64.u32 	%rd269, %r1059;
	selp.b64 	%rd270, %rd3, %rd231, %p354;
	selp.b64 	%rd271, %rd269, %rd268, %p354;
	add.s64 	%rd272, %rd271, %rd270;
	shl.b64 	%rd273, %rd272, 2;
	add.s64 	%rd274, %rd237, %rd273;
	ld.global.u32 	%r1553, [%rd274];
	add.s32 	%r1061, %r1, 1536;
	setp.lt.s32 	%p355, %r1061, %r2;
	sub.s32 	%r1062, %r1061, %r2;
	cvt.s64.s32 	%rd275, %r1062;
	cvt.u64.u32 	%rd276, %r1061;
	selp.b64 	%rd277, %rd3, %rd231, %p355;
	selp.b64 	%rd278, %rd276, %rd275, %p355;
	add.s64 	%rd279, %rd278, %rd277;
	shl.b64 	%rd280, %rd279, 2;
	add.s64 	%rd281, %rd237, %rd280;
	ld.global.u32 	%r1552, [%rd281];
	add.s32 	%r1063, %r1, 1792;
	setp.lt.s32 	%p356, %r1063, %r2;
	sub.s32 	%r1064, %r1063, %r2;
	cvt.s64.s32 	%rd282, %r1064;
	cvt.u64.u32 	%rd283, %r1063;
	selp.b64 	%rd284, %rd3, %rd231, %p356;
	selp.b64 	%rd285, %rd283, %rd282, %p356;
	add.s64 	%rd286, %rd285, %rd284;
	shl.b64 	%rd287, %rd286, 2;
	add.s64 	%rd288, %rd237, %rd287;
	ld.global.u32 	%r1551, [%rd288];
	or.b32  	%r1065, %r1, 2048;
	setp.lt.s32 	%p357, %r1065, %r2;
	sub.s32 	%r1066, %r1065, %r2;
	cvt.s64.s32 	%rd289, %r1066;
	cvt.u64.u32 	%rd290, %r1065;
	selp.b64 	%rd291, %rd3, %rd231, %p357;
	selp.b64 	%rd292, %rd290, %rd289, %p357;
	add.s64 	%rd293, %rd292, %rd291;
	shl.b64 	%rd294, %rd293, 2;
	add.s64 	%rd295, %rd237, %rd294;
	ld.global.u32 	%r1550, [%rd295];
	add.s32 	%r1067, %r1, 2304;
	setp.lt.s32 	%p358, %r1067, %r2;
	sub.s32 	%r1068, %r1067, %r2;
	cvt.s64.s32 	%rd296, %r1068;
	cvt.u64.u32 	%rd297, %r1067;
	selp.b64 	%rd298, %rd3, %rd231, %p358;
	selp.b64 	%rd299, %rd297, %rd296, %p358;
	add.s64 	%rd300, %rd299, %rd298;
	shl.b64 	%rd301, %rd300, 2;
	add.s64 	%rd302, %rd237, %rd301;
	ld.global.u32 	%r1549, [%rd302];
	add.s32 	%r1069, %r1, 2560;
	setp.lt.s32 	%p359, %r1069, %r2;
	sub.s32 	%r1070, %r1069, %r2;
	cvt.s64.s32 	%rd303, %r1070;
	cvt.u64.u32 	%rd304, %r1069;
	selp.b64 	%rd305, %rd3, %rd231, %p359;
	selp.b64 	%rd306, %rd304, %rd303, %p359;
	add.s64 	%rd307, %rd306, %rd305;
	shl.b64 	%rd308, %rd307, 2;
	add.s64 	%rd309, %rd237, %rd308;
	ld.global.u32 	%r1548, [%rd309];
	add.s32 	%r1071, %r1, 2816;
	setp.lt.s32 	%p360, %r1071, %r2;
	sub.s32 	%r1072, %r1071, %r2;
	cvt.s64.s32 	%rd310, %r1072;
	cvt.u64.u32 	%rd311, %r1071;
	selp.b64 	%rd312, %rd3, %rd231, %p360;
	selp.b64 	%rd313, %rd311, %rd310, %p360;
	add.s64 	%rd314, %rd313, %rd312;
	shl.b64 	%rd315, %rd314, 2;
	add.s64 	%rd316, %rd237, %rd315;
	ld.global.u32 	%r1547, [%rd316];
	or.b32  	%r1073, %r1, 3072;
	setp.lt.s32 	%p361, %r1073, %r2;
	sub.s32 	%r1074, %r1073, %r2;
	cvt.s64.s32 	%rd317, %r1074;
	cvt.u64.u32 	%rd318, %r1073;
	selp.b64 	%rd319, %rd3, %rd231, %p361;
	selp.b64 	%rd320, %rd318, %rd317, %p361;
	add.s64 	%rd321, %rd320, %rd319;
	shl.b64 	%rd322, %rd321, 2;
	add.s64 	%rd323, %rd237, %rd322;
	ld.global.u32 	%r1546, [%rd323];
	add.s32 	%r1075, %r1, 3328;
	setp.lt.s32 	%p362, %r1075, %r2;
	sub.s32 	%r1076, %r1075, %r2;
	cvt.s64.s32 	%rd324, %r1076;
	cvt.u64.u32 	%rd325, %r1075;
	selp.b64 	%rd326, %rd3, %rd231, %p362;
	selp.b64 	%rd327, %rd325, %rd324, %p362;
	add.s64 	%rd328, %rd327, %rd326;
	shl.b64 	%rd329, %rd328, 2;
	add.s64 	%rd330, %rd237, %rd329;
	ld.global.u32 	%r1545, [%rd330];
	add.s32 	%r1077, %r1, 3584;
	setp.lt.s32 	%p363, %r1077, %r2;
	sub.s32 	%r1078, %r1077, %r2;
	cvt.s64.s32 	%rd331, %r1078;
	cvt.u64.u32 	%rd332, %r1077;
	selp.b64 	%rd333, %rd3, %rd231, %p363;
	selp.b64 	%rd334, %rd332, %rd331, %p363;
	add.s64 	%rd335, %rd334, %rd333;
	shl.b64 	%rd336, %rd335, 2;
	add.s64 	%rd337, %rd237, %rd336;
	ld.global.u32 	%r1544, [%rd337];
	add.s32 	%r1079, %r1, 3840;
	setp.lt.s32 	%p364, %r1079, %r2;
	sub.s32 	%r1080, %r1079, %r2;
	cvt.s64.s32 	%rd338, %r1080;
	cvt.u64.u32 	%rd339, %r1079;
	selp.b64 	%rd340, %rd3, %rd231, %p364;
	selp.b64 	%rd341, %rd339, %rd338, %p364;
	add.s64 	%rd342, %rd341, %rd340;
	shl.b64 	%rd343, %rd342, 2;
	add.s64 	%rd344, %rd237, %rd343;
	ld.global.u32 	%r1543, [%rd344];
	or.b32  	%r1081, %r1, 4096;
	setp.lt.s32 	%p365, %r1081, %r2;
	sub.s32 	%r1082, %r1081, %r2;
	cvt.s64.s32 	%rd345, %r1082;
	cvt.u64.u32 	%rd346, %r1081;
	selp.b64 	%rd347, %rd3, %rd231, %p365;
	selp.b64 	%rd348, %rd346, %rd345, %p365;
	add.s64 	%rd349, %rd348, %rd347;
	shl.b64 	%rd350, %rd349, 2;
	add.s64 	%rd351, %rd237, %rd350;
	ld.global.u32 	%r1542, [%rd351];
$L__BB9_54:
	shl.b32 	%r1083, %r1, 2;
	mov.u32 	%r1084, _ZZN3cub18CUB_300001_SM_10006detail10merge_sort26DeviceMergeSortMergeKernelINS2_10policy_hubIN6thrust24THRUST_300001_SM_1000_NS6detail15normal_iteratorINS6_10device_ptrIiEEEEE9Policy600ESB_PNS0_8NullTypeESB_SF_m17evens_before_oddsiSE_EEvbT2_T3_T4_PT6_PT7_T5_PSJ_SJ_NS1_7vsmem_tEE19static_temp_storage;
	add.s32 	%r1085, %r1084, %r1083;
	st.shared.u32 	[%r1085], %r1558;
	st.shared.u32 	[%r1085+1024], %r1557;
	st.shared.u32 	[%r1085+2048], %r1556;
	st.shared.u32 	[%r1085+3072], %r1555;
	st.shared.u32 	[%r1085+4096], %r1554;
	st.shared.u32 	[%r1085+5120], %r1553;
	st.shared.u32 	[%r1085+6144], %r1552;
	st.shared.u32 	[%r1085+7168], %r1551;
	st.shared.u32 	[%r1085+8192], %r1550;
	st.shared.u32 	[%r1085+9216], %r1549;
	st.shared.u32 	[%r1085+10240], %r1548;
	st.shared.u32 	[%r1085+11264], %r1547;
	st.shared.u32 	[%r1085+12288], %r1546;
	st.shared.u32 	[%r1085+13312], %r1545;
	st.shared.u32 	[%r1085+14336], %r1544;
	st.shared.u32 	[%r1085+15360], %r1543;
	st.shared.u32 	[%r1085+16384], %r1542;
	bar.sync 	0;
	// begin inline asm
	griddepcontrol.launch_dependents;
	// end inline asm
	add.s32 	%r88, %r3, %r2;
	mul.lo.s32 	%r1086, %r1, 17;
	min.s32 	%r89, %r1086, %r88;
	shl.b32 	%r1087, %r2, 2;
	add.s32 	%r90, %r1084, %r1087;
	setp.lt.s32 	%p366, %r89, %r3;
	sub.s32 	%r1088, %r89, %r3;
	selp.b32 	%r1561, 0, %r1088, %p366;
	min.s32 	%r1559, %r89, %r2;
	setp.ge.s32 	%p367, %r1561, %r1559;
	@%p367 bra 	$L__BB9_56;
$L__BB9_55:
	sub.s32 	%r1089, %r1559, %r1561;
	shr.u32 	%r1090, %r1089, 31;
	add.s32 	%r1091, %r1089, %r1090;
	shr.s32 	%r1092, %r1091, 1;
	add.s32 	%r1093, %r1092, %r1561;
	shl.b32 	%r1094, %r1093, 2;
	add.s32 	%r1096, %r1084, %r1094;
	ld.shared.u32 	%r1097, [%r1096];
	not.b32 	%r1098, %r1093;
	add.s32 	%r1099, %r89, %r1098;
	shl.b32 	%r1100, %r1099, 2;
	add.s32 	%r1101, %r90, %r1100;
	ld.shared.u32 	%r1102, [%r1101];
	shr.u32 	%r1103, %r1102, 31;
	add.s32 	%r1104, %r1102, %r1103;
	and.b32  	%r1105, %r1104, -2;
	sub.s32 	%r1106, %r1102, %r1105;
	shr.u32 	%r1107, %r1097, 31;
	add.s32 	%r1108, %r1097, %r1107;
	and.b32  	%r1109, %r1108, -2;
	sub.s32 	%r1110, %r1097, %r1109;
	setp.eq.s32 	%p368, %r1106, %r1110;
	setp.ge.s32 	%p369, %r1102, %r1097;
	selp.u32 	%r1111, -1, 0, %p369;
	selp.b32 	%r1112, %r1111, %r1102, %p368;
	and.b32  	%r1113, %r1112, 1;
	setp.eq.b32 	%p370, %r1113, 1;
	add.s32 	%r1114, %r1093, 1;
	selp.b32 	%r1561, %r1114, %r1561, %p370;
	selp.b32 	%r1559, %r1559, %r1093, %p370;
	setp.lt.s32 	%p371, %r1561, %r1559;
	@%p371 bra 	$L__BB9_55;
$L__BB9_56:
	sub.s32 	%r1115, %r89, %r1561;
	add.s32 	%r98, %r1115, %r2;
	shl.b32 	%r1116, %r1115, 2;
	add.s32 	%r99, %r90, %r1116;
	ld.shared.u32 	%r1563, [%r99];
	shl.b32 	%r1117, %r1561, 2;
	add.s32 	%r101, %r1084, %r1117;
	ld.shared.u32 	%r1564, [%r101];
	setp.ge.s32 	%p373, %r98, %r88;
	mov.pred 	%p524, 0;
	@%p373 bra 	$L__BB9_59;
	setp.ge.s32 	%p375, %r1561, %r2;
	mov.pred 	%p524, -1;
	@%p375 bra 	$L__BB9_59;
	shr.u32 	%r1119, %r1563, 31;
	add.s32 	%r1120, %r1563, %r1119;
	and.b32  	%r1121, %r1120, -2;
	sub.s32 	%r1122, %r1563, %r1121;
	shr.u32 	%r1123, %r1564, 31;
	add.s32 	%r1124, %r1564, %r1123;
	and.b32  	%r1125, %r1124, -2;
	sub.s32 	%r1126, %r1564, %r1125;
	setp.eq.s32 	%p376, %r1122, %r1126;
	setp.lt.s32 	%p377, %r1563, %r1564;
	and.b32  	%r1127, %r1563, 1;
	setp.eq.b32 	%p378, %r1127, 1;
	not.pred 	%p379, %p378;
	selp.u32 	%r1128, -1, 0, %p377;
	selp.u32 	%r1129, -1, 0, %p379;
	selp.b32 	%r1130, %r1128, %r1129, %p376;
	and.b32  	%r1131, %r1130, 1;
	setp.eq.b32 	%p524, %r1131, 1;
$L__BB9_59:
	selp.b32 	%r103, %r1563, %r1564, %p524;
	selp.u32 	%r1132, 1, 0, %p524;
	add.s32 	%r104, %r98, %r1132;
	not.pred 	%p380, %p524;
	selp.u32 	%r1133, 1, 0, %p380;
	add.s32 	%r105, %r1561, %r1133;
	@%p380 bra 	$L__BB9_61;
	ld.shared.u32 	%r1563, [%r99+4];
	bra.uni 	$L__BB9_62;
$L__BB9_61:
	ld.shared.u32 	%r1564, [%r101+4];
$L__BB9_62:
	setp.ge.s32 	%p382, %r104, %r88;
	mov.pred 	%p525, 0;
	@%p382 bra 	$L__BB9_65;
	setp.ge.s32 	%p384, %r105, %r2;
	mov.pred 	%p525, -1;
	@%p384 bra 	$L__BB9_65;
	shr.u32 	%r1134, %r1563, 31;
	add.s32 	%r1135, %r1563, %r1134;
	and.b32  	%r1136, %r1135, -2;
	sub.s32 	%r1137, %r1563, %r1136;
	shr.u32 	%r1138, %r1564, 31;
	add.s32 	%r1139, %r1564, %r1138;
	and.b32  	%r1140, %r1139, -2;
	sub.s32 	%r1141, %r1564, %r1140;
	setp.eq.s32 	%p385, %r1137, %r1141;
	setp.lt.s32 	%p386, %r1563, %r1564;
	and.b32  	%r1142, %r1563, 1;
	setp.eq.b32 	%p387, %r1142, 1;
	not.pred 	%p388, %p387;
	selp.u32 	%r1143, -1, 0, %p386;
	selp.u32 	%r1144, -1, 0, %p388;
	selp.b32 	%r1145, %r1143, %r1144, %p385;
	and.b32  	%r1146, %r1145, 1;
	setp.eq.b32 	%p525, %r1146, 1;
$L__BB9_65:
	selp.b32 	%r110, %r1563, %r1564, %p525;
	selp.u32 	%r1147, 1, 0, %p525;
	add.s32 	%r111, %r104, %r1147;
	not.pred 	%p389, %p525;
	selp.u32 	%r1148, 1, 0, %p389;
	add.s32 	%r112, %r105, %r1148;
	@%p525 bra 	$L__BB9_67;
	shl.b32 	%r1149, %r112, 2;
	add.s32 	%r1151, %r1084, %r1149;
	ld.shared.u32 	%r1564, [%r1151];
	bra.uni 	$L__BB9_68;
$L__BB9_67:
	shl.b32 	%r1152, %r111, 2;
	add.s32 	%r1154, %r1084, %r1152;
	ld.shared.u32 	%r1563, [%r1154];
$L__BB9_68:
	setp.ge.s32 	%p391, %r111, %r88;
	mov.pred 	%p526, 0;
	@%p391 bra 	$L__BB9_71;
	setp.ge.s32 	%p393, %r112, %r2;
	mov.pred 	%p526, -1;
	@%p393 bra 	$L__BB9_71;
	shr.u32 	%r1155, %r1563, 31;
	add.s32 	%r1156, %r1563, %r1155;
	and.b32  	%r1157, %r1156, -2;
	sub.s32 	%r1158, %r1563, %r1157;
	shr.u32 	%r1159, %r1564, 31;
	add.s32 	%r1160, %r1564, %r1159;
	and.b32  	%r1161, %r1160, -2;
	sub.s32 	%r1162, %r1564, %r1161;
	setp.eq.s32 	%p394, %r1158, %r1162;
	setp.lt.s32 	%p395, %r1563, %r1564;
	and.b32  	%r1163, %r1563, 1;
	setp.eq.b32 	%p396, %r1163, 1;
	not.pred 	%p397, %p396;
	selp.u32 	%r1164, -1, 0, %p395;
	selp.u32 	%r1165, -1, 0, %p397;
	selp.b32 	%r1166, %r1164, %r1165, %p394;
	and.b32  	%r1167, %r1166, 1;
	setp.eq.b32 	%p526, %r1167, 1;
$L__BB9_71:
	selp.b32 	%r117, %r1563, %r1564, %p526;
	selp.u32 	%r1168, 1, 0, %p526;
	add.s32 	%r118, %r111, %r1168;
	not.pred 	%p398, %p526;
	selp.u32 	%r1169, 1, 0, %p398;
	add.s32 	%r119, %r112, %r1169;
	@%p526 bra 	$L__BB9_73;
	shl.b32 	%r1170, %r119, 2;
	add.s32 	%r1172, %r1084, %r1170;
	ld.shared.u32 	%r1564, [%r1172];
	bra.uni 	$L__BB9_74;
$L__BB9_73:
	shl.b32 	%r1173, %r118, 2;
	add.s32 	%r1175, %r1084, %r1173;
	ld.shared.u32 	%r1563, [%r1175];
$L__BB9_74:
	setp.ge.s32 	%p400, %r118, %r88;
	mov.pred 	%p527, 0;
	@%p400 bra 	$L__BB9_77;
	setp.ge.s32 	%p402, %r119, %r2;
	mov.pred 	%p527, -1;
	@%p402 bra 	$L__BB9_77;
	shr.u32 	%r1176, %r1563, 31;
	add.s32 	%r1177, %r1563, %r1176;
	and.b32  	%r1178, %r1177, -2;
	sub.s32 	%r1179, %r1563, %r1178;
	shr.u32 	%r1180, %r1564, 31;
	add.s32 	%r1181, %r1564, %r1180;
	and.b32  	%r1182, %r1181, -2;
	sub.s32 	%r1183, %r1564, %r1182;
	setp.eq.s32 	%p403, %r1179, %r1183;
	setp.lt.s32 	%p404, %r1563, %r1564;
	and.b32  	%r1184, %r1563, 1;
	setp.eq.b32 	%p405, %r1184, 1;
	not.pred 	%p406, %p405;
	selp.u32 	%r1185, -1, 0, %p404;
	selp.u32 	%r1186, -1, 0, %p406;
	selp.b32 	%r1187, %r1185, %r1186, %p403;
	and.b32  	%r1188, %r1187, 1;
	setp.eq.b32 	%p527, %r1188, 1;
$L__BB9_77:
	selp.b32 	%r124, %r1563, %r1564, %p527;
	selp.u32 	%r1189, 1, 0, %p527;
	add.s32 	%r125, %r118, %r1189;
	not.pred 	%p407, %p527;
	selp.u32 	%r1190, 1, 0, %p407;
	add.s32 	%r126, %r119, %r1190;
	@%p527 bra 	$L__BB9_79;
	shl.b32 	%r1191, %r126, 2;
	add.s32 	%r1193, %r1084, %r1191;
	ld.shared.u32 	%r1564, [%r1193];
	bra.uni 	$L__BB9_80;
$L__BB9_79:
	shl.b32 	%r1194, %r125, 2;
	add.s32 	%r1196, %r1084, %r1194;
	ld.shared.u32 	%r1563, [%r1196];
$L__BB9_80:
	setp.ge.s32 	%p409, %r125, %r88;
	mov.pred 	%p528, 0;
	@%p409 bra 	$L__BB9_83;
	setp.ge.s32 	%p411, %r126, %r2;
	mov.pred 	%p528, -1;
	@%p411 bra 	$L__BB9_83;
	shr.u32 	%r1197, %r1563, 31;
	add.s32 	%r1198, %r1563, %r1197;
	and.b32  	%r1199, %r1198, -2;
	sub.s32 	%r1200, %r1563, %r1199;
	shr.u32 	%r1201, %r1564, 31;
	add.s32 	%r1202, %r1564, %r1201;
	and.b32  	%r1203, %r1202, -2;
	sub.s32 	%r1204, %r1564, %r1203;
	setp.eq.s32 	%p412, %r1200, %r1204;
	setp.lt.s32 	%p413, %r1563, %r1564;
	and.b32  	%r1205, %r1563, 1;
	setp.eq.b32 	%p414, %r1205, 1;
	not.pred 	%p415, %p414;
	selp.u32 	%r1206, -1, 0, %p413;
	selp.u32 	%r1207, -1, 0, %p415;
	selp.b32 	%r1208, %r1206, %r1207, %p412;
	and.b32  	%r1209, %r1208, 1;
	setp.eq.b32 	%p528, %r1209, 1;
$L__BB9_83:
	selp.b32 	%r131, %r1563, %r1564, %p528;
	selp.u32 	%r1210, 1, 0, %p528;
	add.s32 	%r132, %r125, %r1210;
	not.pred 	%p416, %p528;
	selp.u32 	%r1211, 1, 0, %p416;
	add.s32 	%r133, %r126, %r1211;
	@%p528 bra 	$L__BB9_85;
	shl.b32 	%r1212, %r133, 2;
	add.s32 	%r1214, %r1084, %r1212;
	ld.shared.u32 	%r1564, [%r1214];
	bra.uni 	$L__BB9_86;
$L__BB9_85:
	shl.b32 	%r1215, %r132, 2;
	add.s32 	%r1217, %r1084, %r1215;
	ld.shared.u32 	%r1563, [%r1217];
$L__BB9_86:
	setp.ge.s32 	%p418, %r132, %r88;
	mov.pred 	%p529, 0;
	@%p418 bra 	$L__BB9_89;
	setp.ge.s32 	%p420, %r133, %r2;
	mov.pred 	%p529, -1;
	@%p420 bra 	$L__BB9_89;
	shr.u32 	%r1218, %r1563, 31;
	add.s32 	%r1219, %r1563, %r1218;
	and.b32  	%r1220, %r1219, -2;
	sub.s32 	%r1221, %r1563, %r1220;
	shr.u32 	%r1222, %r1564, 31;
	add.s32 	%r1223, %r1564, %r1222;
	and.b32  	%r1224, %r1223, -2;
	sub.s32 	%r1225, %r1564, %r1224;
	setp.eq.s32 	%p421, %r1221, %r1225;
	setp.lt.s32 	%p422, %r1563, %r1564;
	and.b32  	%r1226, %r1563, 1;
	setp.eq.b32 	%p423, %r1226, 1;
	not.pred 	%p424, %p423;
	selp.u32 	%r1227, -1, 0, %p422;
	selp.u32 	%r1228, -1, 0, %p424;
	selp.b32 	%r1229, %r1227, %r1228, %p421;
	and.b32  	%r1230, %r1229, 1;
	setp.eq.b32 	%p529, %r1230, 1;
$L__BB9_89:
	selp.b32 	%r138, %r1563, %r1564, %p529;
	selp.u32 	%r1231, 1, 0, %p529;
	add.s32 	%r139, %r132, %r1231;
	not.pred 	%p425, %p529;
	selp.u32 	%r1232, 1, 0, %p425;
	add.s32 	%r140, %r133, %r1232;
	@%p529 bra 	$L__BB9_91;
	shl.b32 	%r1233, %r140, 2;
	add.s32 	%r1235, %r1084, %r1233;
	ld.shared.u32 	%r1564, [%r1235];
	bra.uni 	$L__BB9_92;
$L__BB9_91:
	shl.b32 	%r1236, %r139, 2;
	add.s32 	%r1238, %r1084, %r1236;
	ld.shared.u32 	%r1563, [%r1238];
$L__BB9_92:
	setp.ge.s32 	%p427, %r139, %r88;
	mov.pred 	%p530, 0;
	@%p427 bra 	$L__BB9_95;
	setp.ge.s32 	%p429, %r140, %r2;
	mov.pred 	%p530, -1;
	@%p429 bra 	$L__BB9_95;
	shr.u32 	%r1239, %r1563, 31;
	add.s32 	%r1240, %r1563, %r1239;
	and.b32  	%r1241, %r1240, -2;
	sub.s32 	%r1242, %r1563, %r1241;
	shr.u32 	%r1243, %r1564, 31;
	add.s32 	%r1244, %r1564, %r1243;
	and.b32  	%r1245, %r1244, -2;
	sub.s32 	%r1246, %r1564, %r1245;
	setp.eq.s32 	%p430, %r1242, %r1246;
	setp.lt.s32 	%p431, %r1563, %r1564;
	and.b32  	%r1247, %r1563, 1;
	setp.eq.b32 	%p432, %r1247, 1;
	not.pred 	%p433, %p432;
	selp.u32 	%r1248, -1, 0, %p431;
	selp.u32 	%r1249, -1, 0, %p433;
	selp.b32 	%r1250, %r1248, %r1249, %p430;
	and.b32  	%r1251, %r1250, 1;
	setp.eq.b32 	%p530, %r1251, 1;
$L__BB9_95:
	selp.b32 	%r145, %r1563, %r1564, %p530;
	selp.u32 	%r1252, 1, 0, %p530;
	add.s32 	%r146, %r139, %r1252;
	not.pred 	%p434, %p530;
	selp.u32 	%r1253, 1, 0, %p434;
	add.s32 	%r147, %r140, %r1253;
	@%p530 bra 	$L__BB9_97;
	shl.b32 	%r1254, %r147, 2;
	add.s32 	%r1256, %r1084, %r1254;
	ld.shared.u32 	%r1564, [%r1256];
	bra.uni 	$L__BB9_98;
$L__BB9_97:
	shl.b32 	%r1257, %r146, 2;
	add.s32 	%r1259, %r1084, %r1257;
	ld.shared.u32 	%r1563, [%r1259];
$L__BB9_98:
	setp.ge.s32 	%p436, %r146, %r88;
	mov.pred 	%p531, 0;
	@%p436 bra 	$L__BB9_101;
	setp.ge.s32 	%p438, %r147, %r2;
	mov.pred 	%p531, -1;
	@%p438 bra 	$L__BB9_101;
	shr.u32 	%r1260, %r1563, 31;
	add.s32 	%r1261, %r1563, %r1260;
	and.b32  	%r1262, %r1261, -2;
	sub.s32 	%r1263, %r1563, %r1262;
	shr.u32 	%r1264, %r1564, 31;
	add.s32 	%r1265, %r1564, %r1264;
	and.b32  	%r1266, %r1265, -2;
	sub.s32 	%r1267, %r1564, %r1266;
	setp.eq.s32 	%p439, %r1263, %r1267;
	setp.lt.s32 	%p440, %r1563, %r1564;
	and.b32  	%r1268, %r1563, 1;
	setp.eq.b32 	%p441, %r1268, 1;
	not.pred 	%p442, %p441;
	selp.u32 	%r1269, -1, 0, %p440;
	selp.u32 	%r1270, -1, 0, %p442;
	selp.b32 	%r1271, %r1269, %r1270, %p439;
	and.b32  	%r1272, %r1271, 1;
	setp.eq.b32 	%p531, %r1272, 1;
$L__BB9_101:
	selp.b32 	%r152, %r1563, %r1564, %p531;
	selp.u32 	%r1273, 1, 0, %p531;
	add.s32 	%r153, %r146, %r1273;
	not.pred 	%p443, %p531;
	selp.u32 	%r1274, 1, 0, %p443;
	add.s32 	%r154, %r147, %r1274;
	@%p531 bra 	$L__BB9_103;
	shl.b32 	%r1275, %r154, 2;
	add.s32 	%r1277, %r1084, %r1275;
	ld.shared.u32 	%r1564, [%r1277];
	bra.uni 	$L__BB9_104;
$L__BB9_103:
	shl.b32 	%r1278, %r153, 2;
	add.s32 	%r1280, %r1084, %r1278;
	ld.shared.u32 	%r1563, [%r1280];
$L__BB9_104:
	setp.ge.s32 	%p445, %r153, %r88;
	mov.pred 	%p532, 0;
	@%p445 bra 	$L__BB9_107;
	setp.ge.s32 	%p447, %r154, %r2;
	mov.pred 	%p532, -1;
	@%p447 bra 	$L__BB9_107;
	shr.u32 	%r1281, %r1563, 31;
	add.s32 	%r1282, %r1563, %r1281;
	and.b32  	%r1283, %r1282, -2;
	sub.s32 	%r1284, %r1563, %r1283;
	shr.u32 	%r1285, %r1564, 31;
	add.s32 	%r1286, %r1564, %r1285;
	and.b32  	%r1287, %r1286, -2;
	sub.s32 	%r1288, %r1564, %r1287;
	setp.eq.s32 	%p448, %r1284, %r1288;
	setp.lt.s32 	%p449, %r1563, %r1564;
	and.b32  	%r1289, %r1563, 1;
	setp.eq.b32 	%p450, %r1289, 1;
	not.pred 	%p451, %p450;
	selp.u32 	%r1290, -1, 0, %p449;
	selp.u32 	%r1291, -1, 0, %p451;
	selp.b32 	%r1292, %r1290, %r1291, %p448;
	and.b32  	%r1293, %r1292, 1;
	setp.eq.b32 	%p532, %r1293, 1;
$L__BB9_107:
	selp.b32 	%r159, %r1563, %r1564, %p532;
	selp.u32 	%r1294, 1, 0, %p532;
	add.s32 	%r160, %r153, %r1294;
	not.pred 	%p452, %p532;
	selp.u32 	%r1295, 1, 0, %p452;
	add.s32 	%r161, %r154, %r1295;
	@%p532 bra 	$L__BB9_109;
	shl.b32 	%r1296, %r161, 2;
	add.s32 	%r1298, %r1084, %r1296;
	ld.shared.u32 	%r1564, [%r1298];
	bra.uni 	$L__BB9_110;
$L__BB9_109:
	shl.b32 	%r1299, %r160, 2;
	add.s32 	%r1301, %r1084, %r1299;
	ld.shared.u32 	%r1563, [%r1301];
$L__BB9_110:
	setp.ge.s32 	%p454, %r160, %r88;
	mov.pred 	%p533, 0;
	@%p454 bra 	$L__BB9_113;
	setp.ge.s32 	%p456, %r161, %r2;
	mov.pred 	%p533, -1;
	@%p456 bra 	$L__BB9_113;
	shr.u32 	%r1302, %r1563, 31;
	add.s32 	%r1303, %r1563, %r1302;
	and.b32  	%r1304, %r1303, -2;
	sub.s32 	%r1305, %r1563, %r1304;
	shr.u32 	%r1306, %r1564, 31;
	add.s32 	%r1307, %r1564, %r1306;
	and.b32  	%r1308, %r1307, -2;
	sub.s32 	%r1309, %r1564, %r1308;
	setp.eq.s32 	%p457, %r1305, %r1309;
	setp.lt.s32 	%p458, %r1563, %r1564;
	and.b32  	%r1310, %r1563, 1;
	setp.eq.b32 	%p459, %r1310, 1;
	not.pred 	%p460, %p459;
	selp.u32 	%r1311, -1, 0, %p458;
	selp.u32 	%r1312, -1, 0, %p460;
	selp.b32 	%r1313, %r1311, %r1312, %p457;
	and.b32  	%r1314, %r1313, 1;
	setp.eq.b32 	%p533, %r1314, 1;
$L__BB9_113:
	selp.b32 	%r166, %r1563, %r1564, %p533;
	selp.u32 	%r1315, 1, 0, %p533;
	add.s32 	%r167, %r160, %r1315;
	not.pred 	%p461, %p533;
	selp.u32 	%r1316, 1, 0, %p461;
	add.s32 	%r168, %r161, %r1316;
	@%p533 bra 	$L__BB9_115;
	shl.b32 	%r1317, %r168, 2;
	add.s32 	%r1319, %r1084, %r1317;
	ld.shared.u32 	%r1564, [%r1319];
	bra.uni 	$L__BB9_116;
$L__BB9_115:
	shl.b32 	%r1320, %r167, 2;
	add.s32 	%r1322, %r1084, %r1320;
	ld.shared.u32 	%r1563, [%r1322];
$L__BB9_116:
	setp.ge.s32 	%p463, %r167, %r88;
	mov.pred 	%p534, 0;
	@%p463 bra 	$L__BB9_119;
	setp.ge.s32 	%p465, %r168, %r2;
	mov.pred 	%p534, -1;
	@%p465 bra 	$L__BB9_119;
	shr.u32 	%r1323, %r1563, 31;
	add.s32 	%r1324, %r1563, %r1323;
	and.b32  	%r1325, %r1324, -2;
	sub.s32 	%r1326, %r1563, %r1325;
	shr.u32 	%r1327, %r1564, 31;
	add.s32 	%r1328, %r1564, %r1327;
	and.b32  	%r1329, %r1328, -2;
	sub.s32 	%r1330, %r1564, %r1329;
	setp.eq.s32 	%p466, %r1326, %r1330;
	setp.lt.s32 	%p467, %r1563, %r1564;
	and.b32  	%r1331, %r1563, 1;
	setp.eq.b32 	%p468, %r1331, 1;
	not.pred 	%p469, %p468;
	selp.u32 	%r1332, -1, 0, %p467;
	selp.u32 	%r1333, -1, 0, %p469;
	selp.b32 	%r1334, %r1332, %r1333, %p466;
	and.b32  	%r1335, %r1334, 1;
	setp.eq.b32 	%p534, %r1335, 1;
$L__BB9_119:
	selp.b32 	%r173, %r1563, %r1564, %p534;
	selp.u32 	%r1336, 1, 0, %p534;
	add.s32 	%r174, %r167, %r1336;
	not.pred 	%p470, %p534;
	selp.u32 	%r1337, 1, 0, %p470;
	add.s32 	%r175, %r168, %r1337;
	@%p534 bra 	$L__BB9_121;
	shl.b32 	%r1338, %r175, 2;
	add.s32 	%r1340, %r1084, %r1338;
	ld.shared.u32 	%r1564, [%r1340];
	bra.uni 	$L__BB9_122;
$L__BB9_121:
	shl.b32 	%r1341, %r174, 2;
	add.s32 	%r1343, %r1084, %r1341;
	ld.shared.u32 	%r1563, [%r1343];
$L__BB9_122:
	setp.ge.s32 	%p472, %r174, %r88;
	mov.pred 	%p535, 0;
	@%p472 bra 	$L__BB9_125;
	setp.ge.s32 	%p474, %r175, %r2;
	mov.pred 	%p535, -1;
	@%p474 bra 	$L__BB9_125;
	shr.u32 	%r1344, %r1563, 31;
	add.s32 	%r1345, %r1563, %r1344;
	and.b32  	%r1346, %r1345, -2;
	sub.s32 	%r1347, %r1563, %r1346;
	shr.u32 	%r1348, %r1564, 31;
	add.s32 	%r1349, %r1564, %r1348;
	and.b32  	%r1350, %r1349, -2;
	sub.s32 	%r1351, %r1564, %r1350;
	setp.eq.s32 	%p475, %r1347, %r1351;
	setp.lt.s32 	%p476, %r1563, %r1564;
	and.b32  	%r1352, %r1563, 1;
	setp.eq.b32 	%p477, %r1352, 1;
	not.pred 	%p478, %p477;
	selp.u32 	%r1353, -1, 0, %p476;
	selp.u32 	%r1354, -1, 0, %p478;
	selp.b32 	%r1355, %r1353, %r1354, %p475;
	and.b32  	%r1356, %r1355, 1;
	setp.eq.b32 	%p535, %r1356, 1;
$L__BB9_125:
	selp.b32 	%r180, %r1563, %r1564, %p535;
	selp.u32 	%r1357, 1, 0, %p535;
	add.s32 	%r181, %r174, %r1357;
	not.pred 	%p479, %p535;
	selp.u32 	%r1358, 1, 0, %p479;
	add.s32 	%r182, %r175, %r1358;
	@%p535 bra 	$L__BB9_127;
	shl.b32 	%r1359, %r182, 2;
	add.s32 	%r1361, %r1084, %r1359;
	ld.shared.u32 	%r1564, [%r1361];
	bra.uni 	$L__BB9_128;
$L__BB9_127:
	shl.b32 	%r1362, %r181, 2;
	add.s32 	%r1364, %r1084, %r1362;
	ld.shared.u32 	%r1563, [%r1364];
$L__BB9_128:
	setp.ge.s32 	%p481, %r181, %r88;
	mov.pred 	%p536, 0;
	@%p481 bra 	$L__BB9_131;
	setp.ge.s32 	%p483, %r182, %r2;
	mov.pred 	%p536, -1;
	@%p483 bra 	$L__BB9_131;
	shr.u32 	%r1365, %r1563, 31;
	add.s32 	%r1366, %r1563, %r1365;
	and.b32  	%r1367, %r1366, -2;
	sub.s32 	%r1368, %r1563, %r1367;
	shr.u32 	%r1369, %r1564, 31;
	add.s32 	%r1370, %r1564, %r1369;
	and.b32  	%r1371, %r1370, -2;
	sub.s32 	%r1372, %r1564, %r1371;
	setp.eq.s32 	%p484, %r1368, %r1372;
	setp.lt.s32 	%p485, %r1563, %r1564;
	and.b32  	%r1373, %r1563, 1;
	setp.eq.b32 	%p486, %r1373, 1;
	not.pred 	%p487, %p486;
	selp.u32 	%r1374, -1, 0, %p485;
	selp.u32 	%r1375, -1, 0, %p487;
	selp.b32 	%r1376, %r1374, %r1375, %p484;
	and.b32  	%r1377, %r1376, 1;
	setp.eq.b32 	%p536, %r1377, 1;
$L__BB9_131:
	selp.b32 	%r187, %r1563, %r1564, %p536;
	selp.u32 	%r1378, 1, 0, %p536;
	add.s32 	%r188, %r181, %r1378;
	not.pred 	%p488, %p536;
	selp.u32 	%r1379, 1, 0, %p488;
	add.s32 	%r189, %r182, %r1379;
	@%p536 bra 	$L__BB9_133;
	shl.b32 	%r1380, %r189, 2;
	add.s32 	%r1382, %r1084, %r1380;
	ld.shared.u32 	%r1564, [%r1382];
	bra.uni 	$L__BB9_134;
$L__BB9_133:
	shl.b32 	%r1383, %r188, 2;
	add.s32 	%r1385, %r1084, %r1383;
	ld.shared.u32 	%r1563, [%r1385];
$L__BB9_134:
	setp.ge.s32 	%p490, %r188, %r88;
	mov.pred 	%p537, 0;
	@%p490 bra 	$L__BB9_137;
	setp.ge.s32 	%p492, %r189, %r2;
	mov.pred 	%p537, -1;
	@%p492 bra 	$L__BB9_137;
	shr.u32 	%r1386, %r1563, 31;
	add.s32 	%r1387, %r1563, %r1386;
	and.b32  	%r1388, %r1387, -2;
	sub.s32 	%r1389, %r1563, %r1388;
	shr.u32 	%r1390, %r1564, 31;
	add.s32 	%r1391, %r1564, %r1390;
	and.b32  	%r1392, %r1391, -2;
	sub.s32 	%r1393, %r1564, %r1392;
	setp.eq.s32 	%p493, %r1389, %r1393;
	setp.lt.s32 	%p494, %r1563, %r1564;
	and.b32  	%r1394, %r1563, 1;
	setp.eq.b32 	%p495, %r1394, 1;
	not.pred 	%p496, %p495;
	selp.u32 	%r1395, -1, 0, %p494;
	selp.u32 	%r1396, -1, 0, %p496;
	selp.b32 	%r1397, %r1395, %r1396, %p493;
	and.b32  	%r1398, %r1397, 1;
	setp.eq.b32 	%p537, %r1398, 1;
$L__BB9_137:
	selp.b32 	%r194, %r1563, %r1564, %p537;
	selp.u32 	%r1399, 1, 0, %p537;
	add.s32 	%r195, %r188, %r1399;
	not.pred 	%p497, %p537;
	selp.u32 	%r1400, 1, 0, %p497;
	add.s32 	%r196, %r189, %r1400;
	@%p537 bra 	$L__BB9_139;
	shl.b32 	%r1401, %r196, 2;
	add.s32 	%r1403, %r1084, %r1401;
	ld.shared.u32 	%r1564, [%r1403];
	bra.uni 	$L__BB9_140;
$L__BB9_139:
	shl.b32 	%r1404, %r195, 2;
	add.s32 	%r1406, %r1084, %r1404;
	ld.shared.u32 	%r1563, [%r1406];
$L__BB9_140:
	setp.ge.s32 	%p499, %r195, %r88;
	mov.pred 	%p538, 0;
	@%p499 bra 	$L__BB9_143;
	setp.ge.s32 	%p501, %r196, %r2;
	mov.pred 	%p538, -1;
	@%p501 bra 	$L__BB9_143;
	shr.u32 	%r1407, %r1563, 31;
	add.s32 	%r1408, %r1563, %r1407;
	and.b32  	%r1409, %r1408, -2;
	sub.s32 	%r1410, %r1563, %r1409;
	shr.u32 	%r1411, %r1564, 31;
	add.s32 	%r1412, %r1564, %r1411;
	and.b32  	%r1413, %r1412, -2;
	sub.s32 	%r1414, %r1564, %r1413;
	setp.eq.s32 	%p502, %r1410, %r1414;
	setp.lt.s32 	%p503, %r1563, %r1564;
	and.b32  	%r1415, %r1563, 1;
	setp.eq.b32 	%p504, %r1415, 1;
	not.pred 	%p505, %p504;
	selp.u32 	%r1416, -1, 0, %p503;
	selp.u32 	%r1417, -1, 0, %p505;
	selp.b32 	%r1418, %r1416, %r1417, %p502;
	and.b32  	%r1419, %r1418, 1;
	setp.eq.b32 	%p538, %r1419, 1;
$L__BB9_143:
	selp.b32 	%r201, %r1563, %r1564, %p538;
	selp.u32 	%r1420, 1, 0, %p538;
	add.s32 	%r202, %r195, %r1420;
	not.pred 	%p506, %p538;
	selp.u32 	%r1421, 1, 0, %p506;
	add.s32 	%r203, %r196, %r1421;
	@%p538 bra 	$L__BB9_145;
	shl.b32 	%r1422, %r203, 2;
	add.s32 	%r1424, %r1084, %r1422;
	ld.shared.u32 	%r1564, [%r1424];
	bra.uni 	$L__BB9_146;
$L__BB9_145:
	shl.b32 	%r1425, %r202, 2;
	add.s32 	%r1427, %r1084, %r1425;
	ld.shared.u32 	%r1563, [%r1427];
$L__BB9_146:
	setp.ge.s32 	%p508, %r202, %r88;
	mov.pred 	%p539, 0;
	@%p508 bra 	$L__BB9_149;
	setp.ge.s32 	%p510, %r203, %r2;
	mov.pred 	%p539, -1;
	@%p510 bra 	$L__BB9_149;
	shr.u32 	%r1428, %r1563, 31;
	add.s32 	%r1429, %r1563, %r1428;
	and.b32  	%r1430, %r1429, -2;
	sub.s32 	%r1431, %r1563, %r1430;
	shr.u32 	%r1432, %r1564, 31;
	add.s32 	%r1433, %r1564, %r1432;
	and.b32  	%r1434, %r1433, -2;
	sub.s32 	%r1435, %r1564, %r1434;
	setp.eq.s32 	%p511, %r1431, %r1435;
	setp.lt.s32 	%p512, %r1563, %r1564;
	and.b32  	%r1436, %r1563, 1;
	setp.eq.b32 	%p513, %r1436, 1;
	not.pred 	%p514, %p513;
	selp.u32 	%r1437, -1, 0, %p512;
	selp.u32 	%r1438, -1, 0, %p514;
	selp.b32 	%r1439, %r1437, %r1438, %p511;
	and.b32  	%r1440, %r1439, 1;
	setp.eq.b32 	%p539, %r1440, 1;
$L__BB9_149:
	selp.b32 	%r208, %r1563, %r1564, %p539;
	selp.u32 	%r1441, 1, 0, %p539;
	add.s32 	%r209, %r202, %r1441;
	not.pred 	%p515, %p539;
	selp.u32 	%r1442, 1, 0, %p515;
	add.s32 	%r210, %r203, %r1442;
	@%p539 bra 	$L__BB9_151;
	shl.b32 	%r1443, %r210, 2;
	add.s32 	%r1445, %r1084, %r1443;
	ld.shared.u32 	%r1564, [%r1445];
	bra.uni 	$L__BB9_152;
$L__BB9_151:
	shl.b32 	%r1446, %r209, 2;
	add.s32 	%r1448, %r1084, %r1446;
	ld.shared.u32 	%r1563, [%r1448];
$L__BB9_152:
	setp.ge.s32 	%p516, %r209, %r88;
	mov.u32 	%r1594, %r1564;
	@%p516 bra 	$L__BB9_155;
	setp.ge.s32 	%p517, %r210, %r2;
	mov.u32 	%r1594, %r1563;
	@%p517 bra 	$L__BB9_155;
	shr.u32 	%r1449, %r1563, 31;
	add.s32 	%r1450, %r1563, %r1449;
	and.b32  	%r1451, %r1450, -2;
	sub.s32 	%r1452, %r1563, %r1451;
	shr.u32 	%r1453, %r1564, 31;
	add.s32 	%r1454, %r1564, %r1453;
	and.b32  	%r1455, %r1454, -2;
	sub.s32 	%r1456, %r1564, %r1455;
	setp.eq.s32 	%p518, %r1452, %r1456;
	setp.lt.s32 	%p519, %r1563, %r1564;
	and.b32  	%r1457, %r1563, 1;
	setp.eq.b32 	%p520, %r1457, 1;
	not.pred 	%p521, %p520;
	selp.u32 	%r1458, -1, 0, %p519;
	selp.u32 	%r1459, -1, 0, %p521;
	selp.b32 	%r1460, %r1458, %r1459, %p518;
	and.b32  	%r1461, %r1460, 1;
	setp.eq.b32 	%p522, %r1461, 1;
	selp.b32 	%r1594, %r1563, %r1564, %p522;
$L__BB9_155:
	ld.param.s8 	%rs5, [_ZN3cub18CUB_300001_SM_10006detail10merge_sort26DeviceMergeSortMergeKernelINS2_10policy_hubIN6thrust24THRUST_300001_SM_1000_NS6detail15normal_iteratorINS6_10device_ptrIiEEEEE9Policy600ESB_PNS0_8NullTypeESB_SF_m17evens_before_oddsiSE_EEvbT2_T3_T4_PT6_PT7_T5_PSJ_SJ_NS1_7vsmem_tE_param_0];
	mov.u32 	%r1462, %ctaid.x;
	mul.wide.u32 	%rd9, %r1462, 4352;
	setp.eq.s16 	%p523, %rs5, 0;
	bar.sync 	0;
	@%p523 bra 	$L__BB9_157;
	ld.param.u64 	%rd375, [_ZN3cub18CUB_300001_SM_10006detail10merge_sort26DeviceMergeSortMergeKernelINS2_10policy_hubIN6thrust24THRUST_300001_SM_1000_NS6detail15normal_iteratorINS6_10device_ptrIiEEEEE9Policy600ESB_PNS0_8NullTypeESB_SF_m17evens_before_oddsiSE_EEvbT2_T3_T4_PT6_PT7_T5_PSJ_SJ_NS1_7vsmem_tE_param_4];
	// begin inline asm
	mov.u32 %r1463, %laneid;
	// end inline asm
	shr.u32 	%r1464, %r1, 5;
	mul.lo.s32 	%r1465, %r1464, 544;
	mad.lo.s32 	%r1466, %r1463, 17, %r1465;
	shl.b32 	%r1467, %r1466, 2;
	add.s32 	%r1469, %r1084, %r1467;
	st.shared.u32 	[%r1469], %r103;
	st.shared.u32 	[%r1469+4], %r110;
	st.shared.u32 	[%r1469+8], %r117;
	st.shared.u32 	[%r1469+12], %r124;
	st.shared.u32 	[%r1469+16], %r131;
	st.shared.u32 	[%r1469+20], %r138;
	st.shared.u32 	[%r1469+24], %r145;
	st.shared.u32 	[%r1469+28], %r152;
	st.shared.u32 	[%r1469+32], %r159;
	st.shared.u32 	[%r1469+36], %r166;
	st.shared.u32 	[%r1469+40], %r173;
	st.shared.u32 	[%r1469+44], %r180;
	st.shared.u32 	[%r1469+48], %r187;
	st.shared.u32 	[%r1469+52], %r194;
	st.shared.u32 	[%r1469+56], %r201;
	st.shared.u32 	[%r1469+60], %r208;
	st.shared.u32 	[%r1469+64], %r1594;
	bar.warp.sync 	-1;
	shl.b32 	%r1470, %r1463, 4;
	sub.s32 	%r1471, %r1466, %r1470;
	shl.b32 	%r1472, %r1471, 2;
	add.s32 	%r1473, %r1084, %r1472;
	ld.shared.u32 	%r1474, [%r1473];
	ld.shared.u32 	%r1475, [%r1473+128];
	ld.shared.u32 	%r1476, [%r1473+256];
	ld.shared.u32 	%r1477, [%r1473+384];
	ld.shared.u32 	%r1478, [%r1473+512];
	ld.shared.u32 	%r1479, [%r1473+640];
	ld.shared.u32 	%r1480, [%r1473+768];
	ld.shared.u32 	%r1481, [%r1473+896];
	ld.shared.u32 	%r1482, [%r1473+1024];
	ld.shared.u32 	%r1483, [%r1473+1152];
	ld.shared.u32 	%r1484, [%r1473+1280];
	ld.shared.u32 	%r1485, [%r1473+1408];
	ld.shared.u32 	%r1486, [%r1473+1536];
	ld.shared.u32 	%r1487, [%r1473+1664];
	ld.shared.u32 	%r1488, [%r1473+1792];
	ld.shared.u32 	%r1489, [%r1473+1920];
	ld.shared.u32 	%r1490, [%r1473+2048];
	and.b32  	%r1491, %r1, 31;
	and.b32  	%r1492, %r1, 992;
	mul.lo.s32 	%r1493, %r1492, 17;
	or.b32  	%r1494, %r1493, %r1491;
	cvt.u64.u32 	%rd352, %r1494;
	add.s64 	%rd353, %rd9, %rd352;
	cvta.to.global.u64 	%rd354, %rd375;
	shl.b64 	%rd355, %rd353, 2;
	add.s64 	%rd356, %rd354, %rd355;
	st.global.u32 	[%rd356], %r1474;
	st.global.u32 	[%rd356+128], %r1475;
	st.global.u32 	[%rd356+256], %r1476;
	st.global.u32 	[%rd356+384], %r1477;
	st.global.u32 	[%rd356+512], %r1478;
	st.global.u32 	[%rd356+640], %r1479;
	st.global.u32 	[%rd356+768], %r1480;
	st.global.u32 	[%rd356+896], %r1481;
	st.global.u32 	[%rd356+1024], %r1482;
	st.global.u32 	[%rd356+1152], %r1483;
	st.global.u32 	[%rd356+1280], %r1484;
	st.global.u32 	[%rd356+1408], %r1485;
	st.global.u32 	[%rd356+1536], %r1486;
	st.global.u32 	[%rd356+1664], %r1487;
	st.global.u32 	[%rd356+1792], %r1488;
	st.global.u32 	[%rd356+1920], %r1489;
	st.global.u32 	[%rd356+2048], %r1490;
	bra.uni 	$L__BB9_435;
$L__BB9_157:
	// begin inline asm
	mov.u32 %r1495, %laneid;
	// end inline asm
	shr.u32 	%r1496, %r1, 5;
	mul.lo.s32 	%r1497, %r1496, 544;
	mad.lo.s32 	%r1498, %r1495, 17, %r1497;
	shl.b32 	%r1499, %r1498, 2;
	add.s32 	%r1501, %r1084, %r1499;
	st.shared.u32 	[%r1501], %r103;
	st.shared.u32 	[%r1501+4], %r110;
	st.shared.u32 	[%r1501+8], %r117;
	st.shared.u32 	[%r1501+12], %r124;
	st.shared.u32 	[%r1501+16], %r131;
	st.shared.u32 	[%r1501+20], %r138;
	st.shared.u32 	[%r1501+24], %r145;
	st.shared.u32 	[%r1501+28], %r152;
	st.shared.u32 	[%r1501+32], %r159;
	st.shared.u32 	[%r1501+36], %r166;
	st.shared.u32 	[%r1501+40], %r173;
	st.shared.u32 	[%r1501+44], %r180;
	st.shared.u32 	[%r1501+48], %r187;
	st.shared.u32 	[%r1501+52], %r194;
	st.shared.u32 	[%r1501+56], %r201;
	st.shared.u32 	[%r1501+60], %r208;
	st.shared.u32 	[%r1501+64], %r1594;
	bar.warp.sync 	-1;
	shl.b32 	%r1502, %r1495, 4;
	sub.s32 	%r1503, %r1498, %r1502;
	shl.b32 	%r1504, %r1503, 2;
	add.s32 	%r1505, %r1084, %r1504;
	ld.shared.u32 	%r1506, [%r1505];
	ld.shared.u32 	%r1507, [%r1505+128];
	ld.shared.u32 	%r1508, [%r1505+256];
	ld.shared.u32 	%r1509, [%r1505+384];
	ld.shared.u32 	%r1510, [%r1505+512];
	ld.shared.u32 	%r1511, [%r1505+640];
	ld.shared.u32 	%r1512, [%r1505+768];
	ld.shared.u32 	%r1513, [%r1505+896];
	ld.shared.u32 	%r1514, [%r1505+1024];
	ld.shared.u32 	%r1515, [%r1505+1152];
	ld.shared.u32 	%r1516, [%r1505+1280];
	ld.shared.u32 	%r1517, [%r1505+1408];
	ld.shared.u32 	%r1518, [%r1505+1536];
	ld.shared.u32 	%r1519, [%r1505+1664];
	ld.shared.u32 	%r1520, [%r1505+1792];
	ld.shared.u32 	%r1521, [%r1505+1920];
	ld.shared.u32 	%r1522, [%r1505+2048];
	and.b32  	%r1523, %r1, 31;
	and.b32  	%r1524, %r1, 992;
	mul.lo.s32 	%r1525, %r1524, 17;
	cvt.u64.u32 	%rd357, %r1525;
	cvt.u64.u32 	%rd358, %r1523;
	add.s64 	%rd359, %rd9, %rd358;
	add.s64 	%rd360, %rd359, %rd357;
	shl.b64 	%rd361, %rd360, 2;
	add.s64 	%rd362, %rd2, %rd361;
	st.global.u32 	[%rd362], %r1506;
	st.global.u32 	[%rd362+128], %r1507;
	st.global.u32 	[%rd362+256], %r1508;
	st.global.u32 	[%rd362+384], %r1509;
	st.global.u32 	[%rd362+512], %r1510;
	st.global.u32 	[%rd362+640], %r1511;
	st.global.u32 	[%rd362+768], %r1512;
	st.global.u32 	[%rd362+896], %r1513;
	st.global.u32 	[%rd362+1024], %r1514;
	st.global.u32 	[%rd362+1152], %r1515;
	st.global.u32 	[%rd362+1280], %r1516;
	st.global.u32 	[%rd362+1408], %r1517;
	st.global.u32 	[%rd362+1536], %r1518;
	st.global.u32 	[%rd362+1664], %r1519;
	st.global.u32 	[%rd362+1792], %r1520;
	st.global.u32 	[%rd362+1920], %r1521;
	st.global.u32 	[%rd362+2048], %r1522;
	bra.uni 	$L__BB9_435;
$L__BB9_158:
	ld.param.u64 	%rd378, [_ZN3cub18CUB_300001_SM_10006detail10merge_sort26DeviceMergeSortMergeKernelINS2_10policy_hubIN6thrust24THRUST_300001_SM_1000_NS6detail15normal_iteratorINS6_10device_ptrIiEEEEE9Policy600ESB_PNS0_8NullTypeESB_SF_m17evens_before_oddsiSE_EEvbT2_T3_T4_PT6_PT7_T5_PSJ_SJ_NS1_7vsmem_tE_param_8];
	ld.param.u64 	%rd376, [_ZN3cub18CUB_300001_SM_10006detail10merge_sort26DeviceMergeSortMergeKernelINS2_10policy_hubIN6thrust24THRUST_300001_SM_1000_NS6detail15normal_iteratorINS6_10device_ptrIiEEEEE9Policy600ESB_PNS0_8NullTypeESB_SF_m17evens_before_oddsiSE_EEvbT2_T3_T4_PT6_PT7_T5_PSJ_SJ_NS1_7vsmem_tE_param_7];
	ld.param.u64 	%rd363, [_ZN3cub18CUB_300001_SM_10006detail10merge_sort26DeviceMergeSortMergeKernelINS2_10policy_hubIN6thrust24THRUST_300001_SM_1000_NS6detail15normal_iteratorINS6_10device_ptrIiEEEEE9Policy600ESB_PNS0_8NullTypeESB_SF_m17evens_before_oddsiSE_EEvbT2_T3_T4_PT6_PT7_T5_PSJ_SJ_NS1_7vsmem_tE_param_3];
	ld.param.s8 	%rs2, [_ZN3cub18CUB_300001_SM_10006detail10merge_sort26DeviceMergeSortMergeKernelINS2_10policy_hubIN6thrust24THRUST_300001_SM_1000_NS6detail15normal_iteratorINS6_10device_ptrIiEEEEE9Policy600ESB_PNS0_8NullTypeESB_SF_m17evens_before_oddsiSE_EEvbT2_T3_T4_PT6_PT7_T5_PSJ_SJ_NS1_7vsmem_tE_param_0];
	cvta.to.global.u64 	%rd24, %rd376;
	mov.u32 	%r516, %ctaid.x;
	cvt.u64.u32 	%rd25, %r516;
	mul.wide.u32 	%rd26, %r516, 8;
	add.s64 	%rd27, %rd24, %rd26;
	ld.global.u64 	%rd10, [%rd27];
	ld.global.u64 	%rd28, [%rd27+8];
	shr.u64 	%rd29, %rd378, 1;
	neg.s64 	%rd30, %rd378;
	and.b64  	%rd31, %rd30, %rd25;
	mul.lo.s64 	%rd11, %rd31, 4352;
	mul.lo.s64 	%rd12, %rd29, 4352;
	sub.s64 	%rd32, %rd25, %rd31;
	mul.lo.s64 	%rd33, %rd32, 4352;
	sub.s64 	%rd34, %rd10, %rd11;
	sub.s64 	%rd35, %rd28, %rd11;
	sub.s64 	%rd36, %rd363, %rd11;
	max.u64 	%rd37, %rd36, %rd12;
	sub.s64 	%rd38, %rd37, %rd12;
	sub.s64 	%rd39, %rd33, %rd34;
	min.u64 	%rd13, %rd39, %rd38;
	max.u64 	%rd40, %rd33, -4353;
	not.b64 	%rd41, %rd40;
	add.s64 	%rd42, %rd33, %rd41;
	sub.s64 	%rd43, %rd42, %rd35;
	or.b64  	%rd44, %rd30, %rd25;
	setp.eq.s64 	%p66, %rd44, -1;
	min.u64 	%rd45, %rd12, %rd36;
	selp.b64 	%rd46, %rd45, %rd35, %p66;
	selp.b64 	%rd47, %rd12, %rd43, %p66;
	min.u64 	%rd48, %rd47, %rd38;
	cvt.u32.u64 	%r517, %rd34;
	cvt.u32.u64 	%r518, %rd46;
	sub.s32 	%r217, %r518, %r517;
	cvt.u32.u64 	%r519, %rd48;
	cvt.u32.u64 	%r520, %rd13;
	sub.s32 	%r218, %r519, %r520;
	// begin inline asm
	griddepcontrol.wait;
	// end inline asm
	setp.eq.s16 	%p67, %rs2, 0;
	@%p67 bra 	$L__BB9_227;
	add.s64 	%rd49, %rd11, %rd12;
	add.s64 	%rd50, %rd49, %rd13;
	add.s32 	%r219, %r218, %r217;
	setp.ge.s32 	%p68, %r1, %r219;
	cvt.u64.u32 	%rd51, %r1;
	add.s64 	%rd52, %rd10, %rd51;
	shl.b64 	%rd53, %rd52, 2;
	add.s64 	%rd14, %rd2, %rd53;
	sub.s32 	%r522, %r1, %r217;
	cvt.s64.s32 	%rd54, %r522;
	add.s64 	%rd55, %rd50, %rd54;
	shl.b64 	%rd56, %rd55, 2;
	add.s64 	%rd15, %rd2, %rd56;
	@%p68 bra 	$L__BB9_163;
	setp.ge.s32 	%p69, %r1, %r217;
	@%p69 bra 	$L__BB9_162;
	ld.global.u32 	%r1643, [%rd14];
	bra.uni 	$L__BB9_163;
$L__BB9_162:
	ld.global.u32 	%r1643, [%rd15];
$L__BB9_163:
	add.s32 	%r223, %r1, 256;
	setp.ge.s32 	%p70, %r223, %r219;
	@%p70 bra 	$L__BB9_167;
	setp.lt.s32 	%p71, %r223, %r217;
	@%p71 bra 	$L__BB9_166;
	ld.global.u32 	%r1642, [%rd15+1024];
	bra.uni 	$L__BB9_167;
$L__BB9_166:
	ld.global.u32 	%r1642, [%rd14+1024];
$L__BB9_167:
	add.s32 	%r227, %r1, 512;
	setp.ge.s32 	%p72, %r227, %r219;
	@%p72 bra 	$L__BB9_171;
	setp.lt.s32 	%p73, %r227, %r217;
	@%p73 bra 	$L__BB9_170;
	ld.global.u32 	%r1641, [%rd15+2048];
	bra.uni 	$L__BB9_171;
$L__BB9_170:
	ld.global.u32 	%r1641, [%rd14+2048];
$L__BB9_171:
	add.s32 	%r231, %r1, 768;
	setp.ge.s32 	%p74, %r231, %r219;
	@%p74 bra 	$L__BB9_175;
	setp.lt.s32 	%p75, %r231, %r217;
	@%p75 bra 	$L__BB9_174;
	ld.global.u32 	%r1640, [%rd15+3072];
	bra.uni 	$L__BB9_175;
$L__BB9_174:
	ld.global.u32 	%r1640, [%rd14+3072];
$L__BB9_175:
	or.b32  	%r235, %r1, 1024;
	setp.ge.s32 	%p76, %r235, %r219;
	@%p76 bra 	$L__BB9_179;
	setp.lt.s32 	%p77, %r235, %r217;
	@%p77 bra 	$L__BB9_178;
	ld.global.u32 	%r1639, [%rd15+4096];
	bra.uni 	$L__BB9_179;
$L__BB9_178:
	ld.global.u32 	%r1639, [%rd14+4096];
$L__BB9_179:
	add.s32 	%r239, %r1, 1280;
	setp.ge.s32 	%p78, %r239, %r219;
	@%p78 bra 	$L__BB9_183;
	setp.lt.s32 	%p79, %r239, %r217;
	@%p79 bra 	$L__BB9_182;
	ld.global.u32 	%r1638, [%rd15+5120];
	bra.uni 	$L__BB9_183;
$L__BB9_182:
	ld.global.u32 	%r1638, [%rd14+5120];
$L__BB9_183:
	add.s32 	%r243, %r1, 1536;
	setp.ge.s32 	%p80, %r243, %r219;
	@%p80 bra 	$L__BB9_187;
	setp.lt.s32 	%p81, %r243, %r217;
	@%p81 bra 	$L__BB9_186;
	ld.global.u32 	%r1637, [%rd15+6144];
	bra.uni 	$L__BB9_187;
$L__BB9_186:
	ld.global.u32 	%r1637, [%rd14+6144];
$L__BB9_187:
	add.s32 	%r247, %r1, 1792;
	setp.ge.s32 	%p82, %r247, %r219;
	@%p82 bra 	$L__BB9_191;
	setp.lt.s32 	%p83, %r247, %r217;
	@%p83 bra 	$L__BB9_190;
	ld.global.u32 	%r1636, [%rd15+7168];
	bra.uni 	$L__BB9_191;
$L__BB9_190:
	ld.global.u32 	%r1636, [%rd14+7168];
$L__BB9_191:
	or.b32  	%r251, %r1, 2048;
	setp.ge.s32 	%p84, %r251, %r219;
	@%p84 bra 	$L__BB9_195;
	setp.lt.s32 	%p85, %r251, %r217;
	@%p85 bra 	$L__BB9_194;
	ld.global.u32 	%r1635, [%rd15+8192];
	bra.uni 	$L__BB9_195;
$L__BB9_194:
	ld.global.u32 	%r1635, [%rd14+8192];
$L__BB9_195:
	add.s32 	%r255, %r1, 2304;
	setp.ge.s32 	%p86, %r255, %r219;
	@%p86 bra 	$L__BB9_199;
	setp.lt.s32 	%p87, %r255, %r217;
	@%p87 bra 	$L__BB9_198;
	ld.global.u32 	%r1634, [%rd15+9216];
	bra.uni 	$L__BB9_199;
$L__BB9_198:
	ld.global.u32 	%r1634, [%rd14+9216];
$L__BB9_199:
	add.s32 	%r259, %r1, 2560;
	setp.ge.s32 	%p88, %r259, %r219;
	@%p88 bra 	$L__BB9_203;
	setp.lt.s32 	%p89, %r259, %r217;
	@%p89 bra 	$L__BB9_202;
	ld.global.u32 	%r1633, [%rd15+10240];
	bra.uni 	$L__BB9_203;
$L__BB9_202:
	ld.global.u32 	%r1633, [%rd14+10240];
$L__BB9_203:
	add.s32 	%r263, %r1, 2816;
	setp.ge.s32 	%p90, %r263, %r219;
	@%p90 bra 	$L__BB9_207;
	setp.lt.s32 	%p91, %r263, %r217;
	@%p91 bra 	$L__BB9_206;
	ld.global.u32 	%r1632, [%rd15+11264];
	bra.uni 	$L__BB9_207;
$L__BB9_206:
	ld.global.u32 	%r1632, [%rd14+11264];
$L__BB9_207:
	or.b32  	%r267, %r1, 3072;
	setp.ge.s32 	%p92, %r267, %r219;
	@%p92 bra 	$L__BB9_211;
	setp.lt.s32 	%p93, %r267, %r217;
	@%p93 bra 	$L__BB9_210;
	ld.global.u32 	%r1631, [%rd15+12288];
	bra.uni 	$L__BB9_211;
$L__BB9_210:
	ld.global.u32 	%r1631, [%rd14+12288];
$L__BB9_211:
	add.s32 	%r271, %r1, 3328;
	setp.ge.s32 	%p94, %r271, %r219;
	@%p94 bra 	$L__BB9_215;
	setp.lt.s32 	%p95, %r271, %r217;
	@%p95 bra 	$L__BB9_214;
	ld.global.u32 	%r1630, [%rd15+13312];
	bra.uni 	$L__BB9_215;
$L__BB9_214:
	ld.global.u32 	%r1630, [%rd14+13312];
$L__BB9_215:
	add.s32 	%r275, %r1, 3584;
	setp.ge.s32 	%p96, %r275, %r219;
	@%p96 bra 	$L__BB9_219;
	setp.lt.s32 	%p97, %r275, %r217;
	@%p97 bra 	$L__BB9_218;
	ld.global.u32 	%r1629, [%rd15+14336];
	bra.uni 	$L__BB9_219;
$L__BB9_218:
	ld.global.u32 	%r1629, [%rd14+14336];
$L__BB9_219:
	add.s32 	%r279, %r1, 3840;
	setp.ge.s32 	%p98, %r279, %r219;
	@%p98 bra 	$L__BB9_223;
	setp.lt.s32 	%p99, %r279, %r217;
	@%p99 bra 	$L__BB9_222;
	ld.global.u32 	%r1628, [%rd15+15360];
	bra.uni 	$L__BB9_223;
$L__BB9_222:
	ld.global.u32 	%r1628, [%rd14+15360];
$L__BB9_223:
	or.b32  	%r283, %r1, 4096;
	setp.ge.s32 	%p100, %r283, %r219;
	@%p100 bra 	$L__BB9_261;
	setp.lt.s32 	%p101, %r283, %r217;
	@%p101 bra 	$L__BB9_226;
	ld.global.u32 	%r1627, [%rd15+16384];
	bra.uni 	$L__BB9_261;
$L__BB9_226:
	ld.global.u32 	%r1627, [%rd14+16384];
	bra.uni 	$L__BB9_261;
$L__BB9_227:
	add.s64 	%rd57, %rd11, %rd12;
	add.s64 	%rd16, %rd57, %rd13;
	add.s32 	%r286, %r218, %r217;
	setp.ge.s32 	%p102, %r1, %r286;
	@%p102 bra 	$L__BB9_229;
	setp.lt.s32 	%p103, %r1, %r217;
	sub.s32 	%r540, %r1, %r217;
	cvt.s64.s32 	%rd58, %r540;
	cvt.u64.u32 	%rd59, %r1;
	selp.b64 	%rd60, %rd10, %rd16, %p103;
	selp.b64 	%rd61, %rd59, %rd58, %p103;
	add.s64 	%rd62, %rd61, %rd60;
	shl.b64 	%rd63, %rd62, 2;
	add.s64 	%rd64, %rd1, %rd63;
	ld.global.u32 	%r1643, [%rd64];
$L__BB9_229:
	add.s32 	%r289, %r1, 256;
	setp.ge.s32 	%p104, %r289, %r286;
	@%p104 bra 	$L__BB9_231;
	setp.lt.s32 	%p105, %r289, %r217;
	sub.s32 	%r542, %r289, %r217;
	cvt.s64.s32 	%rd65, %r542;
	cvt.u64.u32 	%rd66, %r289;
	selp.b64 	%rd67, %rd10, %rd16, %p105;
	selp.b64 	%rd68, %rd66, %rd65, %p105;
	add.s64 	%rd69, %rd68, %rd67;
	shl.b64 	%rd70, %rd69, 2;
	add.s64 	%rd71, %rd1, %rd70;
	ld.global.u32 	%r1642, [%rd71];
$L__BB9_231:
	add.s32 	%r292, %r1, 512;
	setp.ge.s32 	%p106, %r292, %r286;
	@%p106 bra 	$L__BB9_233;
	setp.lt.s32 	%p107, %r292, %r217;
	sub.s32 	%r544, %r292, %r217;
	cvt.s64.s32 	%rd72, %r544;
	cvt.u64.u32 	%rd73, %r292;
	selp.b64 	%rd74, %rd10, %rd16, %p107;
	selp.b64 	%rd75, %rd73, %rd72, %p107;
	add.s64 	%rd76, %rd75, %rd74;
	shl.b64 	%rd77, %rd76, 2;
	add.s64 	%rd78, %rd1, %rd77;
	ld.global.u32 	%r1641, [%rd78];
$L__BB9_233:
	add.s32 	%r295, %r1, 768;
	setp.ge.s32 	%p108, %r295, %r286;
	@%p108 bra 	$L__BB9_235;
	setp.lt.s32 	%p109, %r295, %r217;
	sub.s32 	%r546, %r295, %r217;
	cvt.s64.s32 	%rd79, %r546;
	cvt.u64.u32 	%rd80, %r295;
	selp.b64 	%rd81, %rd10, %rd16, %p109;
	selp.b64 	%rd82, %rd80, %rd79, %p109;
	add.s64 	%rd83, %rd82, %rd81;
	shl.b64 	%rd84, %rd83, 2;
	add.s64 	%rd85, %rd1, %rd84;
	ld.global.u32 	%r1640, [%rd85];
$L__BB9_235:
	or.b32  	%r298, %r1, 1024;
	setp.ge.s32 	%p110, %r298, %r286;
	@%p110 bra 	$L__BB9_237;
	setp.lt.s32 	%p111, %r298, %r217;
	sub.s32 	%r548, %r298, %r217;
	cvt.s64.s32 	%rd86, %r548;
	cvt.u64.u32 	%rd87, %r298;
	selp.b64 	%rd88, %rd10, %rd16, %p111;
	selp.b64 	%rd89, %rd87, %rd86, %p111;
	add.s64 	%rd90, %rd89, %rd88;
	shl.b64 	%rd91, %rd90, 2;
	add.s64 	%rd92, %rd1, %rd91;
	ld.global.u32 	%r1639, [%rd92];
$L__BB9_237:
	add.s32 	%r301, %r1, 1280;
	setp.ge.s32 	%p112, %r301, %r286;
	@%p112 bra 	$L__BB9_239;
	setp.lt.s32 	%p113, %r301, %r217;
	sub.s32 	%r550, %r301, %r217;
	cvt.s64.s32 	%rd93, %r550;
	cvt.u64.u32 	%rd94, %r301;
	selp.b64 	%rd95, %rd10, %rd16, %p113;
	selp.b64 	%rd96, %rd94, %rd93, %p113;
	add.s64 	%rd97, %rd96, %rd95;
	shl.b64 	%rd98, %rd97, 2;
	add.s64 	%rd99, %rd1, %rd98;
	ld.global.u32 	%r1638, [%rd99];
$L__BB9_239:
	add.s32 	%r304, %r1, 1536;
	setp.ge.s32 	%p114, %r304, %r286;
	@%p114 bra 	$L__BB9_241;
	setp.lt.s32 	%p115, %r304, %r217;
	sub.s32 	%r552, %r304, %r217;
	cvt.s64.s32 	%rd100, %r552;
	cvt.u64.u32 	%rd101, %r304;
	selp.b64 	%rd102, %rd10, %rd16, %p115;
	selp.b64 	%rd103, %rd101, %rd100, %p115;
	add.s64 	%rd104, %rd103, %rd102;
	shl.b64 	%rd105, %rd104, 2;
	add.s64 	%rd106, %rd1, %rd105;
	ld.global.u32 	%r1637, [%rd106];
$L__BB9_241:
	add.s32 	%r307, %r1, 1792;
	setp.ge.s32 	%p116, %r307, %r286;
	@%p116 bra 	$L__BB9_243;
	setp.lt.s32 	%p117, %r307, %r217;
	sub.s32 	%r554, %r307, %r217;
	cvt.s64.s32 	%rd107, %r554;
	cvt.u64.u32 	%rd108, %r307;
	selp.b64 	%rd109, %rd10, %rd16, %p117;
	selp.b64 	%rd110, %rd108, %rd107, %p117;
	add.s64 	%rd111, %rd110, %rd109;
	shl.b64 	%rd112, %rd111, 2;
	add.s64 	%rd113, %rd1, %rd112;
	ld.global.u32 	%r1636, [%rd113];
$L__BB9_243:
	or.b32  	%r310, %r1, 2048;
	setp.ge.s32 	%p118, %r310, %r286;
	@%p118 bra 	$L__BB9_245;
	setp.lt.s32 	%p119, %r310, %r217;
	sub.s32 	%r556, %r310, %r217;
	cvt.s64.s32 	%rd114, %r556;
	cvt.u64.u32 	%rd115, %r310;
	selp.b64 	%rd116, %rd10, %rd16, %p119;
	selp.b64 	%rd117, %rd115, %rd114, %p119;
	add.s64 	%rd118, %rd117, %rd116;
	shl.b64 	%rd119, %rd118, 2;
	add.s64 	%rd120, %rd1, %rd119;
	ld.global.u32 	%r1635, [%rd120];
$L__BB9_245:
	add.s32 	%r313, %r1, 2304;
	setp.ge.s32 	%p120, %r313, %r286;
	@%p120 bra 	$L__BB9_247;
	ld.param.u64 	%rd365, [_ZN3cub18CUB_300001_SM_10006detail10merge_sort26DeviceMergeSortMergeKernelINS2_10policy_hubIN6thrust24THRUST_300001_SM_1000_NS6detail15normal_iteratorINS6_10device_ptrIiEEEEE9Policy600ESB_PNS0_8NullTypeESB_SF_m17evens_before_oddsiSE_EEvbT2_T3_T4_PT6_PT7_T5_PSJ_SJ_NS1_7vsmem_tE_param_4];
	setp.lt.s32 	%p121, %r313, %r217;
	sub.s32 	%r558, %r313, %r217;
	cvt.s64.s32 	%rd121, %r558;
	cvt.u64.u32 	%rd122, %r313;
	selp.b64 	%rd123, %rd10, %rd16, %p121;
	selp.b64 	%rd124, %rd122, %rd121, %p121;
	add.s64 	%rd125, %rd124, %rd123;
	cvta.to.global.u64 	%rd126, %rd365;
	shl.b64 	%rd127, %rd125, 2;
	add.s64 	%rd128, %rd126, %rd127;
	ld.global.u32 	%r1634, [%rd128];
$L__BB9_247:
	add.s32 	%r560, %r1, 2560;
	setp.ge.s32 	%p122, %r560, %r286;
	@%p122 bra 	$L__BB9_249;
	ld.param.u64 	%rd366, [_ZN3cub18CUB_300001_SM_10006detail10merge_sort26DeviceMergeSortMergeKernelINS2_10policy_hubIN6thrust24THRUST_300001_SM_1000_NS6detail15normal_iteratorINS6_10device_ptrIiEEEEE9Policy600ESB_PNS0_8NullTypeESB_SF_m17evens_before_oddsiSE_EEvbT2_T3_T4_PT6_PT7_T5_PSJ_SJ_NS1_7vsmem_tE_param_4];
	setp.lt.s32 	%p123, %r560, %r217;
	sub.s32 	%r562, %r560, %r217;
	cvt.s64.s32 	%rd129, %r562;
	cvt.u64.u32 	%rd130, %r560;
	selp.b64 	%rd131, %rd10, %rd16, %p123;
	selp.b64 	%rd132, %rd130, %rd129, %p123;
	add.s64 	%rd133, %rd132, %rd131;
	cvta.to.global.u64 	%rd134, %rd366;
	shl.b64 	%rd135, %rd133, 2;
	add.s64 	%rd136, %rd134, %rd135;
	ld.global.u32 	%r1633, [%rd136];
$L__BB9_249:
	add.s32 	%r564, %r1, 2816;
	setp.ge.s32 	%p124, %r564, %r286;
	@%p124 bra 	$L__BB9_251;
	ld.param.u64 	%rd367, [_ZN3cub18CUB_300001_SM_10006detail10merge_sort26DeviceMergeSortMergeKernelINS2_10policy_hubIN6thrust24THRUST_300001_SM_1000_NS6detail15normal_iteratorINS6_10device_ptrIiEEEEE9Policy600ESB_PNS0_8NullTypeESB_SF_m17evens_before_oddsiSE_EEvbT2_T3_T4_PT6_PT7_T5_PSJ_SJ_NS1_7vsmem_tE_param_4];
	setp.lt.s32 	%p125, %r564, %r217;
	sub.s32 	%r566, %r564, %r217;
	cvt.s64.s32 	%rd137, %r566;
	cvt.u64.u32 	%rd138, %r564;
	selp.b64 	%rd139, %rd10, %rd16, %p125;
	selp.b64 	%rd140, %rd138, %rd137, %p125;
	add.s64 	%rd141, %rd140, %rd139;
	cvta.to.global.u64 	%rd142, %rd367;
	shl.b64 	%rd143, %rd141, 2;
	add.s64 	%rd144, %rd142, %rd143;
	ld.global.u32 	%r1632, [%rd144];
$L__BB9_251:
	or.b32  	%r568, %r1, 3072;
	setp.ge.s32 	%p126, %r568, %r286;
	@%p126 bra 	$L__BB9_253;
	ld.param.u64 	%rd368, [_ZN3cub18CUB_300001_SM_10006detail10merge_sort26DeviceMergeSortMergeKernelINS2_10policy_hubIN6thrust24THRUST_300001_SM_1000_NS6detail15normal_iteratorINS6_10device_ptrIiEEEEE9Policy600ESB_PNS0_8NullTypeESB_SF_m17evens_before_oddsiSE_EEvbT2_T3_T4_PT6_PT7_T5_PSJ_SJ_NS1_7vsmem_tE_param_4];
	or.b32  	%r569, %r1, 3072;
	setp.lt.s32 	%p127, %r569, %r217;
	sub.s32 	%r570, %r569, %r217;
	cvt.s64.s32 	%rd145, %r570;
	cvt.u64.u32 	%rd146, %r569;
	selp.b64 	%rd147, %rd10, %rd16, %p127;
	selp.b64 	%rd148, %rd146, %rd145, %p127;
	add.s64 	%rd149, %rd148, %rd147;
	cvta.to.global.u64 	%rd150, %rd368;
	shl.b64 	%rd151, %rd149, 2;
	add.s64 	%rd152, %rd150, %rd151;
	ld.global.u32 	%r1631, [%rd152];
$L__BB9_253:
	add.s32 	%r572, %r1, 3328;
	setp.ge.s32 	%p128, %r572, %r286;
	@%p128 bra 	$L__BB9_255;
	ld.param.u64 	%rd369, [_ZN3cub18CUB_300001_SM_10006detail10merge_sort26DeviceMergeSortMergeKernelINS2_10policy_hubIN6thrust24THRUST_300001_SM_1000_NS6detail15normal_iteratorINS6_10device_ptrIiEEEEE9Policy600ESB_PNS0_8NullTypeESB_SF_m17evens_before_oddsiSE_EEvbT2_T3_T4_PT6_PT7_T5_PSJ_SJ_NS1_7vsmem_tE_param_4];
	add.s32 	%r573, %r1, 3328;
	setp.lt.s32 	%p129, %r573, %r217;
	sub.s32 	%r574, %r573, %r217;
	cvt.s64.s32 	%rd153, %r574;
	cvt.u64.u32 	%rd154, %r573;
	selp.b64 	%rd155, %rd10, %rd16, %p129;
	selp.b64 	%rd156, %rd154, %rd153, %p129;
	add.s64 	%rd157, %rd156, %rd155;
	cvta.to.global.u64 	%rd158, %rd369;
	shl.b64 	%rd159, %rd157, 2;
	add.s64 	%rd160, %rd158, %rd159;
	ld.global.u32 	%r1630, [%rd160];
$L__BB9_255:
	add.s32 	%r576, %r1, 3584;
	setp.ge.s32 	%p130, %r576, %r286;
	@%p130 bra 	$L__BB9_257;
	ld.param.u64 	%rd370, [_ZN3cub18CUB_300001_SM_10006detail10merge_sort26DeviceMergeSortMergeKernelINS2_10policy_hubIN6thrust24THRUST_300001_SM_1000_NS6detail15normal_iteratorINS6_10device_ptrIiEEEEE9Policy600ESB_PNS0_8NullTypeESB_SF_m17evens_before_oddsiSE_EEvbT2_T3_T4_PT6_PT7_T5_PSJ_SJ_NS1_7vsmem_tE_param_4];
	add.s32 	%r577, %r1, 3584;
	setp.lt.s32 	%p131, %r577, %r217;
	sub.s32 	%r578, %r577, %r217;
	cvt.s64.s32 	%rd161, %r578;
	cvt.u64.u32 	%rd162, %r577;
	selp.b64 	%rd163, %rd10, %rd16, %p131;
	selp.b64 	%rd164, %rd162, %rd161, %p131;
	add.s64 	%rd165, %rd164, %rd163;
	cvta.to.global.u64 	%rd166, %rd370;
	shl.b64 	%rd167, %rd165, 2;
	add.s64 	%rd168, %rd166, %rd167;
	ld.global.u32 	%r1629, [%rd168];
$L__BB9_257:
	add.s32 	%r580, %r1, 3840;
	setp.ge.s32 	%p132, %r580, %r286;
	@%p132 bra 	$L__BB9_259;
	ld.param.u64 	%rd371, [_ZN3cub18CUB_300001_SM_10006detail10merge_sort26DeviceMergeSortMergeKernelINS2_10policy_hubIN6thrust24THRUST_300001_SM_1000_NS6detail15normal_iteratorINS6_10device_ptrIiEEEEE9Policy600ESB_PNS0_8NullTypeESB_SF_m17evens_before_oddsiSE_EEvbT2_T3_T4_PT6_PT7_T5_PSJ_SJ_NS1_7vsmem_tE_param_4];
	add.s32 	%r581, %r1, 3840;
	setp.lt.s32 	%p133, %r581, %r217;
	sub.s32 	%r582, %r581, %r217;
	cvt.s64.s32 	%rd169, %r582;
	cvt.u64.u32 	%rd170, %r581;
	selp.b64 	%rd171, %rd10, %rd16, %p133;
	selp.b64 	%rd172, %rd170, %rd169, %p133;
	add.s64 	%rd173, %rd172, %rd171;
	cvta.to.global.u64 	%rd174, %rd371;
	shl.b64 	%rd175, %rd173, 2;
	add.s64 	%rd176, %rd174, %rd175;
	ld.global.u32 	%r1628, [%rd176];
$L__BB9_259:
	or.b32  	%r584, %r1, 4096;
	setp.ge.s32 	%p134, %r584, %r286;
	@%p134 bra 	$L__BB9_261;
	ld.param.u64 	%rd372, [_ZN3cub18CUB_300001_SM_10006detail10merge_sort26DeviceMergeSortMergeKernelINS2_10policy_hubIN6thrust24THRUST_300001_SM_1000_NS6detail15normal_iteratorINS6_10device_ptrIiEEEEE9Policy600ESB_PNS0_8NullTypeESB_SF_m17evens_before_oddsiSE_EEvbT2_T3_T4_PT6_PT7_T5_PSJ_SJ_NS1_7vsmem_tE_param_4];
	or.b32  	%r585, %r1, 4096;
	setp.lt.s32 	%p135, %r585, %r217;
	sub.s32 	%r586, %r585, %r217;
	cvt.s64.s32 	%rd177, %r586;
	cvt.u64.u32 	%rd178, %r585;
	selp.b64 	%rd179, %rd10, %rd16, %p135;
	selp.b64 	%rd180, %rd178, %rd177, %p135;
	add.s64 	%rd181, %rd180, %rd179;
	cvta.to.global.u64 	%rd182, %rd372;
	shl.b64 	%rd183, %rd181, 2;
	add.s64 	%rd184, %rd182, %rd183;
	ld.global.u32 	%r1627, [%rd184];
$L__BB9_261:
	shl.b32 	%r587, %r1, 2;
	mov.u32 	%r588, _ZZN3cub18CUB_300001_SM_10006detail10merge_sort26DeviceMergeSortMergeKernelINS2_10policy_hubIN6thrust24THRUST_300001_SM_1000_NS6detail15normal_iteratorINS6_10device_ptrIiEEEEE9Policy600ESB_PNS0_8NullTypeESB_SF_m17evens_before_oddsiSE_EEvbT2_T3_T4_PT6_PT7_T5_PSJ_SJ_NS1_7vsmem_tEE19static_temp_storage;
	add.s32 	%r589, %r588, %r587;
	st.shared.u32 	[%r589], %r1643;
	st.shared.u32 	[%r589+1024], %r1642;
	st.shared.u32 	[%r589+2048], %r1641;
	st.shared.u32 	[%r589+3072], %r1640;
	st.shared.u32 	[%r589+4096], %r1639;
	st.shared.u32 	[%r589+5120], %r1638;
	st.shared.u32 	[%r589+6144], %r1637;
	st.shared.u32 	[%r589+7168], %r1636;
	st.shared.u32 	[%r589+8192], %r1635;
	st.shared.u32 	[%r589+9216], %r1634;
	st.shared.u32 	[%r589+10240], %r1633;
	st.shared.u32 	[%r589+11264], %r1632;
	st.shared.u32 	[%r589+12288], %r1631;
	st.shared.u32 	[%r589+13312], %r1630;
	st.shared.u32 	[%r589+14336], %r1629;
	st.shared.u32 	[%r589+15360], %r1628;
	st.shared.u32 	[%r589+16384], %r1627;
	bar.sync 	0;
	// begin inline asm
	griddepcontrol.launch_dependents;
	// end inline asm
	add.s32 	%r346, %r218, %r217;
	mul.lo.s32 	%r590, %r1, 17;
	min.s32 	%r347, %r590, %r346;
	shl.b32 	%r591, %r217, 2;
	add.s32 	%r348, %r588, %r591;
	setp.lt.s32 	%p136, %r347, %r218;
	sub.s32 	%r592, %r347, %r218;
	selp.b32 	%r1646, 0, %r592, %p136;
	min.s32 	%r1644, %r347, %r217;
	setp.ge.s32 	%p137, %r1646, %r1644;
	@%p137 bra 	$L__BB9_263;
$L__BB9_262:
	sub.s32 	%r593, %r1644, %r1646;
	shr.u32 	%r594, %r593, 31;
	add.s32 	%r595, %r593, %r594;
	shr.s32 	%r596, %r595, 1;
	add.s32 	%r597, %r596, %r1646;
	shl.b32 	%r598, %r597, 2;
	add.s32 	%r600, %r588, %r598;
	ld.shared.u32 	%r601, [%r600];
	not.b32 	%r602, %r597;
	add.s32 	%r603, %r347, %r602;
	shl.b32 	%r604, %r603, 2;
	add.s32 	%r605, %r348, %r604;
	ld.shared.u32 	%r606, [%r605];
	shr.u32 	%r607, %r606, 31;
	add.s32 	%r608, %r606, %r607;
	and.b32  	%r609, %r608, -2;
	sub.s32 	%r610, %r606, %r609;
	shr.u32 	%r611, %r601, 31;
	add.s32 	%r612, %r601, %r611;
	and.b32  	%r613, %r612, -2;
	sub.s32 	%r614, %r601, %r613;
	setp.eq.s32 	%p138, %r610, %r614;
	setp.ge.s32 	%p139, %r606, %r601;
	selp.u32 	%r615, -1, 0, %p139;
	selp.b32 	%r616, %r615, %r606, %p138;
	and.b32  	%r617, %r616, 1;
	setp.eq.b32 	%p140, %r617, 1;
	add.s32 	%r618, %r597, 1;
	selp.b32 	%r1646, %r618, %r1646, %p140;
	selp.b32 	%r1644, %r1644, %r597, %p140;
	setp.lt.s32 	%p141, %r1646, %r1644;
	@%p141 bra 	$L__BB9_262;
$L__BB9_263:
	sub.s32 	%r619, %r347, %r1646;
	add.s32 	%r356, %r619, %r217;
	shl.b32 	%r620, %r619, 2;
	add.s32 	%r357, %r348, %r620;
	ld.shared.u32 	%r1648, [%r357];
	shl.b32 	%r621, %r1646, 2;
	add.s32 	%r359, %r588, %r621;
	ld.shared.u32 	%r1649, [%r359];
	setp.ge.s32 	%p143, %r356, %r346;
	mov.pred 	%p540, 0;
	@%p143 bra 	$L__BB9_266;
	setp.ge.s32 	%p145, %r1646, %r217;
	mov.pred 	%p540, -1;
	@%p145 bra 	$L__BB9_266;
	shr.u32 	%r623, %r1648, 31;
	add.s32 	%r624, %r1648, %r623;
	and.b32  	%r625, %r624, -2;
	sub.s32 	%r626, %r1648, %r625;
	shr.u32 	%r627, %r1649, 31;
	add.s32 	%r628, %r1649, %r627;
	and.b32  	%r629, %r628, -2;
	sub.s32 	%r630, %r1649, %r629;
	setp.eq.s32 	%p146, %r626, %r630;
	setp.lt.s32 	%p147, %r1648, %r1649;
	and.b32  	%r631, %r1648, 1;
	setp.eq.b32 	%p148, %r631, 1;
	not.pred 	%p149, %p148;
	selp.u32 	%r632, -1, 0, %p147;
	selp.u32 	%r633, -1, 0, %p149;
	selp.b32 	%r634, %r632, %r633, %p146;
	and.b32  	%r635, %r634, 1;
	setp.eq.b32 	%p540, %r635, 1;
$L__BB9_266:
	selp.b32 	%r361, %r1648, %r1649, %p540;
	selp.u32 	%r636, 1, 0, %p540;
	add.s32 	%r362, %r356, %r636;
	not.pred 	%p150, %p540;
	selp.u32 	%r637, 1, 0, %p150;
	add.s32 	%r363, %r1646, %r637;
	@%p150 bra 	$L__BB9_268;
	ld.shared.u32 	%r1648, [%r357+4];
	bra.uni 	$L__BB9_269;
$L__BB9_268:
	ld.shared.u32 	%r1649, [%r359+4];
$L__BB9_269:
	setp.ge.s32 	%p152, %r362, %r346;
	mov.pred 	%p541, 0;
	@%p152 bra 	$L__BB9_272;
	setp.ge.s32 	%p154, %r363, %r217;
	mov.pred 	%p541, -1;
	@%p154 bra 	$L__BB9_272;
	shr.u32 	%r638, %r1648, 31;
	add.s32 	%r639, %r1648, %r638;
	and.b32  	%r640, %r639, -2;
	sub.s32 	%r641, %r1648, %r640;
	shr.u32 	%r642, %r1649, 31;
	add.s32 	%r643, %r1649, %r642;
	and.b32  	%r644, %r643, -2;
	sub.s32 	%r645, %r1649, %r644;
	setp.eq.s32 	%p155, %r641, %r645;
	setp.lt.s32 	%p156, %r1648, %r1649;
	and.b32  	%r646, %r1648, 1;
	setp.eq.b32 	%p157, %r646, 1;
	not.pred 	%p158, %p157;
	selp.u32 	%r647, -1, 0, %p156;
	selp.u32 	%r648, -1, 0, %p158;
	selp.b32 	%r649, %r647, %r648, %p155;
	and.b32  	%r650, %r649, 1;
	setp.eq.b32 	%p541, %r650, 1;
$L__BB9_272:
	selp.b32 	%r368, %r1648, %r1649, %p541;
	selp.u32 	%r651, 1, 0, %p541;
	add.s32 	%r369, %r362, %r651;
	not.pred 	%p159, %p541;
	selp.u32 	%r652, 1, 0, %p159;
	add.s32 	%r370, %r363, %r652;
	@%p541 bra 	$L__BB9_274;
	shl.b32 	%r653, %r370, 2;
	add.s32 	%r655, %r588, %r653;
	ld.shared.u32 	%r1649, [%r655];
	bra.uni 	$L__BB9_275;
$L__BB9_274:
	shl.b32 	%r656, %r369, 2;
	add.s32 	%r658, %r588, %r656;
	ld.shared.u32 	%r1648, [%r658];
$L__BB9_275:
	setp.ge.s32 	%p161, %r369, %r346;
	mov.pred 	%p542, 0;
	@%p161 bra 	$L__BB9_278;
	setp.ge.s32 	%p163, %r370, %r217;
	mov.pred 	%p542, -1;
	@%p163 bra 	$L__BB9_278;
	shr.u32 	%r659, %r1648, 31;
	add.s32 	%r660, %r1648, %r659;
	and.b32  	%r661, %r660, -2;
	sub.s32 	%r662, %r1648, %r661;
	shr.u32 	%r663, %r1649, 31;
	add.s32 	%r664, %r1649, %r663;
	and.b32  	%r665, %r664, -2;
	sub.s32 	%r666, %r1649, %r665;
	setp.eq.s32 	%p164, %r662, %r666;
	setp.lt.s32 	%p165, %r1648, %r1649;
	and.b32  	%r667, %r1648, 1;
	setp.eq.b32 	%p166, %r667, 1;
	not.pred 	%p167, %p166;
	selp.u32 	%r668, -1, 0, %p165;
	selp.u32 	%r669, -1, 0, %p167;
	selp.b32 	%r670, %r668, %r669, %p164;
	and.b32  	%r671, %r670, 1;
	setp.eq.b32 	%p542, %r671, 1;
$L__BB9_278:
	selp.b32 	%r375, %r1648, %r1649, %p542;
	selp.u32 	%r672, 1, 0, %p542;
	add.s32 	%r376, %r369, %r672;
	not.pred 	%p168, %p542;
	selp.u32 	%r673, 1, 0, %p168;
	add.s32 	%r377, %r370, %r673;
	@%p542 bra 	$L__BB9_280;
	shl.b32 	%r674, %r377, 2;
	add.s32 	%r676, %r588, %r674;
	ld.shared.u32 	%r1649, [%r676];
	bra.uni 	$L__BB9_281;
$L__BB9_280:
	shl.b32 	%r677, %r376, 2;
	add.s32 	%r679, %r588, %r677;
	ld.shared.u32 	%r1648, [%r679];
$L__BB9_281:
	setp.ge.s32 	%p170, %r376, %r346;
	mov.pred 	%p543, 0;
	@%p170 bra 	$L__BB9_284;
	setp.ge.s32 	%p172, %r377, %r217;
	mov.pred 	%p543, -1;
	@%p172 bra 	$L__BB9_284;
	shr.u32 	%r680, %r1648, 31;
	add.s32 	%r681, %r1648, %r680;
	and.b32  	%r682, %r681, -2;
	sub.s32 	%r683, %r1648, %r682;
	shr.u32 	%r684, %r1649, 31;
	add.s32 	%r685, %r1649, %r684;
	and.b32  	%r686, %r685, -2;
	sub.s32 	%r687, %r1649, %r686;
	setp.eq.s32 	%p173, %r683, %r687;
	setp.lt.s32 	%p174, %r1648, %r1649;
	and.b32  	%r688, %r1648, 1;
	setp.eq.b32 	%p175, %r688, 1;
	not.pred 	%p176, %p175;
	selp.u32 	%r689, -1, 0, %p174;
	selp.u32 	%r690, -1, 0, %p176;
	selp.b32 	%r691, %r689, %r690, %p173;
	and.b32  	%r692, %r691, 1;
	setp.eq.b32 	%p543, %r692, 1;
$L__BB9_284:
	selp.b32 	%r382, %r1648, %r1649, %p543;
	selp.u32 	%r693, 1, 0, %p543;
	add.s32 	%r383, %r376, %r693;
	not.pred 	%p177, %p543;
	selp.u32 	%r694, 1, 0, %p177;
	add.s32 	%r384, %r377, %r694;
	@%p543 bra 	$L__BB9_286;
	shl.b32 	%r695, %r384, 2;
	add.s32 	%r697, %r588, %r695;
	ld.shared.u32 	%r1649, [%r697];
	bra.uni 	$L__BB9_287;
$L__BB9_286:
	shl.b32 	%r698, %r383, 2;
	add.s32 	%r700, %r588, %r698;
	ld.shared.u32 	%r1648, [%r700];
$L__BB9_287:
	setp.ge.s32 	%p179, %r383, %r346;
	mov.pred 	%p544, 0;
	@%p179 bra 	$L__BB9_290;
	setp.ge.s32 	%p181, %r384, %r217;
	mov.pred 	%p544, -1;
	@%p181 bra 	$L__BB9_290;
	shr.u32 	%r701, %r1648, 31;
	add.s32 	%r702, %r1648, %r701;
	and.b32  	%r703, %r702, -2;
	sub.s32 	%r704, %r1648, %r703;
	shr.u32 	%r705, %r1649, 31;
	add.s32 	%r706, %r1649, %r705;
	and.b32  	%r707, %r706, -2;
	sub.s32 	%r708, %r1649, %r707;
	setp.eq.s32 	%p182, %r704, %r708;
	setp.lt.s32 	%p183, %r1648, %r1649;
	and.b32  	%r709, %r1648, 1;
	setp.eq.b32 	%p184, %r709, 1;
	not.pred 	%p185, %p184;
	selp.u32 	%r710, -1, 0, %p183;
	selp.u32 	%r711, -1, 0, %p185;
	selp.b32 	%r712, %r710, %r711, %p182;
	and.b32  	%r713, %r712, 1;
	setp.eq.b32 	%p544, %r713, 1;
$L__BB9_290:
	selp.b32 	%r389, %r1648, %r1649, %p544;
	selp.u32 	%r714, 1, 0, %p544;
	add.s32 	%r390, %r383, %r714;
	not.pred 	%p186, %p544;
	selp.u32 	%r715, 1, 0, %p186;
	add.s32 	%r391, %r384, %r715;
	@%p544 bra 	$L__BB9_292;
	shl.b32 	%r716, %r391, 2;
	add.s32 	%r718, %r588, %r716;
	ld.shared.u32 	%r1649, [%r718];
	bra.uni 	$L__BB9_293;
$L__BB9_292:
	shl.b32 	%r719, %r390, 2;
	add.s32 	%r721, %r588, %r719;
	ld.shared.u32 	%r1648, [%r721];
$L__BB9_293:
	setp.ge.s32 	%p188, %r390, %r346;
	mov.pred 	%p545, 0;
	@%p188 bra 	$L__BB9_296;
	setp.ge.s32 	%p190, %r391, %r217;
	mov.pred 	%p545, -1;
	@%p190 bra 	$L__BB9_296;
	shr.u32 	%r722, %r1648, 31;
	add.s32 	%r723, %r1648, %r722;
	and.b32  	%r724, %r723, -2;
	sub.s32 	%r725, %r1648, %r724;
	shr.u32 	%r726, %r1649, 31;
	add.s32 	%r727, %r1649, %r726;
	and.b32  	%r728, %r727, -2;
	sub.s32 	%r729, %r1649, %r728;
	setp.eq.s32 	%p191, %r725, %r729;
	setp.lt.s32 	%p192, %r1648, %r1649;
	and.b32  	%r730, %r1648, 1;
	setp.eq.b32 	%p193, %r730, 1;
	not.pred 	%p194, %p193;
	selp.u32 	%r731, -1, 0, %p192;
	selp.u32 	%r732, -1, 0, %p194;
	selp.b32 	%r733, %r731, %r732, %p191;
	and.b32  	%r734, %r733, 1;
	setp.eq.b32 	%p545, %r734, 1;
$L__BB9_296:
	selp.b32 	%r396, %r1648, %r1649, %p545;
	selp.u32 	%r735, 1, 0, %p545;
	add.s32 	%r397, %r390, %r735;
	not.pred 	%p195, %p545;
	selp.u32 	%r736, 1, 0, %p195;
	add.s32 	%r398, %r391, %r736;
	@%p545 bra 	$L__BB9_298;
	shl.b32 	%r737, %r398, 2;
	add.s32 	%r739, %r588, %r737;
	ld.shared.u32 	%r1649, [%r739];
	bra.uni 	$L__BB9_299;
$L__BB9_298:
	shl.b32 	%r740, %r397, 2;
	add.s32 	%r742, %r588, %r740;
	ld.shared.u32 	%r1648, [%r742];
$L__BB9_299:
	setp.ge.s32 	%p197, %r397, %r346;
	mov.pred 	%p546, 0;
	@%p197 bra 	$L__BB9_302;
	setp.ge.s32 	%p199, %r398, %r217;
	mov.pred 	%p546, -1;
	@%p199 bra 	$L__BB9_302;
	shr.u32 	%r743, %r1648, 31;
	add.s32 	%r744, %r1648, %r743;
	and.b32  	%r745, %r744, -2;
	sub.s32 	%r746, %r1648, %r745;
	shr.u32 	%r747, %r1649, 31;
	add.s32 	%r748, %r1649, %r747;
	and.b32  	%r749, %r748, -2;
	sub.s32 	%r750, %r1649, %r749;
	setp.eq.s32 	%p200, %r746, %r750;
	setp.lt.s32 	%p201, %r1648, %r1649;
	and.b32  	%r751, %r1648, 1;
	setp.eq.b32 	%p202, %r751, 1;
	not.pred 	%p203, %p202;
	selp.u32 	%r752, -1, 0, %p201;
	selp.u32 	%r753, -1, 0, %p203;
	selp.b32 	%r754, %r752, %r753, %p200;
	and.b32  	%r755, %r754, 1;
	setp.eq.b32 	%p546, %r755, 1;
$L__BB9_302:
	selp.b32 	%r403, %r1648, %r1649, %p546;
	selp.u32 	%r756, 1, 0, %p546;
	add.s32 	%r404, %r397, %r756;
	not.pred 	%p204, %p546;
	selp.u32 	%r757, 1, 0, %p204;
	add.s32 	%r405, %r398, %r757;
	@%p546 bra 	$L__BB9_304;
	shl.b32 	%r758, %r405, 2;
	add.s32 	%r760, %r588, %r758;
	ld.shared.u32 	%r1649, [%r760];
	bra.uni 	$L__BB9_305;
$L__BB9_304:
	shl.b32 	%r761, %r404, 2;
	add.s32 	%r763, %r588, %r761;
	ld.shared.u32 	%r1648, [%r763];
$L__BB9_305:
	setp.ge.s32 	%p206, %r404, %r346;
	mov.pred 	%p547, 0;
	@%p206 bra 	$L__BB9_308;
	setp.ge.s32 	%p208, %r405, %r217;
	mov.pred 	%p547, -1;
	@%p208 bra 	$L__BB9_308;
	shr.u32 	%r764, %r1648, 31;
	add.s32 	%r765, %r1648, %r764;
	and.b32  	%r766, %r765, -2;
	sub.s32 	%r767, %r1648, %r766;
	shr.u32 	%r768, %r1649, 31;
	add.s32 	%r769, %r1649, %r768;
	and.b32  	%r770, %r769, -2;
	sub.s32 	%r771, %r1649, %r770;
	setp.eq.s32 	%p209, %r767, %r771;
	setp.lt.s32 	%p210, %r1648, %r1649;
	and.b32  	%r772, %r1648, 1;
	setp.eq.b32 	%p211, %r772, 1;
	not.pred 	%p212, %p211;
	selp.u32 	%r773, -1, 0, %p210;
	selp.u32 	%r774, -1, 0, %p212;
	selp.b32 	%r775, %r773, %r774, %p209;
	and.b32  	%r776, %r775, 1;
	setp.eq.b32 	%p547, %r776, 1;
$L__BB9_308:
	selp.b32 	%r410, %r1648, %r1649, %p547;
	selp.u32 	%r777, 1, 0, %p547;
	add.s32 	%r411, %r404, %r777;
	not.pred 	%p213, %p547;
	selp.u32 	%r778, 1, 0, %p213;
	add.s32 	%r412, %r405, %r778;
	@%p547 bra 	$L__BB9_310;
	shl.b32 	%r779, %r412, 2;
	add.s32 	%r781, %r588, %r779;
	ld.shared.u32 	%r1649, [%r781];
	bra.uni 	$L__BB9_311;
$L__BB9_310:
	shl.b32 	%r782, %r411, 2;
	add.s32 	%r784, %r588, %r782;
	ld.shared.u32 	%r1648, [%r784];
$L__BB9_311:
	setp.ge.s32 	%p215, %r411, %r346;
	mov.pred 	%p548, 0;
	@%p215 bra 	$L__BB9_314;
	setp.ge.s32 	%p217, %r412, %r217;
	mov.pred 	%p548, -1;
	@%p217 bra 	$L__BB9_314;
	shr.u32 	%r785, %r1648, 31;
	add.s32 	%r786, %r1648, %r785;
	and.b32  	%r787, %r786, -2;
	sub.s32 	%r788, %r1648, %r787;
	shr.u32 	%r789, %r1649, 31;
	add.s32 	%r790, %r1649, %r789;
	and.b32  	%r791, %r790, -2;
	sub.s32 	%r792, %r1649, %r791;
	setp.eq.s32 	%p218, %r788, %r792;
	setp.lt.s32 	%p219, %r1648, %r1649;
	and.b32  	%r793, %r1648, 1;
	setp.eq.b32 	%p220, %r793, 1;
	not.pred 	%p221, %p220;
	selp.u32 	%r794, -1, 0, %p219;
	selp.u32 	%r795, -1, 0, %p221;
	selp.b32 	%r796, %r794, %r795, %p218;
	and.b32  	%r797, %r796, 1;
	setp.eq.b32 	%p548, %r797, 1;
$L__BB9_314:
	selp.b32 	%r417, %r1648, %r1649, %p548;
	selp.u32 	%r798, 1, 0, %p548;
	add.s32 	%r418, %r411, %r798;
	not.pred 	%p222, %p548;
	selp.u32 	%r799, 1, 0, %p222;
	add.s32 	%r419, %r412, %r799;
	@%p548 bra 	$L__BB9_316;
	shl.b32 	%r800, %r419, 2;
	add.s32 	%r802, %r588, %r800;
	ld.shared.u32 	%r1649, [%r802];
	bra.uni 	$L__BB9_317;
$L__BB9_316:
	shl.b32 	%r803, %r418, 2;
	add.s32 	%r805, %r588, %r803;
	ld.shared.u32 	%r1648, [%r805];
$L__BB9_317:
	setp.ge.s32 	%p224, %r418, %r346;
	mov.pred 	%p549, 0;
	@%p224 bra 	$L__BB9_320;
	setp.ge.s32 	%p226, %r419, %r217;
	mov.pred 	%p549, -1;
	@%p226 bra 	$L__BB9_320;
	shr.u32 	%r806, %r1648, 31;
	add.s32 	%r807, %r1648, %r806;
	and.b32  	%r808, %r807, -2;
	sub.s32 	%r809, %r1648, %r808;
	shr.u32 	%r810, %r1649, 31;
	add.s32 	%r811, %r1649, %r810;
	and.b32  	%r812, %r811, -2;
	sub.s32 	%r813, %r1649, %r812;
	setp.eq.s32 	%p227, %r809, %r813;
	setp.lt.s32 	%p228, %r1648, %r1649;
	and.b32  	%r814, %r1648, 1;
	setp.eq.b32 	%p229, %r814, 1;
	not.pred 	%p230, %p229;
	selp.u32 	%r815, -1, 0, %p228;
	selp.u32 	%r816, -1, 0, %p230;
	selp.b32 	%r817, %r815, %r816, %p227;
	and.b32  	%r818, %r817, 1;
	setp.eq.b32 	%p549, %r818, 1;
$L__BB9_320:
	selp.b32 	%r424, %r1648, %r1649, %p549;
	selp.u32 	%r819, 1, 0, %p549;
	add.s32 	%r425, %r418, %r819;
	not.pred 	%p231, %p549;
	selp.u32 	%r820, 1, 0, %p231;
	add.s32 	%r426, %r419, %r820;
	@%p549 bra 	$L__BB9_322;
	shl.b32 	%r821, %r426, 2;
	add.s32 	%r823, %r588, %r821;
	ld.shared.u32 	%r1649, [%r823];
	bra.uni 	$L__BB9_323;
$L__BB9_322:
	shl.b32 	%r824, %r425, 2;
	add.s32 	%r826, %r588, %r824;
	ld.shared.u32 	%r1648, [%r826];
$L__BB9_323:
	setp.ge.s32 	%p233, %r425, %r346;
	mov.pred 	%p550, 0;
	@%p233 bra 	$L__BB9_326;
	setp.ge.s32 	%p235, %r426, %r217;
	mov.pred 	%p550, -1;
	@%p235 bra 	$L__BB9_326;
	shr.u32 	%r827, %r1648, 31;
	add.s32 	%r828, %r1648, %r827;
	and.b32  	%r829, %r828, -2;
	sub.s32 	%r830, %r1648, %r829;
	shr.u32 	%r831, %r1649, 31;
	add.s32 	%r832, %r1649, %r831;
	and.b32  	%r833, %r832, -2;
	sub.s32 	%r834, %r1649, %r833;
	setp.eq.s32 	%p236, %r830, %r834;
	setp.lt.s32 	%p237, %r1648, %r1649;
	and.b32  	%r835, %r1648, 1;
	setp.eq.b32 	%p238, %r835, 1;
	not.pred 	%p239, %p238;
	selp.u32 	%r836, -1, 0, %p237;
	selp.u32 	%r837, -1, 0, %p239;
	selp.b32 	%r838, %r836, %r837, %p236;
	and.b32  	%r839, %r838, 1;
	setp.eq.b32 	%p550, %r839, 1;
$L__BB9_326:
	selp.b32 	%r431, %r1648, %r1649, %p550;
	selp.u32 	%r840, 1, 0, %p550;
	add.s32 	%r432, %r425, %r840;
	not.pred 	%p240, %p550;
	selp.u32 	%r841, 1, 0, %p240;
	add.s32 	%r433, %r426, %r841;
	@%p550 bra 	$L__BB9_328;
	shl.b32 	%r842, %r433, 2;
	add.s32 	%r844, %r588, %r842;
	ld.shared.u32 	%r1649, [%r844];
	bra.uni 	$L__BB9_329;
$L__BB9_328:
	shl.b32 	%r845, %r432, 2;
	add.s32 	%r847, %r588, %r845;
	ld.shared.u32 	%r1648, [%r847];
$L__BB9_329:
	setp.ge.s32 	%p242, %r432, %r346;
	mov.pred 	%p551, 0;
	@%p242 bra 	$L__BB9_332;
	setp.ge.s32 	%p244, %r433, %r217;
	mov.pred 	%p551, -1;
	@%p244 bra 	$L__BB9_332;
	shr.u32 	%r848, %r1648, 31;
	add.s32 	%r849, %r1648, %r848;
	and.b32  	%r850, %r849, -2;
	sub.s32 	%r851, %r1648, %r850;
	shr.u32 	%r852, %r1649, 31;
	add.s32 	%r853, %r1649, %r852;
	and.b32  	%r854, %r853, -2;
	sub.s32 	%r855, %r1649, %r854;
	setp.eq.s32 	%p245, %r851, %r855;
	setp.lt.s32 	%p246, %r1648, %r1649;
	and.b32  	%r856, %r1648, 1;
	setp.eq.b32 	%p247, %r856, 1;
	not.pred 	%p248, %p247;
	selp.u32 	%r857, -1, 0, %p246;
	selp.u32 	%r858, -1, 0, %p248;
	selp.b32 	%r859, %r857, %r858, %p245;
	and.b32  	%r860, %r859, 1;
	setp.eq.b32 	%p551, %r860, 1;
$L__BB9_332:
	selp.b32 	%r438, %r1648, %r1649, %p551;
	selp.u32 	%r861, 1, 0, %p551;
	add.s32 	%r439, %r432, %r861;
	not.pred 	%p249, %p551;
	selp.u32 	%r862, 1, 0, %p249;
	add.s32 	%r440, %r433, %r862;
	@%p551 bra 	$L__BB9_334;
	shl.b32 	%r863, %r440, 2;
	add.s32 	%r865, %r588, %r863;
	ld.shared.u32 	%r1649, [%r865];
	bra.uni 	$L__BB9_335;
$L__BB9_334:
	shl.b32 	%r866, %r439, 2;
	add.s32 	%r868, %r588, %r866;
	ld.shared.u32 	%r1648, [%r868];
$L__BB9_335:
	setp.ge.s32 	%p251, %r439, %r346;
	mov.pred 	%p552, 0;
	@%p251 bra 	$L__BB9_338;
	setp.ge.s32 	%p253, %r440, %r217;
	mov.pred 	%p552, -1;
	@%p253 bra 	$L__BB9_338;
	shr.u32 	%r869, %r1648, 31;
	add.s32 	%r870, %r1648, %r869;
	and.b32  	%r871, %r870, -2;
	sub.s32 	%r872, %r1648, %r871;
	shr.u32 	%r873, %r1649, 31;
	add.s32 	%r874, %r1649, %r873;
	and.b32  	%r875, %r874, -2;
	sub.s32 	%r876, %r1649, %r875;
	setp.eq.s32 	%p254, %r872, %r876;
	setp.lt.s32 	%p255, %r1648, %r1649;
	and.b32  	%r877, %r1648, 1;
	setp.eq.b32 	%p256, %r877, 1;
	not.pred 	%p257, %p256;
	selp.u32 	%r878, -1, 0, %p255;
	selp.u32 	%r879, -1, 0, %p257;
	selp.b32 	%r880, %r878, %r879, %p254;
	and.b32  	%r881, %r880, 1;
	setp.eq.b32 	%p552, %r881, 1;
$L__BB9_338:
	selp.b32 	%r445, %r1648, %r1649, %p552;
	selp.u32 	%r882, 1, 0, %p552;
	add.s32 	%r446, %r439, %r882;
	not.pred 	%p258, %p552;
	selp.u32 	%r883, 1, 0, %p258;
	add.s32 	%r447, %r440, %r883;
	@%p552 bra 	$L__BB9_340;
	shl.b32 	%r884, %r447, 2;
	add.s32 	%r886, %r588, %r884;
	ld.shared.u32 	%r1649, [%r886];
	bra.uni 	$L__BB9_341;
$L__BB9_340:
	shl.b32 	%r887, %r446, 2;
	add.s32 	%r889, %r588, %r887;
	ld.shared.u32 	%r1648, [%r889];
$L__BB9_341:
	setp.ge.s32 	%p260, %r446, %r346;
	mov.pred 	%p553, 0;
	@%p260 bra 	$L__BB9_344;
	setp.ge.s32 	%p262, %r447, %r217;
	mov.pred 	%p553, -1;
	@%p262 bra 	$L__BB9_344;
	shr.u32 	%r890, %r1648, 31;
	add.s32 	%r891, %r1648, %r890;
	and.b32  	%r892, %r891, -2;
	sub.s32 	%r893, %r1648, %r892;
	shr.u32 	%r894, %r1649, 31;
	add.s32 	%r895, %r1649, %r894;
	and.b32  	%r896, %r895, -2;
	sub.s32 	%r897, %r1649, %r896;
	setp.eq.s32 	%p263, %r893, %r897;
	setp.lt.s32 	%p264, %r1648, %r1649;
	and.b32  	%r898, %r1648, 1;
	setp.eq.b32 	%p265, %r898, 1;
	not.pred 	%p266, %p265;
	selp.u32 	%r899, -1, 0, %p264;
	selp.u32 	%r900, -1, 0, %p266;
	selp.b32 	%r901, %r899, %r900, %p263;
	and.b32  	%r902, %r901, 1;
	setp.eq.b32 	%p553, %r902, 1;
$L__BB9_344:
	selp.b32 	%r452, %r1648, %r1649, %p553;
	selp.u32 	%r903, 1, 0, %p553;
	add.s32 	%r453, %r446, %r903;
	not.pred 	%p267, %p553;
	selp.u32 	%r904, 1, 0, %p267;
	add.s32 	%r454, %r447, %r904;
	@%p553 bra 	$L__BB9_346;
	shl.b32 	%r905, %r454, 2;
	add.s32 	%r907, %r588, %r905;
	ld.shared.u32 	%r1649, [%r907];
	bra.uni 	$L__BB9_347;
$L__BB9_346:
	shl.b32 	%r908, %r453, 2;
	add.s32 	%r910, %r588, %r908;
	ld.shared.u32 	%r1648, [%r910];
$L__BB9_347:
	setp.ge.s32 	%p269, %r453, %r346;
	mov.pred 	%p554, 0;
	@%p269 bra 	$L__BB9_350;
	setp.ge.s32 	%p271, %r454, %r217;
	mov.pred 	%p554, -1;
	@%p271 bra 	$L__BB9_350;
	shr.u32 	%r911, %r1648, 31;
	add.s32 	%r912, %r1648, %r911;
	and.b32  	%r913, %r912, -2;
	sub.s32 	%r914, %r1648, %r913;
	shr.u32 	%r915, %r1649, 31;
	add.s32 	%r916, %r1649, %r915;
	and.b32  	%r917, %r916, -2;
	sub.s32 	%r918, %r1649, %r917;
	setp.eq.s32 	%p272, %r914, %r918;
	setp.lt.s32 	%p273, %r1648, %r1649;
	and.b32  	%r919, %r1648, 1;
	setp.eq.b32 	%p274, %r919, 1;
	not.pred 	%p275, %p274;
	selp.u32 	%r920, -1, 0, %p273;
	selp.u32 	%r921, -1, 0, %p275;
	selp.b32 	%r922, %r920, %r921, %p272;
	and.b32  	%r923, %r922, 1;
	setp.eq.b32 	%p554, %r923, 1;
$L__BB9_350:
	selp.b32 	%r459, %r1648, %r1649, %p554;
	selp.u32 	%r924, 1, 0, %p554;
	add.s32 	%r460, %r453, %r924;
	not.pred 	%p276, %p554;
	selp.u32 	%r925, 1, 0, %p276;
	add.s32 	%r461, %r454, %r925;
	@%p554 bra 	$L__BB9_352;
	shl.b32 	%r926, %r461, 2;
	add.s32 	%r928, %r588, %r926;
	ld.shared.u32 	%r1649, [%r928];
	bra.uni 	$L__BB9_353;
$L__BB9_352:
	shl.b32 	%r929, %r460, 2;
	add.s32 	%r931, %r588, %r929;
	ld.shared.u32 	%r1648, [%r931];
$L__BB9_353:
	setp.ge.s32 	%p278, %r460, %r346;
	mov.pred 	%p555, 0;
	@%p278 bra 	$L__BB9_356;
	setp.ge.s32 	%p280, %r461, %r217;
	mov.pred 	%p555, -1;
	@%p280 bra 	$L__BB9_356;
	shr.u32 	%r932, %r1648, 31;
	add.s32 	%r933, %r1648, %r932;
	and.b32  	%r934, %r933, -2;
	sub.s32 	%r935, %r1648, %r934;
	shr.u32 	%r936, %r1649, 31;
	add.s32 	%r937, %r1649, %r936;
	and.b32  	%r938, %r937, -2;
	sub.s32 	%r939, %r1649, %r938;
	setp.eq.s32 	%p281, %r935, %r939;
	setp.lt.s32 	%p282, %r1648, %r1649;
	and.b32  	%r940, %r1648, 1;
	setp.eq.b32 	%p283, %r940, 1;
	not.pred 	%p284, %p283;
	selp.u32 	%r941, -1, 0, %p282;
	selp.u32 	%r942, -1, 0, %p284;
	selp.b32 	%r943, %r941, %r942, %p281;
	and.b32  	%r944, %r943, 1;
	setp.eq.b32 	%p555, %r944, 1;
$L__BB9_356:
	selp.b32 	%r466, %r1648, %r1649, %p555;
	selp.u32 	%r945, 1, 0, %p555;
	add.s32 	%r467, %r460, %r945;
	not.pred 	%p285, %p555;
	selp.u32 	%r946, 1, 0, %p285;
	add.s32 	%r468, %r461, %r946;
	@%p555 bra 	$L__BB9_358;
	shl.b32 	%r947, %r468, 2;
	add.s32 	%r949, %r588, %r947;
	ld.shared.u32 	%r1649, [%r949];
	bra.uni 	$L__BB9_359;
$L__BB9_358:
	shl.b32 	%r950, %r467, 2;
	add.s32 	%r952, %r588, %r950;
	ld.shared.u32 	%r1648, [%r952];
$L__BB9_359:
	setp.ge.s32 	%p286, %r467, %r346;
	mov.u32 	%r1679, %r1649;
	@%p286 bra 	$L__BB9_362;
	setp.ge.s32 	%p287, %r468, %r217;
	mov.u32 	%r1679, %r1648;
	@%p287 bra 	$L__BB9_362;
	shr.u32 	%r953, %r1648, 31;
	add.s32 	%r954, %r1648, %r953;
	and.b32  	%r955, %r954, -2;
	sub.s32 	%r956, %r1648, %r955;
	shr.u32 	%r957, %r1649, 31;
	add.s32 	%r958, %r1649, %r957;
	and.b32  	%r959, %r958, -2;
	sub.s32 	%r960, %r1649, %r959;
	setp.eq.s32 	%p288, %r956, %r960;
	setp.lt.s32 	%p289, %r1648, %r1649;
	and.b32  	%r961, %r1648, 1;
	setp.eq.b32 	%p290, %r961, 1;
	not.pred 	%p291, %p290;
	selp.u32 	%r962, -1, 0, %p289;
	selp.u32 	%r963, -1, 0, %p291;
	selp.b32 	%r964, %r962, %r963, %p288;
	and.b32  	%r965, %r964, 1;
	setp.eq.b32 	%p292, %r965, 1;
	selp.b32 	%r1679, %r1648, %r1649, %p292;
$L__BB9_362:
	ld.param.s8 	%rs3, [_ZN3cub18CUB_300001_SM_10006detail10merge_sort26DeviceMergeSortMergeKernelINS2_10policy_hubIN6thrust24THRUST_300001_SM_1000_NS6detail15normal_iteratorINS6_10device_ptrIiEEEEE9Policy600ESB_PNS0_8NullTypeESB_SF_m17evens_before_oddsiSE_EEvbT2_T3_T4_PT6_PT7_T5_PSJ_SJ_NS1_7vsmem_tE_param_0];
	setp.eq.s16 	%p293, %rs3, 0;
	bar.sync 	0;
	@%p293 bra 	$L__BB9_399;
	// begin inline asm
	mov.u32 %r966, %laneid;
	// end inline asm
	shr.u32 	%r967, %r1, 5;
	mul.lo.s32 	%r968, %r967, 544;
	mad.lo.s32 	%r969, %r966, 17, %r968;
	shl.b32 	%r970, %r969, 2;
	add.s32 	%r972, %r588, %r970;
	st.shared.u32 	[%r972], %r361;
	st.shared.u32 	[%r972+4], %r368;
	st.shared.u32 	[%r972+8], %r375;
	st.shared.u32 	[%r972+12], %r382;
	st.shared.u32 	[%r972+16], %r389;
	st.shared.u32 	[%r972+20], %r396;
	st.shared.u32 	[%r972+24], %r403;
	st.shared.u32 	[%r972+28], %r410;
	st.shared.u32 	[%r972+32], %r417;
	st.shared.u32 	[%r972+36], %r424;
	st.shared.u32 	[%r972+40], %r431;
	st.shared.u32 	[%r972+44], %r438;
	st.shared.u32 	[%r972+48], %r445;
	st.shared.u32 	[%r972+52], %r452;
	st.shared.u32 	[%r972+56], %r459;
	st.shared.u32 	[%r972+60], %r466;
	st.shared.u32 	[%r972+64], %r1679;
	bar.warp.sync 	-1;
	shl.b32 	%r973, %r966, 4;
	sub.s32 	%r974, %r969, %r973;
	shl.b32 	%r975, %r974, 2;
	add.s32 	%r976, %r588, %r975;
	ld.shared.u32 	%r475, [%r976];
	ld.shared.u32 	%r476, [%r976+128];
	ld.shared.u32 	%r477, [%r976+256];
	ld.shared.u32 	%r478, [%r976+384];
	ld.shared.u32 	%r479, [%r976+512];
	ld.shared.u32 	%r480, [%r976+640];
	ld.shared.u32 	%r481, [%r976+768];
	ld.shared.u32 	%r482, [%r976+896];
	ld.shared.u32 	%r483, [%r976+1024];
	ld.shared.u32 	%r484, [%r976+1152];
	ld.shared.u32 	%r485, [%r976+1280];
	ld.shared.u32 	%r486, [%r976+1408];
	ld.shared.u32 	%r487, [%r976+1536];
	ld.shared.u32 	%r488, [%r976+1664];
	ld.shared.u32 	%r489, [%r976+1792];
	ld.shared.u32 	%r490, [%r976+1920];
	ld.shared.u32 	%r491, [%r976+2048];
	setp.ne.s32 	%p294, %r1, 0;
	@%p294 bra 	$L__BB9_365;
	st.volatile.shared.u32 	[_ZZN3cub18CUB_300001_SM_10006detail10merge_sort26DeviceMergeSortMergeKernelINS2_10policy_hubIN6thrust24THRUST_300001_SM_1000_NS6detail15normal_iteratorINS6_10device_ptrIiEEEEE9Policy600ESB_PNS0_8NullTypeESB_SF_m17evens_before_oddsiSE_EEvbT2_T3_T4_PT6_PT7_T5_PSJ_SJ_NS1_7vsmem_tEE19static_temp_storage+17408], %r346;
$L__BB9_365:
	ld.param.u64 	%rd373, [_ZN3cub18CUB_300001_SM_10006detail10merge_sort26DeviceMergeSortMergeKernelINS2_10policy_hubIN6thrust24THRUST_300001_SM_1000_NS6detail15normal_iteratorINS6_10device_ptrIiEEEEE9Policy600ESB_PNS0_8NullTypeESB_SF_m17evens_before_oddsiSE_EEvbT2_T3_T4_PT6_PT7_T5_PSJ_SJ_NS1_7vsmem_tE_param_4];
	bar.sync 	0;
	ld.volatile.shared.u32 	%r492, [_ZZN3cub18CUB_300001_SM_10006detail10merge_sort26DeviceMergeSortMergeKernelINS2_10policy_hubIN6thrust24THRUST_300001_SM_1000_NS6detail15normal_iteratorINS6_10device_ptrIiEEEEE9Policy600ESB_PNS0_8NullTypeESB_SF_m17evens_before_oddsiSE_EEvbT2_T3_T4_PT6_PT7_T5_PSJ_SJ_NS1_7vsmem_tEE19static_temp_storage+17408];
	and.b32  	%r977, %r1, 31;
	and.b32  	%r978, %r1, 992;
	mul.lo.s32 	%r979, %r978, 17;
	or.b32  	%r493, %r979, %r977;
	setp.ge.s32 	%p295, %r493, %r492;
	cvt.u64.u32 	%rd185, %r493;
	mov.u32 	%r980, %ctaid.x;
	mul.wide.u32 	%rd186, %r980, 4352;
	add.s64 	%rd187, %rd186, %rd185;
	cvta.to.global.u64 	%rd188, %rd373;
	shl.b64 	%rd189, %rd187, 2;
	add.s64 	%rd17, %rd188, %rd189;
	@%p295 bra 	$L__BB9_367;
	st.global.u32 	[%rd17], %r475;
$L__BB9_367:
	add.s32 	%r981, %r493, 32;
	setp.ge.s32 	%p296, %r981, %r492;
	@%p296 bra 	$L__BB9_369;
	st.global.u32 	[%rd17+128], %r476;
$L__BB9_369:
	add.s32 	%r982, %r493, 64;
	setp.ge.s32 	%p297, %r982, %r492;
	@%p297 bra 	$L__BB9_371;
	st.global.u32 	[%rd17+256], %r477;
$L__BB9_371:
	add.s32 	%r983, %r493, 96;
	setp.ge.s32 	%p298, %r983, %r492;
	@%p298 bra 	$L__BB9_373;
	st.global.u32 	[%rd17+384], %r478;
$L__BB9_373:
	add.s32 	%r984, %r493, 128;
	setp.ge.s32 	%p299, %r984, %r492;
	@%p299 bra 	$L__BB9_375;
	st.global.u32 	[%rd17+512], %r479;
$L__BB9_375:
	add.s32 	%r985, %r493, 160;
	setp.ge.s32 	%p300, %r985, %r492;
	@%p300 bra 	$L__BB9_377;
	st.global.u32 	[%rd17+640], %r480;
$L__BB9_377:
	add.s32 	%r986, %r493, 192;
	setp.ge.s32 	%p301, %r986, %r492;
	@%p301 bra 	$L__BB9_379;
	st.global.u32 	[%rd17+768], %r481;
$L__BB9_379:
	add.s32 	%r987, %r493, 224;
	setp.ge.s32 	%p302, %r987, %r492;
	@%p302 bra 	$L__BB9_381;
	st.global.u32 	[%rd17+896], %r482;
$L__BB9_381:
	add.s32 	%r988, %r493, 256;
	setp.ge.s32 	%p303, %r988, %r492;
	@%p303 bra 	$L__BB9_383;
	st.global.u32 	[%rd17+1024], %r483;
$L__BB9_383:
	add.s32 	%r989, %r493, 288;
	setp.ge.s32 	%p304, %r989, %r492;
	@%p304 bra 	$L__BB9_385;
	st.global.u32 	[%rd17+1152], %r484;
$L__BB9_385:
	add.s32 	%r990, %r493, 320;
	setp.ge.s32 	%p305, %r990, %r492;
	@%p305 bra 	$L__BB9_387;
	st.global.u32 	[%rd17+1280], %r485;
$L__BB9_387:
	add.s32 	%r991, %r493, 352;
	setp.ge.s32 	%p306, %r991, %r492;
	@%p306 bra 	$L__BB9_389;
	st.global.u32 	[%rd17+1408], %r486;
$L__BB9_389:
	add.s32 	%r992, %r493, 384;
	setp.ge.s32 	%p307, %r992, %r492;
	@%p307 bra 	$L__BB9_391;
	st.global.u32 	[%rd17+1536], %r487;
$L__BB9_391:
	add.s32 	%r993, %r493, 416;
	setp.ge.s32 	%p308, %r993, %r492;
	@%p308 bra 	$L__BB9_393;
	st.global.u32 	[%rd17+1664], %r488;
$L__BB9_393:
	add.s32 	%r994, %r493, 448;
	setp.ge.s32 	%p309, %r994, %r492;
	@%p309 bra 	$L__BB9_395;
	st.global.u32 	[%rd17+1792], %r489;
$L__BB9_395:
	add.s32 	%r995, %r493, 480;
	setp.ge.s32 	%p310, %r995, %r492;
	@%p310 bra 	$L__BB9_397;
	st.global.u32 	[%rd17+1920], %r490;
$L__BB9_397:
	add.s32 	%r996, %r493, 512;
	setp.ge.s32 	%p311, %r996, %r492;
	@%p311 bra 	$L__BB9_435;
	st.global.u32 	[%rd17+2048], %r491;
	bra.uni 	$L__BB9_435;
$L__BB9_399:
	// begin inline asm
	mov.u32 %r997, %laneid;
	// end inline asm
	shr.u32 	%r998, %r1, 5;
	mul.lo.s32 	%r999, %r998, 544;
	mad.lo.s32 	%r1000, %r997, 17, %r999;
	shl.b32 	%r1001, %r1000, 2;
	add.s32 	%r1003, %r588, %r1001;
	st.shared.u32 	[%r1003], %r361;
	st.shared.u32 	[%r1003+4], %r368;
	st.shared.u32 	[%r1003+8], %r375;
	st.shared.u32 	[%r1003+12], %r382;
	st.shared.u32 	[%r1003+16], %r389;
	st.shared.u32 	[%r1003+20], %r396;
	st.shared.u32 	[%r1003+24], %r403;
	st.shared.u32 	[%r1003+28], %r410;
	st.shared.u32 	[%r1003+32], %r417;
	st.shared.u32 	[%r1003+36], %r424;
	st.shared.u32 	[%r1003+40], %r431;
	st.shared.u32 	[%r1003+44], %r438;
	st.shared.u32 	[%r1003+48], %r445;
	st.shared.u32 	[%r1003+52], %r452;
	st.shared.u32 	[%r1003+56], %r459;
	st.shared.u32 	[%r1003+60], %r466;
	st.shared.u32 	[%r1003+64], %r1679;
	bar.warp.sync 	-1;
	shl.b32 	%r1004, %r997, 4;
	sub.s32 	%r1005, %r1000, %r1004;
	shl.b32 	%r1006, %r1005, 2;
	add.s32 	%r1007, %r588, %r1006;
	ld.shared.u32 	%r494, [%r1007];
	ld.shared.u32 	%r495, [%r1007+128];
	ld.shared.u32 	%r496, [%r1007+256];
	ld.shared.u32 	%r497, [%r1007+384];
	ld.shared.u32 	%r498, [%r1007+512];
	ld.shared.u32 	%r499, [%r1007+640];
	ld.shared.u32 	%r500, [%r1007+768];
	ld.shared.u32 	%r501, [%r1007+896];
	ld.shared.u32 	%r502, [%r1007+1024];
	ld.shared.u32 	%r503, [%r1007+1152];
	ld.shared.u32 	%r504, [%r1007+1280];
	ld.shared.u32 	%r505, [%r1007+1408];
	ld.shared.u32 	%r506, [%r1007+1536];
	ld.shared.u32 	%r507, [%r1007+1664];
	ld.shared.u32 	%r508, [%r1007+1792];
	ld.shared.u32 	%r509, [%r1007+1920];
	ld.shared.u32 	%r510, [%r1007+2048];
	setp.ne.s32 	%p312, %r1, 0;
	@%p312 bra 	$L__BB9_401;
	st.volatile.shared.u32 	[_ZZN3cub18CUB_300001_SM_10006detail10merge_sort26DeviceMergeSortMergeKernelINS2_10policy_hubIN6thrust24THRUST_300001_SM_1000_NS6detail15normal_iteratorINS6_10device_ptrIiEEEEE9Policy600ESB_PNS0_8NullTypeESB_SF_m17evens_before_oddsiSE_EEvbT2_T3_T4_PT6_PT7_T5_PSJ_SJ_NS1_7vsmem_tEE19static_temp_storage+17408], %r346;
$L__BB9_401:
	bar.sync 	0;
	ld.volatile.shared.u32 	%r511, [_ZZN3cub18CUB_300001_SM_10006detail10merge_sort26DeviceMergeSortMergeKernelINS2_10policy_hubIN6thrust24THRUST_300001_SM_1000_NS6detail15normal_iteratorINS6_10device_ptrIiEEEEE9Policy600ESB_PNS0_8NullTypeESB_SF_m17evens_before_oddsiSE_EEvbT2_T3_T4_PT6_PT7_T5_PSJ_SJ_NS1_7vsmem_tEE19static_temp_storage+17408];
	and.b32  	%r1008, %r1, 31;
	and.b32  	%r1009, %r1, 992;
	mul.lo.s32 	%r1010, %r1009, 17;
	cvt.u64.u32 	%rd190, %r1010;
	cvt.u64.u32 	%rd191, %r1008;
	or.b32  	%r512, %r1010, %r1008;
	mov.u32 	%r1011, %ctaid.x;
	mul.wide.u32 	%rd192, %r1011, 4352;
	or.b64  	%rd193, %rd192, %rd191;
	add.s64 	%rd194, %rd193, %rd190;
	setp.ge.s32 	%p313, %r512, %r511;
	shl.b64 	%rd195, %rd194, 2;
	add.s64 	%rd18, %rd2, %rd195;
	@%p313 bra 	$L__BB9_403;
	st.global.u32 	[%rd18], %r494;
$L__BB9_403:
	add.s32 	%r1012, %r512, 32;
	setp.ge.s32 	%p314, %r1012, %r511;
	@%p314 bra 	$L__BB9_405;
	st.global.u32 	[%rd18+128], %r495;
$L__BB9_405:
	add.s32 	%r1013, %r512, 64;
	setp.ge.s32 	%p315, %r1013, %r511;
	@%p315 bra 	$L__BB9_407;
	st.global.u32 	[%rd18+256], %r496;
$L__BB9_407:
	add.s32 	%r1014, %r512, 96;
	setp.ge.s32 	%p316, %r1014, %r511;
	@%p316 bra 	$L__BB9_409;
	st.global.u32 	[%rd18+384], %r497;
$L__BB9_409:
	add.s32 	%r1015, %r512, 128;
	setp.ge.s32 	%p317, %r1015, %r511;
	@%p317 bra 	$L__BB9_411;
	st.global.u32 	[%rd18+512], %r498;
$L__BB9_411:
	add.s32 	%r1016, %r512, 160;
	setp.ge.s32 	%p318, %r1016, %r511;
	@%p318 bra 	$L__BB9_413;
	st.global.u32 	[%rd18+640], %r499;
$L__BB9_413:
	add.s32 	%r1017, %r512, 192;
	setp.ge.s32 	%p319, %r1017, %r511;
	@%p319 bra 	$L__BB9_415;
	st.global.u32 	[%rd18+768], %r500;
$L__BB9_415:
	add.s32 	%r1018, %r512, 224;
	setp.ge.s32 	%p320, %r1018, %r511;
	@%p320 bra 	$L__BB9_417;
	st.global.u32 	[%rd18+896], %r501;
$L__BB9_417:
	add.s32 	%r1019, %r512, 256;
	setp.ge.s32 	%p321, %r1019, %r511;
	@%p321 bra 	$L__BB9_419;
	st.global.u32 	[%rd18+1024], %r502;
$L__BB9_419:
	add.s32 	%r1020, %r512, 288;
	setp.ge.s32 	%p322, %r1020, %r511;
	@%p322 bra 	$L__BB9_421;
	st.global.u32 	[%rd18+1152], %r503;
$L__BB9_421:
	add.s32 	%r1021, %r512, 320;
	setp.ge.s32 	%p323, %r1021, %r511;
	@%p323 bra 	$L__BB9_423;
	st.global.u32 	[%rd18+1280], %r504;
$L__BB9_423:
	add.s32 	%r1022, %r512, 352;
	setp.ge.s32 	%p324, %r1022, %r511;
	@%p324 bra 	$L__BB9_425;
	st.global.u32 	[%rd18+1408], %r505;
$L__BB9_425:
	add.s32 	%r1023, %r512, 384;
	setp.ge.s32 	%p325, %r1023, %r511;
	@%p325 bra 	$L__BB9_427;
	st.global.u32 	[%rd18+1536], %r506;
$L__BB9_427:
	add.s32 	%r1024, %r512, 416;
	setp.ge.s32 	%p326, %r1024, %r511;
	@%p326 bra 	$L__BB9_429;
	st.global.u32 	[%rd18+1664], %r507;
$L__BB9_429:
	add.s32 	%r1025, %r512, 448;
	setp.ge.s32 	%p327, %r1025, %r511;
	@%p327 bra 	$L__BB9_431;
	st.global.u32 	[%rd18+1792], %r508;
$L__BB9_431:
	add.s32 	%r1026, %r512, 480;
	setp.ge.s32 	%p328, %r1026, %r511;
	@%p328 bra 	$L__BB9_433;
	st.global.u32 	[%rd18+1920], %r509;
$L__BB9_433:
	add.s32 	%r1027, %r512, 512;
	setp.ge.s32 	%p329, %r1027, %r511;
	@%p329 bra 	$L__BB9_435;
	st.global.u32 	[%rd18+2048], %r510;
$L__BB9_435:
	ret;

}
	// .globl	_ZN3cub18CUB_300001_SM_10006detail10merge_sort30DeviceMergeSortBlockSortKernelINS2_10policy_hubIN6thrust24THRUST_300001_SM_1000_NS6detail15normal_iteratorINS6_10device_ptrIN4cuda3std3__44pairIiiEEEEEEE9Policy600ESG_PNS0_8NullTypeESG_SK_jNSC_4lessISE_EESE_SJ_EEvbT0_T1_T2_T3_T4_PT6_PT7_T5_NS1_7vsmem_tE
.visible .entry _ZN3cub18CUB_300001_SM_10006detail10merge_sort30DeviceMergeSortBlockSortKernelINS2_10policy_hubIN6thrust24THRUST_300001_SM_1000_NS6detail15normal_iteratorINS6_10device_ptrIN4cuda3std3__44pairIiiEEEEEEE9Policy600ESG_PNS0_8NullTypeESG_SK_jNSC_4lessISE_EESE_SJ_EEvbT0_T1_T2_T3_T4_PT6_PT7_T5_NS1_7vsmem_tE(
	.param .u8 _ZN3cub18CUB_300001_SM_10006detail10merge_sort30DeviceMergeSortBlockSortKernelINS2_10policy_hubIN6thrust24THRUST_300001_SM_1000_NS6detail15normal_iteratorINS6_10device_ptrIN4cuda3std3__44pairIiiEEEEEEE9Policy600ESG_PNS0_8NullTypeESG_SK_jNSC_4lessISE_EESE_SJ_EEvbT0_T1_T2_T3_T4_PT6_PT7_T5_NS1_7vsmem_tE_param_0,
	.param .align 8 .b8 _ZN3cub18CUB_300001_SM_10006detail10merge_sort30DeviceMergeSortBlockSortKernelINS2_10policy_hubIN6thrust24THRUST_300001_SM_1000_NS6detail15normal_iteratorINS6_10device_ptrIN4cuda3std3__44pairIiiEEEEEEE9Policy600ESG_PNS0_8NullTypeESG_SK_jNSC_4lessISE_EESE_SJ_EEvbT0_T1_T2_T3_T4_PT6_PT7_T5_NS1_7vsmem_tE_param_1[8],
	.param .u64 .ptr .align 1 _ZN3cub18CUB_300001_SM_10006detail10merge_sort30DeviceMergeSortBlockSortKernelINS2_10policy_hubIN6thrust24THRUST_300001_SM_1000_NS6detail15normal_iteratorINS6_10device_ptrIN4cuda3std3__44pairIiiEEEEEEE9Policy600ESG_PNS0_8NullTypeESG_SK_jNSC_4lessISE_EESE_SJ_EEvbT0_T1_T2_T3_T4_PT6_PT7_T5_NS1_7vsmem_tE_param_2,
	.param .align 8 .b8 _ZN3cub18CUB_300001_SM_10006detail10merge_sort30DeviceMergeSortBlockSortKernelINS2_10policy_hubIN6thrust24THRUST_300001_SM_1000_NS6detail15normal_iteratorINS6_10device_ptrIN4cuda3std3__44pairIiiEEEEEEE9Policy600ESG_PNS0_8NullTypeESG_SK_jNSC_4lessISE_EESE_SJ_EEvbT0_T1_T2_T3_T4_PT6_PT7_T5_NS1_7vsmem_tE_param_3[8],
	.param .u64 .ptr .align 1 _ZN3cub18CUB_300001_SM_10006detail10merge_sort30DeviceMergeSortBlockSortKernelINS2_10policy_hubIN6thrust24THRUST_300001_SM_1000_NS6detail15normal_iteratorINS6_10device_ptrIN4cuda3std3__44pairIiiEEEEEEE9Policy600ESG_PNS0_8NullTypeESG_SK_jNSC_4lessISE_EESE_SJ_EEvbT0_T1_T2_T3_T4_PT6_PT7_T5_NS1_7vsmem_tE_param_4,
	.param .u32 _ZN3cub18CUB_300001_SM_10006detail10merge_sort30DeviceMergeSortBlockSortKernelINS2_10policy_hubIN6thrust24THRUST_300001_SM_1000_NS6detail15normal_iteratorINS6_10device_ptrIN4cuda3std3__44pairIiiEEEEEEE9Policy600ESG_PNS0_8NullTypeESG_SK_jNSC_4lessISE_EESE_SJ_EEvbT0_T1_T2_T3_T4_PT6_PT7_T5_NS1_7vsmem_tE_param_5,
	.param .u64 .ptr .align 1 _ZN3cub18CUB_300001_SM_10006detail10merge_sort30DeviceMergeSortBlockSortKernelINS2_10policy_hubIN6thrust24THRUST_300001_SM_1000_NS6detail15normal_iteratorINS6_10device_ptrIN4cuda3std3__44pairIiiEEEEEEE9Policy600ESG_PNS0_8NullTypeESG_SK_jNSC_4lessISE_EESE_SJ_EEvbT0_T1_T2_T3_T4_PT6_PT7_T5_NS1_7vsmem_tE_param_6,
	.param .u64 .ptr .align 1 _ZN3cub18CUB_300001_SM_10006detail10merge_sort30DeviceMergeSortBlockSortKernelINS2_10policy_hubIN6thrust24THRUST_300001_SM_1000_NS6detail15normal_iteratorINS6_10device_ptrIN4cuda3std3__44pairIiiEEEEEEE9Policy600ESG_PNS0_8NullTypeESG_SK_jNSC_4lessISE_EESE_SJ_EEvbT0_T1_T2_T3_T4_PT6_PT7_T5_NS1_7vsmem_tE_param_7,
	.param .align 1 .b8 _ZN3cub18CUB_300001_SM_10006detail10merge_sort30DeviceMergeSortBlockSortKernelINS2_10policy_hubIN6thrust24THRUST_300001_SM_1000_NS6detail15normal_iteratorINS6_10device_ptrIN4cuda3std3__44pairIiiEEEEEEE9Policy600ESG_PNS0_8NullTypeESG_SK_jNSC_4lessISE_EESE_SJ_EEvbT0_T1_T2_T3_T4_PT6_PT7_T5_NS1_7vsmem_tE_param_8[1],
	.param .align 8 .b8 _ZN3cub18CUB_300001_SM_10006detail10merge_sort30DeviceMergeSortBlockSortKernelINS2_10policy_hubIN6thrust24THRUST_300001_SM_1000_NS6detail15normal_iteratorINS6_10device_ptrIN4cuda3std3__44pairIiiEEEEEEE9Policy600ESG_PNS0_8NullTypeESG_SK_jNSC_4lessISE_EESE_SJ_EEvbT0_T1_T2_T3_T4_PT6_PT7_T5_NS1_7vsmem_tE_param_9[8]
)
.maxntid 256
{
	.reg .pred 	%p<498>;
	.reg .b16 	%rs<4>;
	.reg .b32 	%r<1443>;
	.reg .b64 	%rd<36>;
	// demoted variable
	.shared .align 16 .b8 _ZZN3cub18CUB_300001_SM_10006detail10merge_sort30DeviceMergeSortBlockSortKernelINS2_10policy_hubIN6thrust24THRUST_300001_SM_1000_NS6detail15normal_iteratorINS6_10device_ptrIN4cuda3std3__44pairIiiEEEEEEE9Policy600ESG_PNS0_8NullTypeESG_SK_jNSC_4lessISE_EESE_SJ_EEvbT0_T1_T2_T3_T4_PT6_PT7_T5_NS1_7vsmem_tEE19static_temp_storage[16912];
	ld.param.u64 	%rd8, [_ZN3cub18CUB_300001_SM_10006detail10merge_sort30DeviceMergeSortBlockSortKernelINS2_10policy_hubIN6thrust24THRUST_300001_SM_1000_NS6detail15normal_iteratorINS6_10device_ptrIN4cuda3std3__44pairIiiEEEEEEE9Policy600ESG_PNS0_8NullTypeESG_SK_jNSC_4lessISE_EESE_SJ_EEvbT0_T1_T2_T3_T4_PT6_PT7_T5_NS1_7vsmem_tE_param_3];
	ld.param.u64 	%rd9, [_ZN3cub18CUB_300001_SM_10006detail10merge_sort30DeviceMergeSortBlockSortKernelINS2_10policy_hubIN6thrust24THRUST_300001_SM_1000_NS6detail15normal_iteratorINS6_10device_ptrIN4cuda3std3__44pairIiiEEEEEEE9Policy600ESG_PNS0_8NullTypeESG_SK_jNSC_4lessISE_EESE_SJ_EEvbT0_T1_T2_T3_T4_PT6_PT7_T5_NS1_7vsmem_tE_param_1];
	ld.param.u32 	%r665, [_ZN3cub18CUB_300001_SM_10006detail10merge_sort30DeviceMergeSortBlockSortKernelINS2_10policy_hubIN6thrust24THRUST_300001_SM_1000_NS6detail15normal_iteratorINS6_10device_ptrIN4cuda3std3__44pairIiiEEEEEEE9Policy600ESG_PNS0_8NullTypeESG_SK_jNSC_4lessISE_EESE_SJ_EEvbT0_T1_T2_T3_T4_PT6_PT7_T5_NS1_7vsmem_tE_param_5];
	cvta.to.global.u64 	%rd1, %rd9;
	cvta.to.global.u64 	%rd2, %rd8;
	mov.u32 	%r666, %ctaid.x;
	mov.u32 	%r667, %nctaid.x;
	shl.b32 	%r1, %r666, 11;
	add.s32 	%r668, %r667, -1;
	setp.ge.u32 	%p37, %r666, %r668;
	@%p37 bra 	$L__BB10_140;
	// begin inline asm
	griddepcontrol.wait;
	// end inline asm
	cvt.u64.u32 	%rd22, %r1;
	mov.u32 	%r2, %tid.x;
	and.b32  	%r3, %r2, 31;
	shl.b32 	%r868, %r2, 3;
	and.b32  	%r4, %r868, 7936;
	or.b32  	%r869, %r4, %r3;
	cvt.u64.u32 	%rd23, %r869;
	add.s64 	%rd3, %rd23, %rd22;
	shl.b64 	%rd24, %rd3, 3;
	add.s64 	%rd25, %rd1, %rd24;
	ld.global.u32 	%r870, [%rd25];
	ld.global.u32 	%r871, [%rd25+4];
	ld.global.u32 	%r872, [%rd25+256];
	ld.global.u32 	%r873, [%rd25+260];
	ld.global.u32 	%r874, [%rd25+512];
	ld.global.u32 	%r875, [%rd25+516];
	ld.global.u32 	%r876, [%rd25+768];
	ld.global.u32 	%r877, [%rd25+772];
	ld.global.u32 	%r878, [%rd25+1024];
	ld.global.u32 	%r879, [%rd25+1028];
	ld.global.u32 	%r880, [%rd25+1280];
	ld.global.u32 	%r881, [%rd25+1284];
	ld.global.u32 	%r882, [%rd25+1536];
	ld.global.u32 	%r883, [%rd25+1540];
	ld.global.u32 	%r884, [%rd25+1792];
	ld.global.u32 	%r885, [%rd25+1796];
	// begin inline asm
	mov.u32 %r867, %laneid;
	// end inline asm
	add.s32 	%r886, %r867, %r4;
	shr.s32 	%r887, %r886, 5;
	add.s32 	%r888, %r887, %r886;
	shl.b32 	%r889, %r888, 3;
	mov.u32 	%r890, _ZZN3cub18CUB_300001_SM_10006detail10merge_sort30DeviceMergeSortBlockSortKernelINS2_10policy_hubIN6thrust24THRUST_300001_SM_1000_NS6detail15normal_iteratorINS6_10device_ptrIN4cuda3std3__44pairIiiEEEEEEE9Policy600ESG_PNS0_8NullTypeESG_SK_jNSC_4lessISE_EESE_SJ_EEvbT0_T1_T2_T3_T4_PT6_PT7_T5_NS1_7vsmem_tEE19static_temp_storage;
	add.s32 	%r5, %r890, %r889;
	st.shared.v2.u32 	[%r5], {%r870, %r871};
	add.s32 	%r891, %r886, 32;
	shr.s32 	%r892, %r891, 5;
	add.s32 	%r893, %r892, %r886;
	shl.b32 	%r894, %r893, 3;
	add.s32 	%r6, %r890, %r894;
	st.shared.v2.u32 	[%r6+256], {%r872, %r873};
	add.s32 	%r895, %r886, 64;
	shr.s32 	%r896, %r895, 5;
	add.s32 	%r897, %r896, %r886;
	shl.b32 	%r898, %r897, 3;
	add.s32 	%r7, %r890, %r898;
	st.shared.v2.u32 	[%r7+512], {%r874, %r875};
	add.s32 	%r899, %r886, 96;
	shr.s32 	%r900, %r899, 5;
	add.s32 	%r901, %r900, %r886;
	shl.b32 	%r902, %r901, 3;
	add.s32 	%r8, %r890, %r902;
	st.shared.v2.u32 	[%r8+768], {%r876, %r877};
	add.s32 	%r903, %r886, 128;
	shr.s32 	%r904, %r903, 5;
	add.s32 	%r905, %r904, %r886;
	shl.b32 	%r906, %r905, 3;
	add.s32 	%r9, %r890, %r906;
	st.shared.v2.u32 	[%r9+1024], {%r878, %r879};
	add.s32 	%r907, %r886, 160;
	shr.s32 	%r908, %r907, 5;
	add.s32 	%r909, %r908, %r886;
	shl.b32 	%r910, %r909, 3;
	add.s32 	%r10, %r890, %r910;
	st.shared.v2.u32 	[%r10+1280], {%r880, %r881};
	add.s32 	%r911, %r886, 192;
	shr.s32 	%r912, %r911, 5;
	add.s32 	%r913, %r912, %r886;
	shl.b32 	%r914, %r913, 3;
	add.s32 	%r11, %r890, %r914;
	st.shared.v2.u32 	[%r11+1536], {%r882, %r883};
	add.s32 	%r915, %r886, 224;
	shr.s32 	%r916, %r915, 5;
	add.s32 	%r917, %r916, %r886;
	shl.b32 	%r918, %r917, 3;
	add.s32 	%r12, %r890, %r918;
	st.shared.v2.u32 	[%r12+1792], {%r884, %r885};
	bar.warp.sync 	-1;
	mad.lo.s32 	%r919, %r867, 7, %r886;
	shr.s32 	%r920, %r919, 5;
	add.s32 	%r921, %r920, %r919;
	shl.b32 	%r922, %r921, 3;
	add.s32 	%r13, %r890, %r922;
	ld.shared.v2.u32 	{%r1102, %r1101}, [%r13];
	add.s32 	%r923, %r919, 1;
	shr.s32 	%r924, %r923, 5;
	add.s32 	%r925, %r924, %r919;
	shl.b32 	%r926, %r925, 3;
	add.s32 	%r16, %r890, %r926;
	ld.shared.v2.u32 	{%r17, %r18}, [%r16+8];
	add.s32 	%r927, %r919, 2;
	shr.s32 	%r928, %r927, 5;
	add.s32 	%r929, %r928, %r919;
	shl.b32 	%r930, %r929, 3;
	add.s32 	%r19, %r890, %r930;
	ld.shared.v2.u32 	{%r1078, %r1077}, [%r19+16];
	add.s32 	%r931, %r919, 3;
	shr.s32 	%r932, %r931, 5;
	add.s32 	%r933, %r932, %r919;
	shl.b32 	%r934, %r933, 3;
	add.s32 	%r22, %r890, %r934;
	ld.shared.v2.u32 	{%r23, %r24}, [%r22+24];
	add.s32 	%r935, %r919, 4;
	shr.s32 	%r936, %r935, 5;
	add.s32 	%r937, %r936, %r919;
	shl.b32 	%r938, %r937, 3;
	add.s32 	%r25, %r890, %r938;
	ld.shared.v2.u32 	{%r1082, %r1081}, [%r25+32];
	add.s32 	%r939, %r919, 5;
	shr.s32 	%r940, %r939, 5;
	add.s32 	%r941, %r940, %r919;
	shl.b32 	%r942, %r941, 3;
	add.s32 	%r28, %r890, %r942;
	ld.shared.v2.u32 	{%r29, %r30}, [%r28+40];
	add.s32 	%r943, %r919, 6;
	shr.s32 	%r944, %r943, 5;
	add.s32 	%r945, %r944, %r919;
	shl.b32 	%r946, %r945, 3;
	add.s32 	%r31, %r890, %r946;
	ld.shared.v2.u32 	{%r1086, %r1085}, [%r31+48];
	add.s32 	%r947, %r919, 7;
	shr.s32 	%r948, %r947, 5;
	add.s32 	%r949, %r948, %r919;
	shl.b32 	%r950, %r949, 3;
	add.s32 	%r34, %r890, %r950;
	ld.shared.v2.u32 	{%r35, %r36}, [%r34+56];
	bar.sync 	0;
	// begin inline asm
	griddepcontrol.launch_dependents;
	// end inline asm
	setp.lt.s32 	%p288, %r17, %r1102;
	@%p288 bra 	$L__BB10_3;
	setp.lt.s32 	%p289, %r1102, %r17;
	setp.ge.s32 	%p290, %r18, %r1101;
	or.pred  	%p291, %p289, %p290;
	mov.u32 	%r1089, %r18;
	mov.u32 	%r1090, %r17;
	@%p291 bra 	$L__BB10_4;
$L__BB10_3:
	mov.u32 	%r1089, %r1101;
	mov.u32 	%r1090, %r1102;
	mov.u32 	%r1101, %r18;
	mov.u32 	%r1102, %r17;
$L__BB10_4:
	setp.lt.s32 	%p292, %r23, %r1078;
	@%p292 bra 	$L__BB10_6;
	setp.lt.s32 	%p293, %r1078, %r23;
	setp.ge.s32 	%p294, %r24, %r1077;
	or.pred  	%p295, %p293, %p294;
	mov.u32 	%r1093, %r24;
	mov.u32 	%r1094, %r23;
	@%p295 bra 	$L__BB10_7;
$L__BB10_6:
	mov.u32 	%r1093, %r1077;
	mov.u32 	%r1094, %r1078;
	mov.u32 	%r1077, %r24;
	mov.u32 	%r1078, %r23;
$L__BB10_7:
	setp.lt.s32 	%p296, %r29, %r1082;
	@%p296 bra 	$L__BB10_9;
	setp.lt.s32 	%p297, %r1082, %r29;
	setp.ge.s32 	%p298, %r30, %r1081;
	or.pred  	%p299, %p297, %p298;
	mov.u32 	%r1097, %r30;
	mov.u32 	%r1098, %r29;
	@%p299 bra 	$L__BB10_10;
$L__BB10_9:
	mov.u32 	%r1097, %r1081;
	mov.u32 	%r1098, %r1082;
	mov.u32 	%r1081, %r30;
	mov.u32 	%r1082, %r29;
$L__BB10_10:
	setp.lt.s32 	%p300, %r35, %r1086;
	@%p300 bra 	$L__BB10_12;
	setp.lt.s32 	%p301, %r1086, %r35;
	setp.ge.s32 	%p302, %r36, %r1085;
	or.pred  	%p303, %p301, %p302;
	mov.u32 	%r1083, %r36;
	mov.u32 	%r1084, %r35;
	@%p303 bra 	$L__BB10_13;
$L__BB10_12:
	mov.u32 	%r1083, %r1085;
	mov.u32 	%r1084, %r1086;
	mov.u32 	%r1085, %r36;
	mov.u32 	%r1086, %r35;
$L__BB10_13:
	setp.lt.s32 	%p304, %r1078, %r1090;
	@%p304 bra 	$L__BB10_15;
	setp.lt.s32 	%p305, %r1090, %r1078;
	setp.ge.s32 	%p306, %r1077, %r1089;
	or.pred  	%p307, %p305, %p306;
	mov.u32 	%r1105, %r1077;
	mov.u32 	%r1106, %r1078;
	@%p307 bra 	$L__BB10_16;
$L__BB10_15:
	mov.u32 	%r1105, %r1089;
	mov.u32 	%r1106, %r1090;
	mov.u32 	%r1089, %r1077;
	mov.u32 	%r1090, %r1078;
$L__BB10_16:
	setp.lt.s32 	%p308, %r1082, %r1094;
	@%p308 bra 	$L__BB10_18;
	setp.lt.s32 	%p309, %r1094, %r1082;
	setp.ge.s32 	%p310, %r1081, %r1093;
	or.pred  	%p311, %p309, %p310;
	mov.u32 	%r1109, %r1081;
	mov.u32 	%r1110, %r1082;
	@%p311 bra 	$L__BB10_19;
$L__BB10_18:
	mov.u32 	%r1109, %r1093;
	mov.u32 	%r1110, %r1094;
	mov.u32 	%r1093, %r1081;
	mov.u32 	%r1094, %r1082;
$L__BB10_19:
	setp.lt.s32 	%p312, %r1086, %r1098;
	@%p312 bra 	$L__BB10_21;
	setp.lt.s32 	%p313, %r1098, %r1086;
	setp.ge.s32 	%p314, %r1085, %r1097;
	or.pred  	%p315, %p313, %p314;
	mov.u32 	%r1113, %r1085;
	mov.u32 	%r1114, %r1086;
	@%p315 bra 	$L__BB10_22;
$L__BB10_21:
	mov.u32 	%r1113, %r1097;
	mov.u32 	%r1114, %r1098;
	mov.u32 	%r1097, %r1085;
	mov.u32 	%r1098, %r1086;
$L__BB10_22:
	setp.lt.s32 	%p316, %r1090, %r1102;
	@%p316 bra 	$L__BB10_24;
	setp.lt.s32 	%p317, %r1102, %r1090;
	setp.ge.s32 	%p318, %r1089, %r1101;
	or.pred  	%p319, %p317, %p318;
	mov.u32 	%r1117, %r1089;
	mov.u32 	%r1118, %r1090;
	@%p319 bra 	$L__BB10_25;
$L__BB10_24:
	mov.u32 	%r1117, %r1101;
	mov.u32 	%r1118, %r1102;
	mov.u32 	%r1101, %r1089;
	mov.u32 	%r1102, %r1090;
$L__BB10_25:
	setp.lt.s32 	%p320, %r1094, %r1106;
	@%p320 bra 	$L__BB10_27;
	setp.lt.s32 	%p321, %r1106, %r1094;
	setp.ge.s32 	%p322, %r1093, %r1105;
	or.pred  	%p323, %p321, %p322;
	mov.u32 	%r1121, %r1093;
	mov.u32 	%r1122, %r1094;
	@%p323 bra 	$L__BB10_28;
$L__BB10_27:
	mov.u32 	%r1121, %r1105;
	mov.u32 	%r1122, %r1106;
	mov.u32 	%r1105, %r1093;
	mov.u32 	%r1106, %r1094;
$L__BB10_28:
	setp.lt.s32 	%p324, %r1098, %r1110;
	@%p324 bra 	$L__BB10_30;
	setp.lt.s32 	%p325, %r1110, %r1098;
	setp.ge.s32 	%p326, %r1097, %r1109;
	or.pred  	%p327, %p325, %p326;
	mov.u32 	%r1125, %r1097;
	mov.u32 	%r1126, %r1098;
	@%p327 bra 	$L__BB10_31;
$L__BB10_30:
	mov.u32 	%r1125, %r1109;
	mov.u32 	%r1126, %r1110;
	mov.u32 	%r1109, %r1097;
	mov.u32 	%r1110, %r1098;
$L__BB10_31:
	setp.lt.s32 	%p328, %r1084, %r1114;
	@%p328 bra 	$L__BB10_33;
	setp.lt.s32 	%p329, %r1114, %r1084;
	setp.ge.s32 	%p330, %r1083, %r1113;
	or.pred  	%p331, %p329, %p330;
	mov.u32 	%r1111, %r1083;
	mov.u32 	%r1112, %r1084;
	@%p331 bra 	$L__BB10_34;
$L__BB10_33:
	mov.u32 	%r1111, %r1113;
	mov.u32 	%r1112, %r1114;
	mov.u32 	%r1113, %r1083;
	mov.u32 	%r1114, %r1084;
$L__BB10_34:
	setp.lt.s32 	%p332, %r1106, %r1118;
	@%p332 bra 	$L__BB10_36;
	setp.lt.s32 	%p333, %r1118, %r1106;
	setp.ge.s32 	%p334, %r1105, %r1117;
	or.pred  	%p335, %p333, %p334;
	mov.u32 	%r1133, %r1105;
	mov.u32 	%r1134, %r1106;
	@%p335 bra 	$L__BB10_37;
$L__BB10_36:
	mov.u32 	%r1133, %r1117;
	mov.u32 	%r1134, %r1118;
	mov.u32 	%r1117, %r1105;
	mov.u32 	%r1118, %r1106;
$L__BB10_37:
	setp.lt.s32 	%p336, %r1110, %r1122;
	@%p336 bra 	$L__BB10_39;
	setp.lt.s32 	%p337, %r1122, %r1110;
	setp.ge.s32 	%p338, %r1109, %r1121;
	or.pred  	%p339, %p337, %p338;
	mov.u32 	%r1137, %r1109;
	mov.u32 	%r1138, %r1110;
	@%p339 bra 	$L__BB10_40;
$L__BB10_39:
	mov.u32 	%r1137, %r1121;
	mov.u32 	%r1138, %r1122;
	mov.u32 	%r1121, %r1109;
	mov.u32 	%r1122, %r1110;
$L__BB10_40:
	setp.lt.s32 	%p340, %r1114, %r1126;
	@%p340 bra 	$L__BB10_42;
	setp.lt.s32 	%p341, %r1126, %r1114;
	setp.ge.s32 	%p342, %r1113, %r1125;
	or.pred  	%p343, %p341, %p342;
	mov.u32 	%r1141, %r1113;
	mov.u32 	%r1142, %r1114;
	@%p343 bra 	$L__BB10_43;
$L__BB10_42:
	mov.u32 	%r1141, %r1125;
	mov.u32 	%r1142, %r1126;
	mov.u32 	%r1125, %r1113;
	mov.u32 	%r1126, %r1114;
$L__BB10_43:
	setp.lt.s32 	%p344, %r1118, %r1102;
	@%p344 bra 	$L__BB10_45;
	setp.lt.s32 	%p345, %r1102, %r1118;
	setp.ge.s32 	%p346, %r1117, %r1101;
	or.pred  	%p347, %p345, %p346;
	mov.u32 	%r1145, %r1117;
	mov.u32 	%r1146, %r1118;
	@%p347 bra 	$L__BB10_46;
$L__BB10_45:
	mov.u32 	%r1145, %r1101;
	mov.u32 	%r1146, %r1102;
	mov.u32 	%r1101, %r1117;
	mov.u32 	%r1102, %r1118;
$L__BB10_46:
	setp.lt.s32 	%p348, %r1122, %r1134;
	@%p348 bra 	$L__BB10_48;
	setp.lt.s32 	%p349, %r1134, %r1122;
	setp.ge.s32 	%p350, %r1121, %r1133;
	or.pred  	%p351, %p349, %p350;
	mov.u32 	%r1149, %r1121;
	mov.u32 	%r1150, %r1122;
	@%p351 bra 	$L__BB10_49;
$L__BB10_48:
	mov.u32 	%r1149, %r1133;
	mov.u32 	%r1150, %r1134;
	mov.u32 	%r1133, %r1121;
	mov.u32 	%r1134, %r1122;
$L__BB10_49:
	setp.lt.s32 	%p352, %r1126, %r1138;
	@%p352 bra 	$L__BB10_51;
	setp.lt.s32 	%p353, %r1138, %r1126;
	setp.ge.s32 	%p354, %r1125, %r1137;
	or.pred  	%p355, %p353, %p354;
	mov.u32 	%r1153, %r1125;
	mov.u32 	%r1154, %r1126;
	@%p355 bra 	$L__BB10_52;
$L__BB10_51:
	mov.u32 	%r1153, %r1137;
	mov.u32 	%r1154, %r1138;
	mov.u32 	%r1137, %r1125;
	mov.u32 	%r1138, %r1126;
$L__BB10_52:
	setp.lt.s32 	%p356, %r1112, %r1142;
	@%p356 bra 	$L__BB10_54;
	setp.lt.s32 	%p357, %r1142, %r1112;
	setp.ge.s32 	%p358, %r1111, %r1141;
	or.pred  	%p359, %p357, %p358;
	mov.u32 	%r1139, %r1111;
	mov.u32 	%r1140, %r1112;
	@%p359 bra 	$L__BB10_55;
$L__BB10_54:
	mov.u32 	%r1139, %r1141;
	mov.u32 	%r1140, %r1142;
	mov.u32 	%r1141, %r1111;
	mov.u32 	%r1142, %r1112;
$L__BB10_55:
	setp.lt.s32 	%p360, %r1134, %r1146;
	@%p360 bra 	$L__BB10_57;
	setp.lt.s32 	%p361, %r1146, %r1134;
	setp.ge.s32 	%p362, %r1133, %r1145;
	or.pred  	%p363, %p361, %p362;
	mov.u32 	%r1161, %r1133;
	mov.u32 	%r1162, %r1134;
	@%p363 bra 	$L__BB10_58;
$L__BB10_57:
	mov.u32 	%r1161, %r1145;
	mov.u32 	%r1162, %r1146;
	mov.u32 	%r1145, %r1133;
	mov.u32 	%r1146, %r1134;
$L__BB10_58:
	setp.lt.s32 	%p364, %r1138, %r1150;
	@%p364 bra 	$L__BB10_60;
	setp.lt.s32 	%p365, %r1150, %r1138;
	setp.ge.s32 	%p366, %r1137, %r1149;
	or.pred  	%p367, %p365, %p366;
	mov.u32 	%r1165, %r1137;
	mov.u32 	%r1166, %r1138;
	@%p367 bra 	$L__BB10_61;
$L__BB10_60:
	mov.u32 	%r1165, %r1149;
	mov.u32 	%r1166, %r1150;
	mov.u32 	%r1149, %r1137;
	mov.u32 	%r1150, %r1138;
$L__BB10_61:
	setp.lt.s32 	%p368, %r1142, %r1154;
	@%p368 bra 	$L__BB10_63;
	setp.lt.s32 	%p369, %r1154, %r1142;
	setp.ge.s32 	%p370, %r1141, %r1153;
	or.pred  	%p371, %p369, %p370;
	mov.u32 	%r1169, %r1141;
	mov.u32 	%r1170, %r1142;
	@%p371 bra 	$L__BB10_64;
$L__BB10_63:
	mov.u32 	%r1169, %r1153;
	mov.u32 	%r1170, %r1154;
	mov.u32 	%r1153, %r1141;
	mov.u32 	%r1154, %r1142;
$L__BB10_64:
	setp.lt.s32 	%p372, %r1146, %r1102;
	@%p372 bra 	$L__BB10_66;
	setp.lt.s32 	%p373, %r1102, %r1146;
	setp.ge.s32 	%p374, %r1145, %r1101;
	or.pred  	%p375, %p373, %p374;
	mov.u32 	%r1173, %r1145;
	mov.u32 	%r1174, %r1146;
	@%p375 bra 	$L__BB10_67;
$L__BB10_66:
	mov.u32 	%r1173, %r1101;
	mov.u32 	%r1174, %r1102;
	mov.u32 	%r1101, %r1145;
	mov.u32 	%r1102, %r1146;
$L__BB10_67:
	setp.lt.s32 	%p376, %r1150, %r1162;
	@%p376 bra 	$L__BB10_69;
	setp.lt.s32 	%p377, %r1162, %r1150;
	setp.ge.s32 	%p378, %r1149, %r1161;
	or.pred  	%p379, %p377, %p378;
	mov.u32 	%r1177, %r1149;
	mov.u32 	%r1178, %r1150;
	@%p379 bra 	$L__BB10_70;
$L__BB10_69:
	mov.u32 	%r1177, %r1161;
	mov.u32 	%r1178, %r1162;
	mov.u32 	%r1161, %r1149;
	mov.u32 	%r1162, %r1150;
$L__BB10_70:
	setp.lt.s32 	%p380, %r1154, %r1166;
	@%p380 bra 	$L__BB10_72;
	setp.lt.s32 	%p381, %r1166, %r1154;
	setp.ge.s32 	%p382, %r1153, %r1165;
	or.pred  	%p383, %p381, %p382;
	mov.u32 	%r1181, %r1153;
	mov.u32 	%r1182, %r1154;
	@%p383 bra 	$L__BB10_73;
$L__BB10_72:
	mov.u32 	%r1181, %r1165;
	mov.u32 	%r1182, %r1166;
	mov.u32 	%r1165, %r1153;
	mov.u32 	%r1166, %r1154;
$L__BB10_73:
	setp.lt.s32 	%p384, %r1140, %r1170;
	@%p384 bra 	$L__BB10_75;
	setp.lt.s32 	%p385, %r1170, %r1140;
	setp.ge.s32 	%p386, %r1139, %r1169;
	or.pred  	%p387, %p385, %p386;
	mov.u32 	%r1183, %r1139;
	mov.u32 	%r1184, %r1140;
	@%p387 bra 	$L__BB10_76;
$L__BB10_75:
	mov.u32 	%r1183, %r1169;
	mov.u32 	%r1184, %r1170;
	mov.u32 	%r1169, %r1139;
	mov.u32 	%r1170, %r1140;
$L__BB10_76:
	setp.lt.s32 	%p388, %r1162, %r1174;
	@%p388 bra 	$L__BB10_78;
	setp.lt.s32 	%p389, %r1174, %r1162;
	setp.ge.s32 	%p390, %r1161, %r1173;
	or.pred  	%p391, %p389, %p390;
	mov.u32 	%r1193, %r1161;
	mov.u32 	%r1194, %r1162;
	@%p391 bra 	$L__BB10_79;
$L__BB10_78:
	mov.u32 	%r1193, %r1173;
	mov.u32 	%r1194, %r1174;
	mov.u32 	%r1173, %r1161;
	mov.u32 	%r1174, %r1162;
$L__BB10_79:
	setp.lt.s32 	%p392, %r1166, %r1178;
	@%p392 bra 	$L__BB10_81;
	setp.lt.s32 	%p393, %r1178, %r1166;
	setp.ge.s32 	%p394, %r1165, %r1177;
	or.pred  	%p395, %p393, %p394;
	mov.u32 	%r1189, %r1165;
	mov.u32 	%r1190, %r1166;
	@%p395 bra 	$L__BB10_82;
$L__BB10_81:
	mov.u32 	%r1189, %r1177;
	mov.u32 	%r1190, %r1178;
	mov.u32 	%r1177, %r1165;
	mov.u32 	%r1178, %r1166;
$L__BB10_82:
	setp.lt.s32 	%p396, %r1170, %r1182;
	@%p396 bra 	$L__BB10_84;
	setp.lt.s32 	%p397, %r1182, %r1170;
	setp.ge.s32 	%p398, %r1169, %r1181;
	or.pred  	%p399, %p397, %p398;
	mov.u32 	%r1185, %r1169;
	mov.u32 	%r1186, %r1170;
	@%p399 bra 	$L__BB10_85;
$L__BB10_84:
	mov.u32 	%r1185, %r1181;
	mov.u32 	%r1186, %r1182;
	mov.u32 	%r1181, %r1169;
	mov.u32 	%r1182, %r1170;
$L__BB10_85:
	mov.b32 	%r1199, 2;
	shl.b32 	%r953, %r2, 6;
$L__BB10_86:
	mov.u32 	%r165, %r1199;
	bar.sync 	0;
	add.s32 	%r952, %r165, -1;
	mov.u32 	%r954, _ZZN3cub18CUB_300001_SM_10006detail10merge_sort30DeviceMergeSortBlockSortKernelINS2_10policy_hubIN6thrust24THRUST_300001_SM_1000_NS6detail15normal_iteratorINS6_10device_ptrIN4cuda3std3__44pairIiiEEEEEEE9Policy600ESG_PNS0_8NullTypeESG_SK_jNSC_4lessISE_EESE_SJ_EEvbT0_T1_T2_T3_T4_PT6_PT7_T5_NS1_7vsmem_tEE19static_temp_storage;
	add.s32 	%r955, %r954, %r953;
	st.shared.v4.u32 	[%r955], {%r1102, %r1101, %r1174, %r1173};
	st.shared.v4.u32 	[%r955+16], {%r1194, %r1193, %r1178, %r1177};
	st.shared.v4.u32 	[%r955+32], {%r1190, %r1189, %r1182, %r1181};
	st.shared.v4.u32 	[%r955+48], {%r1186, %r1185, %r1184, %r1183};
	bar.sync 	0;
	neg.s32 	%r956, %r165;
	and.b32  	%r957, %r2, %r956;
	shl.b32 	%r958, %r957, 3;
	shl.b32 	%r959, %r165, 2;
	and.b32  	%r960, %r952, %r2;
	shl.b32 	%r961, %r960, 3;
	min.u32 	%r166, %r961, 2048;
	min.u32 	%r167, %r958, 2048;
	add.s32 	%r962, %r167, %r959;
	min.u32 	%r168, %r962, 2048;
	add.s32 	%r963, %r168, %r959;
	min.u32 	%r169, %r963, 2048;
	sub.s32 	%r964, %r168, %r167;
	sub.s32 	%r965, %r169, %r168;
	setp.lt.s32 	%p400, %r166, %r965;
	sub.s32 	%r966, %r166, %r965;
	selp.b32 	%r1202, 0, %r966, %p400;
	min.s32 	%r1200, %r964, %r166;
	setp.ge.s32 	%p401, %r1202, %r1200;
	@%p401 bra 	$L__BB10_91;
	add.s32 	%r172, %r168, %r166;
$L__BB10_88:
	sub.s32 	%r967, %r1200, %r1202;
	shr.u32 	%r968, %r967, 31;
	add.s32 	%r969, %r967, %r968;
	shr.s32 	%r970, %r969, 1;
	add.s32 	%r175, %r970, %r1202;
	add.s32 	%r971, %r175, %r167;
	shl.b32 	%r972, %r971, 3;
	add.s32 	%r176, %r954, %r972;
	ld.shared.u32 	%r177, [%r176];
	not.b32 	%r974, %r175;
	add.s32 	%r975, %r172, %r974;
	shl.b32 	%r976, %r975, 3;
	add.s32 	%r178, %r954, %r976;
	ld.shared.u32 	%r179, [%r178];
	setp.lt.s32 	%p403, %r179, %r177;
	mov.pred 	%p480, 0;
	@%p403 bra 	$L__BB10_90;
	ld.shared.u32 	%r977, [%r178+4];
	ld.shared.u32 	%r979, [%r176+4];
	setp.lt.s32 	%p404, %r177, %r179;
	setp.ge.s32 	%p405, %r977, %r979;
	or.pred  	%p480, %p404, %p405;
$L__BB10_90:
	add.s32 	%r981, %r175, 1;
	selp.b32 	%r1202, %r981, %r1202, %p480;
	selp.b32 	%r1200, %r1200, %r175, %p480;
	setp.lt.s32 	%p406, %r1202, %r1200;
	@%p406 bra 	$L__BB10_88;
$L__BB10_91:
	add.s32 	%r183, %r1202, %r167;
	add.s32 	%r982, %r168, %r166;
	sub.s32 	%r184, %r982, %r1202;
	shl.b32 	%r983, %r183, 3;
	add.s32 	%r185, %r954, %r983;
	ld.shared.v2.u32 	{%r1209, %r1210}, [%r185];
	shl.b32 	%r985, %r184, 3;
	add.s32 	%r188, %r954, %r985;
	ld.shared.v2.u32 	{%r1203, %r1204}, [%r188];
	setp.ge.s32 	%p408, %r184, %r169;
	mov.pred 	%p481, 0;
	@%p408 bra 	$L__BB10_94;
	setp.ge.s32 	%p410, %r183, %r168;
	setp.lt.s32 	%p411, %r1203, %r1209;
	or.pred  	%p412, %p410, %p411;
	mov.pred 	%p481, -1;
	@%p412 bra 	$L__BB10_94;
	setp.ge.s32 	%p413, %r1209, %r1203;
	setp.lt.s32 	%p414, %r1204, %r1210;
	and.pred  	%p481, %p413, %p414;
$L__BB10_94:
	selp.b32 	%r1101, %r1204, %r1210, %p481;
	selp.b32 	%r1102, %r1203, %r1209, %p481;
	selp.u32 	%r986, 1, 0, %p481;
	add.s32 	%r193, %r184, %r986;
	not.pred 	%p415, %p481;
	selp.u32 	%r987, 1, 0, %p415;
	add.s32 	%r194, %r183, %r987;
	@%p415 bra 	$L__BB10_96;
	ld.shared.v2.u32 	{%r1203, %r1204}, [%r188+8];
	bra.uni 	$L__BB10_97;
$L__BB10_96:
	ld.shared.v2.u32 	{%r1209, %r1210}, [%r185+8];
$L__BB10_97:
	setp.ge.s32 	%p417, %r193, %r169;
	mov.pred 	%p482, 0;
	@%p417 bra 	$L__BB10_100;
	setp.ge.s32 	%p419, %r194, %r168;
	setp.lt.s32 	%p420, %r1203, %r1209;
	or.pred  	%p421, %p419, %p420;
	mov.pred 	%p482, -1;
	@%p421 bra 	$L__BB10_100;
	setp.ge.s32 	%p422, %r1209, %r1203;
	setp.lt.s32 	%p423, %r1204, %r1210;
	and.pred  	%p482, %p422, %p423;
$L__BB10_100:
	selp.b32 	%r1173, %r1204, %r1210, %p482;
	selp.b32 	%r1174, %r1203, %r1209, %p482;
	selp.u32 	%r988, 1, 0, %p482;
	add.s32 	%r205, %r193, %r988;
	not.pred 	%p424, %p482;
	selp.u32 	%r989, 1, 0, %p424;
	add.s32 	%r206, %r194, %r989;
	@%p482 bra 	$L__BB10_102;
	shl.b32 	%r990, %r206, 3;
	add.s32 	%r992, %r954, %r990;
	ld.shared.v2.u32 	{%r1209, %r1210}, [%r992];
	bra.uni 	$L__BB10_103;
$L__BB10_102:
	shl.b32 	%r993, %r205, 3;
	add.s32 	%r995, %r954, %r993;
	ld.shared.v2.u32 	{%r1203, %r1204}, [%r995];
$L__BB10_103:
	setp.ge.s32 	%p426, %r205, %r169;
	mov.pred 	%p483, 0;
	@%p426 bra 	$L__BB10_106;
	setp.ge.s32 	%p428, %r206, %r168;
	setp.lt.s32 	%p429, %r1203, %r1209;
	or.pred  	%p430, %p428, %p429;
	mov.pred 	%p483, -1;
	@%p430 bra 	$L__BB10_106;
	setp.ge.s32 	%p431, %r1209, %r1203;
	setp.lt.s32 	%p432, %r1204, %r1210;
	and.pred  	%p483, %p431, %p432;
$L__BB10_106:
	selp.b32 	%r1193, %r1204, %r1210, %p483;
	selp.b32 	%r1194, %r1203, %r1209, %p483;
	selp.u32 	%r996, 1, 0, %p483;
	add.s32 	%r217, %r205, %r996;
	not.pred 	%p433, %p483;
	selp.u32 	%r997, 1, 0, %p433;
	add.s32 	%r218, %r206, %r997;
	@%p483 bra 	$L__BB10_108;
	shl.b32 	%r998, %r218, 3;
	mov.u32 	%r999, _ZZN3cub18CUB_300001_SM_10006detail10merge_sort30DeviceMergeSortBlockSortKernelINS2_10policy_hubIN6thrust24THRUST_300001_SM_1000_NS6detail15normal_iteratorINS6_10device_ptrIN4cuda3std3__44pairIiiEEEEEEE9Policy600ESG_PNS0_8NullTypeESG_SK_jNSC_4lessISE_EESE_SJ_EEvbT0_T1_T2_T3_T4_PT6_PT7_T5_NS1_7vsmem_tEE19static_temp_storage;
	add.s32 	%r1000, %r999, %r998;
	ld.shared.v2.u32 	{%r1209, %r1210}, [%r1000];
	bra.uni 	$L__BB10_109;
$L__BB10_108:
	shl.b32 	%r1001, %r217, 3;
	mov.u32 	%r1002, _ZZN3cub18CUB_300001_SM_10006detail10merge_sort30DeviceMergeSortBlockSortKernelINS2_10policy_hubIN6thrust24THRUST_300001_SM_1000_NS6detail15normal_iteratorINS6_10device_ptrIN4cuda3std3__44pairIiiEEEEEEE9Policy600ESG_PNS0_8NullTypeESG_SK_jNSC_4lessISE_EESE_SJ_EEvbT0_T1_T2_T3_T4_PT6_PT7_T5_NS1_7vsmem_tEE19static_temp_storage;
	add.s32 	%r1003, %r1002, %r1001;
	ld.shared.v2.u32 	{%r1203, %r1204}, [%r1003];
$L__BB10_109:
	setp.ge.s32 	%p435, %r217, %r169;
	mov.pred 	%p484, 0;
	@%p435 bra 	$L__BB10_112;
	setp.ge.s32 	%p437, %r218, %r168;
	setp.lt.s32 	%p438, %r1203, %r1209;
	or.pred  	%p439, %p437, %p438;
	mov.pred 	%p484, -1;
	@%p439 bra 	$L__BB10_112;
	setp.ge.s32 	%p440, %r1209, %r1203;
	setp.lt.s32 	%p441, %r1204, %r1210;
	and.pred  	%p484, %p440, %p441;
$L__BB10_112:
	selp.b32 	%r1177, %r1204, %r1210, %p484;
	selp.b32 	%r1178, %r1203, %r1209, %p484;
	selp.u32 	%r1004, 1, 0, %p484;
	add.s32 	%r229, %r217, %r1004;
	not.pred 	%p442, %p484;
	selp.u32 	%r1005, 1, 0, %p442;
	add.s32 	%r230, %r218, %r1005;
	@%p484 bra 	$L__BB10_114;
	shl.b32 	%r1006, %r230, 3;
	mov.u32 	%r1007, _ZZN3cub18CUB_300001_SM_10006detail10merge_sort30DeviceMergeSortBlockSortKernelINS2_10policy_hubIN6thrust24THRUST_300001_SM_1000_NS6detail15normal_iteratorINS6_10device_ptrIN4cuda3std3__44pairIiiEEEEEEE9Policy600ESG_PNS0_8NullTypeESG_SK_jNSC_4lessISE_EESE_SJ_EEvbT0_T1_T2_T3_T4_PT6_PT7_T5_NS1_7vsmem_tEE19static_temp_storage;
	add.s32 	%r1008, %r1007, %r1006;
	ld.shared.v2.u32 	{%r1209, %r1210}, [%r1008];
	bra.uni 	$L__BB10_115;
$L__BB10_114:
	shl.b32 	%r1009, %r229, 3;
	mov.u32 	%r1010, _ZZN3cub18CUB_300001_SM_10006detail10merge_sort30DeviceMergeSortBlockSortKernelINS2_10policy_hubIN6thrust24THRUST_300001_SM_1000_NS6detail15normal_iteratorINS6_10device_ptrIN4cuda3std3__44pairIiiEEEEEEE9Policy600ESG_PNS0_8NullTypeESG_SK_jNSC_4lessISE_EESE_SJ_EEvbT0_T1_T2_T3_T4_PT6_PT7_T5_NS1_7vsmem_tEE19static_temp_storage;
	add.s32 	%r1011, %r1010, %r1009;
	ld.shared.v2.u32 	{%r1203, %r1204}, [%r1011];
$L__BB10_115:
	setp.ge.s32 	%p444, %r229, %r169;
	mov.pred 	%p485, 0;
	@%p444 bra 	$L__BB10_118;
	setp.ge.s32 	%p446, %r230, %r168;
	setp.lt.s32 	%p447, %r1203, %r1209;
	or.pred  	%p448, %p446, %p447;
	mov.pred 	%p485, -1;
	@%p448 bra 	$L__BB10_118;
	setp.ge.s32 	%p449, %r1209, %r1203;
	setp.lt.s32 	%p450, %r1204, %r1210;
	and.pred  	%p485, %p449, %p450;
$L__BB10_118:
	selp.b32 	%r1189, %r1204, %r1210, %p485;
	selp.b32 	%r1190, %r1203, %r1209, %p485;
	selp.u32 	%r1012, 1, 0, %p485;
	add.s32 	%r241, %r229, %r1012;
	not.pred 	%p451, %p485;
	selp.u32 	%r1013, 1, 0, %p451;
	add.s32 	%r242, %r230, %r1013;
	@%p485 bra 	$L__BB10_120;
	shl.b32 	%r1014, %r242, 3;
	mov.u32 	%r1015, _ZZN3cub18CUB_300001_SM_10006detail10merge_sort30DeviceMergeSortBlockSortKernelINS2_10policy_hubIN6thrust24THRUST_300001_SM_1000_NS6detail15normal_iteratorINS6_10device_ptrIN4cuda3std3__44pairIiiEEEEEEE9Policy600ESG_PNS0_8NullTypeESG_SK_jNSC_4lessISE_EESE_SJ_EEvbT0_T1_T2_T3_T4_PT6_PT7_T5_NS1_7vsmem_tEE19static_temp_storage;
	add.s32 	%r1016, %r1015, %r1014;
	ld.shared.v2.u32 	{%r1209, %r1210}, [%r1016];
	bra.uni 	$L__BB10_121;
$L__BB10_120:
	shl.b32 	%r1017, %r241, 3;
	mov.u32 	%r1018, _ZZN3cub18CUB_300001_SM_10006detail10merge_sort30DeviceMergeSortBlockSortKernelINS2_10policy_hubIN6thrust24THRUST_300001_SM_1000_NS6detail15normal_iteratorINS6_10device_ptrIN4cuda3std3__44pairIiiEEEEEEE9Policy600ESG_PNS0_8NullTypeESG_SK_jNSC_4lessISE_EESE_SJ_EEvbT0_T1_T2_T3_T4_PT6_PT7_T5_NS1_7vsmem_tEE19static_temp_storage;
	add.s32 	%r1019, %r1018, %r1017;
	ld.shared.v2.u32 	{%r1203, %r1204}, [%r1019];
$L__BB10_121:
	setp.ge.s32 	%p453, %r241, %r169;
	mov.pred 	%p486, 0;
	@%p453 bra 	$L__BB10_124;
	setp.ge.s32 	%p455, %r242, %r168;
	setp.lt.s32 	%p456, %r1203, %r1209;
	or.pred  	%p457, %p455, %p456;
	mov.pred 	%p486, -1;
	@%p457 bra 	$L__BB10_124;
	setp.ge.s32 	%p458, %r1209, %r1203;
	setp.lt.s32 	%p459, %r1204, %r1210;
	and.pred  	%p486, %p458, %p459;
$L__BB10_124:
	selp.b32 	%r1181, %r1204, %r1210, %p486;
	selp.b32 	%r1182, %r1203, %r1209, %p486;
	selp.u32 	%r1020, 1, 0, %p486;
	add.s32 	%r253, %r241, %r1020;
	not.pred 	%p460, %p486;
	selp.u32 	%r1021, 1, 0, %p460;
	add.s32 	%r254, %r242, %r1021;
	@%p486 bra 	$L__BB10_126;
	shl.b32 	%r1022, %r254, 3;
	mov.u32 	%r1023, _ZZN3cub18CUB_300001_SM_10006detail10merge_sort30DeviceMergeSortBlockSortKernelINS2_10policy_hubIN6thrust24THRUST_300001_SM_1000_NS6detail15normal_iteratorINS6_10device_ptrIN4cuda3std3__44pairIiiEEEEEEE9Policy600ESG_PNS0_8NullTypeESG_SK_jNSC_4lessISE_EESE_SJ_EEvbT0_T1_T2_T3_T4_PT6_PT7_T5_NS1_7vsmem_tEE19static_temp_storage;
	add.s32 	%r1024, %r1023, %r1022;
	ld.shared.v2.u32 	{%r1209, %r1210}, [%r1024];
	bra.uni 	$L__BB10_127;
$L__BB10_126:
	shl.b32 	%r1025, %r253, 3;
	mov.u32 	%r1026, _ZZN3cub18CUB_300001_SM_10006detail10merge_sort30DeviceMergeSortBlockSortKernelINS2_10policy_hubIN6thrust24THRUST_300001_SM_1000_NS6detail15normal_iteratorINS6_10device_ptrIN4cuda3std3__44pairIiiEEEEEEE9Policy600ESG_PNS0_8NullTypeESG_SK_jNSC_4lessISE_EESE_SJ_EEvbT0_T1_T2_T3_T4_PT6_PT7_T5_NS1_7vsmem_tEE19static_temp_storage;
	add.s32 	%r1027, %r1026, %r1025;
	ld.shared.v2.u32 	{%r1203, %r1204}, [%r1027];
$L__BB10_127:
	setp.ge.s32 	%p462, %r253, %r169;
	mov.pred 	%p487, 0;
	@%p462 bra 	$L__BB10_130;
	setp.ge.s32 	%p464, %r254, %r168;
	setp.lt.s32 	%p465, %r1203, %r1209;
	or.pred  	%p466, %p464, %p465;
	mov.pred 	%p487, -1;
	@%p466 bra 	$L__BB10_130;
	setp.ge.s32 	%p467, %r1209, %r1203;
	setp.lt.s32 	%p468, %r1204, %r1210;
	and.pred  	%p487, %p467, %p468;
$L__BB10_130:
	selp.b32 	%r1185, %r1204, %r1210, %p487;
	selp.b32 	%r1186, %r1203, %r1209, %p487;
	selp.u32 	%r1028, 1, 0, %p487;
	add.s32 	%r265, %r253, %r1028;
	not.pred 	%p469, %p487;
	selp.u32 	%r1029, 1, 0, %p469;
	add.s32 	%r266, %r254, %r1029;
	@%p487 bra 	$L__BB10_132;
	shl.b32 	%r1030, %r266, 3;
	mov.u32 	%r1031, _ZZN3cub18CUB_300001_SM_10006detail10merge_sort30DeviceMergeSortBlockSortKernelINS2_10policy_hubIN6thrust24THRUST_300001_SM_1000_NS6detail15normal_iteratorINS6_10device_ptrIN4cuda3std3__44pairIiiEEEEEEE9Policy600ESG_PNS0_8NullTypeESG_SK_jNSC_4lessISE_EESE_SJ_EEvbT0_T1_T2_T3_T4_PT6_PT7_T5_NS1_7vsmem_tEE19static_temp_storage;
	add.s32 	%r1032, %r1031, %r1030;
	ld.shared.v2.u32 	{%r1209, %r1210}, [%r1032];
	bra.uni 	$L__BB10_133;
$L__BB10_132:
	shl.b32 	%r1033, %r265, 3;
	mov.u32 	%r1034, _ZZN3cub18CUB_300001_SM_10006detail10merge_sort30DeviceMergeSortBlockSortKernelINS2_10policy_hubIN6thrust24THRUST_300001_SM_1000_NS6detail15normal_iteratorINS6_10device_ptrIN4cuda3std3__44pairIiiEEEEEEE9Policy600ESG_PNS0_8NullTypeESG_SK_jNSC_4lessISE_EESE_SJ_EEvbT0_T1_T2_T3_T4_PT6_PT7_T5_NS1_7vsmem_tEE19static_temp_storage;
	add.s32 	%r1035, %r1034, %r1033;
	ld.shared.v2.u32 	{%r1203, %r1204}, [%r1035];
$L__BB10_133:
	setp.ge.s32 	%p471, %r265, %r169;
	mov.pred 	%p488, 0;
	@%p471 bra 	$L__BB10_136;
	setp.ge.s32 	%p473, %r266, %r168;
	setp.lt.s32 	%p474, %r1203, %r1209;
	or.pred  	%p475, %p473, %p474;
	mov.pred 	%p488, -1;
	@%p475 bra 	$L__BB10_136;
	setp.ge.s32 	%p476, %r1209, %r1203;
	setp.lt.s32 	%p477, %r1204, %r1210;
	and.pred  	%p488, %p476, %p477;
$L__BB10_136:
	selp.b32 	%r1183, %r1204, %r1210, %p488;
	selp.b32 	%r1184, %r1203, %r1209, %p488;
	shl.b32 	%r1199, %r165, 1;
	setp.lt.u32 	%p478, %r165, 129;
	@%p478 bra 	$L__BB10_86;
	ld.param.s8 	%rs3, [_ZN3cub18CUB_300001_SM_10006detail10merge_sort30DeviceMergeSortBlockSortKernelINS2_10policy_hubIN6thrust24THRUST_300001_SM_1000_NS6detail15normal_iteratorINS6_10device_ptrIN4cuda3std3__44pairIiiEEEEEEE9Policy600ESG_PNS0_8NullTypeESG_SK_jNSC_4lessISE_EESE_SJ_EEvbT0_T1_T2_T3_T4_PT6_PT7_T5_NS1_7vsmem_tE_param_0];
	bar.sync 	0;
	setp.eq.s16 	%p479, %rs3, 0;
	@%p479 bra 	$L__BB10_139;
	st.shared.v2.u32 	[%r13], {%r1102, %r1101};
	st.shared.v2.u32 	[%r16+8], {%r1174, %r1173};
	st.shared.v2.u32 	[%r19+16], {%r1194, %r1193};
	st.shared.v2.u32 	[%r22+24], {%r1178, %r1177};
	st.shared.v2.u32 	[%r25+32], {%r1190, %r1189};
	st.shared.v2.u32 	[%r28+40], {%r1182, %r1181};
	st.shared.v2.u32 	[%r31+48], {%r1186, %r1185};
	st.shared.v2.u32 	[%r34+56], {%r1184, %r1183};
	bar.warp.sync 	-1;
	ld.shared.v2.u32 	{%r1036, %r1037}, [%r5];
	ld.shared.v2.u32 	{%r1038, %r1039}, [%r6+256];
	ld.shared.v2.u32 	{%r1040, %r1041}, [%r7+512];
	ld.shared.v2.u32 	{%r1042, %r1043}, [%r8+768];
	ld.shared.v2.u32 	{%r1044, %r1045}, [%r9+1024];
	ld.shared.v2.u32 	{%r1046, %r1047}, [%r10+1280];
	ld.shared.v2.u32 	{%r1048, %r1049}, [%r11+1536];
	ld.shared.v2.u32 	{%r1050, %r1051}, [%r12+1792];
	cvt.u64.u32 	%rd26, %r4;
	mov.u32 	%r1052, %ctaid.x;
	shl.b32 	%r1053, %r1052, 11;
	or.b32  	%r1054, %r3, %r1053;
	cvt.u64.u32 	%rd27, %r1054;
	add.s64 	%rd28, %rd27, %rd26;
	shl.b64 	%rd29, %rd28, 3;
	add.s64 	%rd30, %rd2, %rd29;
	st.global.u32 	[%rd30], %r1036;
	st.global.u32 	[%rd30+4], %r1037;
	st.global.u32 	[%rd30+256], %r1038;
	st.global.u32 	[%rd30+260], %r1039;
	st.global.u32 	[%rd30+512], %r1040;
	st.global.u32 	[%rd30+516], %r1041;
	st.global.u32 	[%rd30+768], %r1042;
	st.global.u32 	[%rd30+772], %r1043;
	st.global.u32 	[%rd30+1024], %r1044;
	st.global.u32 	[%rd30+1028], %r1045;
	st.global.u32 	[%rd30+1280], %r1046;
	st.global.u32 	[%rd30+1284], %r1047;
	st.global.u32 	[%rd30+1536], %r1048;
	st.global.u32 	[%rd30+1540], %r1049;
	st.global.u32 	[%rd30+1792], %r1050;
	st.global.u32 	[%rd30+1796], %r1051;
	bra.uni 	$L__BB10_353;
$L__BB10_139:
	ld.param.u64 	%rd35, [_ZN3cub18CUB_300001_SM_10006detail10merge_sort30DeviceMergeSortBlockSortKernelINS2_10policy_hubIN6thrust24THRUST_300001_SM_1000_NS6detail15normal_iteratorINS6_10device_ptrIN4cuda3std3__44pairIiiEEEEEEE9Policy600ESG_PNS0_8NullTypeESG_SK_jNSC_4lessISE_EESE_SJ_EEvbT0_T1_T2_T3_T4_PT6_PT7_T5_NS1_7vsmem_tE_param_6];
	st.shared.v2.u32 	[%r13], {%r1102, %r1101};
	st.shared.v2.u32 	[%r16+8], {%r1174, %r1173};
	st.shared.v2.u32 	[%r19+16], {%r1194, %r1193};
	st.shared.v2.u32 	[%r22+24], {%r1178, %r1177};
	st.shared.v2.u32 	[%r25+32], {%r1190, %r1189};
	st.shared.v2.u32 	[%r28+40], {%r1182, %r1181};
	st.shared.v2.u32 	[%r31+48], {%r1186, %r1185};
	st.shared.v2.u32 	[%r34+56], {%r1184, %r1183};
	bar.warp.sync 	-1;
	ld.shared.v2.u32 	{%r1055, %r1056}, [%r5];
	ld.shared.v2.u32 	{%r1057, %r1058}, [%r6+256];
	ld.shared.v2.u32 	{%r1059, %r1060}, [%r7+512];
	ld.shared.v2.u32 	{%r1061, %r1062}, [%r8+768];
	ld.shared.v2.u32 	{%r1063, %r1064}, [%r9+1024];
	ld.shared.v2.u32 	{%r1065, %r1066}, [%r10+1280];
	ld.shared.v2.u32 	{%r1067, %r1068}, [%r11+1536];
	ld.shared.v2.u32 	{%r1069, %r1070}, [%r12+1792];
	cvta.to.global.u64 	%rd31, %rd35;
	add.s64 	%rd33, %rd31, %rd24;
	st.global.u32 	[%rd33], %r1055;
	st.global.u32 	[%rd33+4], %r1056;
	st.global.u32 	[%rd33+256], %r1057;
	st.global.u32 	[%rd33+260], %r1058;
	st.global.u32 	[%rd33+512], %r1059;
	st.global.u32 	[%rd33+516], %r1060;
	st.global.u32 	[%rd33+768], %r1061;
	st.global.u32 	[%rd33+772], %r1062;
	st.global.u32 	[%rd33+1024], %r1063;
	st.global.u32 	[%rd33+1028], %r1064;
	st.global.u32 	[%rd33+1280], %r1065;
	st.global.u32 	[%rd33+1284], %r1066;
	st.global.u32 	[%rd33+1536], %r1067;
	st.global.u32 	[%rd33+1540], %r1068;
	st.global.u32 	[%rd33+1792], %r1069;
	st.global.u32 	[%rd33+1796], %r1070;
	bra.uni 	$L__BB10_353;
$L__BB10_140:
	sub.s32 	%r669, %r665, %r1;
	min.s32 	%r278, %r669, 2048;
	// begin inline asm
	griddepcontrol.wait;
	// end inline asm
	mul.wide.u32 	%rd10, %r1, 8;
	add.s64 	%rd11, %rd1, %rd10;
	mov.u32 	%r279, %tid.x;
	ld.global.u32 	%r1245, [%rd11+4];
	ld.global.u32 	%r1246, [%rd11];
	and.b32  	%r670, %r279, 31;
	shl.b32 	%r671, %r279, 3;
	and.b32  	%r672, %r671, 7936;
	or.b32  	%r282, %r672, %r670;
	setp.ge.s32 	%p38, %r282, %r278;
	shl.b32 	%r673, %r282, 3;
	cvt.u64.u32 	%rd12, %r673;
	add.s64 	%rd4, %rd11, %rd12;
	mov.u32 	%r1231, %r1245;
	mov.u32 	%r1232, %r1246;
	@%p38 bra 	$L__BB10_142;
	ld.global.u32 	%r1232, [%rd4];
	ld.global.u32 	%r1231, [%rd4+4];
$L__BB10_142:
	add.s32 	%r287, %r282, 32;
	setp.ge.s32 	%p39, %r287, %r278;
	mov.u32 	%r1233, %r1245;
	mov.u32 	%r1234, %r1246;
	@%p39 bra 	$L__BB10_144;
	ld.global.u32 	%r1234, [%rd4+256];
	ld.global.u32 	%r1233, [%rd4+260];
$L__BB10_144:
	add.s32 	%r674, %r282, 64;
	setp.ge.s32 	%p40, %r674, %r278;
	mov.u32 	%r1235, %r1245;
	mov.u32 	%r1236, %r1246;
	@%p40 bra 	$L__BB10_146;
	ld.global.u32 	%r1236, [%rd4+512];
	ld.global.u32 	%r1235, [%rd4+516];
$L__BB10_146:
	add.s32 	%r296, %r282, 96;
	setp.ge.s32 	%p41, %r296, %r278;
	mov.u32 	%r1237, %r1245;
	mov.u32 	%r1238, %r1246;
	@%p41 bra 	$L__BB10_148;
	ld.global.u32 	%r1238, [%rd4+768];
	ld.global.u32 	%r1237, [%rd4+772];
$L__BB10_148:
	add.s32 	%r675, %r282, 128;
	setp.ge.s32 	%p42, %r675, %r278;
	mov.u32 	%r1239, %r1245;
	mov.u32 	%r1240, %r1246;
	@%p42 bra 	$L__BB10_150;
	ld.global.u32 	%r1240, [%rd4+1024];
	ld.global.u32 	%r1239, [%rd4+1028];
$L__BB10_150:
	add.s32 	%r676, %r282, 160;
	setp.ge.s32 	%p43, %r676, %r278;
	mov.u32 	%r1241, %r1245;
	mov.u32 	%r1242, %r1246;
	@%p43 bra 	$L__BB10_152;
	ld.global.u32 	%r1242, [%rd4+1280];
	ld.global.u32 	%r1241, [%rd4+1284];
$L__BB10_152:
	add.s32 	%r677, %r282, 192;
	setp.ge.s32 	%p44, %r677, %r278;
	mov.u32 	%r1243, %r1245;
	mov.u32 	%r1244, %r1246;
	@%p44 bra 	$L__BB10_154;
	ld.global.u32 	%r1244, [%rd4+1536];
	ld.global.u32 	%r1243, [%rd4+1540];
$L__BB10_154:
	add.s32 	%r678, %r282, 224;
	setp.ge.s32 	%p45, %r678, %r278;
	@%p45 bra 	$L__BB10_156;
	ld.global.u32 	%r1246, [%rd4+1792];
	ld.global.u32 	%r1245, [%rd4+1796];
$L__BB10_156:
	// begin inline asm
	mov.u32 %r679, %laneid;
	// end inline asm
	shl.b32 	%r680, %r279, 3;
	and.b32  	%r681, %r680, 7936;
	add.s32 	%r682, %r679, %r681;
	shr.s32 	%r683, %r682, 5;
	add.s32 	%r684, %r683, %r682;
	shl.b32 	%r685, %r684, 3;
	mov.u32 	%r686, _ZZN3cub18CUB_300001_SM_10006detail10merge_sort30DeviceMergeSortBlockSortKernelINS2_10policy_hubIN6thrust24THRUST_300001_SM_1000_NS6detail15normal_iteratorINS6_10device_ptrIN4cuda3std3__44pairIiiEEEEEEE9Policy600ESG_PNS0_8NullTypeESG_SK_jNSC_4lessISE_EESE_SJ_EEvbT0_T1_T2_T3_T4_PT6_PT7_T5_NS1_7vsmem_tEE19static_temp_storage;
	add.s32 	%r317, %r686, %r685;
	st.shared.v2.u32 	[%r317], {%r1232, %r1231};
	add.s32 	%r687, %r682, 32;
	shr.s32 	%r688, %r687, 5;
	add.s32 	%r689, %r688, %r682;
	shl.b32 	%r690, %r689, 3;
	add.s32 	%r318, %r686, %r690;
	st.shared.v2.u32 	[%r318+256], {%r1234, %r1233};
	add.s32 	%r691, %r682, 64;
	shr.s32 	%r692, %r691, 5;
	add.s32 	%r693, %r692, %r682;
	shl.b32 	%r694, %r693, 3;
	add.s32 	%r319, %r686, %r694;
	st.shared.v2.u32 	[%r319+512], {%r1236, %r1235};
	add.s32 	%r695, %r682, 96;
	shr.s32 	%r696, %r695, 5;
	add.s32 	%r697, %r696, %r682;
	shl.b32 	%r698, %r697, 3;
	add.s32 	%r320, %r686, %r698;
	st.shared.v2.u32 	[%r320+768], {%r1238, %r1237};
	add.s32 	%r699, %r682, 128;
	shr.s32 	%r700, %r699, 5;
	add.s32 	%r701, %r700, %r682;
	shl.b32 	%r702, %r701, 3;
	add.s32 	%r321, %r686, %r702;
	st.shared.v2.u32 	[%r321+1024], {%r1240, %r1239};
	add.s32 	%r703, %r682, 160;
	shr.s32 	%r704, %r703, 5;
	add.s32 	%r705, %r704, %r682;
	shl.b32 	%r706, %r705, 3;
	add.s32 	%r322, %r686, %r706;
	st.shared.v2.u32 	[%r322+1280], {%r1242, %r1241};
	add.s32 	%r707, %r682, 192;
	shr.s32 	%r708, %r707, 5;
	add.s32 	%r709, %r708, %r682;
	shl.b32 	%r710, %r709, 3;
	add.s32 	%r323, %r686, %r710;
	st.shared.v2.u32 	[%r323+1536], {%r1244, %r1243};
	add.s32 	%r711, %r682, 224;
	shr.s32 	%r712, %r711, 5;
	add.s32 	%r713, %r712, %r682;
	shl.b32 	%r714, %r713, 3;
	add.s32 	%r324, %r686, %r714;
	st.shared.v2.u32 	[%r324+1792], {%r1246, %r1245};
	bar.warp.sync 	-1;
	mad.lo.s32 	%r715, %r679, 7, %r682;
	shr.s32 	%r716, %r715, 5;
	add.s32 	%r717, %r716, %r715;
	shl.b32 	%r718, %r717, 3;
	add.s32 	%r325, %r686, %r718;
	ld.shared.v2.u32 	{%r1410, %r1409}, [%r325];
	add.s32 	%r719, %r715, 1;
	shr.s32 	%r720, %r719, 5;
	add.s32 	%r721, %r720, %r715;
	shl.b32 	%r722, %r721, 3;
	add.s32 	%r328, %r686, %r722;
	ld.shared.v2.u32 	{%r329, %r330}, [%r328+8];
	add.s32 	%r723, %r715, 2;
	shr.s32 	%r724, %r723, 5;
	add.s32 	%r725, %r724, %r715;
	shl.b32 	%r726, %r725, 3;
	add.s32 	%r331, %r686, %r726;
	ld.shared.v2.u32 	{%r332, %r333}, [%r331+16];
	add.s32 	%r727, %r715, 3;
	shr.s32 	%r728, %r727, 5;
	add.s32 	%r729, %r728, %r715;
	shl.b32 	%r730, %r729, 3;
	add.s32 	%r334, %r686, %r730;
	ld.shared.v2.u32 	{%r335, %r336}, [%r334+24];
	add.s32 	%r731, %r715, 4;
	shr.s32 	%r732, %r731, 5;
	add.s32 	%r733, %r732, %r715;
	shl.b32 	%r734, %r733, 3;
	add.s32 	%r337, %r686, %r734;
	ld.shared.v2.u32 	{%r338, %r339}, [%r337+32];
	add.s32 	%r735, %r715, 5;
	shr.s32 	%r736, %r735, 5;
	add.s32 	%r737, %r736, %r715;
	shl.b32 	%r738, %r737, 3;
	add.s32 	%r340, %r686, %r738;
	ld.shared.v2.u32 	{%r341, %r342}, [%r340+40];
	add.s32 	%r739, %r715, 6;
	shr.s32 	%r740, %r739, 5;
	add.s32 	%r741, %r740, %r715;
	shl.b32 	%r742, %r741, 3;
	add.s32 	%r343, %r686, %r742;
	ld.shared.v2.u32 	{%r344, %r345}, [%r343+48];
	add.s32 	%r743, %r715, 7;
	shr.s32 	%r744, %r743, 5;
	add.s32 	%r745, %r744, %r715;
	shl.b32 	%r746, %r745, 3;
	add.s32 	%r346, %r686, %r746;
	ld.shared.v2.u32 	{%r347, %r348}, [%r346+56];
	bar.sync 	0;
	// begin inline asm
	griddepcontrol.launch_dependents;
	// end inline asm
	or.b32  	%r747, %r680, 1;
	setp.ge.u32 	%p46, %r747, %r278;
	mov.u32 	%r1391, %r1409;
	mov.u32 	%r1392, %r1410;
	mov.u32 	%r1253, %r1410;
	mov.u32 	%r1254, %r1409;
	@%p46 bra 	$L__BB10_160;
	setp.lt.s32 	%p47, %r1410, %r329;
	@%p47 bra 	$L__BB10_159;
	setp.lt.s32 	%p48, %r329, %r1410;
	setp.ge.s32 	%p49, %r1409, %r330;
	or.pred  	%p50, %p48, %p49;
	mov.u32 	%r1391, %r330;
	mov.u32 	%r1392, %r329;
	mov.u32 	%r1253, %r1410;
	mov.u32 	%r1254, %r1409;
	@%p50 bra 	$L__BB10_160;
$L__BB10_159:
	mov.u32 	%r1391, %r330;
	mov.u32 	%r1392, %r329;
	mov.u32 	%r1253, %r329;
	mov.u32 	%r1254, %r330;
$L__BB10_160:
	shl.b32 	%r748, %r279, 3;
	or.b32  	%r749, %r748, 2;
	setp.ge.u32 	%p51, %r749, %r278;
	mov.u32 	%r1389, %r1254;
	mov.u32 	%r1390, %r1253;
	@%p51 bra 	$L__BB10_164;
	setp.lt.s32 	%p52, %r1253, %r332;
	@%p52 bra 	$L__BB10_163;
	setp.lt.s32 	%p53, %r332, %r1253;
	setp.ge.s32 	%p54, %r1254, %r333;
	or.pred  	%p55, %p53, %p54;
	mov.u32 	%r1389, %r333;
	mov.u32 	%r1390, %r332;
	@%p55 bra 	$L__BB10_164;
$L__BB10_163:
	mov.u32 	%r1389, %r333;
	mov.u32 	%r1390, %r332;
	mov.u32 	%r1253, %r332;
	mov.u32 	%r1254, %r333;
$L__BB10_164:
	shl.b32 	%r750, %r279, 3;
	or.b32  	%r751, %r750, 3;
	setp.ge.u32 	%p56, %r751, %r278;
	mov.u32 	%r1387, %r1254;
	mov.u32 	%r1388, %r1253;
	@%p56 bra 	$L__BB10_168;
	setp.lt.s32 	%p57, %r1253, %r335;
	@%p57 bra 	$L__BB10_167;
	setp.lt.s32 	%p58, %r335, %r1253;
	setp.ge.s32 	%p59, %r1254, %r336;
	or.pred  	%p60, %p58, %p59;
	mov.u32 	%r1387, %r336;
	mov.u32 	%r1388, %r335;
	@%p60 bra 	$L__BB10_168;
$L__BB10_167:
	mov.u32 	%r1387, %r336;
	mov.u32 	%r1388, %r335;
	mov.u32 	%r1253, %r335;
	mov.u32 	%r1254, %r336;
$L__BB10_168:
	shl.b32 	%r752, %r279, 3;
	or.b32  	%r753, %r752, 4;
	setp.ge.u32 	%p61, %r753, %r278;
	mov.u32 	%r1385, %r1254;
	mov.u32 	%r1386, %r1253;
	@%p61 bra 	$L__BB10_172;
	setp.lt.s32 	%p62, %r1253, %r338;
	@%p62 bra 	$L__BB10_171;
	setp.lt.s32 	%p63, %r338, %r1253;
	setp.ge.s32 	%p64, %r1254, %r339;
	or.pred  	%p65, %p63, %p64;
	mov.u32 	%r1385, %r339;
	mov.u32 	%r1386, %r338;
	@%p65 bra 	$L__BB10_172;
$L__BB10_171:
	mov.u32 	%r1385, %r339;
	mov.u32 	%r1386, %r338;
	mov.u32 	%r1253, %r338;
	mov.u32 	%r1254, %r339;
$L__BB10_172:
	shl.b32 	%r754, %r279, 3;
	or.b32  	%r755, %r754, 5;
	setp.ge.u32 	%p66, %r755, %r278;
	mov.u32 	%r1383, %r1254;
	mov.u32 	%r1384, %r1253;
	@%p66 bra 	$L__BB10_176;
	setp.lt.s32 	%p67, %r1253, %r341;
	@%p67 bra 	$L__BB10_175;
	setp.lt.s32 	%p68, %r341, %r1253;
	setp.ge.s32 	%p69, %r1254, %r342;
	or.pred  	%p70, %p68, %p69;
	mov.u32 	%r1383, %r342;
	mov.u32 	%r1384, %r341;
	@%p70 bra 	$L__BB10_176;
$L__BB10_175:
	mov.u32 	%r1383, %r342;
	mov.u32 	%r1384, %r341;
	mov.u32 	%r1253, %r341;
	mov.u32 	%r1254, %r342;
$L__BB10_176:
	shl.b32 	%r756, %r279, 3;
	or.b32  	%r757, %r756, 6;
	setp.ge.u32 	%p71, %r757, %r278;
	mov.u32 	%r1381, %r1254;
	mov.u32 	%r1382, %r1253;
	@%p71 bra 	$L__BB10_180;
	setp.lt.s32 	%p72, %r1253, %r344;
	@%p72 bra 	$L__BB10_179;
	setp.lt.s32 	%p73, %r344, %r1253;
	setp.ge.s32 	%p74, %r1254, %r345;
	or.pred  	%p75, %p73, %p74;
	mov.u32 	%r1381, %r345;
	mov.u32 	%r1382, %r344;
	@%p75 bra 	$L__BB10_180;
$L__BB10_179:
	mov.u32 	%r1381, %r345;
	mov.u32 	%r1382, %r344;
	mov.u32 	%r1253, %r344;
	mov.u32 	%r1254, %r345;
$L__BB10_180:
	shl.b32 	%r758, %r279, 3;
	or.b32  	%r759, %r758, 7;
	setp.lt.u32 	%p76, %r759, %r278;
	selp.b32 	%r1395, %r348, %r1254, %p76;
	selp.b32 	%r1396, %r347, %r1253, %p76;
	setp.ge.u32 	%p77, %r758, %r278;
	@%p77 bra 	$L__BB10_265;
	setp.lt.s32 	%p78, %r1392, %r1410;
	@%p78 bra 	$L__BB10_183;
	setp.lt.s32 	%p79, %r1410, %r1392;
	setp.ge.s32 	%p80, %r1391, %r1409;
	or.pred  	%p81, %p79, %p80;
	mov.u32 	%r1289, %r1391;
	mov.u32 	%r1290, %r1392;
	@%p81 bra 	$L__BB10_184;
$L__BB10_183:
	mov.u32 	%r1289, %r1409;
	mov.u32 	%r1290, %r1410;
	mov.u32 	%r1409, %r1391;
	mov.u32 	%r1410, %r1392;
$L__BB10_184:
	setp.lt.s32 	%p82, %r1388, %r1390;
	@%p82 bra 	$L__BB10_186;
	setp.lt.s32 	%p83, %r1390, %r1388;
	setp.ge.s32 	%p84, %r1387, %r1389;
	or.pred  	%p85, %p83, %p84;
	mov.u32 	%r1293, %r1387;
	mov.u32 	%r1294, %r1388;
	@%p85 bra 	$L__BB10_187;
$L__BB10_186:
	mov.u32 	%r1293, %r1389;
	mov.u32 	%r1294, %r1390;
	mov.u32 	%r1389, %r1387;
	mov.u32 	%r1390, %r1388;
$L__BB10_187:
	setp.lt.s32 	%p86, %r1384, %r1386;
	@%p86 bra 	$L__BB10_189;
	setp.lt.s32 	%p87, %r1386, %r1384;
	setp.ge.s32 	%p88, %r1383, %r1385;
	or.pred  	%p89, %p87, %p88;
	mov.u32 	%r1297, %r1383;
	mov.u32 	%r1298, %r1384;
	@%p89 bra 	$L__BB10_190;
$L__BB10_189:
	mov.u32 	%r1297, %r1385;
	mov.u32 	%r1298, %r1386;
	mov.u32 	%r1385, %r1383;
	mov.u32 	%r1386, %r1384;
$L__BB10_190:
	setp.lt.s32 	%p90, %r1396, %r1382;
	@%p90 bra 	$L__BB10_192;
	setp.lt.s32 	%p91, %r1382, %r1396;
	setp.ge.s32 	%p92, %r1395, %r1381;
	or.pred  	%p93, %p91, %p92;
	mov.u32 	%r1283, %r1395;
	mov.u32 	%r1284, %r1396;
	@%p93 bra 	$L__BB10_193;
$L__BB10_192:
	mov.u32 	%r1283, %r1381;
	mov.u32 	%r1284, %r1382;
	mov.u32 	%r1381, %r1395;
	mov.u32 	%r1382, %r1396;
$L__BB10_193:
	setp.lt.s32 	%p94, %r1390, %r1290;
	@%p94 bra 	$L__BB10_195;
	setp.lt.s32 	%p95, %r1290, %r1390;
	setp.ge.s32 	%p96, %r1389, %r1289;
	or.pred  	%p97, %p95, %p96;
	mov.u32 	%r1305, %r1389;
	mov.u32 	%r1306, %r1390;
	@%p97 bra 	$L__BB10_196;
$L__BB10_195:
	mov.u32 	%r1305, %r1289;
	mov.u32 	%r1306, %r1290;
	mov.u32 	%r1289, %r1389;
	mov.u32 	%r1290, %r1390;
$L__BB10_196:
	setp.lt.s32 	%p98, %r1386, %r1294;
	@%p98 bra 	$L__BB10_198;
	setp.lt.s32 	%p99, %r1294, %r1386;
	setp.ge.s32 	%p100, %r1385, %r1293;
	or.pred  	%p101, %p99, %p100;
	mov.u32 	%r1309, %r1385;
	mov.u32 	%r1310, %r1386;
	@%p101 bra 	$L__BB10_199;
$L__BB10_198:
	mov.u32 	%r1309, %r1293;
	mov.u32 	%r1310, %r1294;
	mov.u32 	%r1293, %r1385;
	mov.u32 	%r1294, %r1386;
$L__BB10_199:
	setp.lt.s32 	%p102, %r1382, %r1298;
	@%p102 bra 	$L__BB10_201;
	setp.lt.s32 	%p103, %r1298, %r1382;
	setp.ge.s32 	%p104, %r1381, %r1297;
	or.pred  	%p105, %p103, %p104;
	mov.u32 	%r1313, %r1381;
	mov.u32 	%r1314, %r1382;
	@%p105 bra 	$L__BB10_202;
$L__BB10_201:
	mov.u32 	%r1313, %r1297;
	mov.u32 	%r1314, %r1298;
	mov.u32 	%r1297, %r1381;
	mov.u32 	%r1298, %r1382;
$L__BB10_202:
	setp.lt.s32 	%p106, %r1290, %r1410;
	@%p106 bra 	$L__BB10_204;
	setp.lt.s32 	%p107, %r1410, %r1290;
	setp.ge.s32 	%p108, %r1289, %r1409;
	or.pred  	%p109, %p107, %p108;
	mov.u32 	%r1317, %r1289;
	mov.u32 	%r1318, %r1290;
	@%p109 bra 	$L__BB10_205;
$L__BB10_204:
	mov.u32 	%r1317, %r1409;
	mov.u32 	%r1318, %r1410;
	mov.u32 	%r1409, %r1289;
	mov.u32 	%r1410, %r1290;
$L__BB10_205:
	setp.lt.s32 	%p110, %r1294, %r1306;
	@%p110 bra 	$L__BB10_207;
	setp.lt.s32 	%p111, %r1306, %r1294;
	setp.ge.s32 	%p112, %r1293, %r1305;
	or.pred  	%p113, %p111, %p112;
	mov.u32 	%r1321, %r1293;
	mov.u32 	%r1322, %r1294;
	@%p113 bra 	$L__BB10_208;
$L__BB10_207:
	mov.u32 	%r1321, %r1305;
	mov.u32 	%r1322, %r1306;
	mov.u32 	%r1305, %r1293;
	mov.u32 	%r1306, %r1294;
$L__BB10_208:
	setp.lt.s32 	%p114, %r1298, %r1310;
	@%p114 bra 	$L__BB10_210;
	setp.lt.s32 	%p115, %r1310, %r1298;
	setp.ge.s32 	%p116, %r1297, %r1309;
	or.pred  	%p117, %p115, %p116;
	mov.u32 	%r1325, %r1297;
	mov.u32 	%r1326, %r1298;
	@%p117 bra 	$L__BB10_211;
$L__BB10_210:
	mov.u32 	%r1325, %r1309;
	mov.u32 	%r1326, %r1310;
	mov.u32 	%r1309, %r1297;
	mov.u32 	%r1310, %r1298;
$L__BB10_211:
	setp.lt.s32 	%p118, %r1284, %r1314;
	@%p118 bra 	$L__BB10_213;
	setp.lt.s32 	%p119, %r1314, %r1284;
	setp.ge.s32 	%p120, %r1283, %r1313;
	or.pred  	%p121, %p119, %p120;
	mov.u32 	%r1311, %r1283;
	mov.u32 	%r1312, %r1284;
	@%p121 bra 	$L__BB10_214;
$L__BB10_213:
	mov.u32 	%r1311, %r1313;
	mov.u32 	%r1312, %r1314;
	mov.u32 	%r1313, %r1283;
	mov.u32 	%r1314, %r1284;
$L__BB10_214:
	setp.lt.s32 	%p122, %r1306, %r1318;
	@%p122 bra 	$L__BB10_216;
	setp.lt.s32 	%p123, %r1318, %r1306;
	setp.ge.s32 	%p124, %r1305, %r1317;
	or.pred  	%p125, %p123, %p124;
	mov.u32 	%r1333, %r1305;
	mov.u32 	%r1334, %r1306;
	@%p125 bra 	$L__BB10_217;
$L__BB10_216:
	mov.u32 	%r1333, %r1317;
	mov.u32 	%r1334, %r1318;
	mov.u32 	%r1317, %r1305;
	mov.u32 	%r1318, %r1306;
$L__BB10_217:
	setp.lt.s32 	%p126, %r1310, %r1322;
	@%p126 bra 	$L__BB10_219;
	setp.lt.s32 	%p127, %r1322, %r1310;
	setp.ge.s32 	%p128, %r1309, %r1321;
	or.pred  	%p129, %p127, %p128;
	mov.u32 	%r1337, %r1309;
	mov.u32 	%r1338, %r1310;
	@%p129 bra 	$L__BB10_220;
$L__BB10_219:
	mov.u32 	%r1337, %r1321;
	mov.u32 	%r1338, %r1322;
	mov.u32 	%r1321, %r1309;
	mov.u32 	%r1322, %r1310;
$L__BB10_220:
	setp.lt.s32 	%p130, %r1314, %r1326;
	@%p130 bra 	$L__BB10_222;
	setp.lt.s32 	%p131, %r1326, %r1314;
	setp.ge.s32 	%p132, %r1313, %r1325;
	or.pred  	%p133, %p131, %p132;
	mov.u32 	%r1341, %r1313;
	mov.u32 	%r1342, %r1314;
	@%p133 bra 	$L__BB10_223;
$L__BB10_222:
	mov.u32 	%r1341, %r1325;
	mov.u32 	%r1342, %r1326;
	mov.u32 	%r1325, %r1313;
	mov.u32 	%r1326, %r1314;
$L__BB10_223:
	setp.lt.s32 	%p134, %r1318, %r1410;
	@%p134 bra 	$L__BB10_225;
	setp.lt.s32 	%p135, %r1410, %r1318;
	setp.ge.s32 	%p136, %r1317, %r1409;
	or.pred  	%p137, %p135, %p136;
	mov.u32 	%r1345, %r1317;
	mov.u32 	%r1346, %r1318;
	@%p137 bra 	$L__BB10_226;
$L__BB10_225:
	mov.u32 	%r1345, %r1409;
	mov.u32 	%r1346, %r1410;
	mov.u32 	%r1409, %r1317;
	mov.u32 	%r1410, %r1318;
$L__BB10_226:
	setp.lt.s32 	%p138, %r1322, %r1334;
	@%p138 bra 	$L__BB10_228;
	setp.lt.s32 	%p139, %r1334, %r1322;
	setp.ge.s32 	%p140, %r1321, %r1333;
	or.pred  	%p141, %p139, %p140;
	mov.u32 	%r1349, %r1321;
	mov.u32 	%r1350, %r1322;
	@%p141 bra 	$L__BB10_229;
$L__BB10_228:
	mov.u32 	%r1349, %r1333;
	mov.u32 	%r1350, %r1334;
	mov.u32 	%r1333, %r1321;
	mov.u32 	%r1334, %r1322;
$L__BB10_229:
	setp.lt.s32 	%p142, %r1326, %r1338;
	@%p142 bra 	$L__BB10_231;
	setp.lt.s32 	%p143, %r1338, %r1326;
	setp.ge.s32 	%p144, %r1325, %r1337;
	or.pred  	%p145, %p143, %p144;
	mov.u32 	%r1353, %r1325;
	mov.u32 	%r1354, %r1326;
	@%p145 bra 	$L__BB10_232;
$L__BB10_231:
	mov.u32 	%r1353, %r1337;
	mov.u32 	%r1354, %r1338;
	mov.u32 	%r1337, %r1325;
	mov.u32 	%r1338, %r1326;
$L__BB10_232:
	setp.lt.s32 	%p146, %r1312, %r1342;
	@%p146 bra 	$L__BB10_234;
	setp.lt.s32 	%p147, %r1342, %r1312;
	setp.ge.s32 	%p148, %r1311, %r1341;
	or.pred  	%p149, %p147, %p148;
	mov.u32 	%r1339, %r1311;
	mov.u32 	%r1340, %r1312;
	@%p149 bra 	$L__BB10_235;
$L__BB10_234:
	mov.u32 	%r1339, %r1341;
	mov.u32 	%r1340, %r1342;
	mov.u32 	%r1341, %r1311;
	mov.u32 	%r1342, %r1312;
$L__BB10_235:
	setp.lt.s32 	%p150, %r1334, %r1346;
	@%p150 bra 	$L__BB10_237;
	setp.lt.s32 	%p151, %r1346, %r1334;
	setp.ge.s32 	%p152, %r1333, %r1345;
	or.pred  	%p153, %p151, %p152;
	mov.u32 	%r1361, %r1333;
	mov.u32 	%r1362, %r1334;
	@%p153 bra 	$L__BB10_238;
$L__BB10_237:
	mov.u32 	%r1361, %r1345;
	mov.u32 	%r1362, %r1346;
	mov.u32 	%r1345, %r1333;
	mov.u32 	%r1346, %r1334;
$L__BB10_238:
	setp.lt.s32 	%p154, %r1338, %r1350;
	@%p154 bra 	$L__BB10_240;
	setp.lt.s32 	%p155, %r1350, %r1338;
	setp.ge.s32 	%p156, %r1337, %r1349;
	or.pred  	%p157, %p155, %p156;
	mov.u32 	%r1365, %r1337;
	mov.u32 	%r1366, %r1338;
	@%p157 bra 	$L__BB10_241;
$L__BB10_240:
	mov.u32 	%r1365, %r1349;
	mov.u32 	%r1366, %r1350;
	mov.u32 	%r1349, %r1337;
	mov.u32 	%r1350, %r1338;
$L__BB10_241:
	setp.lt.s32 	%p158, %r1342, %r1354;
	@%p158 bra 	$L__BB10_243;
	setp.lt.s32 	%p159, %r1354, %r1342;
	setp.ge.s32 	%p160, %r1341, %r1353;
	or.pred  	%p161, %p159, %p160;
	mov.u32 	%r1369, %r1341;
	mov.u32 	%r1370, %r1342;
	@%p161 bra 	$L__BB10_244;
$L__BB10_243:
	mov.u32 	%r1369, %r1353;
	mov.u32 	%r1370, %r1354;
	mov.u32 	%r1353, %r1341;
	mov.u32 	%r1354, %r1342;
$L__BB10_244:
	setp.lt.s32 	%p162, %r1346, %r1410;
	@%p162 bra 	$L__BB10_246;
	setp.lt.s32 	%p163, %r1410, %r1346;
	setp.ge.s32 	%p164, %r1345, %r1409;
	or.pred  	%p165, %p163, %p164;
	mov.u32 	%r1391, %r1345;
	mov.u32 	%r1392, %r1346;
	@%p165 bra 	$L__BB10_247;
$L__BB10_246:
	mov.u32 	%r1391, %r1409;
	mov.u32 	%r1392, %r1410;
	mov.u32 	%r1409, %r1345;
	mov.u32 	%r1410, %r1346;
$L__BB10_247:
	setp.lt.s32 	%p166, %r1350, %r1362;
	@%p166 bra 	$L__BB10_249;
	setp.lt.s32 	%p167, %r1362, %r1350;
	setp.ge.s32 	%p168, %r1349, %r1361;
	or.pred  	%p169, %p167, %p168;
	mov.u32 	%r1387, %r1349;
	mov.u32 	%r1388, %r1350;
	@%p169 bra 	$L__BB10_250;
$L__BB10_249:
	mov.u32 	%r1387, %r1361;
	mov.u32 	%r1388, %r1362;
	mov.u32 	%r1361, %r1349;
	mov.u32 	%r1362, %r1350;
$L__BB10_250:
	setp.lt.s32 	%p170, %r1354, %r1366;
	@%p170 bra 	$L__BB10_252;
	setp.lt.s32 	%p171, %r1366, %r1354;
	setp.ge.s32 	%p172, %r1353, %r1365;
	or.pred  	%p173, %p171, %p172;
	mov.u32 	%r1383, %r1353;
	mov.u32 	%r1384, %r1354;
	@%p173 bra 	$L__BB10_253;
$L__BB10_252:
	mov.u32 	%r1383, %r1365;
	mov.u32 	%r1384, %r1366;
	mov.u32 	%r1365, %r1353;
	mov.u32 	%r1366, %r1354;
$L__BB10_253:
	setp.lt.s32 	%p174, %r1340, %r1370;
	@%p174 bra 	$L__BB10_255;
	setp.lt.s32 	%p175, %r1370, %r1340;
	setp.ge.s32 	%p176, %r1339, %r1369;
	or.pred  	%p177, %p175, %p176;
	mov.u32 	%r1395, %r1339;
	mov.u32 	%r1396, %r1340;
	@%p177 bra 	$L__BB10_256;
$L__BB10_255:
	mov.u32 	%r1395, %r1369;
	mov.u32 	%r1396, %r1370;
	mov.u32 	%r1369, %r1339;
	mov.u32 	%r1370, %r1340;
$L__BB10_256:
	setp.lt.s32 	%p178, %r1362, %r1392;
	@%p178 bra 	$L__BB10_258;
	setp.lt.s32 	%p179, %r1392, %r1362;
	setp.ge.s32 	%p180, %r1361, %r1391;
	or.pred  	%p181, %p179, %p180;
	mov.u32 	%r1389, %r1361;
	mov.u32 	%r1390, %r1362;
	@%p181 bra 	$L__BB10_259;
$L__BB10_258:
	mov.u32 	%r1389, %r1391;
	mov.u32 	%r1390, %r1392;
	mov.u32 	%r1391, %r1361;
	mov.u32 	%r1392, %r1362;
$L__BB10_259:
	setp.lt.s32 	%p182, %r1366, %r1388;
	@%p182 bra 	$L__BB10_261;
	setp.lt.s32 	%p183, %r1388, %r1366;
	setp.ge.s32 	%p184, %r1365, %r1387;
	or.pred  	%p185, %p183, %p184;
	mov.u32 	%r1385, %r1365;
	mov.u32 	%r1386, %r1366;
	@%p185 bra 	$L__BB10_262;
$L__BB10_261:
	mov.u32 	%r1385, %r1387;
	mov.u32 	%r1386, %r1388;
	mov.u32 	%r1387, %r1365;
	mov.u32 	%r1388, %r1366;
$L__BB10_262:
	setp.lt.s32 	%p186, %r1370, %r1384;
	@%p186 bra 	$L__BB10_264;
	setp.lt.s32 	%p187, %r1384, %r1370;
	setp.ge.s32 	%p188, %r1369, %r1383;
	or.pred  	%p189, %p187, %p188;
	mov.u32 	%r1381, %r1369;
	mov.u32 	%r1382, %r1370;
	@%p189 bra 	$L__BB10_265;
$L__BB10_264:
	mov.u32 	%r1381, %r1383;
	mov.u32 	%r1382, %r1384;
	mov.u32 	%r1383, %r1369;
	mov.u32 	%r1384, %r1370;
$L__BB10_265:
	mov.b32 	%r1411, 2;
$L__BB10_266:
	mov.u32 	%r515, %r1411;
	bar.sync 	0;
	add.s32 	%r761, %r515, -1;
	shl.b32 	%r762, %r279, 6;
	mov.u32 	%r763, _ZZN3cub18CUB_300001_SM_10006detail10merge_sort30DeviceMergeSortBlockSortKernelINS2_10policy_hubIN6thrust24THRUST_300001_SM_1000_NS6detail15normal_iteratorINS6_10device_ptrIN4cuda3std3__44pairIiiEEEEEEE9Policy600ESG_PNS0_8NullTypeESG_SK_jNSC_4lessISE_EESE_SJ_EEvbT0_T1_T2_T3_T4_PT6_PT7_T5_NS1_7vsmem_tEE19static_temp_storage;
	add.s32 	%r764, %r763, %r762;
	st.shared.v4.u32 	[%r764], {%r1410, %r1409, %r1392, %r1391};
	st.shared.v4.u32 	[%r764+16], {%r1390, %r1389, %r1388, %r1387};
	st.shared.v4.u32 	[%r764+32], {%r1386, %r1385, %r1384, %r1383};
	st.shared.v4.u32 	[%r764+48], {%r1382, %r1381, %r1396, %r1395};
	bar.sync 	0;
	neg.s32 	%r765, %r515;
	and.b32  	%r766, %r279, %r765;
	shl.b32 	%r767, %r766, 3;
	shl.b32 	%r768, %r515, 2;
	and.b32  	%r769, %r761, %r279;
	shl.b32 	%r770, %r769, 3;
	min.s32 	%r516, %r770, %r278;
	min.s32 	%r517, %r767, %r278;
	add.s32 	%r771, %r517, %r768;
	min.s32 	%r518, %r771, %r278;
	add.s32 	%r772, %r518, %r768;
	min.s32 	%r519, %r772, %r278;
	sub.s32 	%r773, %r518, %r517;
	sub.s32 	%r774, %r519, %r518;
	setp.lt.s32 	%p190, %r516, %r774;
	sub.s32 	%r775, %r516, %r774;
	selp.b32 	%r1414, 0, %r775, %p190;
	min.s32 	%r1412, %r773, %r516;
	setp.ge.s32 	%p191, %r1414, %r1412;
	@%p191 bra 	$L__BB10_270;
$L__BB10_267:
	sub.s32 	%r776, %r1412, %r1414;
	shr.u32 	%r777, %r776, 31;
	add.s32 	%r778, %r776, %r777;
	shr.s32 	%r779, %r778, 1;
	add.s32 	%r524, %r779, %r1414;
	add.s32 	%r780, %r524, %r517;
	shl.b32 	%r781, %r780, 3;
	add.s32 	%r525, %r763, %r781;
	ld.shared.u32 	%r526, [%r525];
	not.b32 	%r783, %r524;
	add.s32 	%r784, %r518, %r516;
	add.s32 	%r785, %r784, %r783;
	shl.b32 	%r786, %r785, 3;
	add.s32 	%r527, %r763, %r786;
	ld.shared.u32 	%r528, [%r527];
	setp.lt.s32 	%p193, %r528, %r526;
	mov.pred 	%p489, 0;
	@%p193 bra 	$L__BB10_269;
	ld.shared.u32 	%r787, [%r527+4];
	ld.shared.u32 	%r789, [%r525+4];
	setp.lt.s32 	%p194, %r526, %r528;
	setp.ge.s32 	%p195, %r787, %r789;
	or.pred  	%p489, %p194, %p195;
$L__BB10_269:
	add.s32 	%r791, %r524, 1;
	selp.b32 	%r1414, %r791, %r1414, %p489;
	selp.b32 	%r1412, %r1412, %r524, %p489;
	setp.lt.s32 	%p196, %r1414, %r1412;
	@%p196 bra 	$L__BB10_267;
$L__BB10_270:
	add.s32 	%r532, %r1414, %r517;
	add.s32 	%r792, %r518, %r516;
	sub.s32 	%r533, %r792, %r1414;
	shl.b32 	%r793, %r532, 3;
	add.s32 	%r534, %r763, %r793;
	ld.shared.v2.u32 	{%r1421, %r1422}, [%r534];
	shl.b32 	%r795, %r533, 3;
	add.s32 	%r537, %r763, %r795;
	ld.shared.v2.u32 	{%r1415, %r1416}, [%r537];
	setp.ge.s32 	%p198, %r533, %r519;
	mov.pred 	%p490, 0;
	@%p198 bra 	$L__BB10_273;
	setp.ge.s32 	%p200, %r532, %r518;
	setp.lt.s32 	%p201, %r1415, %r1421;
	or.pred  	%p202, %p200, %p201;
	mov.pred 	%p490, -1;
	@%p202 bra 	$L__BB10_273;
	setp.ge.s32 	%p203, %r1421, %r1415;
	setp.lt.s32 	%p204, %r1416, %r1422;
	and.pred  	%p490, %p203, %p204;
$L__BB10_273:
	selp.b32 	%r1409, %r1416, %r1422, %p490;
	selp.b32 	%r1410, %r1415, %r1421, %p490;
	selp.u32 	%r796, 1, 0, %p490;
	add.s32 	%r542, %r533, %r796;
	not.pred 	%p205, %p490;
	selp.u32 	%r797, 1, 0, %p205;
	add.s32 	%r543, %r532, %r797;
	@%p205 bra 	$L__BB10_275;
	ld.shared.v2.u32 	{%r1415, %r1416}, [%r537+8];
	bra.uni 	$L__BB10_276;
$L__BB10_275:
	ld.shared.v2.u32 	{%r1421, %r1422}, [%r534+8];
$L__BB10_276:
	setp.ge.s32 	%p207, %r542, %r519;
	mov.pred 	%p491, 0;
	@%p207 bra 	$L__BB10_279;
	setp.ge.s32 	%p209, %r543, %r518;
	setp.lt.s32 	%p210, %r1415, %r1421;
	or.pred  	%p211, %p209, %p210;
	mov.pred 	%p491, -1;
	@%p211 bra 	$L__BB10_279;
	setp.ge.s32 	%p212, %r1421, %r1415;
	setp.lt.s32 	%p213, %r1416, %r1422;
	and.pred  	%p491, %p212, %p213;
$L__BB10_279:
	selp.b32 	%r1391, %r1416, %r1422, %p491;
	selp.b32 	%r1392, %r1415, %r1421, %p491;
	selp.u32 	%r798, 1, 0, %p491;
	add.s32 	%r554, %r542, %r798;
	not.pred 	%p214, %p491;
	selp.u32 	%r799, 1, 0, %p214;
	add.s32 	%r555, %r543, %r799;
	@%p491 bra 	$L__BB10_281;
	shl.b32 	%r800, %r555, 3;
	add.s32 	%r802, %r763, %r800;
	ld.shared.v2.u32 	{%r1421, %r1422}, [%r802];
	bra.uni 	$L__BB10_282;
$L__BB10_281:
	shl.b32 	%r803, %r554, 3;
	add.s32 	%r805, %r763, %r803;
	ld.shared.v2.u32 	{%r1415, %r1416}, [%r805];
$L__BB10_282:
	setp.ge.s32 	%p216, %r554, %r519;
	mov.pred 	%p492, 0;
	@%p216 bra 	$L__BB10_285;
	setp.ge.s32 	%p218, %r555, %r518;
	setp.lt.s32 	%p219, %r1415, %r1421;
	or.pred  	%p220, %p218, %p219;
	mov.pred 	%p492, -1;
	@%p220 bra 	$L__BB10_285;
	setp.ge.s32 	%p221, %r1421, %r1415;
	setp.lt.s32 	%p222, %r1416, %r1422;
	and.pred  	%p492, %p221, %p222;
$L__BB10_285:
	selp.b32 	%r1389, %r1416, %r1422, %p492;
	selp.b32 	%r1390, %r1415, %r1421, %p492;
	selp.u32 	%r806, 1, 0, %p492;
	add.s32 	%r566, %r554, %r806;
	not.pred 	%p223, %p492;
	selp.u32 	%r807, 1, 0, %p223;
	add.s32 	%r567, %r555, %r807;
	@%p492 bra 	$L__BB10_287;
	shl.b32 	%r808, %r567, 3;
	mov.u32 	%r809, _ZZN3cub18CUB_300001_SM_10006detail10merge_sort30DeviceMergeSortBlockSortKernelINS2_10policy_hubIN6thrust24THRUST_300001_SM_1000_NS6detail15normal_iteratorINS6_10device_ptrIN4cuda3std3__44pairIiiEEEEEEE9Policy600ESG_PNS0_8NullTypeESG_SK_jNSC_4lessISE_EESE_SJ_EEvbT0_T1_T2_T3_T4_PT6_PT7_T5_NS1_7vsmem_tEE19static_temp_storage;
	add.s32 	%r810, %r809, %r808;
	ld.shared.v2.u32 	{%r1421, %r1422}, [%r810];
	bra.uni 	$L__BB10_288;
$L__BB10_287:
	shl.b32 	%r811, %r566, 3;
	mov.u32 	%r812, _ZZN3cub18CUB_300001_SM_10006detail10merge_sort30DeviceMergeSortBlockSortKernelINS2_10policy_hubIN6thrust24THRUST_300001_SM_1000_NS6detail15normal_iteratorINS6_10device_ptrIN4cuda3std3__44pairIiiEEEEEEE9Policy600ESG_PNS0_8NullTypeESG_SK_jNSC_4lessISE_EESE_SJ_EEvbT0_T1_T2_T3_T4_PT6_PT7_T5_NS1_7vsmem_tEE19static_temp_storage;
	add.s32 	%r813, %r812, %r811;
	ld.shared.v2.u32 	{%r1415, %r1416}, [%r813];
$L__BB10_288:
	setp.ge.s32 	%p225, %r566, %r519;
	mov.pred 	%p493, 0;
	@%p225 bra 	$L__BB10_291;
	setp.ge.s32 	%p227, %r567, %r518;
	setp.lt.s32 	%p228, %r1415, %r1421;
	or.pred  	%p229, %p227, %p228;
	mov.pred 	%p493, -1;
	@%p229 bra 	$L__BB10_291;
	setp.ge.s32 	%p230, %r1421, %r1415;
	setp.lt.s32 	%p231, %r1416, %r1422;
	and.pred  	%p493, %p230, %p231;
$L__BB10_291:
	selp.b32 	%r1387, %r1416, %r1422, %p493;
	selp.b32 	%r1388, %r1415, %r1421, %p493;
	selp.u32 	%r814, 1, 0, %p493;
	add.s32 	%r578, %r566, %r814;
	not.pred 	%p232, %p493;
	selp.u32 	%r815, 1, 0, %p232;
	add.s32 	%r579, %r567, %r815;
	@%p493 bra 	$L__BB10_293;
	shl.b32 	%r816, %r579, 3;
	mov.u32 	%r817, _ZZN3cub18CUB_300001_SM_10006detail10merge_sort30DeviceMergeSortBlockSortKernelINS2_10policy_hubIN6thrust24THRUST_300001_SM_1000_NS6detail15normal_iteratorINS6_10device_ptrIN4cuda3std3__44pairIiiEEEEEEE9Policy600ESG_PNS0_8NullTypeESG_SK_jNSC_4lessISE_EESE_SJ_EEvbT0_T1_T2_T3_T4_PT6_PT7_T5_NS1_7vsmem_tEE19static_temp_storage;
	add.s32 	%r818, %r817, %r816;
	ld.shared.v2.u32 	{%r1421, %r1422}, [%r818];
	bra.uni 	$L__BB10_294;
$L__BB10_293:
	shl.b32 	%r819, %r578, 3;
	mov.u32 	%r820, _ZZN3cub18CUB_300001_SM_10006detail10merge_sort30DeviceMergeSortBlockSortKernelINS2_10policy_hubIN6thrust24THRUST_300001_SM_1000_NS6detail15normal_iteratorINS6_10device_ptrIN4cuda3std3__44pairIiiEEEEEEE9Policy600ESG_PNS0_8NullTypeESG_SK_jNSC_4lessISE_EESE_SJ_EEvbT0_T1_T2_T3_T4_PT6_PT7_T5_NS1_7vsmem_tEE19static_temp_storage;
	add.s32 	%r821, %r820, %r819;
	ld.shared.v2.u32 	{%r1415, %r1416}, [%r821];
$L__BB10_294:
	setp.ge.s32 	%p234, %r578, %r519;
	mov.pred 	%p494, 0;
	@%p234 bra 	$L__BB10_297;
	setp.ge.s32 	%p236, %r579, %r518;
	setp.lt.s32 	%p237, %r1415, %r1421;
	or.pred  	%p238, %p236, %p237;
	mov.pred 	%p494, -1;
	@%p238 bra 	$L__BB10_297;
	setp.ge.s32 	%p239, %r1421, %r1415;
	setp.lt.s32 	%p240, %r1416, %r1422;
	and.pred  	%p494, %p239, %p240;
$L__BB10_297:
	selp.b32 	%r1385, %r1416, %r1422, %p494;
	selp.b32 	%r1386, %r1415, %r1421, %p494;
	selp.u32 	%r822, 1, 0, %p494;
	add.s32 	%r590, %r578, %r822;
	not.pred 	%p241, %p494;
	selp.u32 	%r823, 1, 0, %p241;
	add.s32 	%r591, %r579, %r823;
	@%p494 bra 	$L__BB10_299;
	shl.b32 	%r824, %r591, 3;
	mov.u32 	%r825, _ZZN3cub18CUB_300001_SM_10006detail10merge_sort30DeviceMergeSortBlockSortKernelINS2_10policy_hubIN6thrust24THRUST_300001_SM_1000_NS6detail15normal_iteratorINS6_10device_ptrIN4cuda3std3__44pairIiiEEEEEEE9Policy600ESG_PNS0_8NullTypeESG_SK_jNSC_4lessISE_EESE_SJ_EEvbT0_T1_T2_T3_T4_PT6_PT7_T5_NS1_7vsmem_tEE19static_temp_storage;
	add.s32 	%r826, %r825, %r824;
	ld.shared.v2.u32 	{%r1421, %r1422}, [%r826];
	bra.uni 	$L__BB10_300;
$L__BB10_299:
	shl.b32 	%r827, %r590, 3;
	mov.u32 	%r828, _ZZN3cub18CUB_300001_SM_10006detail10merge_sort30DeviceMergeSortBlockSortKernelINS2_10policy_hubIN6thrust24THRUST_300001_SM_1000_NS6detail15normal_iteratorINS6_10device_ptrIN4cuda3std3__44pairIiiEEEEEEE9Policy600ESG_PNS0_8NullTypeESG_SK_jNSC_4lessISE_EESE_SJ_EEvbT0_T1_T2_T3_T4_PT6_PT7_T5_NS1_7vsmem_tEE19static_temp_storage;
	add.s32 	%r829, %r828, %r827;
	ld.shared.v2.u32 	{%r1415, %r1416}, [%r829];
$L__BB10_300:
	setp.ge.s32 	%p243, %r590, %r519;
	mov.pred 	%p495, 0;
	@%p243 bra 	$L__BB10_303;
	setp.ge.s32 	%p245, %r591, %r518;
	setp.lt.s32 	%p246, %r1415, %r1421;
	or.pred  	%p247, %p245, %p246;
	mov.pred 	%p495, -1;
	@%p247 bra 	$L__BB10_303;
	setp.ge.s32 	%p248, %r1421, %r1415;
	setp.lt.s32 	%p249, %r1416, %r1422;
	and.pred  	%p495, %p248, %p249;
$L__BB10_303:
	selp.b32 	%r1383, %r1416, %r1422, %p495;
	selp.b32 	%r1384, %r1415, %r1421, %p495;
	selp.u32 	%r830, 1, 0, %p495;
	add.s32 	%r602, %r590, %r830;
	not.pred 	%p250, %p495;
	selp.u32 	%r831, 1, 0, %p250;
	add.s32 	%r603, %r591, %r831;
	@%p495 bra 	$L__BB10_305;
	shl.b32 	%r832, %r603, 3;
	mov.u32 	%r833, _ZZN3cub18CUB_300001_SM_10006detail10merge_sort30DeviceMergeSortBlockSortKernelINS2_10policy_hubIN6thrust24THRUST_300001_SM_1000_NS6detail15normal_iteratorINS6_10device_ptrIN4cuda3std3__44pairIiiEEEEEEE9Policy600ESG_PNS0_8NullTypeESG_SK_jNSC_4lessISE_EESE_SJ_EEvbT0_T1_T2_T3_T4_PT6_PT7_T5_NS1_7vsmem_tEE19static_temp_storage;
	add.s32 	%r834, %r833, %r832;
	ld.shared.v2.u32 	{%r1421, %r1422}, [%r834];
	bra.uni 	$L__BB10_306;
$L__BB10_305:
	shl.b32 	%r835, %r602, 3;
	mov.u32 	%r836, _ZZN3cub18CUB_300001_SM_10006detail10merge_sort30DeviceMergeSortBlockSortKernelINS2_10policy_hubIN6thrust24THRUST_300001_SM_1000_NS6detail15normal_iteratorINS6_10device_ptrIN4cuda3std3__44pairIiiEEEEEEE9Policy600ESG_PNS0_8NullTypeESG_SK_jNSC_4lessISE_EESE_SJ_EEvbT0_T1_T2_T3_T4_PT6_PT7_T5_NS1_7vsmem_tEE19static_temp_storage;
	add.s32 	%r837, %r836, %r835;
	ld.shared.v2.u32 	{%r1415, %r1416}, [%r837];
$L__BB10_306:
	setp.ge.s32 	%p252, %r602, %r519;
	mov.pred 	%p496, 0;
	@%p252 bra 	$L__BB10_309;
	setp.ge.s32 	%p254, %r603, %r518;
	setp.lt.s32 	%p255, %r1415, %r1421;
	or.pred  	%p256, %p254, %p255;
	mov.pred 	%p496, -1;
	@%p256 bra 	$L__BB10_309;
	setp.ge.s32 	%p257, %r1421, %r1415;
	setp.lt.s32 	%p258, %r1416, %r1422;
	and.pred  	%p496, %p257, %p258;
$L__BB10_309:
	selp.b32 	%r1381, %r1416, %r1422, %p496;
	selp.b32 	%r1382, %r1415, %r1421, %p496;
	selp.u32 	%r838, 1, 0, %p496;
	add.s32 	%r614, %r602, %r838;
	not.pred 	%p259, %p496;
	selp.u32 	%r839, 1, 0, %p259;
	add.s32 	%r615, %r603, %r839;
	@%p496 bra 	$L__BB10_311;
	shl.b32 	%r840, %r615, 3;
	mov.u32 	%r841, _ZZN3cub18CUB_300001_SM_10006detail10merge_sort30DeviceMergeSortBlockSortKernelINS2_10policy_hubIN6thrust24THRUST_300001_SM_1000_NS6detail15normal_iteratorINS6_10device_ptrIN4cuda3std3__44pairIiiEEEEEEE9Policy600ESG_PNS0_8NullTypeESG_SK_jNSC_4lessISE_EESE_SJ_EEvbT0_T1_T2_T3_T4_PT6_PT7_T5_NS1_7vsmem_tEE19static_temp_storage;
	add.s32 	%r842, %r841, %r840;
	ld.shared.v2.u32 	{%r1421, %r1422}, [%r842];
	bra.uni 	$L__BB10_312;
$L__BB10_311:
	shl.b32 	%r843, %r614, 3;
	mov.u32 	%r844, _ZZN3cub18CUB_300001_SM_10006detail10merge_sort30DeviceMergeSortBlockSortKernelINS2_10policy_hubIN6thrust24THRUST_300001_SM_1000_NS6detail15normal_iteratorINS6_10device_ptrIN4cuda3std3__44pairIiiEEEEEEE9Policy600ESG_PNS0_8NullTypeESG_SK_jNSC_4lessISE_EESE_SJ_EEvbT0_T1_T2_T3_T4_PT6_PT7_T5_NS1_7vsmem_tEE19static_temp_storage;
	add.s32 	%r845, %r844, %r843;
	ld.shared.v2.u32 	{%r1415, %r1416}, [%r845];
$L__BB10_312:
	setp.ge.s32 	%p261, %r614, %r519;
	mov.pred 	%p497, 0;
	@%p261 bra 	$L__BB10_315;
	setp.ge.s32 	%p263, %r615, %r518;
	setp.lt.s32 	%p264, %r1415, %r1421;
	or.pred  	%p265, %p263, %p264;
	mov.pred 	%p497, -1;
	@%p265 bra 	$L__BB10_315;
	setp.ge.s32 	%p266, %r1421, %r1415;
	setp.lt.s32 	%p267, %r1416, %r1422;
	and.pred  	%p497, %p266, %p267;
$L__BB10_315:
	selp.b32 	%r1395, %r1416, %r1422, %p497;
	selp.b32 	%r1396, %r1415, %r1421, %p497;
	shl.b32 	%r1411, %r515, 1;
	setp.lt.u32 	%p268, %r515, 129;
	@%p268 bra 	$L__BB10_266;
	ld.param.s8 	%rs2, [_ZN3cub18CUB_300001_SM_10006detail10merge_sort30DeviceMergeSortBlockSortKernelINS2_10policy_hubIN6thrust24THRUST_300001_SM_1000_NS6detail15normal_iteratorINS6_10device_ptrIN4cuda3std3__44pairIiiEEEEEEE9Policy600ESG_PNS0_8NullTypeESG_SK_jNSC_4lessISE_EESE_SJ_EEvbT0_T1_T2_T3_T4_PT6_PT7_T5_NS1_7vsmem_tE_param_0];
	add.s32 	%r627, %r282, 64;
	add.s32 	%r628, %r282, 128;
	add.s32 	%r629, %r282, 224;
	add.s32 	%r630, %r282, 160;
	bar.sync 	0;
	setp.eq.s16 	%p269, %rs2, 0;
	@%p269 bra 	$L__BB10_335;
	st.shared.v2.u32 	[%r325], {%r1410, %r1409};
	st.shared.v2.u32 	[%r328+8], {%r1392, %r1391};
	st.shared.v2.u32 	[%r331+16], {%r1390, %r1389};
	st.shared.v2.u32 	[%r334+24], {%r1388, %r1387};
	st.shared.v2.u32 	[%r337+32], {%r1386, %r1385};
	st.shared.v2.u32 	[%r340+40], {%r1384, %r1383};
	st.shared.v2.u32 	[%r343+48], {%r1382, %r1381};
	st.shared.v2.u32 	[%r346+56], {%r1396, %r1395};
	bar.warp.sync 	-1;
	ld.shared.v2.u32 	{%r632, %r631}, [%r317];
	ld.shared.v2.u32 	{%r634, %r633}, [%r318+256];
	ld.shared.v2.u32 	{%r636, %r635}, [%r319+512];
	ld.shared.v2.u32 	{%r638, %r637}, [%r320+768];
	ld.shared.v2.u32 	{%r640, %r639}, [%r321+1024];
	ld.shared.v2.u32 	{%r642, %r641}, [%r322+1280];
	ld.shared.v2.u32 	{%r644, %r643}, [%r323+1536];
	ld.shared.v2.u32 	{%r646, %r645}, [%r324+1792];
	setp.eq.s32 	%p270, %r279, 0;
	@%p270 bra 	$L__BB10_318;
	bra.uni 	$L__BB10_319;
$L__BB10_318:
	st.volatile.shared.u32 	[_ZZN3cub18CUB_300001_SM_10006detail10merge_sort30DeviceMergeSortBlockSortKernelINS2_10policy_hubIN6thrust24THRUST_300001_SM_1000_NS6detail15normal_iteratorINS6_10device_ptrIN4cuda3std3__44pairIiiEEEEEEE9Policy600ESG_PNS0_8NullTypeESG_SK_jNSC_4lessISE_EESE_SJ_EEvbT0_T1_T2_T3_T4_PT6_PT7_T5_NS1_7vsmem_tEE19static_temp_storage+16896], %r278;
$L__BB10_319:
	bar.sync 	0;
	ld.volatile.shared.u32 	%r663, [_ZZN3cub18CUB_300001_SM_10006detail10merge_sort30DeviceMergeSortBlockSortKernelINS2_10policy_hubIN6thrust24THRUST_300001_SM_1000_NS6detail15normal_iteratorINS6_10device_ptrIN4cuda3std3__44pairIiiEEEEEEE9Policy600ESG_PNS0_8NullTypeESG_SK_jNSC_4lessISE_EESE_SJ_EEvbT0_T1_T2_T3_T4_PT6_PT7_T5_NS1_7vsmem_tEE19static_temp_storage+16896];
	mov.u32 	%r846, %tid.x;
	shl.b32 	%r847, %r846, 3;
	and.b32  	%r848, %r847, 7936;
	cvt.u64.u32 	%rd13, %r848;
	and.b32  	%r849, %r846, 31;
	mov.u32 	%r850, %ctaid.x;
	shl.b32 	%r851, %r850, 11;
	or.b32  	%r852, %r849, %r851;
	cvt.u64.u32 	%rd14, %r852;
	add.s64 	%rd15, %rd14, %rd13;
	setp.ge.s32 	%p271, %r282, %r663;
	shl.b64 	%rd16, %rd15, 3;
	add.s64 	%rd5, %rd2, %rd16;
	@%p271 bra 	$L__BB10_321;
	st.global.u32 	[%rd5], %r632;
	st.global.u32 	[%rd5+4], %r631;
$L__BB10_321:
	setp.ge.s32 	%p272, %r287, %r663;
	@%p272 bra 	$L__BB10_323;
	st.global.u32 	[%rd5+256], %r634;
	st.global.u32 	[%rd5+260], %r633;
$L__BB10_323:
	setp.ge.s32 	%p273, %r627, %r663;
	@%p273 bra 	$L__BB10_325;
	st.global.u32 	[%rd5+512], %r636;
	st.global.u32 	[%rd5+516], %r635;
$L__BB10_325:
	setp.ge.s32 	%p274, %r296, %r663;
	@%p274 bra 	$L__BB10_327;
	st.global.u32 	[%rd5+768], %r638;
	st.global.u32 	[%rd5+772], %r637;
$L__BB10_327:
	setp.ge.s32 	%p275, %r628, %r663;
	@%p275 bra 	$L__BB10_329;
	st.global.u32 	[%rd5+1024], %r640;
	st.global.u32 	[%rd5+1028], %r639;
$L__BB10_329:
	setp.ge.s32 	%p276, %r630, %r663;
	@%p276 bra 	$L__BB10_331;
	st.global.u32 	[%rd5+1280], %r642;
	st.global.u32 	[%rd5+1284], %r641;
$L__BB10_331:
	or.b32  	%r857, %r848, %r849;
	or.b32  	%r858, %r857, 192;
	setp.ge.s32 	%p277, %r858, %r663;
	@%p277 bra 	$L__BB10_333;
	st.global.u32 	[%rd5+1536], %r644;
	st.global.u32 	[%rd5+1540], %r643;
$L__BB10_333:
	setp.ge.s32 	%p278, %r629, %r663;
	@%p278 bra 	$L__BB10_353;
	st.global.u32 	[%rd5+1792], %r646;
	st.global.u32 	[%rd5+1796], %r645;
	bra.uni 	$L__BB10_353;
$L__BB10_335:
	st.shared.v2.u32 	[%r325], {%r1410, %r1409};
	st.shared.v2.u32 	[%r328+8], {%r1392, %r1391};
	st.shared.v2.u32 	[%r331+16], {%r1390, %r1389};
	st.shared.v2.u32 	[%r334+24], {%r1388, %r1387};
	st.shared.v2.u32 	[%r337+32], {%r1386, %r1385};
	st.shared.v2.u32 	[%r340+40], {%r1384, %r1383};
	st.shared.v2.u32 	[%r343+48], {%r1382, %r1381};
	st.shared.v2.u32 	[%r346+56], {%r1396, %r1395};
	bar.warp.sync 	-1;
	ld.shared.v2.u32 	{%r648, %r647}, [%r317];
	ld.shared.v2.u32 	{%r650, %r649}, [%r318+256];
	ld.shared.v2.u32 	{%r652, %r651}, [%r319+512];
	ld.shared.v2.u32 	{%r654, %r653}, [%r320+768];
	ld.shared.v2.u32 	{%r656, %r655}, [%r321+1024];
	ld.shared.v2.u32 	{%r658, %r657}, [%r322+1280];
	ld.shared.v2.u32 	{%r660, %r659}, [%r323+1536];
	ld.shared.v2.u32 	{%r662, %r661}, [%r324+1792];
	setp.eq.s32 	%p279, %r279, 0;
	@%p279 bra 	$L__BB10_336;
	bra.uni 	$L__BB10_337;
$L__BB10_336:
	st.volatile.shared.u32 	[_ZZN3cub18CUB_300001_SM_10006detail10merge_sort30DeviceMergeSortBlockSortKernelINS2_10policy_hubIN6thrust24THRUST_300001_SM_1000_NS6detail15normal_iteratorINS6_10device_ptrIN4cuda3std3__44pairIiiEEEEEEE9Policy600ESG_PNS0_8NullTypeESG_SK_jNSC_4lessISE_EESE_SJ_EEvbT0_T1_T2_T3_T4_PT6_PT7_T5_NS1_7vsmem_tEE19static_temp_storage+16896], %r278;
$L__BB10_337:
	ld.param.u64 	%rd34, [_ZN3cub18CUB_300001_SM_10006detail10merge_sort30DeviceMergeSortBlockSortKernelINS2_10policy_hubIN6thrust24THRUST_300001_SM_1000_NS6detail15normal_iteratorINS6_10device_ptrIN4cuda3std3__44pairIiiEEEEEEE9Policy600ESG_PNS0_8NullTypeESG_SK_jNSC_4lessISE_EESE_SJ_EEvbT0_T1_T2_T3_T4_PT6_PT7_T5_NS1_7vsmem_tE_param_6];
	bar.sync 	0;
	ld.volatile.shared.u32 	%r664, [_ZZN3cub18CUB_300001_SM_10006detail10merge_sort30DeviceMergeSortBlockSortKernelINS2_10policy_hubIN6thrust24THRUST_300001_SM_1000_NS6detail15normal_iteratorINS6_10device_ptrIN4cuda3std3__44pairIiiEEEEEEE9Policy600ESG_PNS0_8NullTypeESG_SK_jNSC_4lessISE_EESE_SJ_EEvbT0_T1_T2_T3_T4_PT6_PT7_T5_NS1_7vsmem_tEE19static_temp_storage+16896];
	setp.ge.s32 	%p280, %r282, %r664;
	cvt.u64.u32 	%rd17, %r282;
	mov.u32 	%r859, %ctaid.x;
	shl.b32 	%r860, %r859, 11;
	cvt.u64.u32 	%rd18, %r860;
	add.s64 	%rd19, %rd17, %rd18;
	cvta.to.global.u64 	%rd20, %rd34;
	shl.b64 	%rd21, %rd19, 3;
	add.s64 	%rd6, %rd20, %rd21;
	@%p280 bra 	$L__BB10_339;
	st.global.u32 	[%rd6], %r648;
	st.global.u32 	[%rd6+4], %r647;
$L__BB10_339:
	setp.ge.s32 	%p281, %r287, %r664;
	@%p281 bra 	$L__BB10_341;
	st.global.u32 	[%rd6+256], %r650;
	st.global.u32 	[%rd6+260], %r649;
$L__BB10_341:
	setp.ge.s32 	%p282, %r627, %r664;
	@%p282 bra 	$L__BB10_343;
	st.global.u32 	[%rd6+512], %r652;
	st.global.u32 	[%rd6+516], %r651;
$L__BB10_343:
	setp.ge.s32 	%p283, %r296, %r664;
	@%p283 bra 	$L__BB10_345;
	st.global.u32 	[%rd6+768], %r654;
	st.global.u32 	[%rd6+772], %r653;
$L__BB10_345:
	setp.ge.s32 	%p284, %r628, %r664;
	@%p284 bra 	$L__BB10_347;
	st.global.u32 	[%rd6+1024], %r656;
	st.global.u32 	[%rd6+1028], %r655;
$L__BB10_347:
	setp.ge.s32 	%p285, %r630, %r664;
	@%p285 bra 	$L__BB10_349;
	st.global.u32 	[%rd6+1280], %r658;
	st.global.u32 	[%rd6+1284], %r657;
$L__BB10_349:
	mov.u32 	%r861, %tid.x;
	shl.b32 	%r862, %r861, 3;
	and.b32  	%r863, %r862, 7936;
	and.b32  	%r864, %r861, 31;
	or.b32  	%r865, %r863, %r864;
	or.b32  	%r866, %r865, 192;
	setp.ge.s32 	%p286, %r866, %r664;
	@%p286 bra 	$L__BB10_351;
	st.global.u32 	[%rd6+1536], %r660;
	st.global.u32 	[%rd6+1540], %r659;
$L__BB10_351:
	setp.ge.s32 	%p287, %r629, %r664;
	@%p287 bra 	$L__BB10_353;
	st.global.u32 	[%rd6+1792], %r662;
	st.global.u32 	[%rd6+1796], %r661;
$L__BB10_353:
	ret;

}
	// .globl	_ZN3cub18CUB_300001_SM_10006detail10merge_sort30DeviceMergeSortPartitionKernelIN6thrust24THRUST_300001_SM_1000_NS6detail15normal_iteratorINS5_10device_ptrIN4cuda3std3__44pairIiiEEEEEEjNSB_4lessISD_EESD_EEvbT_PT2_T0_SL_PSL_T1_SL_i
.visible .entry _ZN3cub18CUB_300001_SM_10006detail10merge_sort30DeviceMergeSortPartitionKernelIN6thrust24THRUST_300001_SM_1000_NS6detail15normal_iteratorINS5_10device_ptrIN4cuda3std3__44pairIiiEEEEEEjNSB_4lessISD_EESD_EEvbT_PT2_T0_SL_PSL_T1_SL_i(
	.param .u8 _ZN3cub18CUB_300001_SM_10006detail10merge_sort30DeviceMergeSortPartitionKernelIN6thrust24THRUST_300001_SM_1000_NS6detail15normal_iteratorINS5_10device_ptrIN4cuda3std3__44pairIiiEEEEEEjNSB_4lessISD_EESD_EEvbT_PT2_T0_SL_PSL_T1_SL_i_param_0,
	.param .align 8 .b8 _ZN3cub18CUB_300001_SM_10006detail10merge_sort30DeviceMergeSortPartitionKernelIN6thrust24THRUST_300001_SM_1000_NS6detail15normal_iteratorINS5_10device_ptrIN4cuda3std3__44pairIiiEEEEEEjNSB_4lessISD_EESD_EEvbT_PT2_T0_SL_PSL_T1_SL_i_param_1[8],
	.param .u64 .ptr .align 1 _ZN3cub18CUB_300001_SM_10006detail10merge_sort30DeviceMergeSortPartitionKernelIN6thrust24THRUST_300001_SM_1000_NS6detail15normal_iteratorINS5_10device_ptrIN4cuda3std3__44pairIiiEEEEEEjNSB_4lessISD_EESD_EEvbT_PT2_T0_SL_PSL_T1_SL_i_param_2,
	.param .u32 _ZN3cub18CUB_300001_SM_10006detail10merge_sort30DeviceMergeSortPartitionKernelIN6thrust24THRUST_300001_SM_1000_NS6detail15normal_iteratorINS5_10device_ptrIN4cuda3std3__44pairIiiEEEEEEjNSB_4lessISD_EESD_EEvbT_PT2_T0_SL_PSL_T1_SL_i_param_3,
	.param .u32 _ZN3cub18CUB_300001_SM_10006detail10merge_sort30DeviceMergeSortPartitionKernelIN6thrust24THRUST_300001_SM_1000_NS6detail15normal_iteratorINS5_10device_ptrIN4cuda3std3__44pairIiiEEEEEEjNSB_4lessISD_EESD_EEvbT_PT2_T0_SL_PSL_T1_SL_i_param_4,
	.param .u64 .ptr .align 1 _ZN3cub18CUB_300001_SM_10006detail10merge_sort30DeviceMergeSortPartitionKernelIN6thrust24THRUST_300001_SM_1000_NS6detail15normal_iteratorINS5_10device_ptrIN4cuda3std3__44pairIiiEEEEEEjNSB_4lessISD_EESD_EEvbT_PT2_T0_SL_PSL_T1_SL_i_param_5,
	.param .align 1 .b8 _ZN3cub18CUB_300001_SM_10006detail10merge_sort30DeviceMergeSortPartitionKernelIN6thrust24THRUST_300001_SM_1000_NS6detail15normal_iteratorINS5_10device_ptrIN4cuda3std3__44pairIiiEEEEEEjNSB_4lessISD_EESD_EEvbT_PT2_T0_SL_PSL_T1_SL_i_param_6[1],
	.param .u32 _ZN3cub18CUB_300001_SM_10006detail10merge_sort30DeviceMergeSortPartitionKernelIN6thrust24THRUST_300001_SM_1000_NS6detail15normal_iteratorINS5_10device_ptrIN4cuda3std3__44pairIiiEEEEEEjNSB_4lessISD_EESD_EEvbT_PT2_T0_SL_PSL_T1_SL_i_param_7,
	.param .u32 _ZN3cub18CUB_300001_SM_10006detail10merge_sort30DeviceMergeSortPartitionKernelIN6thrust24THRUST_300001_SM_1000_NS6detail15normal_iteratorINS5_10device_ptrIN4cuda3std3__44pairIiiEEEEEEjNSB_4lessISD_EESD_EEvbT_PT2_T0_SL_PSL_T1_SL_i_param_8
)
{
	.reg .pred 	%p<22>;
	.reg .b16 	%rs<2>;
	.reg .b32 	%r<78>;
	.reg .b64 	%rd<32>;

	ld.param.u64 	%rd13, [_ZN3cub18CUB_300001_SM_10006detail10merge_sort30DeviceMergeSortPartitionKernelIN6thrust24THRUST_300001_SM_1000_NS6detail15normal_iteratorINS5_10device_ptrIN4cuda3std3__44pairIiiEEEEEEjNSB_4lessISD_EESD_EEvbT_PT2_T0_SL_PSL_T1_SL_i_param_1];
	ld.param.s8 	%rs1, [_ZN3cub18CUB_300001_SM_10006detail10merge_sort30DeviceMergeSortPartitionKernelIN6thrust24THRUST_300001_SM_1000_NS6detail15normal_iteratorINS5_10device_ptrIN4cuda3std3__44pairIiiEEEEEEjNSB_4lessISD_EESD_EEvbT_PT2_T0_SL_PSL_T1_SL_i_param_0];
	ld.param.u64 	%rd14, [_ZN3cub18CUB_300001_SM_10006detail10merge_sort30DeviceMergeSortPartitionKernelIN6thrust24THRUST_300001_SM_1000_NS6detail15normal_iteratorINS5_10device_ptrIN4cuda3std3__44pairIiiEEEEEEjNSB_4lessISD_EESD_EEvbT_PT2_T0_SL_PSL_T1_SL_i_param_2];
	ld.param.u32 	%r26, [_ZN3cub18CUB_300001_SM_10006detail10merge_sort30DeviceMergeSortPartitionKernelIN6thrust24THRUST_300001_SM_1000_NS6detail15normal_iteratorINS5_10device_ptrIN4cuda3std3__44pairIiiEEEEEEjNSB_4lessISD_EESD_EEvbT_PT2_T0_SL_PSL_T1_SL_i_param_3];
	ld.param.u32 	%r27, [_ZN3cub18CUB_300001_SM_10006detail10merge_sort30DeviceMergeSortPartitionKernelIN6thrust24THRUST_300001_SM_1000_NS6detail15normal_iteratorINS5_10device_ptrIN4cuda3std3__44pairIiiEEEEEEjNSB_4lessISD_EESD_EEvbT_PT2_T0_SL_PSL_T1_SL_i_param_4];
	ld.param.u64 	%rd15, [_ZN3cub18CUB_300001_SM_10006detail10merge_sort30DeviceMergeSortPartitionKernelIN6thrust24THRUST_300001_SM_1000_NS6detail15normal_iteratorINS5_10device_ptrIN4cuda3std3__44pairIiiEEEEEEjNSB_4lessISD_EESD_EEvbT_PT2_T0_SL_PSL_T1_SL_i_param_5];
	ld.param.u32 	%r28, [_ZN3cub18CUB_300001_SM_10006detail10merge_sort30DeviceMergeSortPartitionKernelIN6thrust24THRUST_300001_SM_1000_NS6detail15normal_iteratorINS5_10device_ptrIN4cuda3std3__44pairIiiEEEEEEjNSB_4lessISD_EESD_EEvbT_PT2_T0_SL_PSL_T1_SL_i_param_7];
	ld.param.u32 	%r29, [_ZN3cub18CUB_300001_SM_10006detail10merge_sort30DeviceMergeSortPartitionKernelIN6thrust24THRUST_300001_SM_1000_NS6detail15normal_iteratorINS5_10device_ptrIN4cuda3std3__44pairIiiEEEEEEjNSB_4lessISD_EESD_EEvbT_PT2_T0_SL_PSL_T1_SL_i_param_8];
	cvta.to.global.u64 	%rd1, %rd15;
	mov.u32 	%r30, %ntid.x;
	mov.u32 	%r31, %ctaid.x;
	mov.u32 	%r32, %tid.x;
	mad.lo.s32 	%r1, %r30, %r31, %r32;
	setp.ge.u32 	%p5, %r1, %r27;
	@%p5 bra 	$L__BB11_15;
	shr.u32 	%r33, %r28, 1;
	add.s32 	%r2, %r28, -1;
	neg.s32 	%r34, %r28;
	and.b32  	%r35, %r1, %r34;
	mul.lo.s32 	%r36, %r29, %r35;
	mul.lo.s32 	%r37, %r29, %r33;
	min.u32 	%r3, %r36, %r26;
	not.b32 	%r38, %r36;
	min.u32 	%r39, %r37, %r38;
	add.s32 	%r40, %r39, %r36;
	min.u32 	%r4, %r40, %r26;
	not.b32 	%r41, %r4;
	min.u32 	%r42, %r37, %r41;
	add.s32 	%r43, %r42, %r4;
	min.u32 	%r5, %r43, %r26;
	// begin inline asm
	griddepcontrol.wait;
	// end inline asm
	add.s32 	%r44, %r1, 1;
	setp.ne.s32 	%p6, %r44, %r27;
	@%p6 bra 	$L__BB11_3;
	mul.wide.u32 	%rd30, %r1, 4;
	add.s64 	%rd31, %rd1, %rd30;
	st.global.u32 	[%rd31], %r4;
	bra.uni 	$L__BB11_15;
$L__BB11_3:
	sub.s32 	%r45, %r5, %r3;
	and.b32  	%r46, %r2, %r1;
	mul.lo.s32 	%r47, %r46, %r29;
	min.u32 	%r6, %r47, %r45;
	setp.eq.s16 	%p7, %rs1, 0;
	@%p7 bra 	$L__BB11_9;
	sub.s32 	%r48, %r4, %r3;
	sub.s32 	%r49, %r5, %r4;
	max.u32 	%r50, %r6, %r49;
	sub.s32 	%r77, %r50, %r49;
	min.u32 	%r73, %r48, %r6;
	setp.ge.u32 	%p8, %r77, %r73;
	@%p8 bra 	$L__BB11_14;
	cvta.to.global.u64 	%rd3, %rd13;
	cvt.u64.u32 	%rd4, %r4;
	cvt.u64.u32 	%rd5, %r3;
$L__BB11_6:
	sub.s32 	%r51, %r73, %r77;
	shr.u32 	%r52, %r51, 1;
	add.s32 	%r11, %r52, %r77;
	cvt.u64.u32 	%rd16, %r11;
	add.s64 	%rd17, %rd16, %rd5;
	shl.b64 	%rd18, %rd17, 3;
	add.s64 	%rd6, %rd3, %rd18;
	ld.global.u32 	%r12, [%rd6];
	not.b32 	%r53, %r11;
	add.s32 	%r54, %r6, %r53;
	cvt.u64.u32 	%rd19, %r54;
	add.s64 	%rd20, %rd19, %rd4;
	shl.b64 	%rd21, %rd20, 3;
	add.s64 	%rd7, %rd3, %rd21;
	ld.global.u32 	%r13, [%rd7];
	setp.lt.s32 	%p10, %r13, %r12;
	mov.pred 	%p20, 0;
	@%p10 bra 	$L__BB11_8;
	ld.global.u32 	%r55, [%rd7+4];
	ld.global.u32 	%r57, [%rd6+4];
	setp.lt.s32 	%p11, %r12, %r13;
	setp.ge.s32 	%p12, %r55, %r57;
	or.pred  	%p20, %p11, %p12;
$L__BB11_8:
	add.s32 	%r59, %r11, 1;
	selp.b32 	%r77, %r59, %r77, %p20;
	selp.b32 	%r73, %r73, %r11, %p20;
	setp.lt.u32 	%p13, %r77, %r73;
	@%p13 bra 	$L__BB11_6;
	bra.uni 	$L__BB11_14;
$L__BB11_9:
	sub.s32 	%r60, %r4, %r3;
	sub.s32 	%r61, %r5, %r4;
	max.u32 	%r62, %r6, %r61;
	sub.s32 	%r77, %r62, %r61;
	min.u32 	%r75, %r60, %r6;
	setp.ge.u32 	%p14, %r77, %r75;
	@%p14 bra 	$L__BB11_14;
	cvta.to.global.u64 	%rd8, %rd14;
	cvt.u64.u32 	%rd9, %r4;
	cvt.u64.u32 	%rd10, %r3;
$L__BB11_11:
	sub.s32 	%r63, %r75, %r77;
	shr.u32 	%r64, %r63, 1;
	add.s32 	%r20, %r64, %r77;
	cvt.u64.u32 	%rd22, %r20;
	add.s64 	%rd23, %rd22, %rd10;
	shl.b64 	%rd24, %rd23, 3;
	add.s64 	%rd11, %rd8, %rd24;
	ld.global.u32 	%r21, [%rd11];
	not.b32 	%r65, %r20;
	add.s32 	%r66, %r6, %r65;
	cvt.u64.u32 	%rd25, %r66;
	add.s64 	%rd26, %rd25, %rd9;
	shl.b64 	%rd27, %rd26, 3;
	add.s64 	%rd12, %rd8, %rd27;
	ld.global.u32 	%r22, [%rd12];
	setp.lt.s32 	%p16, %r22, %r21;
	mov.pred 	%p21, 0;
	@%p16 bra 	$L__BB11_13;
	ld.global.u32 	%r67, [%rd12+4];
	ld.global.u32 	%r69, [%rd11+4];
	setp.lt.s32 	%p17, %r21, %r22;
	setp.ge.s32 	%p18, %r67, %r69;
	or.pred  	%p21, %p17, %p18;
$L__BB11_13:
	add.s32 	%r71, %r20, 1;
	selp.b32 	%r77, %r71, %r77, %p21;
	selp.b32 	%r75, %r75, %r20, %p21;
	setp.lt.u32 	%p19, %r77, %r75;
	@%p19 bra 	$L__BB11_11;
$L__BB11_14:
	add.s32 	%r72, %r77, %r3;
	mul.wide.u32 	%rd28, %r1, 4;
	add.s64 	%rd29, %rd1, %rd28;
	st.global.u32 	[%rd29], %r72;
$L__BB11_15:
	ret;

}
	// .globl	_ZN3cub18CUB_300001_SM_10006detail10merge_sort26DeviceMergeSortMergeKernelINS2_10policy_hubIN6thrust24THRUST_300001_SM_1000_NS6detail15normal_iteratorINS6_10device_ptrIN4cuda3std3__44pairIiiEEEEEEE9Policy600ESG_PNS0_8NullTypeESG_SK_jNSC_4lessISE_EESE_SJ_EEvbT2_T3_T4_PT6_PT7_T5_PSP_SP_NS1_7vsmem_tE
.visible .entry _ZN3cub18CUB_300001_SM_10006detail10merge_sort26DeviceMergeSortMergeKernelINS2_10policy_hubIN6thrust24THRUST_300001_SM_1000_NS6detail15normal_iteratorINS6_10device_ptrIN4cuda3std3__44pairIiiEEEEEEE9Policy600ESG_PNS0_8NullTypeESG_SK_jNSC_4lessISE_EESE_SJ_EEvbT2_T3_T4_PT6_PT7_T5_PSP_SP_NS1_7vsmem_tE(
	.param .u8 _ZN3cub18CUB_300001_SM_10006detail10merge_sort26DeviceMergeSortMergeKernelINS2_10policy_hubIN6thrust24THRUST_300001_SM_1000_NS6detail15normal_iteratorINS6_10device_ptrIN4cuda3std3__44pairIiiEEEEEEE9Policy600ESG_PNS0_8NullTypeESG_SK_jNSC_4lessISE_EESE_SJ_EEvbT2_T3_T4_PT6_PT7_T5_PSP_SP_NS1_7vsmem_tE_param_0,
	.param .align 8 .b8 _ZN3cub18CUB_300001_SM_10006detail10merge_sort26DeviceMergeSortMergeKernelINS2_10policy_hubIN6thrust24THRUST_300001_SM_1000_NS6detail15normal_iteratorINS6_10device_ptrIN4cuda3std3__44pairIiiEEEEEEE9Policy600ESG_PNS0_8NullTypeESG_SK_jNSC_4lessISE_EESE_SJ_EEvbT2_T3_T4_PT6_PT7_T5_PSP_SP_NS1_7vsmem_tE_param_1[8],
	.param .u64 .ptr .align 1 _ZN3cub18CUB_300001_SM_10006detail10merge_sort26DeviceMergeSortMergeKernelINS2_10policy_hubIN6thrust24THRUST_300001_SM_1000_NS6detail15normal_iteratorINS6_10device_ptrIN4cuda3std3__44pairIiiEEEEEEE9Policy600ESG_PNS0_8NullTypeESG_SK_jNSC_4lessISE_EESE_SJ_EEvbT2_T3_T4_PT6_PT7_T5_PSP_SP_NS1_7vsmem_tE_param_2,
	.param .u32 _ZN3cub18CUB_300001_SM_10006detail10merge_sort26DeviceMergeSortMergeKernelINS2_10policy_hubIN6thrust24THRUST_300001_SM_1000_NS6detail15normal_iteratorINS6_10device_ptrIN4cuda3std3__44pairIiiEEEEEEE9Policy600ESG_PNS0_8NullTypeESG_SK_jNSC_4lessISE_EESE_SJ_EEvbT2_T3_T4_PT6_PT7_T5_PSP_SP_NS1_7vsmem_tE_param_3,
	.param .u64 .ptr .align 1 _ZN3cub18CUB_300001_SM_10006detail10merge_sort26DeviceMergeSortMergeKernelINS2_10policy_hubIN6thrust24THRUST_300001_SM_1000_NS6detail15normal_iteratorINS6_10device_ptrIN4cuda3std3__44pairIiiEEEEEEE9Policy600ESG_PNS0_8NullTypeESG_SK_jNSC_4lessISE_EESE_SJ_EEvbT2_T3_T4_PT6_PT7_T5_PSP_SP_NS1_7vsmem_tE_param_4,
	.param .u64 .ptr .align 1 _ZN3cub18CUB_300001_SM_10006detail10merge_sort26DeviceMergeSortMergeKernelINS2_10policy_hubIN6thrust24THRUST_300001_SM_1000_NS6detail15normal_iteratorINS6_10device_ptrIN4cuda3std3__44pairIiiEEEEEEE9Policy600ESG_PNS0_8NullTypeESG_SK_jNSC_4lessISE_EESE_SJ_EEvbT2_T3_T4_PT6_PT7_T5_PSP_SP_NS1_7vsmem_tE_param_5,
	.param .align 1 .b8 _ZN3cub18CUB_300001_SM_10006detail10merge_sort26DeviceMergeSortMergeKernelINS2_10policy_hubIN6thrust24THRUST_300001_SM_1000_NS6detail15normal_iteratorINS6_10device_ptrIN4cuda3std3__44pairIiiEEEEEEE9Policy600ESG_PNS0_8NullTypeESG_SK_jNSC_4lessISE_EESE_SJ_EEvbT2_T3_T4_PT6_PT7_T5_PSP_SP_NS1_7vsmem_tE_param_6[1],
	.param .u64 .ptr .align 1 _ZN3cub18CUB_300001_SM_10006detail10merge_sort26DeviceMergeSortMergeKernelINS2_10policy_hubIN6thrust24THRUST_300001_SM_1000_NS6detail15normal_iteratorINS6_10device_ptrIN4cuda3std3__44pairIiiEEEEEEE9Policy600ESG_PNS0_8NullTypeESG_SK_jNSC_4lessISE_EESE_SJ_EEvbT2_T3_T4_PT6_PT7_T5_PSP_SP_NS1_7vsmem_tE_param_7,
	.param .u32 _ZN3cub18CUB_300001_SM_10006detail10merge_sort26DeviceMergeSortMergeKernelINS2_10policy_hubIN6thrust24THRUST_300001_SM_1000_NS6detail15normal_iteratorINS6_10device_ptrIN4cuda3std3__44pairIiiEEEEEEE9Policy600ESG_PNS0_8NullTypeESG_SK_jNSC_4lessISE_EESE_SJ_EEvbT2_T3_T4_PT6_PT7_T5_PSP_SP_NS1_7vsmem_tE_param_8,
	.param .align 8 .b8 _ZN3cub18CUB_300001_SM_10006detail10merge_sort26DeviceMergeSortMergeKernelINS2_10policy_hubIN6thrust24THRUST_300001_SM_1000_NS6detail15normal_iteratorINS6_10device_ptrIN4cuda3std3__44pairIiiEEEEEEE9Policy600ESG_PNS0_8NullTypeESG_SK_jNSC_4lessISE_EESE_SJ_EEvbT2_T3_T4_PT6_PT7_T5_PSP_SP_NS1_7vsmem_tE_param_9[8]
)
.maxntid 256
{
	.reg .pred 	%p<286>;
	.reg .b16 	%rs<2>;
	.reg .b32 	%r<1121>;
	.reg .b64 	%rd<91>;
	// demoted variable
	.shared .align 16 .b8 _ZZN3cub18CUB_300001_SM_10006detail10merge_sort26DeviceMergeSortMergeKernelINS2_10policy_hubIN6thrust24THRUST_300001_SM_1000_NS6detail15normal_iteratorINS6_10device_ptrIN4cuda3std3__44pairIiiEEEEEEE9Policy600ESG_PNS0_8NullTypeESG_SK_jNSC_4lessISE_EESE_SJ_EEvbT2_T3_T4_PT6_PT7_T5_PSP_SP_NS1_7vsmem_tEE19static_temp_storage[16912];
	ld.param.s8 	%rs1, [_ZN3cub18CUB_300001_SM_10006detail10merge_sort26DeviceMergeSortMergeKernelINS2_10policy_hubIN6thrust24THRUST_300001_SM_1000_NS6detail15normal_iteratorINS6_10device_ptrIN4cuda3std3__44pairIiiEEEEEEE9Policy600ESG_PNS0_8NullTypeESG_SK_jNSC_4lessISE_EESE_SJ_EEvbT2_T3_T4_PT6_PT7_T5_PSP_SP_NS1_7vsmem_tE_param_0];
	ld.param.u64 	%rd14, [_ZN3cub18CUB_300001_SM_10006detail10merge_sort26DeviceMergeSortMergeKernelINS2_10policy_hubIN6thrust24THRUST_300001_SM_1000_NS6detail15normal_iteratorINS6_10device_ptrIN4cuda3std3__44pairIiiEEEEEEE9Policy600ESG_PNS0_8NullTypeESG_SK_jNSC_4lessISE_EESE_SJ_EEvbT2_T3_T4_PT6_PT7_T5_PSP_SP_NS1_7vsmem_tE_param_1];
	ld.param.u32 	%r504, [_ZN3cub18CUB_300001_SM_10006detail10merge_sort26DeviceMergeSortMergeKernelINS2_10policy_hubIN6thrust24THRUST_300001_SM_1000_NS6detail15normal_iteratorINS6_10device_ptrIN4cuda3std3__44pairIiiEEEEEEE9Policy600ESG_PNS0_8NullTypeESG_SK_jNSC_4lessISE_EESE_SJ_EEvbT2_T3_T4_PT6_PT7_T5_PSP_SP_NS1_7vsmem_tE_param_3];
	ld.param.u64 	%rd15, [_ZN3cub18CUB_300001_SM_10006detail10merge_sort26DeviceMergeSortMergeKernelINS2_10policy_hubIN6thrust24THRUST_300001_SM_1000_NS6detail15normal_iteratorINS6_10device_ptrIN4cuda3std3__44pairIiiEEEEEEE9Policy600ESG_PNS0_8NullTypeESG_SK_jNSC_4lessISE_EESE_SJ_EEvbT2_T3_T4_PT6_PT7_T5_PSP_SP_NS1_7vsmem_tE_param_4];
	ld.param.u64 	%rd16, [_ZN3cub18CUB_300001_SM_10006detail10merge_sort26DeviceMergeSortMergeKernelINS2_10policy_hubIN6thrust24THRUST_300001_SM_1000_NS6detail15normal_iteratorINS6_10device_ptrIN4cuda3std3__44pairIiiEEEEEEE9Policy600ESG_PNS0_8NullTypeESG_SK_jNSC_4lessISE_EESE_SJ_EEvbT2_T3_T4_PT6_PT7_T5_PSP_SP_NS1_7vsmem_tE_param_7];
	ld.param.u32 	%r505, [_ZN3cub18CUB_300001_SM_10006detail10merge_sort26DeviceMergeSortMergeKernelINS2_10policy_hubIN6thrust24THRUST_300001_SM_1000_NS6detail15normal_iteratorINS6_10device_ptrIN4cuda3std3__44pairIiiEEEEEEE9Policy600ESG_PNS0_8NullTypeESG_SK_jNSC_4lessISE_EESE_SJ_EEvbT2_T3_T4_PT6_PT7_T5_PSP_SP_NS1_7vsmem_tE_param_8];
	cvta.to.global.u64 	%rd1, %rd15;
	cvta.to.global.u64 	%rd2, %rd16;
	cvta.to.global.u64 	%rd3, %rd14;
	mov.u32 	%r1, %ctaid.x;
	mov.u32 	%r506, %nctaid.x;
	shl.b32 	%r2, %r1, 11;
	mov.u32 	%r3, %tid.x;
	add.s32 	%r507, %r506, -1;
	setp.ge.u32 	%p37, %r1, %r507;
	@%p37 bra 	$L__BB12_103;
	mul.wide.u32 	%rd53, %r1, 4;
	add.s64 	%rd54, %rd2, %rd53;
	ld.global.u32 	%r730, [%rd54];
	ld.global.u32 	%r731, [%rd54+4];
	neg.s32 	%r732, %r505;
	and.b32  	%r733, %r1, %r732;
	shl.b32 	%r4, %r733, 11;
	shl.b32 	%r734, %r505, 10;
	and.b32  	%r5, %r734, -2048;
	sub.s32 	%r735, %r1, %r733;
	shl.b32 	%r736, %r735, 11;
	sub.s32 	%r6, %r730, %r4;
	sub.s32 	%r737, %r731, %r4;
	sub.s32 	%r738, %r504, %r4;
	max.u32 	%r739, %r738, %r5;
	sub.s32 	%r740, %r739, %r5;
	sub.s32 	%r741, %r736, %r6;
	min.u32 	%r7, %r741, %r740;
	setp.eq.s32 	%p170, %r736, -2048;
	selp.b32 	%r742, 2047, 2048, %p170;
	add.s32 	%r743, %r742, %r736;
	sub.s32 	%r744, %r743, %r737;
	or.b32  	%r745, %r1, %r732;
	setp.eq.s32 	%p171, %r745, -1;
	min.u32 	%r746, %r5, %r738;
	selp.b32 	%r747, %r746, %r737, %p171;
	selp.b32 	%r748, %r5, %r744, %p171;
	min.u32 	%r8, %r748, %r740;
	sub.s32 	%r9, %r747, %r6;
	// begin inline asm
	griddepcontrol.wait;
	// end inline asm
	setp.eq.s16 	%p172, %rs1, 0;
	@%p172 bra 	$L__BB12_26;
	cvt.u64.u32 	%rd55, %r4;
	cvt.u64.u32 	%rd56, %r6;
	add.s64 	%rd57, %rd56, %rd55;
	cvt.u64.u32 	%rd58, %r5;
	add.s64 	%rd59, %rd55, %rd58;
	cvt.u64.u32 	%rd60, %r7;
	add.s64 	%rd61, %rd59, %rd60;
	setp.ge.s32 	%p173, %r3, %r9;
	cvt.u64.u32 	%rd62, %r3;
	add.s64 	%rd63, %rd57, %rd62;
	shl.b64 	%rd64, %rd63, 3;
	add.s64 	%rd4, %rd3, %rd64;
	sub.s32 	%r749, %r3, %r9;
	cvt.s64.s32 	%rd65, %r749;
	add.s64 	%rd66, %rd61, %rd65;
	shl.b64 	%rd67, %rd66, 3;
	add.s64 	%rd5, %rd3, %rd67;
	@%p173 bra 	$L__BB12_4;
	ld.global.u32 	%r1014, [%rd4];
	ld.global.u32 	%r1013, [%rd4+4];
	bra.uni 	$L__BB12_5;
$L__BB12_4:
	ld.global.u32 	%r1014, [%rd5];
	ld.global.u32 	%r1013, [%rd5+4];
$L__BB12_5:
	add.s32 	%r750, %r3, 256;
	setp.lt.s32 	%p174, %r750, %r9;
	@%p174 bra 	$L__BB12_7;
	ld.global.u32 	%r1012, [%rd5+2048];
	ld.global.u32 	%r1011, [%rd5+2052];
	bra.uni 	$L__BB12_8;
$L__BB12_7:
	ld.global.u32 	%r1012, [%rd4+2048];
	ld.global.u32 	%r1011, [%rd4+2052];
$L__BB12_8:
	add.s32 	%r751, %r3, 512;
	setp.lt.s32 	%p175, %r751, %r9;
	@%p175 bra 	$L__BB12_10;
	ld.global.u32 	%r1010, [%rd5+4096];
	ld.global.u32 	%r1009, [%rd5+4100];
	bra.uni 	$L__BB12_11;
$L__BB12_10:
	ld.global.u32 	%r1010, [%rd4+4096];
	ld.global.u32 	%r1009, [%rd4+4100];
$L__BB12_11:
	add.s32 	%r752, %r3, 768;
	setp.lt.s32 	%p176, %r752, %r9;
	@%p176 bra 	$L__BB12_13;
	ld.global.u32 	%r1008, [%rd5+6144];
	ld.global.u32 	%r1007, [%rd5+6148];
	bra.uni 	$L__BB12_14;
$L__BB12_13:
	ld.global.u32 	%r1008, [%rd4+6144];
	ld.global.u32 	%r1007, [%rd4+6148];
$L__BB12_14:
	or.b32  	%r753, %r3, 1024;
	setp.lt.s32 	%p177, %r753, %r9;
	@%p177 bra 	$L__BB12_16;
	ld.global.u32 	%r1006, [%rd5+8192];
	ld.global.u32 	%r1005, [%rd5+8196];
	bra.uni 	$L__BB12_17;
$L__BB12_16:
	ld.global.u32 	%r1006, [%rd4+8192];
	ld.global.u32 	%r1005, [%rd4+8196];
$L__BB12_17:
	add.s32 	%r754, %r3, 1280;
	setp.lt.s32 	%p178, %r754, %r9;
	@%p178 bra 	$L__BB12_19;
	ld.global.u32 	%r1004, [%rd5+10240];
	ld.global.u32 	%r1003, [%rd5+10244];
	bra.uni 	$L__BB12_20;
$L__BB12_19:
	ld.global.u32 	%r1004, [%rd4+10240];
	ld.global.u32 	%r1003, [%rd4+10244];
$L__BB12_20:
	add.s32 	%r755, %r3, 1536;
	setp.lt.s32 	%p179, %r755, %r9;
	@%p179 bra 	$L__BB12_22;
	ld.global.u32 	%r1002, [%rd5+12288];
	ld.global.u32 	%r1001, [%rd5+12292];
	bra.uni 	$L__BB12_23;
$L__BB12_22:
	ld.global.u32 	%r1002, [%rd4+12288];
	ld.global.u32 	%r1001, [%rd4+12292];
$L__BB12_23:
	add.s32 	%r756, %r3, 1792;
	setp.lt.s32 	%p180, %r756, %r9;
	@%p180 bra 	$L__BB12_25;
	ld.global.u32 	%r1000, [%rd5+14336];
	ld.global.u32 	%r999, [%rd5+14340];
	bra.uni 	$L__BB12_50;
$L__BB12_25:
	ld.global.u32 	%r1000, [%rd4+14336];
	ld.global.u32 	%r999, [%rd4+14340];
	bra.uni 	$L__BB12_50;
$L__BB12_26:
	cvt.u64.u32 	%rd68, %r4;
	cvt.u64.u32 	%rd69, %r6;
	add.s64 	%rd70, %rd69, %rd68;
	cvt.u64.u32 	%rd71, %r5;
	add.s64 	%rd72, %rd68, %rd71;
	cvt.u64.u32 	%rd73, %r7;
	add.s64 	%rd74, %rd72, %rd73;
	setp.ge.s32 	%p181, %r3, %r9;
	cvt.u64.u32 	%rd75, %r3;
	add.s64 	%rd76, %rd70, %rd75;
	shl.b64 	%rd77, %rd76, 3;
	add.s64 	%rd6, %rd1, %rd77;
	sub.s32 	%r757, %r3, %r9;
	cvt.s64.s32 	%rd78, %r757;
	add.s64 	%rd79, %rd74, %rd78;
	shl.b64 	%rd80, %rd79, 3;
	add.s64 	%rd7, %rd1, %rd80;
	@%p181 bra 	$L__BB12_28;
	ld.global.u32 	%r1014, [%rd6];
	ld.global.u32 	%r1013, [%rd6+4];
	bra.uni 	$L__BB12_29;
$L__BB12_28:
	ld.global.u32 	%r1014, [%rd7];
	ld.global.u32 	%r1013, [%rd7+4];
$L__BB12_29:
	add.s32 	%r758, %r3, 256;
	setp.lt.s32 	%p182, %r758, %r9;
	@%p182 bra 	$L__BB12_31;
	ld.global.u32 	%r1012, [%rd7+2048];
	ld.global.u32 	%r1011, [%rd7+2052];
	bra.uni 	$L__BB12_32;
$L__BB12_31:
	ld.global.u32 	%r1012, [%rd6+2048];
	ld.global.u32 	%r1011, [%rd6+2052];
$L__BB12_32:
	add.s32 	%r759, %r3, 512;
	setp.lt.s32 	%p183, %r759, %r9;
	@%p183 bra 	$L__BB12_34;
	ld.global.u32 	%r1010, [%rd7+4096];
	ld.global.u32 	%r1009, [%rd7+4100];
	bra.uni 	$L__BB12_35;
$L__BB12_34:
	ld.global.u32 	%r1010, [%rd6+4096];
	ld.global.u32 	%r1009, [%rd6+4100];
$L__BB12_35:
	add.s32 	%r760, %r3, 768;
	setp.lt.s32 	%p184, %r760, %r9;
	@%p184 bra 	$L__BB12_37;
	ld.global.u32 	%r1008, [%rd7+6144];
	ld.global.u32 	%r1007, [%rd7+6148];
	bra.uni 	$L__BB12_38;
$L__BB12_37:
	ld.global.u32 	%r1008, [%rd6+6144];
	ld.global.u32 	%r1007, [%rd6+6148];
$L__BB12_38:
	or.b32  	%r761, %r3, 1024;
	setp.lt.s32 	%p185, %r761, %r9;
	@%p185 bra 	$L__BB12_40;
	ld.global.u32 	%r1006, [%rd7+8192];
	ld.global.u32 	%r1005, [%rd7+8196];
	bra.uni 	$L__BB12_41;
$L__BB12_40:
	ld.global.u32 	%r1006, [%rd6+8192];
	ld.global.u32 	%r1005, [%rd6+8196];
$L__BB12_41:
	add.s32 	%r762, %r3, 1280;
	setp.lt.s32 	%p186, %r762, %r9;
	@%p186 bra 	$L__BB12_43;
	ld.global.u32 	%r1004, [%rd7+10240];
	ld.global.u32 	%r1003, [%rd7+10244];
	bra.uni 	$L__BB12_44;
$L__BB12_43:
	ld.global.u32 	%r1004, [%rd6+10240];
	ld.global.u32 	%r1003, [%rd6+10244];
$L__BB12_44:
	add.s32 	%r763, %r3, 1536;
	setp.lt.s32 	%p187, %r763, %r9;
	@%p187 bra 	$L__BB12_46;
	ld.global.u32 	%r1002, [%rd7+12288];
	ld.global.u32 	%r1001, [%rd7+12292];
	bra.uni 	$L__BB12_47;
$L__BB12_46:
	ld.global.u32 	%r1002, [%rd6+12288];
	ld.global.u32 	%r1001, [%rd6+12292];
$L__BB12_47:
	add.s32 	%r764, %r3, 1792;
	setp.lt.s32 	%p188, %r764, %r9;
	@%p188 bra 	$L__BB12_49;
	ld.global.u32 	%r1000, [%rd7+14336];
	ld.global.u32 	%r999, [%rd7+14340];
	bra.uni 	$L__BB12_50;
$L__BB12_49:
	ld.global.u32 	%r1000, [%rd6+14336];
	ld.global.u32 	%r999, [%rd6+14340];
$L__BB12_50:
	sub.s32 	%r765, %r8, %r7;
	shl.b32 	%r119, %r3, 3;
	mov.u32 	%r766, _ZZN3cub18CUB_300001_SM_10006detail10merge_sort26DeviceMergeSortMergeKernelINS2_10policy_hubIN6thrust24THRUST_300001_SM_1000_NS6detail15normal_iteratorINS6_10device_ptrIN4cuda3std3__44pairIiiEEEEEEE9Policy600ESG_PNS0_8NullTypeESG_SK_jNSC_4lessISE_EESE_SJ_EEvbT2_T3_T4_PT6_PT7_T5_PSP_SP_NS1_7vsmem_tEE19static_temp_storage;
	add.s32 	%r767, %r766, %r119;
	st.shared.v2.u32 	[%r767], {%r1014, %r1013};
	st.shared.v2.u32 	[%r767+2048], {%r1012, %r1011};
	st.shared.v2.u32 	[%r767+4096], {%r1010, %r1009};
	st.shared.v2.u32 	[%r767+6144], {%r1008, %r1007};
	st.shared.v2.u32 	[%r767+8192], {%r1006, %r1005};
	st.shared.v2.u32 	[%r767+10240], {%r1004, %r1003};
	st.shared.v2.u32 	[%r767+12288], {%r1002, %r1001};
	st.shared.v2.u32 	[%r767+14336], {%r1000, %r999};
	bar.sync 	0;
	// begin inline asm
	griddepcontrol.launch_dependents;
	// end inline asm
	add.s32 	%r118, %r765, %r9;
	min.s32 	%r120, %r119, %r118;
	setp.lt.s32 	%p189, %r120, %r765;
	sub.s32 	%r768, %r120, %r765;
	selp.b32 	%r1017, 0, %r768, %p189;
	min.s32 	%r1015, %r9, %r120;
	setp.ge.s32 	%p190, %r1017, %r1015;
	@%p190 bra 	$L__BB12_55;
	add.s32 	%r123, %r120, %r9;
$L__BB12_52:
	sub.s32 	%r769, %r1015, %r1017;
	shr.u32 	%r770, %r769, 31;
	add.s32 	%r771, %r769, %r770;
	shr.s32 	%r772, %r771, 1;
	add.s32 	%r126, %r772, %r1017;
	shl.b32 	%r773, %r126, 3;
	add.s32 	%r127, %r766, %r773;
	ld.shared.u32 	%r128, [%r127];
	not.b32 	%r775, %r126;
	add.s32 	%r776, %r123, %r775;
	shl.b32 	%r777, %r776, 3;
	add.s32 	%r129, %r766, %r777;
	ld.shared.u32 	%r130, [%r129];
	setp.lt.s32 	%p192, %r130, %r128;
	mov.pred 	%p268, 0;
	@%p192 bra 	$L__BB12_54;
	ld.shared.u32 	%r778, [%r129+4];
	ld.shared.u32 	%r780, [%r127+4];
	setp.lt.s32 	%p193, %r128, %r130;
	setp.ge.s32 	%p194, %r778, %r780;
	or.pred  	%p268, %p193, %p194;
$L__BB12_54:
	add.s32 	%r782, %r126, 1;
	selp.b32 	%r1017, %r782, %r1017, %p268;
	selp.b32 	%r1015, %r1015, %r126, %p268;
	setp.lt.s32 	%p195, %r1017, %r1015;
	@%p195 bra 	$L__BB12_52;
$L__BB12_55:
	sub.s32 	%r783, %r120, %r1017;
	add.s32 	%r134, %r783, %r9;
	shl.b32 	%r784, %r134, 3;
	add.s32 	%r135, %r766, %r784;
	ld.shared.v2.u32 	{%r1018, %r1019}, [%r135];
	shl.b32 	%r786, %r1017, 3;
	add.s32 	%r138, %r766, %r786;
	ld.shared.v2.u32 	{%r1024, %r1025}, [%r138];
	setp.ge.s32 	%p197, %r134, %r118;
	mov.pred 	%p269, 0;
	@%p197 bra 	$L__BB12_58;
	setp.ge.s32 	%p199, %r1017, %r9;
	setp.lt.s32 	%p200, %r1018, %r1024;
	or.pred  	%p201, %p199, %p200;
	mov.pred 	%p269, -1;
	@%p201 bra 	$L__BB12_58;
	setp.ge.s32 	%p202, %r1024, %r1018;
	setp.lt.s32 	%p203, %r1019, %r1025;
	and.pred  	%p269, %p202, %p203;
$L__BB12_58:
	selp.b32 	%r141, %r1019, %r1025, %p269;
	selp.b32 	%r142, %r1018, %r1024, %p269;
	selp.u32 	%r787, 1, 0, %p269;
	add.s32 	%r143, %r134, %r787;
	not.pred 	%p204, %p269;
	selp.u32 	%r788, 1, 0, %p204;
	add.s32 	%r144, %r1017, %r788;
	@%p204 bra 	$L__BB12_60;
	ld.shared.v2.u32 	{%r1018, %r1019}, [%r135+8];
	bra.uni 	$L__BB12_61;
$L__BB12_60:
	ld.shared.v2.u32 	{%r1024, %r1025}, [%r138+8];
$L__BB12_61:
	setp.ge.s32 	%p206, %r143, %r118;
	mov.pred 	%p270, 0;
	@%p206 bra 	$L__BB12_64;
	setp.ge.s32 	%p208, %r144, %r9;
	setp.lt.s32 	%p209, %r1018, %r1024;
	or.pred  	%p210, %p208, %p209;
	mov.pred 	%p270, -1;
	@%p210 bra 	$L__BB12_64;
	setp.ge.s32 	%p211, %r1024, %r1018;
	setp.lt.s32 	%p212, %r1019, %r1025;
	and.pred  	%p270, %p211, %p212;
$L__BB12_64:
	selp.b32 	%r153, %r1019, %r1025, %p270;
	selp.b32 	%r154, %r1018, %r1024, %p270;
	selp.u32 	%r789, 1, 0, %p270;
	add.s32 	%r155, %r143, %r789;
	not.pred 	%p213, %p270;
	selp.u32 	%r790, 1, 0, %p213;
	add.s32 	%r156, %r144, %r790;
	@%p270 bra 	$L__BB12_66;
	shl.b32 	%r791, %r156, 3;
	add.s32 	%r793, %r766, %r791;
	ld.shared.v2.u32 	{%r1024, %r1025}, [%r793];
	bra.uni 	$L__BB12_67;
$L__BB12_66:
	shl.b32 	%r794, %r155, 3;
	add.s32 	%r796, %r766, %r794;
	ld.shared.v2.u32 	{%r1018, %r1019}, [%r796];
$L__BB12_67:
	setp.ge.s32 	%p215, %r155, %r118;
	mov.pred 	%p271, 0;
	@%p215 bra 	$L__BB12_70;
	setp.ge.s32 	%p217, %r156, %r9;
	setp.lt.s32 	%p218, %r1018, %r1024;
	or.pred  	%p219, %p217, %p218;
	mov.pred 	%p271, -1;
	@%p219 bra 	$L__BB12_70;
	setp.ge.s32 	%p220, %r1024, %r1018;
	setp.lt.s32 	%p221, %r1019, %r1025;
	and.pred  	%p271, %p220, %p221;
$L__BB12_70:
	selp.b32 	%r165, %r1019, %r1025, %p271;
	selp.b32 	%r166, %r1018, %r1024, %p271;
	selp.u32 	%r797, 1, 0, %p271;
	add.s32 	%r167, %r155, %r797;
	not.pred 	%p222, %p271;
	selp.u32 	%r798, 1, 0, %p222;
	add.s32 	%r168, %r156, %r798;
	@%p271 bra 	$L__BB12_72;
	shl.b32 	%r799, %r168, 3;
	add.s32 	%r801, %r766, %r799;
	ld.shared.v2.u32 	{%r1024, %r1025}, [%r801];
	bra.uni 	$L__BB12_73;
$L__BB12_72:
	shl.b32 	%r802, %r167, 3;
	add.s32 	%r804, %r766, %r802;
	ld.shared.v2.u32 	{%r1018, %r1019}, [%r804];
$L__BB12_73:
	setp.ge.s32 	%p224, %r167, %r118;
	mov.pred 	%p272, 0;
	@%p224 bra 	$L__BB12_76;
	setp.ge.s32 	%p226, %r168, %r9;
	setp.lt.s32 	%p227, %r1018, %r1024;
	or.pred  	%p228, %p226, %p227;
	mov.pred 	%p272, -1;
	@%p228 bra 	$L__BB12_76;
	setp.ge.s32 	%p229, %r1024, %r1018;
	setp.lt.s32 	%p230, %r1019, %r1025;
	and.pred  	%p272, %p229, %p230;
$L__BB12_76:
	selp.b32 	%r177, %r1019, %r1025, %p272;
	selp.b32 	%r178, %r1018, %r1024, %p272;
	selp.u32 	%r805, 1, 0, %p272;
	add.s32 	%r179, %r167, %r805;
	not.pred 	%p231, %p272;
	selp.u32 	%r806, 1, 0, %p231;
	add.s32 	%r180, %r168, %r806;
	@%p272 bra 	$L__BB12_78;
	shl.b32 	%r807, %r180, 3;
	add.s32 	%r809, %r766, %r807;
	ld.shared.v2.u32 	{%r1024, %r1025}, [%r809];
	bra.uni 	$L__BB12_79;
$L__BB12_78:
	shl.b32 	%r810, %r179, 3;
	add.s32 	%r812, %r766, %r810;
	ld.shared.v2.u32 	{%r1018, %r1019}, [%r812];
$L__BB12_79:
	setp.ge.s32 	%p233, %r179, %r118;
	mov.pred 	%p273, 0;
	@%p233 bra 	$L__BB12_82;
	setp.ge.s32 	%p235, %r180, %r9;
	setp.lt.s32 	%p236, %r1018, %r1024;
	or.pred  	%p237, %p235, %p236;
	mov.pred 	%p273, -1;
	@%p237 bra 	$L__BB12_82;
	setp.ge.s32 	%p238, %r1024, %r1018;
	setp.lt.s32 	%p239, %r1019, %r1025;
	and.pred  	%p273, %p238, %p239;
$L__BB12_82:
	selp.b32 	%r189, %r1019, %r1025, %p273;
	selp.b32 	%r190, %r1018, %r1024, %p273;
	selp.u32 	%r813, 1, 0, %p273;
	add.s32 	%r191, %r179, %r813;
	not.pred 	%p240, %p273;
	selp.u32 	%r814, 1, 0, %p240;
	add.s32 	%r192, %r180, %r814;
	@%p273 bra 	$L__BB12_84;
	shl.b32 	%r815, %r192, 3;
	add.s32 	%r817, %r766, %r815;
	ld.shared.v2.u32 	{%r1024, %r1025}, [%r817];
	bra.uni 	$L__BB12_85;
$L__BB12_84:
	shl.b32 	%r818, %r191, 3;
	add.s32 	%r820, %r766, %r818;
	ld.shared.v2.u32 	{%r1018, %r1019}, [%r820];
$L__BB12_85:
	setp.ge.s32 	%p242, %r191, %r118;
	mov.pred 	%p274, 0;
	@%p242 bra 	$L__BB12_88;
	setp.ge.s32 	%p244, %r192, %r9;
	setp.lt.s32 	%p245, %r1018, %r1024;
	or.pred  	%p246, %p244, %p245;
	mov.pred 	%p274, -1;
	@%p246 bra 	$L__BB12_88;
	setp.ge.s32 	%p247, %r1024, %r1018;
	setp.lt.s32 	%p248, %r1019, %r1025;
	and.pred  	%p274, %p247, %p248;
$L__BB12_88:
	selp.b32 	%r201, %r1019, %r1025, %p274;
	selp.b32 	%r202, %r1018, %r1024, %p274;
	selp.u32 	%r821, 1, 0, %p274;
	add.s32 	%r203, %r191, %r821;
	not.pred 	%p249, %p274;
	selp.u32 	%r822, 1, 0, %p249;
	add.s32 	%r204, %r192, %r822;
	@%p274 bra 	$L__BB12_90;
	shl.b32 	%r823, %r204, 3;
	add.s32 	%r825, %r766, %r823;
	ld.shared.v2.u32 	{%r1024, %r1025}, [%r825];
	bra.uni 	$L__BB12_91;
$L__BB12_90:
	shl.b32 	%r826, %r203, 3;
	add.s32 	%r828, %r766, %r826;
	ld.shared.v2.u32 	{%r1018, %r1019}, [%r828];
$L__BB12_91:
	setp.ge.s32 	%p251, %r203, %r118;
	mov.pred 	%p275, 0;
	@%p251 bra 	$L__BB12_94;
	setp.ge.s32 	%p253, %r204, %r9;
	setp.lt.s32 	%p254, %r1018, %r1024;
	or.pred  	%p255, %p253, %p254;
	mov.pred 	%p275, -1;
	@%p255 bra 	$L__BB12_94;
	setp.ge.s32 	%p256, %r1024, %r1018;
	setp.lt.s32 	%p257, %r1019, %r1025;
	and.pred  	%p275, %p256, %p257;
$L__BB12_94:
	selp.b32 	%r213, %r1019, %r1025, %p275;
	selp.b32 	%r214, %r1018, %r1024, %p275;
	selp.u32 	%r829, 1, 0, %p275;
	add.s32 	%r215, %r203, %r829;
	not.pred 	%p258, %p275;
	selp.u32 	%r830, 1, 0, %p258;
	add.s32 	%r216, %r204, %r830;
	@%p275 bra 	$L__BB12_96;
	shl.b32 	%r831, %r216, 3;
	mov.u32 	%r832, _ZZN3cub18CUB_300001_SM_10006detail10merge_sort26DeviceMergeSortMergeKernelINS2_10policy_hubIN6thrust24THRUST_300001_SM_1000_NS6detail15normal_iteratorINS6_10device_ptrIN4cuda3std3__44pairIiiEEEEEEE9Policy600ESG_PNS0_8NullTypeESG_SK_jNSC_4lessISE_EESE_SJ_EEvbT2_T3_T4_PT6_PT7_T5_PSP_SP_NS1_7vsmem_tEE19static_temp_storage;
	add.s32 	%r833, %r832, %r831;
	ld.shared.v2.u32 	{%r1024, %r1025}, [%r833];
	bra.uni 	$L__BB12_97;
$L__BB12_96:
	shl.b32 	%r834, %r215, 3;
	mov.u32 	%r835, _ZZN3cub18CUB_300001_SM_10006detail10merge_sort26DeviceMergeSortMergeKernelINS2_10policy_hubIN6thrust24THRUST_300001_SM_1000_NS6detail15normal_iteratorINS6_10device_ptrIN4cuda3std3__44pairIiiEEEEEEE9Policy600ESG_PNS0_8NullTypeESG_SK_jNSC_4lessISE_EESE_SJ_EEvbT2_T3_T4_PT6_PT7_T5_PSP_SP_NS1_7vsmem_tEE19static_temp_storage;
	add.s32 	%r836, %r835, %r834;
	ld.shared.v2.u32 	{%r1018, %r1019}, [%r836];
$L__BB12_97:
	setp.ge.s32 	%p260, %r215, %r118;
	mov.pred 	%p276, 0;
	@%p260 bra 	$L__BB12_100;
	setp.ge.s32 	%p262, %r216, %r9;
	setp.lt.s32 	%p263, %r1018, %r1024;
	or.pred  	%p264, %p262, %p263;
	mov.pred 	%p276, -1;
	@%p264 bra 	$L__BB12_100;
	setp.ge.s32 	%p265, %r1024, %r1018;
	setp.lt.s32 	%p266, %r1019, %r1025;
	and.pred  	%p276, %p265, %p266;
$L__BB12_100:
	setp.eq.s16 	%p267, %rs1, 0;
	selp.b32 	%r225, %r1019, %r1025, %p276;
	selp.b32 	%r226, %r1018, %r1024, %p276;
	bar.sync 	0;
	@%p267 bra 	$L__BB12_102;
	cvt.u64.u32 	%rd81, %r2;
	// begin inline asm
	mov.u32 %r837, %laneid;
	// end inline asm
	and.b32  	%r838, %r119, 7936;
	shl.b32 	%r839, %r837, 3;
	add.s32 	%r840, %r839, %r838;
	shr.s32 	%r841, %r840, 5;
	add.s32 	%r842, %r841, %r840;
	shl.b32 	%r843, %r842, 3;
	mov.u32 	%r844, _ZZN3cub18CUB_300001_SM_10006detail10merge_sort26DeviceMergeSortMergeKernelINS2_10policy_hubIN6thrust24THRUST_300001_SM_1000_NS6detail15normal_iteratorINS6_10device_ptrIN4cuda3std3__44pairIiiEEEEEEE9Policy600ESG_PNS0_8NullTypeESG_SK_jNSC_4lessISE_EESE_SJ_EEvbT2_T3_T4_PT6_PT7_T5_PSP_SP_NS1_7vsmem_tEE19static_temp_storage;
	add.s32 	%r845, %r844, %r843;
	st.shared.v2.u32 	[%r845], {%r142, %r141};
	st.shared.v2.u32 	[%r845+8], {%r154, %r153};
	st.shared.v2.u32 	[%r845+16], {%r166, %r165};
	st.shared.v2.u32 	[%r845+24], {%r178, %r177};
	st.shared.v2.u32 	[%r845+32], {%r190, %r189};
	st.shared.v2.u32 	[%r845+40], {%r202, %r201};
	st.shared.v2.u32 	[%r845+48], {%r214, %r213};
	st.shared.v2.u32 	[%r845+56], {%r226, %r225};
	bar.warp.sync 	-1;
	mad.lo.s32 	%r846, %r837, -7, %r840;
	shr.s32 	%r847, %r846, 5;
	add.s32 	%r848, %r847, %r846;
	shl.b32 	%r849, %r848, 3;
	add.s32 	%r850, %r844, %r849;
	ld.shared.v2.u32 	{%r851, %r852}, [%r850];
	add.s32 	%r853, %r846, 32;
	shr.s32 	%r854, %r853, 5;
	add.s32 	%r855, %r854, %r846;
	shl.b32 	%r856, %r855, 3;
	add.s32 	%r857, %r844, %r856;
	ld.shared.v2.u32 	{%r858, %r859}, [%r857+256];
	add.s32 	%r860, %r846, 64;
	shr.s32 	%r861, %r860, 5;
	add.s32 	%r862, %r861, %r846;
	shl.b32 	%r863, %r862, 3;
	add.s32 	%r864, %r844, %r863;
	ld.shared.v2.u32 	{%r865, %r866}, [%r864+512];
	add.s32 	%r867, %r846, 96;
	shr.s32 	%r868, %r867, 5;
	add.s32 	%r869, %r868, %r846;
	shl.b32 	%r870, %r869, 3;
	add.s32 	%r871, %r844, %r870;
	ld.shared.v2.u32 	{%r872, %r873}, [%r871+768];
	add.s32 	%r874, %r846, 128;
	shr.s32 	%r875, %r874, 5;
	add.s32 	%r876, %r875, %r846;
	shl.b32 	%r877, %r876, 3;
	add.s32 	%r878, %r844, %r877;
	ld.shared.v2.u32 	{%r879, %r880}, [%r878+1024];
	add.s32 	%r881, %r846, 160;
	shr.s32 	%r882, %r881, 5;
	add.s32 	%r883, %r882, %r846;
	shl.b32 	%r884, %r883, 3;
	add.s32 	%r885, %r844, %r884;
	ld.shared.v2.u32 	{%r886, %r887}, [%r885+1280];
	add.s32 	%r888, %r846, 192;
	shr.s32 	%r889, %r888, 5;
	add.s32 	%r890, %r889, %r846;
	shl.b32 	%r891, %r890, 3;
	add.s32 	%r892, %r844, %r891;
	ld.shared.v2.u32 	{%r893, %r894}, [%r892+1536];
	add.s32 	%r895, %r846, 224;
	shr.s32 	%r896, %r895, 5;
	add.s32 	%r897, %r896, %r846;
	shl.b32 	%r898, %r897, 3;
	add.s32 	%r899, %r844, %r898;
	ld.shared.v2.u32 	{%r900, %r901}, [%r899+1792];
	and.b32  	%r902, %r3, 31;
	or.b32  	%r903, %r838, %r902;
	cvt.u64.u32 	%rd82, %r903;
	add.s64 	%rd83, %rd82, %rd81;
	shl.b64 	%rd84, %rd83, 3;
	add.s64 	%rd85, %rd1, %rd84;
	st.global.u32 	[%rd85], %r851;
	st.global.u32 	[%rd85+4], %r852;
	st.global.u32 	[%rd85+256], %r858;
	st.global.u32 	[%rd85+260], %r859;
	st.global.u32 	[%rd85+512], %r865;
	st.global.u32 	[%rd85+516], %r866;
	st.global.u32 	[%rd85+768], %r872;
	st.global.u32 	[%rd85+772], %r873;
	st.global.u32 	[%rd85+1024], %r879;
	st.global.u32 	[%rd85+1028], %r880;
	st.global.u32 	[%rd85+1280], %r886;
	st.global.u32 	[%rd85+1284], %r887;
	st.global.u32 	[%rd85+1536], %r893;
	st.global.u32 	[%rd85+1540], %r894;
	st.global.u32 	[%rd85+1792], %r900;
	st.global.u32 	[%rd85+1796], %r901;
	bra.uni 	$L__BB12_255;
$L__BB12_102:
	// begin inline asm
	mov.u32 %r904, %laneid;
	// end inline asm
	and.b32  	%r905, %r119, 7936;
	shl.b32 	%r906, %r904, 3;
	add.s32 	%r907, %r906, %r905;
	shr.s32 	%r908, %r907, 5;
	add.s32 	%r909, %r908, %r907;
	shl.b32 	%r910, %r909, 3;
	mov.u32 	%r911, _ZZN3cub18CUB_300001_SM_10006detail10merge_sort26DeviceMergeSortMergeKernelINS2_10policy_hubIN6thrust24THRUST_300001_SM_1000_NS6detail15normal_iteratorINS6_10device_ptrIN4cuda3std3__44pairIiiEEEEEEE9Policy600ESG_PNS0_8NullTypeESG_SK_jNSC_4lessISE_EESE_SJ_EEvbT2_T3_T4_PT6_PT7_T5_PSP_SP_NS1_7vsmem_tEE19static_temp_storage;
	add.s32 	%r912, %r911, %r910;
	st.shared.v2.u32 	[%r912], {%r142, %r141};
	st.shared.v2.u32 	[%r912+8], {%r154, %r153};
	st.shared.v2.u32 	[%r912+16], {%r166, %r165};
	st.shared.v2.u32 	[%r912+24], {%r178, %r177};
	st.shared.v2.u32 	[%r912+32], {%r190, %r189};
	st.shared.v2.u32 	[%r912+40], {%r202, %r201};
	st.shared.v2.u32 	[%r912+48], {%r214, %r213};
	st.shared.v2.u32 	[%r912+56], {%r226, %r225};
	bar.warp.sync 	-1;
	mad.lo.s32 	%r913, %r904, -7, %r907;
	shr.s32 	%r914, %r913, 5;
	add.s32 	%r915, %r914, %r913;
	shl.b32 	%r916, %r915, 3;
	add.s32 	%r917, %r911, %r916;
	ld.shared.v2.u32 	{%r918, %r919}, [%r917];
	add.s32 	%r920, %r913, 32;
	shr.s32 	%r921, %r920, 5;
	add.s32 	%r922, %r921, %r913;
	shl.b32 	%r923, %r922, 3;
	add.s32 	%r924, %r911, %r923;
	ld.shared.v2.u32 	{%r925, %r926}, [%r924+256];
	add.s32 	%r927, %r913, 64;
	shr.s32 	%r928, %r927, 5;
	add.s32 	%r929, %r928, %r913;
	shl.b32 	%r930, %r929, 3;
	add.s32 	%r931, %r911, %r930;
	ld.shared.v2.u32 	{%r932, %r933}, [%r931+512];
	add.s32 	%r934, %r913, 96;
	shr.s32 	%r935, %r934, 5;
	add.s32 	%r936, %r935, %r913;
	shl.b32 	%r937, %r936, 3;
	add.s32 	%r938, %r911, %r937;
	ld.shared.v2.u32 	{%r939, %r940}, [%r938+768];
	add.s32 	%r941, %r913, 128;
	shr.s32 	%r942, %r941, 5;
	add.s32 	%r943, %r942, %r913;
	shl.b32 	%r944, %r943, 3;
	add.s32 	%r945, %r911, %r944;
	ld.shared.v2.u32 	{%r946, %r947}, [%r945+1024];
	add.s32 	%r948, %r913, 160;
	shr.s32 	%r949, %r948, 5;
	add.s32 	%r950, %r949, %r913;
	shl.b32 	%r951, %r950, 3;
	add.s32 	%r952, %r911, %r951;
	ld.shared.v2.u32 	{%r953, %r954}, [%r952+1280];
	add.s32 	%r955, %r913, 192;
	shr.s32 	%r956, %r955, 5;
	add.s32 	%r957, %r956, %r913;
	shl.b32 	%r958, %r957, 3;
	add.s32 	%r959, %r911, %r958;
	ld.shared.v2.u32 	{%r960, %r961}, [%r959+1536];
	add.s32 	%r962, %r913, 224;
	shr.s32 	%r963, %r962, 5;
	add.s32 	%r964, %r963, %r913;
	shl.b32 	%r965, %r964, 3;
	add.s32 	%r966, %r911, %r965;
	ld.shared.v2.u32 	{%r967, %r968}, [%r966+1792];
	and.b32  	%r969, %r3, 31;
	cvt.u64.u32 	%rd86, %r905;
	add.s32 	%r970, %r969, %r2;
	cvt.u64.u32 	%rd87, %r970;
	add.s64 	%rd88, %rd87, %rd86;
	shl.b64 	%rd89, %rd88, 3;
	add.s64 	%rd90, %rd3, %rd89;
	st.global.u32 	[%rd90], %r918;
	st.global.u32 	[%rd90+4], %r919;
	st.global.u32 	[%rd90+256], %r925;
	st.global.u32 	[%rd90+260], %r926;
	st.global.u32 	[%rd90+512], %r932;
	st.global.u32 	[%rd90+516], %r933;
	st.global.u32 	[%rd90+768], %r939;
	st.global.u32 	[%rd90+772], %r940;
	st.global.u32 	[%rd90+1024], %r946;
	st.global.u32 	[%rd90+1028], %r947;
	st.global.u32 	[%rd90+1280], %r953;
	st.global.u32 	[%rd90+1284], %r954;
	st.global.u32 	[%rd90+1536], %r960;
	st.global.u32 	[%rd90+1540], %r961;
	st.global.u32 	[%rd90+1792], %r967;
	st.global.u32 	[%rd90+1796], %r968;
	bra.uni 	$L__BB12_255;
$L__BB12_103:
	mul.wide.u32 	%rd17, %r1, 4;
	add.s64 	%rd18, %rd2, %rd17;
	ld.global.u32 	%r508, [%rd18];
	ld.global.u32 	%r509, [%rd18+4];
	neg.s32 	%r510, %r505;
	and.b32  	%r511, %r1, %r510;
	shl.b32 	%r227, %r511, 11;
	shl.b32 	%r512, %r505, 10;
	and.b32  	%r228, %r512, -2048;
	sub.s32 	%r513, %r1, %r511;
	shl.b32 	%r514, %r513, 11;
	sub.s32 	%r229, %r508, %r227;
	sub.s32 	%r515, %r509, %r227;
	sub.s32 	%r516, %r504, %r227;
	max.u32 	%r517, %r516, %r228;
	sub.s32 	%r518, %r517, %r228;
	sub.s32 	%r519, %r514, %r229;
	min.u32 	%r230, %r519, %r518;
	setp.eq.s32 	%p38, %r514, -2048;
	selp.b32 	%r520, 2047, 2048, %p38;
	add.s32 	%r521, %r520, %r514;
	sub.s32 	%r522, %r521, %r515;
	or.b32  	%r523, %r1, %r510;
	setp.eq.s32 	%p39, %r523, -1;
	min.u32 	%r524, %r228, %r516;
	selp.b32 	%r525, %r524, %r515, %p39;
	selp.b32 	%r526, %r228, %r522, %p39;
	min.u32 	%r527, %r526, %r518;
	sub.s32 	%r231, %r525, %r229;
	sub.s32 	%r232, %r527, %r230;
	// begin inline asm
	griddepcontrol.wait;
	// end inline asm
	setp.eq.s16 	%p40, %rs1, 0;
	@%p40 bra 	$L__BB12_136;
	cvt.u64.u32 	%rd19, %r227;
	cvt.u64.u32 	%rd20, %r229;
	add.s64 	%rd21, %rd20, %rd19;
	cvt.u64.u32 	%rd22, %r228;
	add.s64 	%rd23, %rd19, %rd22;
	cvt.u64.u32 	%rd24, %r230;
	add.s64 	%rd25, %rd23, %rd24;
	add.s32 	%r233, %r232, %r231;
	setp.ge.s32 	%p41, %r3, %r233;
	cvt.u64.u32 	%rd26, %r3;
	add.s64 	%rd27, %rd21, %rd26;
	shl.b64 	%rd28, %rd27, 3;
	add.s64 	%rd8, %rd3, %rd28;
	sub.s32 	%r529, %r3, %r231;
	cvt.s64.s32 	%rd29, %r529;
	add.s64 	%rd30, %rd25, %rd29;
	shl.b64 	%rd31, %rd30, 3;
	add.s64 	%rd9, %rd3, %rd31;
	mov.b32 	%r1088, 0;
	mov.u32 	%r1089, %r1088;
	@%p41 bra 	$L__BB12_108;
	setp.ge.s32 	%p42, %r3, %r231;
	@%p42 bra 	$L__BB12_107;
	ld.global.u32 	%r1089, [%rd8];
	ld.global.u32 	%r1088, [%rd8+4];
	bra.uni 	$L__BB12_108;
$L__BB12_107:
	ld.global.u32 	%r1089, [%rd9];
	ld.global.u32 	%r1088, [%rd9+4];
$L__BB12_108:
	add.s32 	%r240, %r3, 256;
	setp.ge.s32 	%p43, %r240, %r233;
	mov.b32 	%r1086, 0;
	mov.u32 	%r1087, %r1086;
	@%p43 bra 	$L__BB12_112;
	setp.lt.s32 	%p44, %r240, %r231;
	@%p44 bra 	$L__BB12_111;
	ld.global.u32 	%r1087, [%rd9+2048];
	ld.global.u32 	%r1086, [%rd9+2052];
	bra.uni 	$L__BB12_112;
$L__BB12_111:
	ld.global.u32 	%r1087, [%rd8+2048];
	ld.global.u32 	%r1086, [%rd8+2052];
$L__BB12_112:
	add.s32 	%r247, %r3, 512;
	setp.ge.s32 	%p45, %r247, %r233;
	mov.b32 	%r1084, 0;
	mov.u32 	%r1085, %r1084;
	@%p45 bra 	$L__BB12_116;
	setp.lt.s32 	%p46, %r247, %r231;
	@%p46 bra 	$L__BB12_115;
	ld.global.u32 	%r1085, [%rd9+4096];
	ld.global.u32 	%r1084, [%rd9+4100];
	bra.uni 	$L__BB12_116;
$L__BB12_115:
	ld.global.u32 	%r1085, [%rd8+4096];
	ld.global.u32 	%r1084, [%rd8+4100];
$L__BB12_116:
	add.s32 	%r254, %r3, 768;
	setp.ge.s32 	%p47, %r254, %r233;
	mov.b32 	%r1082, 0;
	mov.u32 	%r1083, %r1082;
	@%p47 bra 	$L__BB12_120;
	setp.lt.s32 	%p48, %r254, %r231;
	@%p48 bra 	$L__BB12_119;
	ld.global.u32 	%r1083, [%rd9+6144];
	ld.global.u32 	%r1082, [%rd9+6148];
	bra.uni 	$L__BB12_120;
$L__BB12_119:
	ld.global.u32 	%r1083, [%rd8+6144];
	ld.global.u32 	%r1082, [%rd8+6148];
$L__BB12_120:
	or.b32  	%r261, %r3, 1024;
	setp.ge.s32 	%p49, %r261, %r233;
	mov.b32 	%r1080, 0;
	mov.u32 	%r1081, %r1080;
	@%p49 bra 	$L__BB12_124;
	setp.lt.s32 	%p50, %r261, %r231;
	@%p50 bra 	$L__BB12_123;
	ld.global.u32 	%r1081, [%rd9+8192];
	ld.global.u32 	%r1080, [%rd9+8196];
	bra.uni 	$L__BB12_124;
$L__BB12_123:
	ld.global.u32 	%r1081, [%rd8+8192];
	ld.global.u32 	%r1080, [%rd8+8196];
$L__BB12_124:
	add.s32 	%r268, %r3, 1280;
	setp.ge.s32 	%p51, %r268, %r233;
	mov.b32 	%r1078, 0;
	mov.u32 	%r1079, %r1078;
	@%p51 bra 	$L__BB12_128;
	setp.lt.s32 	%p52, %r268, %r231;
	@%p52 bra 	$L__BB12_127;
	ld.global.u32 	%r1079, [%rd9+10240];
	ld.global.u32 	%r1078, [%rd9+10244];
	bra.uni 	$L__BB12_128;
$L__BB12_127:
	ld.global.u32 	%r1079, [%rd8+10240];
	ld.global.u32 	%r1078, [%rd8+10244];
$L__BB12_128:
	add.s32 	%r275, %r3, 1536;
	setp.ge.s32 	%p53, %r275, %r233;
	mov.b32 	%r1076, 0;
	mov.u32 	%r1077, %r1076;
	@%p53 bra 	$L__BB12_132;
	setp.lt.s32 	%p54, %r275, %r231;
	@%p54 bra 	$L__BB12_131;
	ld.global.u32 	%r1077, [%rd9+12288];
	ld.global.u32 	%r1076, [%rd9+12292];
	bra.uni 	$L__BB12_132;
$L__BB12_131:
	ld.global.u32 	%r1077, [%rd8+12288];
	ld.global.u32 	%r1076, [%rd8+12292];
$L__BB12_132:
	add.s32 	%r282, %r3, 1792;
	setp.ge.s32 	%p55, %r282, %r233;
	mov.b32 	%r1074, 0;
	mov.u32 	%r1075, %r1074;
	@%p55 bra 	$L__BB12_168;
	setp.lt.s32 	%p56, %r282, %r231;
	@%p56 bra 	$L__BB12_135;
	ld.global.u32 	%r1075, [%rd9+14336];
	ld.global.u32 	%r1074, [%rd9+14340];
	bra.uni 	$L__BB12_168;
$L__BB12_135:
	ld.global.u32 	%r1075, [%rd8+14336];
	ld.global.u32 	%r1074, [%rd8+14340];
	bra.uni 	$L__BB12_168;
$L__BB12_136:
	cvt.u64.u32 	%rd32, %r227;
	cvt.u64.u32 	%rd33, %r229;
	add.s64 	%rd34, %rd33, %rd32;
	cvt.u64.u32 	%rd35, %r228;
	add.s64 	%rd36, %rd32, %rd35;
	cvt.u64.u32 	%rd37, %r230;
	add.s64 	%rd38, %rd36, %rd37;
	add.s32 	%r287, %r232, %r231;
	setp.ge.s32 	%p57, %r3, %r287;
	cvt.u64.u32 	%rd39, %r3;
	add.s64 	%rd40, %rd34, %rd39;
	shl.b64 	%rd41, %rd40, 3;
	add.s64 	%rd10, %rd1, %rd41;
	sub.s32 	%r538, %r3, %r231;
	cvt.s64.s32 	%rd42, %r538;
	add.s64 	%rd43, %rd38, %rd42;
	shl.b64 	%rd44, %rd43, 3;
	add.s64 	%rd11, %rd1, %rd44;
	mov.b32 	%r1088, 0;
	mov.u32 	%r1089, %r1088;
	@%p57 bra 	$L__BB12_140;
	setp.ge.s32 	%p58, %r3, %r231;
	@%p58 bra 	$L__BB12_139;
	ld.global.u32 	%r1089, [%rd10];
	ld.global.u32 	%r1088, [%rd10+4];
	bra.uni 	$L__BB12_140;
$L__BB12_139:
	ld.global.u32 	%r1089, [%rd11];
	ld.global.u32 	%r1088, [%rd11+4];
$L__BB12_140:
	add.s32 	%r294, %r3, 256;
	setp.ge.s32 	%p59, %r294, %r287;
	mov.b32 	%r1086, 0;
	mov.u32 	%r1087, %r1086;
	@%p59 bra 	$L__BB12_144;
	setp.lt.s32 	%p60, %r294, %r231;
	@%p60 bra 	$L__BB12_143;
	ld.global.u32 	%r1087, [%rd11+2048];
	ld.global.u32 	%r1086, [%rd11+2052];
	bra.uni 	$L__BB12_144;
$L__BB12_143:
	ld.global.u32 	%r1087, [%rd10+2048];
	ld.global.u32 	%r1086, [%rd10+2052];
$L__BB12_144:
	add.s32 	%r301, %r3, 512;
	setp.ge.s32 	%p61, %r301, %r287;
	mov.b32 	%r1084, 0;
	mov.u32 	%r1085, %r1084;
	@%p61 bra 	$L__BB12_148;
	setp.lt.s32 	%p62, %r301, %r231;
	@%p62 bra 	$L__BB12_147;
	ld.global.u32 	%r1085, [%rd11+4096];
	ld.global.u32 	%r1084, [%rd11+4100];
	bra.uni 	$L__BB12_148;
$L__BB12_147:
	ld.global.u32 	%r1085, [%rd10+4096];
	ld.global.u32 	%r1084, [%rd10+4100];
$L__BB12_148:
	add.s32 	%r308, %r3, 768;
	setp.ge.s32 	%p63, %r308, %r287;
	mov.b32 	%r1082, 0;
	mov.u32 	%r1083, %r1082;
	@%p63 bra 	$L__BB12_152;
	setp.lt.s32 	%p64, %r308, %r231;
	@%p64 bra 	$L__BB12_151;
	ld.global.u32 	%r1083, [%rd11+6144];
	ld.global.u32 	%r1082, [%rd11+6148];
	bra.uni 	$L__BB12_152;
$L__BB12_151:
	ld.global.u32 	%r1083, [%rd10+6144];
	ld.global.u32 	%r1082, [%rd10+6148];
$L__BB12_152:
	or.b32  	%r315, %r3, 1024;
	setp.ge.s32 	%p65, %r315, %r287;
	mov.b32 	%r1080, 0;
	mov.u32 	%r1081, %r1080;
	@%p65 bra 	$L__BB12_156;
	setp.lt.s32 	%p66, %r315, %r231;
	@%p66 bra 	$L__BB12_155;
	ld.global.u32 	%r1081, [%rd11+8192];
	ld.global.u32 	%r1080, [%rd11+8196];
	bra.uni 	$L__BB12_156;
$L__BB12_155:
	ld.global.u32 	%r1081, [%rd10+8192];
	ld.global.u32 	%r1080, [%rd10+8196];
$L__BB12_156:
	add.s32 	%r322, %r3, 1280;
	setp.ge.s32 	%p67, %r322, %r287;
	mov.b32 	%r1078, 0;
	mov.u32 	%r1079, %r1078;
	@%p67 bra 	$L__BB12_160;
	setp.lt.s32 	%p68, %r322, %r231;
	@%p68 bra 	$L__BB12_159;
	ld.global.u32 	%r1079, [%rd11+10240];
	ld.global.u32 	%r1078, [%rd11+10244];
	bra.uni 	$L__BB12_160;
$L__BB12_159:
	ld.global.u32 	%r1079, [%rd10+10240];
	ld.global.u32 	%r1078, [%rd10+10244];
$L__BB12_160:
	add.s32 	%r329, %r3, 1536;
	setp.ge.s32 	%p69, %r329, %r287;
	mov.b32 	%r1076, 0;
	mov.u32 	%r1077, %r1076;
	@%p69 bra 	$L__BB12_164;
	setp.lt.s32 	%p70, %r329, %r231;
	@%p70 bra 	$L__BB12_163;
	ld.global.u32 	%r1077, [%rd11+12288];
	ld.global.u32 	%r1076, [%rd11+12292];
	bra.uni 	$L__BB12_164;
$L__BB12_163:
	ld.global.u32 	%r1077, [%rd10+12288];
	ld.global.u32 	%r1076, [%rd10+12292];
$L__BB12_164:
	add.s32 	%r336, %r3, 1792;
	setp.ge.s32 	%p71, %r336, %r287;
	mov.b32 	%r1074, 0;
	mov.u32 	%r1075, %r1074;
	@%p71 bra 	$L__BB12_168;
	setp.lt.s32 	%p72, %r336, %r231;
	@%p72 bra 	$L__BB12_167;
	ld.global.u32 	%r1075, [%rd11+14336];
	ld.global.u32 	%r1074, [%rd11+14340];
	bra.uni 	$L__BB12_168;
$L__BB12_167:
	ld.global.u32 	%r1075, [%rd10+14336];
	ld.global.u32 	%r1074, [%rd10+14340];
$L__BB12_168:
	shl.b32 	%r358, %r3, 3;
	mov.u32 	%r546, _ZZN3cub18CUB_300001_SM_10006detail10merge_sort26DeviceMergeSortMergeKernelINS2_10policy_hubIN6thrust24THRUST_300001_SM_1000_NS6detail15normal_iteratorINS6_10device_ptrIN4cuda3std3__44pairIiiEEEEEEE9Policy600ESG_PNS0_8NullTypeESG_SK_jNSC_4lessISE_EESE_SJ_EEvbT2_T3_T4_PT6_PT7_T5_PSP_SP_NS1_7vsmem_tEE19static_temp_storage;
	add.s32 	%r547, %r546, %r358;
	st.shared.v2.u32 	[%r547], {%r1089, %r1088};
	st.shared.v2.u32 	[%r547+2048], {%r1087, %r1086};
	st.shared.v2.u32 	[%r547+4096], {%r1085, %r1084};
	st.shared.v2.u32 	[%r547+6144], {%r1083, %r1082};
	st.shared.v2.u32 	[%r547+8192], {%r1081, %r1080};
	st.shared.v2.u32 	[%r547+10240], {%r1079, %r1078};
	st.shared.v2.u32 	[%r547+12288], {%r1077, %r1076};
	st.shared.v2.u32 	[%r547+14336], {%r1075, %r1074};
	bar.sync 	0;
	// begin inline asm
	griddepcontrol.launch_dependents;
	// end inline asm
	add.s32 	%r357, %r232, %r231;
	min.s32 	%r359, %r358, %r357;
	setp.lt.s32 	%p73, %r359, %r232;
	sub.s32 	%r548, %r359, %r232;
	selp.b32 	%r1092, 0, %r548, %p73;
	min.s32 	%r1090, %r231, %r359;
	setp.ge.s32 	%p74, %r1092, %r1090;
	@%p74 bra 	$L__BB12_173;
	add.s32 	%r362, %r359, %r231;
$L__BB12_170:
	sub.s32 	%r549, %r1090, %r1092;
	shr.u32 	%r550, %r549, 31;
	add.s32 	%r551, %r549, %r550;
	shr.s32 	%r552, %r551, 1;
	add.s32 	%r365, %r552, %r1092;
	shl.b32 	%r553, %r365, 3;
	add.s32 	%r366, %r546, %r553;
	ld.shared.u32 	%r367, [%r366];
	not.b32 	%r555, %r365;
	add.s32 	%r556, %r362, %r555;
	shl.b32 	%r557, %r556, 3;
	add.s32 	%r368, %r546, %r557;
	ld.shared.u32 	%r369, [%r368];
	setp.lt.s32 	%p76, %r369, %r367;
	mov.pred 	%p277, 0;
	@%p76 bra 	$L__BB12_172;
	ld.shared.u32 	%r558, [%r368+4];
	ld.shared.u32 	%r560, [%r366+4];
	setp.lt.s32 	%p77, %r367, %r369;
	setp.ge.s32 	%p78, %r558, %r560;
	or.pred  	%p277, %p77, %p78;
$L__BB12_172:
	add.s32 	%r562, %r365, 1;
	selp.b32 	%r1092, %r562, %r1092, %p277;
	selp.b32 	%r1090, %r1090, %r365, %p277;
	setp.lt.s32 	%p79, %r1092, %r1090;
	@%p79 bra 	$L__BB12_170;
$L__BB12_173:
	sub.s32 	%r563, %r359, %r1092;
	add.s32 	%r373, %r563, %r231;
	shl.b32 	%r564, %r373, 3;
	add.s32 	%r374, %r546, %r564;
	ld.shared.v2.u32 	{%r1093, %r1094}, [%r374];
	shl.b32 	%r566, %r1092, 3;
	add.s32 	%r377, %r546, %r566;
	ld.shared.v2.u32 	{%r1099, %r1100}, [%r377];
	setp.ge.s32 	%p81, %r373, %r357;
	mov.pred 	%p278, 0;
	@%p81 bra 	$L__BB12_176;
	setp.ge.s32 	%p83, %r1092, %r231;
	setp.lt.s32 	%p84, %r1093, %r1099;
	or.pred  	%p85, %p83, %p84;
	mov.pred 	%p278, -1;
	@%p85 bra 	$L__BB12_176;
	setp.ge.s32 	%p86, %r1099, %r1093;
	setp.lt.s32 	%p87, %r1094, %r1100;
	and.pred  	%p278, %p86, %p87;
$L__BB12_176:
	selp.b32 	%r380, %r1094, %r1100, %p278;
	selp.b32 	%r381, %r1093, %r1099, %p278;
	selp.u32 	%r567, 1, 0, %p278;
	add.s32 	%r382, %r373, %r567;
	not.pred 	%p88, %p278;
	selp.u32 	%r568, 1, 0, %p88;
	add.s32 	%r383, %r1092, %r568;
	@%p88 bra 	$L__BB12_178;
	ld.shared.v2.u32 	{%r1093, %r1094}, [%r374+8];
	bra.uni 	$L__BB12_179;
$L__BB12_178:
	ld.shared.v2.u32 	{%r1099, %r1100}, [%r377+8];
$L__BB12_179:
	setp.ge.s32 	%p90, %r382, %r357;
	mov.pred 	%p279, 0;
	@%p90 bra 	$L__BB12_182;
	setp.ge.s32 	%p92, %r383, %r231;
	setp.lt.s32 	%p93, %r1093, %r1099;
	or.pred  	%p94, %p92, %p93;
	mov.pred 	%p279, -1;
	@%p94 bra 	$L__BB12_182;
	setp.ge.s32 	%p95, %r1099, %r1093;
	setp.lt.s32 	%p96, %r1094, %r1100;
	and.pred  	%p279, %p95, %p96;
$L__BB12_182:
	selp.b32 	%r392, %r1094, %r1100, %p279;
	selp.b32 	%r393, %r1093, %r1099, %p279;
	selp.u32 	%r569, 1, 0, %p279;
	add.s32 	%r394, %r382, %r569;
	not.pred 	%p97, %p279;
	selp.u32 	%r570, 1, 0, %p97;
	add.s32 	%r395, %r383, %r570;
	@%p279 bra 	$L__BB12_184;
	shl.b32 	%r571, %r395, 3;
	add.s32 	%r573, %r546, %r571;
	ld.shared.v2.u32 	{%r1099, %r1100}, [%r573];
	bra.uni 	$L__BB12_185;
$L__BB12_184:
	shl.b32 	%r574, %r394, 3;
	add.s32 	%r576, %r546, %r574;
	ld.shared.v2.u32 	{%r1093, %r1094}, [%r576];
$L__BB12_185:
	setp.ge.s32 	%p99, %r394, %r357;
	mov.pred 	%p280, 0;
	@%p99 bra 	$L__BB12_188;
	setp.ge.s32 	%p101, %r395, %r231;
	setp.lt.s32 	%p102, %r1093, %r1099;
	or.pred  	%p103, %p101, %p102;
	mov.pred 	%p280, -1;
	@%p103 bra 	$L__BB12_188;
	setp.ge.s32 	%p104, %r1099, %r1093;
	setp.lt.s32 	%p105, %r1094, %r1100;
	and.pred  	%p280, %p104, %p105;
$L__BB12_188:
	selp.b32 	%r404, %r1094, %r1100, %p280;
	selp.b32 	%r405, %r1093, %r1099, %p280;
	selp.u32 	%r577, 1, 0, %p280;
	add.s32 	%r406, %r394, %r577;
	not.pred 	%p106, %p280;
	selp.u32 	%r578, 1, 0, %p106;
	add.s32 	%r407, %r395, %r578;
	@%p280 bra 	$L__BB12_190;
	shl.b32 	%r579, %r407, 3;
	add.s32 	%r581, %r546, %r579;
	ld.shared.v2.u32 	{%r1099, %r1100}, [%r581];
	bra.uni 	$L__BB12_191;
$L__BB12_190:
	shl.b32 	%r582, %r406, 3;
	add.s32 	%r584, %r546, %r582;
	ld.shared.v2.u32 	{%r1093, %r1094}, [%r584];
$L__BB12_191:
	setp.ge.s32 	%p108, %r406, %r357;
	mov.pred 	%p281, 0;
	@%p108 bra 	$L__BB12_194;
	setp.ge.s32 	%p110, %r407, %r231;
	setp.lt.s32 	%p111, %r1093, %r1099;
	or.pred  	%p112, %p110, %p111;
	mov.pred 	%p281, -1;
	@%p112 bra 	$L__BB12_194;
	setp.ge.s32 	%p113, %r1099, %r1093;
	setp.lt.s32 	%p114, %r1094, %r1100;
	and.pred  	%p281, %p113, %p114;
$L__BB12_194:
	selp.b32 	%r416, %r1094, %r1100, %p281;
	selp.b32 	%r417, %r1093, %r1099, %p281;
	selp.u32 	%r585, 1, 0, %p281;
	add.s32 	%r418, %r406, %r585;
	not.pred 	%p115, %p281;
	selp.u32 	%r586, 1, 0, %p115;
	add.s32 	%r419, %r407, %r586;
	@%p281 bra 	$L__BB12_196;
	shl.b32 	%r587, %r419, 3;
	add.s32 	%r589, %r546, %r587;
	ld.shared.v2.u32 	{%r1099, %r1100}, [%r589];
	bra.uni 	$L__BB12_197;
$L__BB12_196:
	shl.b32 	%r590, %r418, 3;
	add.s32 	%r592, %r546, %r590;
	ld.shared.v2.u32 	{%r1093, %r1094}, [%r592];
$L__BB12_197:
	setp.ge.s32 	%p117, %r418, %r357;
	mov.pred 	%p282, 0;
	@%p117 bra 	$L__BB12_200;
	setp.ge.s32 	%p119, %r419, %r231;
	setp.lt.s32 	%p120, %r1093, %r1099;
	or.pred  	%p121, %p119, %p120;
	mov.pred 	%p282, -1;
	@%p121 bra 	$L__BB12_200;
	setp.ge.s32 	%p122, %r1099, %r1093;
	setp.lt.s32 	%p123, %r1094, %r1100;
	and.pred  	%p282, %p122, %p123;
$L__BB12_200:
	selp.b32 	%r428, %r1094, %r1100, %p282;
	selp.b32 	%r429, %r1093, %r1099, %p282;
	selp.u32 	%r593, 1, 0, %p282;
	add.s32 	%r430, %r418, %r593;
	not.pred 	%p124, %p282;
	selp.u32 	%r594, 1, 0, %p124;
	add.s32 	%r431, %r419, %r594;
	@%p282 bra 	$L__BB12_202;
	shl.b32 	%r595, %r431, 3;
	add.s32 	%r597, %r546, %r595;
	ld.shared.v2.u32 	{%r1099, %r1100}, [%r597];
	bra.uni 	$L__BB12_203;
$L__BB12_202:
	shl.b32 	%r598, %r430, 3;
	add.s32 	%r600, %r546, %r598;
	ld.shared.v2.u32 	{%r1093, %r1094}, [%r600];
$L__BB12_203:
	setp.ge.s32 	%p126, %r430, %r357;
	mov.pred 	%p283, 0;
	@%p126 bra 	$L__BB12_206;
	setp.ge.s32 	%p128, %r431, %r231;
	setp.lt.s32 	%p129, %r1093, %r1099;
	or.pred  	%p130, %p128, %p129;
	mov.pred 	%p283, -1;
	@%p130 bra 	$L__BB12_206;
	setp.ge.s32 	%p131, %r1099, %r1093;
	setp.lt.s32 	%p132, %r1094, %r1100;
	and.pred  	%p283, %p131, %p132;
$L__BB12_206:
	selp.b32 	%r440, %r1094, %r1100, %p283;
	selp.b32 	%r441, %r1093, %r1099, %p283;
	selp.u32 	%r601, 1, 0, %p283;
	add.s32 	%r442, %r430, %r601;
	not.pred 	%p133, %p283;
	selp.u32 	%r602, 1, 0, %p133;
	add.s32 	%r443, %r431, %r602;
	@%p283 bra 	$L__BB12_208;
	shl.b32 	%r603, %r443, 3;
	add.s32 	%r605, %r546, %r603;
	ld.shared.v2.u32 	{%r1099, %r1100}, [%r605];
	bra.uni 	$L__BB12_209;
$L__BB12_208:
	shl.b32 	%r606, %r442, 3;
	add.s32 	%r608, %r546, %r606;
	ld.shared.v2.u32 	{%r1093, %r1094}, [%r608];
$L__BB12_209:
	setp.ge.s32 	%p135, %r442, %r357;
	mov.pred 	%p284, 0;
	@%p135 bra 	$L__BB12_212;
	setp.ge.s32 	%p137, %r443, %r231;
	setp.lt.s32 	%p138, %r1093, %r1099;
	or.pred  	%p139, %p137, %p138;
	mov.pred 	%p284, -1;
	@%p139 bra 	$L__BB12_212;
	setp.ge.s32 	%p140, %r1099, %r1093;
	setp.lt.s32 	%p141, %r1094, %r1100;
	and.pred  	%p284, %p140, %p141;
$L__BB12_212:
	selp.b32 	%r452, %r1094, %r1100, %p284;
	selp.b32 	%r453, %r1093, %r1099, %p284;
	selp.u32 	%r609, 1, 0, %p284;
	add.s32 	%r454, %r442, %r609;
	not.pred 	%p142, %p284;
	selp.u32 	%r610, 1, 0, %p142;
	add.s32 	%r455, %r443, %r610;
	@%p284 bra 	$L__BB12_214;
	shl.b32 	%r611, %r455, 3;
	mov.u32 	%r612, _ZZN3cub18CUB_300001_SM_10006detail10merge_sort26DeviceMergeSortMergeKernelINS2_10policy_hubIN6thrust24THRUST_300001_SM_1000_NS6detail15normal_iteratorINS6_10device_ptrIN4cuda3std3__44pairIiiEEEEEEE9Policy600ESG_PNS0_8NullTypeESG_SK_jNSC_4lessISE_EESE_SJ_EEvbT2_T3_T4_PT6_PT7_T5_PSP_SP_NS1_7vsmem_tEE19static_temp_storage;
	add.s32 	%r613, %r612, %r611;
	ld.shared.v2.u32 	{%r1099, %r1100}, [%r613];
	bra.uni 	$L__BB12_215;
$L__BB12_214:
	shl.b32 	%r614, %r454, 3;
	mov.u32 	%r615, _ZZN3cub18CUB_300001_SM_10006detail10merge_sort26DeviceMergeSortMergeKernelINS2_10policy_hubIN6thrust24THRUST_300001_SM_1000_NS6detail15normal_iteratorINS6_10device_ptrIN4cuda3std3__44pairIiiEEEEEEE9Policy600ESG_PNS0_8NullTypeESG_SK_jNSC_4lessISE_EESE_SJ_EEvbT2_T3_T4_PT6_PT7_T5_PSP_SP_NS1_7vsmem_tEE19static_temp_storage;
	add.s32 	%r616, %r615, %r614;
	ld.shared.v2.u32 	{%r1093, %r1094}, [%r616];
$L__BB12_215:
	setp.ge.s32 	%p144, %r454, %r357;
	mov.pred 	%p285, 0;
	@%p144 bra 	$L__BB12_218;
	setp.ge.s32 	%p146, %r455, %r231;
	setp.lt.s32 	%p147, %r1093, %r1099;
	or.pred  	%p148, %p146, %p147;
	mov.pred 	%p285, -1;
	@%p148 bra 	$L__BB12_218;
	setp.ge.s32 	%p149, %r1099, %r1093;
	setp.lt.s32 	%p150, %r1094, %r1100;
	and.pred  	%p285, %p149, %p150;
$L__BB12_218:
	setp.eq.s16 	%p151, %rs1, 0;
	selp.b32 	%r464, %r1094, %r1100, %p285;
	selp.b32 	%r465, %r1093, %r1099, %p285;
	bar.sync 	0;
	@%p151 bra 	$L__BB12_237;
	// begin inline asm
	mov.u32 %r617, %laneid;
	// end inline asm
	and.b32  	%r466, %r358, 7936;
	shl.b32 	%r618, %r617, 3;
	add.s32 	%r619, %r618, %r466;
	shr.s32 	%r620, %r619, 5;
	add.s32 	%r621, %r620, %r619;
	shl.b32 	%r622, %r621, 3;
	mov.u32 	%r623, _ZZN3cub18CUB_300001_SM_10006detail10merge_sort26DeviceMergeSortMergeKernelINS2_10policy_hubIN6thrust24THRUST_300001_SM_1000_NS6detail15normal_iteratorINS6_10device_ptrIN4cuda3std3__44pairIiiEEEEEEE9Policy600ESG_PNS0_8NullTypeESG_SK_jNSC_4lessISE_EESE_SJ_EEvbT2_T3_T4_PT6_PT7_T5_PSP_SP_NS1_7vsmem_tEE19static_temp_storage;
	add.s32 	%r624, %r623, %r622;
	st.shared.v2.u32 	[%r624], {%r381, %r380};
	st.shared.v2.u32 	[%r624+8], {%r393, %r392};
	st.shared.v2.u32 	[%r624+16], {%r405, %r404};
	st.shared.v2.u32 	[%r624+24], {%r417, %r416};
	st.shared.v2.u32 	[%r624+32], {%r429, %r428};
	st.shared.v2.u32 	[%r624+40], {%r441, %r440};
	st.shared.v2.u32 	[%r624+48], {%r453, %r452};
	st.shared.v2.u32 	[%r624+56], {%r465, %r464};
	bar.warp.sync 	-1;
	mad.lo.s32 	%r625, %r617, -7, %r619;
	shr.s32 	%r626, %r625, 5;
	add.s32 	%r627, %r626, %r625;
	shl.b32 	%r628, %r627, 3;
	add.s32 	%r629, %r623, %r628;
	ld.shared.v2.u32 	{%r468, %r467}, [%r629];
	add.s32 	%r630, %r625, 32;
	shr.s32 	%r631, %r630, 5;
	add.s32 	%r632, %r631, %r625;
	shl.b32 	%r633, %r632, 3;
	add.s32 	%r634, %r623, %r633;
	ld.shared.v2.u32 	{%r470, %r469}, [%r634+256];
	add.s32 	%r635, %r625, 64;
	shr.s32 	%r636, %r635, 5;
	add.s32 	%r637, %r636, %r625;
	shl.b32 	%r638, %r637, 3;
	add.s32 	%r639, %r623, %r638;
	ld.shared.v2.u32 	{%r472, %r471}, [%r639+512];
	add.s32 	%r640, %r625, 96;
	shr.s32 	%r641, %r640, 5;
	add.s32 	%r642, %r641, %r625;
	shl.b32 	%r643, %r642, 3;
	add.s32 	%r644, %r623, %r643;
	ld.shared.v2.u32 	{%r474, %r473}, [%r644+768];
	add.s32 	%r645, %r625, 128;
	shr.s32 	%r646, %r645, 5;
	add.s32 	%r647, %r646, %r625;
	shl.b32 	%r648, %r647, 3;
	add.s32 	%r649, %r623, %r648;
	ld.shared.v2.u32 	{%r476, %r475}, [%r649+1024];
	add.s32 	%r650, %r625, 160;
	shr.s32 	%r651, %r650, 5;
	add.s32 	%r652, %r651, %r625;
	shl.b32 	%r653, %r652, 3;
	add.s32 	%r654, %r623, %r653;
	ld.shared.v2.u32 	{%r478, %r477}, [%r654+1280];
	add.s32 	%r655, %r625, 192;
	shr.s32 	%r656, %r655, 5;
	add.s32 	%r657, %r656, %r625;
	shl.b32 	%r658, %r657, 3;
	add.s32 	%r659, %r623, %r658;
	ld.shared.v2.u32 	{%r480, %r479}, [%r659+1536];
	add.s32 	%r660, %r625, 224;
	shr.s32 	%r661, %r660, 5;
	add.s32 	%r662, %r661, %r625;
	shl.b32 	%r663, %r662, 3;
	add.s32 	%r664, %r623, %r663;
	ld.shared.v2.u32 	{%r482, %r481}, [%r664+1792];
	setp.ne.s32 	%p152, %r3, 0;
	@%p152 bra 	$L__BB12_221;
	st.volatile.shared.u32 	[_ZZN3cub18CUB_300001_SM_10006detail10merge_sort26DeviceMergeSortMergeKernelINS2_10policy_hubIN6thrust24THRUST_300001_SM_1000_NS6detail15normal_iteratorINS6_10device_ptrIN4cuda3std3__44pairIiiEEEEEEE9Policy600ESG_PNS0_8NullTypeESG_SK_jNSC_4lessISE_EESE_SJ_EEvbT2_T3_T4_PT6_PT7_T5_PSP_SP_NS1_7vsmem_tEE19static_temp_storage+16896], %r357;
$L__BB12_221:
	bar.sync 	0;
	ld.volatile.shared.u32 	%r483, [_ZZN3cub18CUB_300001_SM_10006detail10merge_sort26DeviceMergeSortMergeKernelINS2_10policy_hubIN6thrust24THRUST_300001_SM_1000_NS6detail15normal_iteratorINS6_10device_ptrIN4cuda3std3__44pairIiiEEEEEEE9Policy600ESG_PNS0_8NullTypeESG_SK_jNSC_4lessISE_EESE_SJ_EEvbT2_T3_T4_PT6_PT7_T5_PSP_SP_NS1_7vsmem_tEE19static_temp_storage+16896];
	and.b32  	%r665, %r3, 31;
	add.s32 	%r484, %r466, %r665;
	setp.ge.s32 	%p153, %r484, %r483;
	cvt.u64.u32 	%rd45, %r484;
	cvt.u64.u32 	%rd46, %r2;
	add.s64 	%rd47, %rd45, %rd46;
	shl.b64 	%rd48, %rd47, 3;
	add.s64 	%rd12, %rd1, %rd48;
	@%p153 bra 	$L__BB12_223;
	st.global.u32 	[%rd12], %r468;
	st.global.u32 	[%rd12+4], %r467;
$L__BB12_223:
	add.s32 	%r666, %r484, 32;
	setp.ge.s32 	%p154, %r666, %r483;
	@%p154 bra 	$L__BB12_225;
	st.global.u32 	[%rd12+256], %r470;
	st.global.u32 	[%rd12+260], %r469;
$L__BB12_225:
	add.s32 	%r667, %r484, 64;
	setp.ge.s32 	%p155, %r667, %r483;
	@%p155 bra 	$L__BB12_227;
	st.global.u32 	[%rd12+512], %r472;
	st.global.u32 	[%rd12+516], %r471;
$L__BB12_227:
	add.s32 	%r668, %r484, 96;
	setp.ge.s32 	%p156, %r668, %r483;
	@%p156 bra 	$L__BB12_229;
	st.global.u32 	[%rd12+768], %r474;
	st.global.u32 	[%rd12+772], %r473;
$L__BB12_229:
	add.s32 	%r669, %r484, 128;
	setp.ge.s32 	%p157, %r669, %r483;
	@%p157 bra 	$L__BB12_231;
	st.global.u32 	[%rd12+1024], %r476;
	st.global.u32 	[%rd12+1028], %r475;
$L__BB12_231:
	add.s32 	%r670, %r484, 160;
	setp.ge.s32 	%p158, %r670, %r483;
	@%p158 bra 	$L__BB12_233;
	st.global.u32 	[%rd12+1280], %r478;
	st.global.u32 	[%rd12+1284], %r477;
$L__BB12_233:
	add.s32 	%r671, %r484, 192;
	setp.ge.s32 	%p159, %r671, %r483;
	@%p159 bra 	$L__BB12_235;
	st.global.u32 	[%rd12+1536], %r480;
	st.global.u32 	[%rd12+1540], %r479;
$L__BB12_235:
	add.s32 	%r672, %r484, 224;
	setp.ge.s32 	%p160, %r672, %r483;
	@%p160 bra 	$L__BB12_255;
	st.global.u32 	[%rd12+1792], %r482;
	st.global.u32 	[%rd12+1796], %r481;
	bra.uni 	$L__BB12_255;
$L__BB12_237:
	// begin inline asm
	mov.u32 %r673, %laneid;
	// end inline asm
	and.b32  	%r485, %r358, 7936;
	shl.b32 	%r674, %r673, 3;
	add.s32 	%r675, %r674, %r485;
	shr.s32 	%r676, %r675, 5;
	add.s32 	%r677, %r676, %r675;
	shl.b32 	%r678, %r677, 3;
	mov.u32 	%r679, _ZZN3cub18CUB_300001_SM_10006detail10merge_sort26DeviceMergeSortMergeKernelINS2_10policy_hubIN6thrust24THRUST_300001_SM_1000_NS6detail15normal_iteratorINS6_10device_ptrIN4cuda3std3__44pairIiiEEEEEEE9Policy600ESG_PNS0_8NullTypeESG_SK_jNSC_4lessISE_EESE_SJ_EEvbT2_T3_T4_PT6_PT7_T5_PSP_SP_NS1_7vsmem_tEE19static_temp_storage;
	add.s32 	%r680, %r679, %r678;
	st.shared.v2.u32 	[%r680], {%r381, %r380};
	st.shared.v2.u32 	[%r680+8], {%r393, %r392};
	st.shared.v2.u32 	[%r680+16], {%r405, %r404};
	st.shared.v2.u32 	[%r680+24], {%r417, %r416};
	st.shared.v2.u32 	[%r680+32], {%r429, %r428};
	st.shared.v2.u32 	[%r680+40], {%r441, %r440};
	st.shared.v2.u32 	[%r680+48], {%r453, %r452};
	st.shared.v2.u32 	[%r680+56], {%r465, %r464};
	bar.warp.sync 	-1;
	mad.lo.s32 	%r681, %r673, -7, %r675;
	shr.s32 	%r682, %r681, 5;
	add.s32 	%r683, %r682, %r681;
	shl.b32 	%r684, %r683, 3;
	add.s32 	%r685, %r679, %r684;
	ld.shared.v2.u32 	{%r487, %r486}, [%r685];
	add.s32 	%r686, %r681, 32;
	shr.s32 	%r687, %r686, 5;
	add.s32 	%r688, %r687, %r681;
	shl.b32 	%r689, %r688, 3;
	add.s32 	%r690, %r679, %r689;
	ld.shared.v2.u32 	{%r489, %r488}, [%r690+256];
	add.s32 	%r691, %r681, 64;
	shr.s32 	%r692, %r691, 5;
	add.s32 	%r693, %r692, %r681;
	shl.b32 	%r694, %r693, 3;
	add.s32 	%r695, %r679, %r694;
	ld.shared.v2.u32 	{%r491, %r490}, [%r695+512];
	add.s32 	%r696, %r681, 96;
	shr.s32 	%r697, %r696, 5;
	add.s32 	%r698, %r697, %r681;
	shl.b32 	%r699, %r698, 3;
	add.s32 	%r700, %r679, %r699;
	ld.shared.v2.u32 	{%r493, %r492}, [%r700+768];
	add.s32 	%r701, %r681, 128;
	shr.s32 	%r702, %r701, 5;
	add.s32 	%r703, %r702, %r681;
	shl.b32 	%r704, %r703, 3;
	add.s32 	%r705, %r679, %r704;
	ld.shared.v2.u32 	{%r495, %r494}, [%r705+1024];
	add.s32 	%r706, %r681, 160;
	shr.s32 	%r707, %r706, 5;
	add.s32 	%r708, %r707, %r681;
	shl.b32 	%r709, %r708, 3;
	add.s32 	%r710, %r679, %r709;
	ld.shared.v2.u32 	{%r497, %r496}, [%r710+1280];
	add.s32 	%r711, %r681, 192;
	shr.s32 	%r712, %r711, 5;
	add.s32 	%r713, %r712, %r681;
	shl.b32 	%r714, %r713, 3;
	add.s32 	%r715, %r679, %r714;
	ld.shared.v2.u32 	{%r499, %r498}, [%r715+1536];
	add.s32 	%r716, %r681, 224;
	shr.s32 	%r717, %r716, 5;
	add.s32 	%r718, %r717, %r681;
	shl.b32 	%r719, %r718, 3;
	add.s32 	%r720, %r679, %r719;
	ld.shared.v2.u32 	{%r501, %r500}, [%r720+1792];
	setp.ne.s32 	%p161, %r3, 0;
	@%p161 bra 	$L__BB12_239;
	st.volatile.shared.u32 	[_ZZN3cub18CUB_300001_SM_10006detail10merge_sort26DeviceMergeSortMergeKernelINS2_10policy_hubIN6thrust24THRUST_300001_SM_1000_NS6detail15normal_iteratorINS6_10device_ptrIN4cuda3std3__44pairIiiEEEEEEE9Policy600ESG_PNS0_8NullTypeESG_SK_jNSC_4lessISE_EESE_SJ_EEvbT2_T3_T4_PT6_PT7_T5_PSP_SP_NS1_7vsmem_tEE19static_temp_storage+16896], %r357;
$L__BB12_239:
	bar.sync 	0;
	ld.volatile.shared.u32 	%r502, [_ZZN3cub18CUB_300001_SM_10006detail10merge_sort26DeviceMergeSortMergeKernelINS2_10policy_hubIN6thrust24THRUST_300001_SM_1000_NS6detail15normal_iteratorINS6_10device_ptrIN4cuda3std3__44pairIiiEEEEEEE9Policy600ESG_PNS0_8NullTypeESG_SK_jNSC_4lessISE_EESE_SJ_EEvbT2_T3_T4_PT6_PT7_T5_PSP_SP_NS1_7vsmem_tEE19static_temp_storage+16896];
	and.b32  	%r721, %r3, 31;
	cvt.u64.u32 	%rd49, %r485;
	add.s32 	%r503, %r485, %r721;
	add.s32 	%r722, %r721, %r2;
	cvt.u64.u32 	%rd50, %r722;
	add.s64 	%rd51, %rd50, %rd49;
	setp.ge.s32 	%p162, %r503, %r502;
	shl.b64 	%rd52, %rd51, 3;
	add.s64 	%rd13, %rd3, %rd52;
	@%p162 bra 	$L__BB12_241;
	st.global.u32 	[%rd13], %r487;
	st.global.u32 	[%rd13+4], %r486;
$L__BB12_241:
	add.s32 	%r723, %r503, 32;
	setp.ge.s32 	%p163, %r723, %r502;
	@%p163 bra 	$L__BB12_243;
	st.global.u32 	[%rd13+256], %r489;
	st.global.u32 	[%rd13+260], %r488;
$L__BB12_243:
	add.s32 	%r724, %r503, 64;
	setp.ge.s32 	%p164, %r724, %r502;
	@%p164 bra 	$L__BB12_245;
	st.global.u32 	[%rd13+512], %r491;
	st.global.u32 	[%rd13+516], %r490;
$L__BB12_245:
	add.s32 	%r725, %r503, 96;
	setp.ge.s32 	%p165, %r725, %r502;
	@%p165 bra 	$L__BB12_247;
	st.global.u32 	[%rd13+768], %r493;
	st.global.u32 	[%rd13+772], %r492;
$L__BB12_247:
	add.s32 	%r726, %r503, 128;
	setp.ge.s32 	%p166, %r726, %r502;
	@%p166 bra 	$L__BB12_249;
	st.global.u32 	[%rd13+1024], %r495;
	st.global.u32 	[%rd13+1028], %r494;
$L__BB12_249:
	add.s32 	%r727, %r503, 160;
	setp.ge.s32 	%p167, %r727, %r502;
	@%p167 bra 	$L__BB12_251;
	st.global.u32 	[%rd13+1280], %r497;
	st.global.u32 	[%rd13+1284], %r496;
$L__BB12_251:
	add.s32 	%r728, %r503, 192;
	setp.ge.s32 	%p168, %r728, %r502;
	@%p168 bra 	$L__BB12_253;
	st.global.u32 	[%rd13+1536], %r499;
	st.global.u32 	[%rd13+1540], %r498;
$L__BB12_253:
	add.s32 	%r729, %r503, 224;
	setp.ge.s32 	%p169, %r729, %r502;
	@%p169 bra 	$L__BB12_255;
	st.global.u32 	[%rd13+1792], %r501;
	st.global.u32 	[%rd13+1796], %r500;
$L__BB12_255:
	ret;

}
	// .globl	_ZN3cub18CUB_300001_SM_10006detail10merge_sort30DeviceMergeSortBlockSortKernelINS2_10policy_hubIN6thrust24THRUST_300001_SM_1000_NS6detail15normal_iteratorINS6_10device_ptrIN4cuda3std3__44pairIiiEEEEEEE9Policy600ESG_PNS0_8NullTypeESG_SK_mNSC_4lessISE_EESE_SJ_EEvbT0_T1_T2_T3_T4_PT6_PT7_T5_NS1_7vsmem_tE
.visible .entry _ZN3cub18CUB_300001_SM_10006detail10merge_sort30DeviceMergeSortBlockSortKernelINS2_10policy_hubIN6thrust24THRUST_300001_SM_1000_NS6detail15normal_iteratorINS6_10device_ptrIN4cuda3std3__44pairIiiEEEEEEE9Policy600ESG_PNS0_8NullTypeESG_SK_mNSC_4lessISE_EESE_SJ_EEvbT0_T1_T2_T3_T4_PT6_PT7_T5_NS1_7vsmem_tE(
	.param .u8 _ZN3cub18CUB_300001_SM_10006detail10merge_sort30DeviceMergeSortBlockSortKernelINS2_10policy_hubIN6thrust24THRUST_300001_SM_1000_NS6detail15normal_iteratorINS6_10device_ptrIN4cuda3std3__44pairIiiEEEEEEE9Policy600ESG_PNS0_8NullTypeESG_SK_mNSC_4lessISE_EESE_SJ_EEvbT0_T1_T2_T3_T4_PT6_PT7_T5_NS1_7vsmem_tE_param_0,
	.param .align 8 .b8 _ZN3cub18CUB_300001_SM_10006detail10merge_sort30DeviceMergeSortBlockSortKernelINS2_10policy_hubIN6thrust24THRUST_300001_SM_1000_NS6detail15normal_iteratorINS6_10device_ptrIN4cuda3std3__44pairIiiEEEEEEE9Policy600ESG_PNS0_8NullTypeESG_SK_mNSC_4lessISE_EESE_SJ_EEvbT0_T1_T2_T3_T4_PT6_PT7_T5_NS1_7vsmem_tE_param_1[8],
	.param .u64 .ptr .align 1 _ZN3cub18CUB_300001_SM_10006detail10merge_sort30DeviceMergeSortBlockSortKernelINS2_10policy_hubIN6thrust24THRUST_300001_SM_1000_NS6detail15normal_iteratorINS6_10device_ptrIN4cuda3std3__44pairIiiEEEEEEE9Policy600ESG_PNS0_8NullTypeESG_SK_mNSC_4lessISE_EESE_SJ_EEvbT0_T1_T2_T3_T4_PT6_PT7_T5_NS1_7vsmem_tE_param_2,
	.param .align 8 .b8 _ZN3cub18CUB_300001_SM_10006detail10merge_sort30DeviceMergeSortBlockSortKernelINS2_10policy_hubIN6thrust24THRUST_300001_SM_1000_NS6detail15normal_iteratorINS6_10device_ptrIN4cuda3std3__44pairIiiEEEEEEE9Policy600ESG_PNS0_8NullTypeESG_SK_mNSC_4lessISE_EESE_SJ_EEvbT0_T1_T2_T3_T4_PT6_PT7_T5_NS1_7vsmem_tE_param_3[8],
	.param .u64 .ptr .align 1 _ZN3cub18CUB_300001_SM_10006detail10merge_sort30DeviceMergeSortBlockSortKernelINS2_10policy_hubIN6thrust24THRUST_300001_SM_1000_NS6detail15normal_iteratorINS6_10device_ptrIN4cuda3std3__44pairIiiEEEEEEE9Policy600ESG_PNS0_8NullTypeESG_SK_mNSC_4lessISE_EESE_SJ_EEvbT0_T1_T2_T3_T4_PT6_PT7_T5_NS1_7vsmem_tE_param_4,
	.param .u64 _ZN3cub18CUB_300001_SM_10006detail10merge_sort30DeviceMergeSortBlockSortKernelINS2_10policy_hubIN6thrust24THRUST_300001_SM_1000_NS6detail15normal_iteratorINS6_10device_ptrIN4cuda3std3__44pairIiiEEEEEEE9Policy600ESG_PNS0_8NullTypeESG_SK_mNSC_4lessISE_EESE_SJ_EEvbT0_T1_T2_T3_T4_PT6_PT7_T5_NS1_7vsmem_tE_param_5,
	.param .u64 .ptr .align 1 _ZN3cub18CUB_300001_SM_10006detail10merge_sort30DeviceMergeSortBlockSortKernelINS2_10policy_hubIN6thrust24THRUST_300001_SM_1000_NS6detail15normal_iteratorINS6_10device_ptrIN4cuda3std3__44pairIiiEEEEEEE9Policy600ESG_PNS0_8NullTypeESG_SK_mNSC_4lessISE_EESE_SJ_EEvbT0_T1_T2_T3_T4_PT6_PT7_T5_NS1_7vsmem_tE_param_6,
	.param .u64 .ptr .align 1 _ZN3cub18CUB_300001_SM_10006detail10merge_sort30DeviceMergeSortBlockSortKernelINS2_10policy_hubIN6thrust24THRUST_300001_SM_1000_NS6detail15normal_iteratorINS6_10device_ptrIN4cuda3std3__44pairIiiEEEEEEE9Policy600ESG_PNS0_8NullTypeESG_SK_mNSC_4lessISE_EESE_SJ_EEvbT0_T1_T2_T3_T4_PT6_PT7_T5_NS1_7vsmem_tE_param_7,
	.param .align 1 .b8 _ZN3cub18CUB_300001_SM_10006detail10merge_sort30DeviceMergeSortBlockSortKernelINS2_10policy_hubIN6thrust24THRUST_300001_SM_1000_NS6detail15normal_iteratorINS6_10device_ptrIN4cuda3std3__44pairIiiEEEEEEE9Policy600ESG_PNS0_8NullTypeESG_SK_mNSC_4lessISE_EESE_SJ_EEvbT0_T1_T2_T3_T4_PT6_PT7_T5_NS1_7vsmem_tE_param_8[1],
	.param .align 8 .b8 _ZN3cub18CUB_300001_SM_10006detail10merge_sort30DeviceMergeSortBlockSortKernelINS2_10policy_hubIN6thrust24THRUST_300001_SM_1000_NS6detail15normal_iteratorINS6_10device_ptrIN4cuda3std3__44pairIiiEEEEEEE9Policy600ESG_PNS0_8NullTypeESG_SK_mNSC_4lessISE_EESE_SJ_EEvbT0_T1_T2_T3_T4_PT6_PT7_T5_NS1_7vsmem_tE_param_9[8]
)
.maxntid 256
{
	.reg .pred 	%p<498>;
	.reg .b16 	%rs<4>;
	.reg .b32 	%r<1460>;
	.reg .b64 	%rd<43>;
	// demoted variable
	.shared .align 16 .b8 _ZZN3cub18CUB_300001_SM_10006detail10merge_sort30DeviceMergeSortBlockSortKernelINS2_10policy_hubIN6thrust24THRUST_300001_SM_1000_NS6detail15normal_iteratorINS6_10device_ptrIN4cuda3std3__44pairIiiEEEEEEE9Policy600ESG_PNS0_8NullTypeESG_SK_mNSC_4lessISE_EESE_SJ_EEvbT0_T1_T2_T3_T4_PT6_PT7_T5_NS1_7vsmem_tEE19static_temp_storage[16912];
	ld.param.u64 	%rd11, [_ZN3cub18CUB_300001_SM_10006detail10merge_sort30DeviceMergeSortBlockSortKernelINS2_10policy_hubIN6thrust24THRUST_300001_SM_1000_NS6detail15normal_iteratorINS6_10device_ptrIN4cuda3std3__44pairIiiEEEEEEE9Policy600ESG_PNS0_8NullTypeESG_SK_mNSC_4lessISE_EESE_SJ_EEvbT0_T1_T2_T3_T4_PT6_PT7_T5_NS1_7vsmem_tE_param_3];
	ld.param.u64 	%rd12, [_ZN3cub18CUB_300001_SM_10006detail10merge_sort30DeviceMergeSortBlockSortKernelINS2_10policy_hubIN6thrust24THRUST_300001_SM_1000_NS6detail15normal_iteratorINS6_10device_ptrIN4cuda3std3__44pairIiiEEEEEEE9Policy600ESG_PNS0_8NullTypeESG_SK_mNSC_4lessISE_EESE_SJ_EEvbT0_T1_T2_T3_T4_PT6_PT7_T5_NS1_7vsmem_tE_param_1];
	ld.param.u64 	%rd9, [_ZN3cub18CUB_300001_SM_10006detail10merge_sort30DeviceMergeSortBlockSortKernelINS2_10policy_hubIN6thrust24THRUST_300001_SM_1000_NS6detail15normal_iteratorINS6_10device_ptrIN4cuda3std3__44pairIiiEEEEEEE9Policy600ESG_PNS0_8NullTypeESG_SK_mNSC_4lessISE_EESE_SJ_EEvbT0_T1_T2_T3_T4_PT6_PT7_T5_NS1_7vsmem_tE_param_5];
	cvta.to.global.u64 	%rd1, %rd12;
	cvta.to.global.u64 	%rd2, %rd11;
	mov.u32 	%r662, %ctaid.x;
	cvt.u64.u32 	%rd13, %r662;
	mov.u32 	%r663, %nctaid.x;
	cvt.u64.u32 	%rd14, %r663;
	mul.wide.u32 	%rd3, %r662, 2048;
	add.s64 	%rd15, %rd14, -1;
	setp.le.u64 	%p37, %rd15, %rd13;
	@%p37 bra 	$L__BB13_140;
	// begin inline asm
	griddepcontrol.wait;
	// end inline asm
	mov.u32 	%r1, %tid.x;
	and.b32  	%r2, %r1, 31;
	shl.b32 	%r887, %r1, 3;
	and.b32  	%r3, %r887, 7936;
	or.b32  	%r888, %r3, %r2;
	cvt.u64.u32 	%rd28, %r888;
	add.s64 	%rd4, %rd3, %rd28;
	shl.b64 	%rd29, %rd4, 3;
	add.s64 	%rd30, %rd1, %rd29;
	ld.global.u32 	%r889, [%rd30];
	ld.global.u32 	%r890, [%rd30+4];
	ld.global.u32 	%r891, [%rd30+256];
	ld.global.u32 	%r892, [%rd30+260];
	ld.global.u32 	%r893, [%rd30+512];
	ld.global.u32 	%r894, [%rd30+516];
	ld.global.u32 	%r895, [%rd30+768];
	ld.global.u32 	%r896, [%rd30+772];
	ld.global.u32 	%r897, [%rd30+1024];
	ld.global.u32 	%r898, [%rd30+1028];
	ld.global.u32 	%r899, [%rd30+1280];
	ld.global.u32 	%r900, [%rd30+1284];
	ld.global.u32 	%r901, [%rd30+1536];
	ld.global.u32 	%r902, [%rd30+1540];
	ld.global.u32 	%r903, [%rd30+1792];
	ld.global.u32 	%r904, [%rd30+1796];
	// begin inline asm
	mov.u32 %r886, %laneid;
	// end inline asm
	add.s32 	%r905, %r886, %r3;
	shr.s32 	%r906, %r905, 5;
	add.s32 	%r907, %r906, %r905;
	shl.b32 	%r908, %r907, 3;
	mov.u32 	%r909, _ZZN3cub18CUB_300001_SM_10006detail10merge_sort30DeviceMergeSortBlockSortKernelINS2_10policy_hubIN6thrust24THRUST_300001_SM_1000_NS6detail15normal_iteratorINS6_10device_ptrIN4cuda3std3__44pairIiiEEEEEEE9Policy600ESG_PNS0_8NullTypeESG_SK_mNSC_4lessISE_EESE_SJ_EEvbT0_T1_T2_T3_T4_PT6_PT7_T5_NS1_7vsmem_tEE19static_temp_storage;
	add.s32 	%r4, %r909, %r908;
	st.shared.v2.u32 	[%r4], {%r889, %r890};
	add.s32 	%r910, %r905, 32;
	shr.s32 	%r911, %r910, 5;
	add.s32 	%r912, %r911, %r905;
	shl.b32 	%r913, %r912, 3;
	add.s32 	%r5, %r909, %r913;
	st.shared.v2.u32 	[%r5+256], {%r891, %r892};
	add.s32 	%r914, %r905, 64;
	shr.s32 	%r915, %r914, 5;
	add.s32 	%r916, %r915, %r905;
	shl.b32 	%r917, %r916, 3;
	add.s32 	%r6, %r909, %r917;
	st.shared.v2.u32 	[%r6+512], {%r893, %r894};
	add.s32 	%r918, %r905, 96;
	shr.s32 	%r919, %r918, 5;
	add.s32 	%r920, %r919, %r905;
	shl.b32 	%r921, %r920, 3;
	add.s32 	%r7, %r909, %r921;
	st.shared.v2.u32 	[%r7+768], {%r895, %r896};
	add.s32 	%r922, %r905, 128;
	shr.s32 	%r923, %r922, 5;
	add.s32 	%r924, %r923, %r905;
	shl.b32 	%r925, %r924, 3;
	add.s32 	%r8, %r909, %r925;
	st.shared.v2.u32 	[%r8+1024], {%r897, %r898};
	add.s32 	%r926, %r905, 160;
	shr.s32 	%r927, %r926, 5;
	add.s32 	%r928, %r927, %r905;
	shl.b32 	%r929, %r928, 3;
	add.s32 	%r9, %r909, %r929;
	st.shared.v2.u32 	[%r9+1280], {%r899, %r900};
	add.s32 	%r930, %r905, 192;
	shr.s32 	%r931, %r930, 5;
	add.s32 	%r932, %r931, %r905;
	shl.b32 	%r933, %r932, 3;
	add.s32 	%r10, %r909, %r933;
	st.shared.v2.u32 	[%r10+1536], {%r901, %r902};
	add.s32 	%r934, %r905, 224;
	shr.s32 	%r935, %r934, 5;
	add.s32 	%r936, %r935, %r905;
	shl.b32 	%r937, %r936, 3;
	add.s32 	%r11, %r909, %r937;
	st.shared.v2.u32 	[%r11+1792], {%r903, %r904};
	bar.warp.sync 	-1;
	mad.lo.s32 	%r938, %r886, 7, %r905;
	shr.s32 	%r939, %r938, 5;
	add.s32 	%r940, %r939, %r938;
	shl.b32 	%r941, %r940, 3;
	add.s32 	%r12, %r909, %r941;
	ld.shared.v2.u32 	{%r1119, %r1118}, [%r12];
	add.s32 	%r942, %r938, 1;
	shr.s32 	%r943, %r942, 5;
	add.s32 	%r944, %r943, %r938;
	shl.b32 	%r945, %r944, 3;
	add.s32 	%r15, %r909, %r945;
	ld.shared.v2.u32 	{%r16, %r17}, [%r15+8];
	add.s32 	%r946, %r938, 2;
	shr.s32 	%r947, %r946, 5;
	add.s32 	%r948, %r947, %r938;
	shl.b32 	%r949, %r948, 3;
	add.s32 	%r18, %r909, %r949;
	ld.shared.v2.u32 	{%r1095, %r1094}, [%r18+16];
	add.s32 	%r950, %r938, 3;
	shr.s32 	%r951, %r950, 5;
	add.s32 	%r952, %r951, %r938;
	shl.b32 	%r953, %r952, 3;
	add.s32 	%r21, %r909, %r953;
	ld.shared.v2.u32 	{%r22, %r23}, [%r21+24];
	add.s32 	%r954, %r938, 4;
	shr.s32 	%r955, %r954, 5;
	add.s32 	%r956, %r955, %r938;
	shl.b32 	%r957, %r956, 3;
	add.s32 	%r24, %r909, %r957;
	ld.shared.v2.u32 	{%r1099, %r1098}, [%r24+32];
	add.s32 	%r958, %r938, 5;
	shr.s32 	%r959, %r958, 5;
	add.s32 	%r960, %r959, %r938;
	shl.b32 	%r961, %r960, 3;
	add.s32 	%r27, %r909, %r961;
	ld.shared.v2.u32 	{%r28, %r29}, [%r27+40];
	add.s32 	%r962, %r938, 6;
	shr.s32 	%r963, %r962, 5;
	add.s32 	%r964, %r963, %r938;
	shl.b32 	%r965, %r964, 3;
	add.s32 	%r30, %r909, %r965;
	ld.shared.v2.u32 	{%r1103, %r1102}, [%r30+48];
	add.s32 	%r966, %r938, 7;
	shr.s32 	%r967, %r966, 5;
	add.s32 	%r968, %r967, %r938;
	shl.b32 	%r969, %r968, 3;
	add.s32 	%r33, %r909, %r969;
	ld.shared.v2.u32 	{%r34, %r35}, [%r33+56];
	bar.sync 	0;
	// begin inline asm
	griddepcontrol.launch_dependents;
	// end inline asm
	setp.lt.s32 	%p288, %r16, %r1119;
	@%p288 bra 	$L__BB13_3;
	setp.lt.s32 	%p289, %r1119, %r16;
	setp.ge.s32 	%p290, %r17, %r1118;
	or.pred  	%p291, %p289, %p290;
	mov.u32 	%r1106, %r17;
	mov.u32 	%r1107, %r16;
	@%p291 bra 	$L__BB13_4;
$L__BB13_3:
	mov.u32 	%r1106, %r1118;
	mov.u32 	%r1107, %r1119;
	mov.u32 	%r1118, %r17;
	mov.u32 	%r1119, %r16;
$L__BB13_4:
	setp.lt.s32 	%p292, %r22, %r1095;
	@%p292 bra 	$L__BB13_6;
	setp.lt.s32 	%p293, %r1095, %r22;
	setp.ge.s32 	%p294, %r23, %r1094;
	or.pred  	%p295, %p293, %p294;
	mov.u32 	%r1110, %r23;
	mov.u32 	%r1111, %r22;
	@%p295 bra 	$L__BB13_7;
$L__BB13_6:
	mov.u32 	%r1110, %r1094;
	mov.u32 	%r1111, %r1095;
	mov.u32 	%r1094, %r23;
	mov.u32 	%r1095, %r22;
$L__BB13_7:
	setp.lt.s32 	%p296, %r28, %r1099;
	@%p296 bra 	$L__BB13_9;
	setp.lt.s32 	%p297, %r1099, %r28;
	setp.ge.s32 	%p298, %r29, %r1098;
	or.pred  	%p299, %p297, %p298;
	mov.u32 	%r1114, %r29;
	mov.u32 	%r1115, %r28;
	@%p299 bra 	$L__BB13_10;
$L__BB13_9:
	mov.u32 	%r1114, %r1098;
	mov.u32 	%r1115, %r1099;
	mov.u32 	%r1098, %r29;
	mov.u32 	%r1099, %r28;
$L__BB13_10:
	setp.lt.s32 	%p300, %r34, %r1103;
	@%p300 bra 	$L__BB13_12;
	setp.lt.s32 	%p301, %r1103, %r34;
	setp.ge.s32 	%p302, %r35, %r1102;
	or.pred  	%p303, %p301, %p302;
	mov.u32 	%r1100, %r35;
	mov.u32 	%r1101, %r34;
	@%p303 bra 	$L__BB13_13;
$L__BB13_12:
	mov.u32 	%r1100, %r1102;
	mov.u32 	%r1101, %r1103;
	mov.u32 	%r1102, %r35;
	mov.u32 	%r1103, %r34;
$L__BB13_13:
	setp.lt.s32 	%p304, %r1095, %r1107;
	@%p304 bra 	$L__BB13_15;
	setp.lt.s32 	%p305, %r1107, %r1095;
	setp.ge.s32 	%p306, %r1094, %r1106;
	or.pred  	%p307, %p305, %p306;
	mov.u32 	%r1122, %r1094;
	mov.u32 	%r1123, %r1095;
	@%p307 bra 	$L__BB13_16;
$L__BB13_15:
	mov.u32 	%r1122, %r1106;
	mov.u32 	%r1123, %r1107;
	mov.u32 	%r1106, %r1094;
	mov.u32 	%r1107, %r1095;
$L__BB13_16:
	setp.lt.s32 	%p308, %r1099, %r1111;
	@%p308 bra 	$L__BB13_18;
	setp.lt.s32 	%p309, %r1111, %r1099;
	setp.ge.s32 	%p310, %r1098, %r1110;
	or.pred  	%p311, %p309, %p310;
	mov.u32 	%r1126, %r1098;
	mov.u32 	%r1127, %r1099;
	@%p311 bra 	$L__BB13_19;
$L__BB13_18:
	mov.u32 	%r1126, %r1110;
	mov.u32 	%r1127, %r1111;
	mov.u32 	%r1110, %r1098;
	mov.u32 	%r1111, %r1099;
$L__BB13_19:
	setp.lt.s32 	%p312, %r1103, %r1115;
	@%p312 bra 	$L__BB13_21;
	setp.lt.s32 	%p313, %r1115, %r1103;
	setp.ge.s32 	%p314, %r1102, %r1114;
	or.pred  	%p315, %p313, %p314;
	mov.u32 	%r1130, %r1102;
	mov.u32 	%r1131, %r1103;
	@%p315 bra 	$L__BB13_22;
$L__BB13_21:
	mov.u32 	%r1130, %r1114;
	mov.u32 	%r1131, %r1115;
	mov.u32 	%r1114, %r1102;
	mov.u32 	%r1115, %r1103;
$L__BB13_22:
	setp.lt.s32 	%p316, %r1107, %r1119;
	@%p316 bra 	$L__BB13_24;
	setp.lt.s32 	%p317, %r1119, %r1107;
	setp.ge.s32 	%p318, %r1106, %r1118;
	or.pred  	%p319, %p317, %p318;
	mov.u32 	%r1134, %r1106;
	mov.u32 	%r1135, %r1107;
	@%p319 bra 	$L__BB13_25;
$L__BB13_24:
	mov.u32 	%r1134, %r1118;
	mov.u32 	%r1135, %r1119;
	mov.u32 	%r1118, %r1106;
	mov.u32 	%r1119, %r1107;
$L__BB13_25:
	setp.lt.s32 	%p320, %r1111, %r1123;
	@%p320 bra 	$L__BB13_27;
	setp.lt.s32 	%p321, %r1123, %r1111;
	setp.ge.s32 	%p322, %r1110, %r1122;
	or.pred  	%p323, %p321, %p322;
	mov.u32 	%r1138, %r1110;
	mov.u32 	%r1139, %r1111;
	@%p323 bra 	$L__BB13_28;
$L__BB13_27:
	mov.u32 	%r1138, %r1122;
	mov.u32 	%r1139, %r1123;
	mov.u32 	%r1122, %r1110;
	mov.u32 	%r1123, %r1111;
$L__BB13_28:
	setp.lt.s32 	%p324, %r1115, %r1127;
	@%p324 bra 	$L__BB13_30;
	setp.lt.s32 	%p325, %r1127, %r1115;
	setp.ge.s32 	%p326, %r1114, %r1126;
	or.pred  	%p327, %p325, %p326;
	mov.u32 	%r1142, %r1114;
	mov.u32 	%r1143, %r1115;
	@%p327 bra 	$L__BB13_31;
$L__BB13_30:
	mov.u32 	%r1142, %r1126;
	mov.u32 	%r1143, %r1127;
	mov.u32 	%r1126, %r1114;
	mov.u32 	%r1127, %r1115;
$L__BB13_31:
	setp.lt.s32 	%p328, %r1101, %r1131;
	@%p328 bra 	$L__BB13_33;
	setp.lt.s32 	%p329, %r1131, %r1101;
	setp.ge.s32 	%p330, %r1100, %r1130;
	or.pred  	%p331, %p329, %p330;
	mov.u32 	%r1128, %r1100;
	mov.u32 	%r1129, %r1101;
	@%p331 bra 	$L__BB13_34;
$L__BB13_33:
	mov.u32 	%r1128, %r1130;
	mov.u32 	%r1129, %r1131;
	mov.u32 	%r1130, %r1100;
	mov.u32 	%r1131, %r1101;
$L__BB13_34:
	setp.lt.s32 	%p332, %r1123, %r1135;
	@%p332 bra 	$L__BB13_36;
	setp.lt.s32 	%p333, %r1135, %r1123;
	setp.ge.s32 	%p334, %r1122, %r1134;
	or.pred  	%p335, %p333, %p334;
	mov.u32 	%r1150, %r1122;
	mov.u32 	%r1151, %r1123;
	@%p335 bra 	$L__BB13_37;
$L__BB13_36:
	mov.u32 	%r1150, %r1134;
	mov.u32 	%r1151, %r1135;
	mov.u32 	%r1134, %r1122;
	mov.u32 	%r1135, %r1123;
$L__BB13_37:
	setp.lt.s32 	%p336, %r1127, %r1139;
	@%p336 bra 	$L__BB13_39;
	setp.lt.s32 	%p337, %r1139, %r1127;
	setp.ge.s32 	%p338, %r1126, %r1138;
	or.pred  	%p339, %p337, %p338;
	mov.u32 	%r1154, %r1126;
	mov.u32 	%r1155, %r1127;
	@%p339 bra 	$L__BB13_40;
$L__BB13_39:
	mov.u32 	%r1154, %r1138;
	mov.u32 	%r1155, %r1139;
	mov.u32 	%r1138, %r1126;
	mov.u32 	%r1139, %r1127;
$L__BB13_40:
	setp.lt.s32 	%p340, %r1131, %r1143;
	@%p340 bra 	$L__BB13_42;
	setp.lt.s32 	%p341, %r1143, %r1131;
	setp.ge.s32 	%p342, %r1130, %r1142;
	or.pred  	%p343, %p341, %p342;
	mov.u32 	%r1158, %r1130;
	mov.u32 	%r1159, %r1131;
	@%p343 bra 	$L__BB13_43;
$L__BB13_42:
	mov.u32 	%r1158, %r1142;
	mov.u32 	%r1159, %r1143;
	mov.u32 	%r1142, %r1130;
	mov.u32 	%r1143, %r1131;
$L__BB13_43:
	setp.lt.s32 	%p344, %r1135, %r1119;
	@%p344 bra 	$L__BB13_45;
	setp.lt.s32 	%p345, %r1119, %r1135;
	setp.ge.s32 	%p346, %r1134, %r1118;
	or.pred  	%p347, %p345, %p346;
	mov.u32 	%r1162, %r1134;
	mov.u32 	%r1163, %r1135;
	@%p347 bra 	$L__BB13_46;
$L__BB13_45:
	mov.u32 	%r1162, %r1118;
	mov.u32 	%r1163, %r1119;
	mov.u32 	%r1118, %r1134;
	mov.u32 	%r1119, %r1135;
$L__BB13_46:
	setp.lt.s32 	%p348, %r1139, %r1151;
	@%p348 bra 	$L__BB13_48;
	setp.lt.s32 	%p349, %r1151, %r1139;
	setp.ge.s32 	%p350, %r1138, %r1150;
	or.pred  	%p351, %p349, %p350;
	mov.u32 	%r1166, %r1138;
	mov.u32 	%r1167, %r1139;
	@%p351 bra 	$L__BB13_49;
$L__BB13_48:
	mov.u32 	%r1166, %r1150;
	mov.u32 	%r1167, %r1151;
	mov.u32 	%r1150, %r1138;
	mov.u32 	%r1151, %r1139;
$L__BB13_49:
	setp.lt.s32 	%p352, %r1143, %r1155;
	@%p352 bra 	$L__BB13_51;
	setp.lt.s32 	%p353, %r1155, %r1143;
	setp.ge.s32 	%p354, %r1142, %r1154;
	or.pred  	%p355, %p353, %p354;
	mov.u32 	%r1170, %r1142;
	mov.u32 	%r1171, %r1143;
	@%p355 bra 	$L__BB13_52;
$L__BB13_51:
	mov.u32 	%r1170, %r1154;
	mov.u32 	%r1171, %r1155;
	mov.u32 	%r1154, %r1142;
	mov.u32 	%r1155, %r1143;
$L__BB13_52:
	setp.lt.s32 	%p356, %r1129, %r1159;
	@%p356 bra 	$L__BB13_54;
	setp.lt.s32 	%p357, %r1159, %r1129;
	setp.ge.s32 	%p358, %r1128, %r1158;
	or.pred  	%p359, %p357, %p358;
	mov.u32 	%r1156, %r1128;
	mov.u32 	%r1157, %r1129;
	@%p359 bra 	$L__BB13_55;
$L__BB13_54:
	mov.u32 	%r1156, %r1158;
	mov.u32 	%r1157, %r1159;
	mov.u32 	%r1158, %r1128;
	mov.u32 	%r1159, %r1129;
$L__BB13_55:
	setp.lt.s32 	%p360, %r1151, %r1163;
	@%p360 bra 	$L__BB13_57;
	setp.lt.s32 	%p361, %r1163, %r1151;
	setp.ge.s32 	%p362, %r1150, %r1162;
	or.pred  	%p363, %p361, %p362;
	mov.u32 	%r1178, %r1150;
	mov.u32 	%r1179, %r1151;
	@%p363 bra 	$L__BB13_58;
$L__BB13_57:
	mov.u32 	%r1178, %r1162;
	mov.u32 	%r1179, %r1163;
	mov.u32 	%r1162, %r1150;
	mov.u32 	%r1163, %r1151;
$L__BB13_58:
	setp.lt.s32 	%p364, %r1155, %r1167;
	@%p364 bra 	$L__BB13_60;
	setp.lt.s32 	%p365, %r1167, %r1155;
	setp.ge.s32 	%p366, %r1154, %r1166;
	or.pred  	%p367, %p365, %p366;
	mov.u32 	%r1182, %r1154;
	mov.u32 	%r1183, %r1155;
	@%p367 bra 	$L__BB13_61;
$L__BB13_60:
	mov.u32 	%r1182, %r1166;
	mov.u32 	%r1183, %r1167;
	mov.u32 	%r1166, %r1154;
	mov.u32 	%r1167, %r1155;
$L__BB13_61:
	setp.lt.s32 	%p368, %r1159, %r1171;
	@%p368 bra 	$L__BB13_63;
	setp.lt.s32 	%p369, %r1171, %r1159;
	setp.ge.s32 	%p370, %r1158, %r1170;
	or.pred  	%p371, %p369, %p370;
	mov.u32 	%r1186, %r1158;
	mov.u32 	%r1187, %r1159;
	@%p371 bra 	$L__BB13_64;
$L__BB13_63:
	mov.u32 	%r1186, %r1170;
	mov.u32 	%r1187, %r1171;
	mov.u32 	%r1170, %r1158;
	mov.u32 	%r1171, %r1159;
$L__BB13_64:
	setp.lt.s32 	%p372, %r1163, %r1119;
	@%p372 bra 	$L__BB13_66;
	setp.lt.s32 	%p373, %r1119, %r1163;
	setp.ge.s32 	%p374, %r1162, %r1118;
	or.pred  	%p375, %p373, %p374;
	mov.u32 	%r1190, %r1162;
	mov.u32 	%r1191, %r1163;
	@%p375 bra 	$L__BB13_67;
$L__BB13_66:
	mov.u32 	%r1190, %r1118;
	mov.u32 	%r1191, %r1119;
	mov.u32 	%r1118, %r1162;
	mov.u32 	%r1119, %r1163;
$L__BB13_67:
	setp.lt.s32 	%p376, %r1167, %r1179;
	@%p376 bra 	$L__BB13_69;
	setp.lt.s32 	%p377, %r1179, %r1167;
	setp.ge.s32 	%p378, %r1166, %r1178;
	or.pred  	%p379, %p377, %p378;
	mov.u32 	%r1194, %r1166;
	mov.u32 	%r1195, %r1167;
	@%p379 bra 	$L__BB13_70;
$L__BB13_69:
	mov.u32 	%r1194, %r1178;
	mov.u32 	%r1195, %r1179;
	mov.u32 	%r1178, %r1166;
	mov.u32 	%r1179, %r1167;
$L__BB13_70:
	setp.lt.s32 	%p380, %r1171, %r1183;
	@%p380 bra 	$L__BB13_72;
	setp.lt.s32 	%p381, %r1183, %r1171;
	setp.ge.s32 	%p382, %r1170, %r1182;
	or.pred  	%p383, %p381, %p382;
	mov.u32 	%r1198, %r1170;
	mov.u32 	%r1199, %r1171;
	@%p383 bra 	$L__BB13_73;
$L__BB13_72:
	mov.u32 	%r1198, %r1182;
	mov.u32 	%r1199, %r1183;
	mov.u32 	%r1182, %r1170;
	mov.u32 	%r1183, %r1171;
$L__BB13_73:
	setp.lt.s32 	%p384, %r1157, %r1187;
	@%p384 bra 	$L__BB13_75;
	setp.lt.s32 	%p385, %r1187, %r1157;
	setp.ge.s32 	%p386, %r1156, %r1186;
	or.pred  	%p387, %p385, %p386;
	mov.u32 	%r1200, %r1156;
	mov.u32 	%r1201, %r1157;
	@%p387 bra 	$L__BB13_76;
$L__BB13_75:
	mov.u32 	%r1200, %r1186;
	mov.u32 	%r1201, %r1187;
	mov.u32 	%r1186, %r1156;
	mov.u32 	%r1187, %r1157;
$L__BB13_76:
	setp.lt.s32 	%p388, %r1179, %r1191;
	@%p388 bra 	$L__BB13_78;
	setp.lt.s32 	%p389, %r1191, %r1179;
	setp.ge.s32 	%p390, %r1178, %r1190;
	or.pred  	%p391, %p389, %p390;
	mov.u32 	%r1210, %r1178;
	mov.u32 	%r1211, %r1179;
	@%p391 bra 	$L__BB13_79;
$L__BB13_78:
	mov.u32 	%r1210, %r1190;
	mov.u32 	%r1211, %r1191;
	mov.u32 	%r1190, %r1178;
	mov.u32 	%r1191, %r1179;
$L__BB13_79:
	setp.lt.s32 	%p392, %r1183, %r1195;
	@%p392 bra 	$L__BB13_81;
	setp.lt.s32 	%p393, %r1195, %r1183;
	setp.ge.s32 	%p394, %r1182, %r1194;
	or.pred  	%p395, %p393, %p394;
	mov.u32 	%r1206, %r1182;
	mov.u32 	%r1207, %r1183;
	@%p395 bra 	$L__BB13_82;
$L__BB13_81:
	mov.u32 	%r1206, %r1194;
	mov.u32 	%r1207, %r1195;
	mov.u32 	%r1194, %r1182;
	mov.u32 	%r1195, %r1183;
$L__BB13_82:
	setp.lt.s32 	%p396, %r1187, %r1199;
	@%p396 bra 	$L__BB13_84;
	setp.lt.s32 	%p397, %r1199, %r1187;
	setp.ge.s32 	%p398, %r1186, %r1198;
	or.pred  	%p399, %p397, %p398;
	mov.u32 	%r1202, %r1186;
	mov.u32 	%r1203, %r1187;
	@%p399 bra 	$L__BB13_85;
$L__BB13_84:
	mov.u32 	%r1202, %r1198;
	mov.u32 	%r1203, %r1199;
	mov.u32 	%r1198, %r1186;
	mov.u32 	%r1199, %r1187;
$L__BB13_85:
	mov.b32 	%r1216, 2;
	shl.b32 	%r972, %r1, 6;
$L__BB13_86:
	mov.u32 	%r164, %r1216;
	bar.sync 	0;
	add.s32 	%r971, %r164, -1;
	mov.u32 	%r973, _ZZN3cub18CUB_300001_SM_10006detail10merge_sort30DeviceMergeSortBlockSortKernelINS2_10policy_hubIN6thrust24THRUST_300001_SM_1000_NS6detail15normal_iteratorINS6_10device_ptrIN4cuda3std3__44pairIiiEEEEEEE9Policy600ESG_PNS0_8NullTypeESG_SK_mNSC_4lessISE_EESE_SJ_EEvbT0_T1_T2_T3_T4_PT6_PT7_T5_NS1_7vsmem_tEE19static_temp_storage;
	add.s32 	%r974, %r973, %r972;
	st.shared.v4.u32 	[%r974], {%r1119, %r1118, %r1191, %r1190};
	st.shared.v4.u32 	[%r974+16], {%r1211, %r1210, %r1195, %r1194};
	st.shared.v4.u32 	[%r974+32], {%r1207, %r1206, %r1199, %r1198};
	st.shared.v4.u32 	[%r974+48], {%r1203, %r1202, %r1201, %r1200};
	bar.sync 	0;
	neg.s32 	%r975, %r164;
	and.b32  	%r976, %r1, %r975;
	shl.b32 	%r977, %r976, 3;
	shl.b32 	%r978, %r164, 2;
	and.b32  	%r979, %r971, %r1;
	shl.b32 	%r980, %r979, 3;
	min.u32 	%r165, %r980, 2048;
	min.u32 	%r166, %r977, 2048;
	add.s32 	%r981, %r166, %r978;
	min.u32 	%r167, %r981, 2048;
	add.s32 	%r982, %r167, %r978;
	min.u32 	%r168, %r982, 2048;
	sub.s32 	%r983, %r167, %r166;
	sub.s32 	%r984, %r168, %r167;
	setp.lt.s32 	%p400, %r165, %r984;
	sub.s32 	%r985, %r165, %r984;
	selp.b32 	%r1219, 0, %r985, %p400;
	min.s32 	%r1217, %r983, %r165;
	setp.ge.s32 	%p401, %r1219, %r1217;
	@%p401 bra 	$L__BB13_91;
	add.s32 	%r171, %r167, %r165;
$L__BB13_88:
	sub.s32 	%r986, %r1217, %r1219;
	shr.u32 	%r987, %r986, 31;
	add.s32 	%r988, %r986, %r987;
	shr.s32 	%r989, %r988, 1;
	add.s32 	%r174, %r989, %r1219;
	add.s32 	%r990, %r174, %r166;
	shl.b32 	%r991, %r990, 3;
	add.s32 	%r175, %r973, %r991;
	ld.shared.u32 	%r176, [%r175];
	not.b32 	%r993, %r174;
	add.s32 	%r994, %r171, %r993;
	shl.b32 	%r995, %r994, 3;
	add.s32 	%r177, %r973, %r995;
	ld.shared.u32 	%r178, [%r177];
	setp.lt.s32 	%p403, %r178, %r176;
	mov.pred 	%p480, 0;
	@%p403 bra 	$L__BB13_90;
	ld.shared.u32 	%r996, [%r177+4];
	ld.shared.u32 	%r998, [%r175+4];
	setp.lt.s32 	%p404, %r176, %r178;
	setp.ge.s32 	%p405, %r996, %r998;
	or.pred  	%p480, %p404, %p405;
$L__BB13_90:
	add.s32 	%r1000, %r174, 1;
	selp.b32 	%r1219, %r1000, %r1219, %p480;
	selp.b32 	%r1217, %r1217, %r174, %p480;
	setp.lt.s32 	%p406, %r1219, %r1217;
	@%p406 bra 	$L__BB13_88;
$L__BB13_91:
	add.s32 	%r182, %r1219, %r166;
	add.s32 	%r1001, %r167, %r165;
	sub.s32 	%r183, %r1001, %r1219;
	shl.b32 	%r1002, %r182, 3;
	add.s32 	%r184, %r973, %r1002;
	ld.shared.v2.u32 	{%r1226, %r1227}, [%r184];
	shl.b32 	%r1004, %r183, 3;
	add.s32 	%r187, %r973, %r1004;
	ld.shared.v2.u32 	{%r1220, %r1221}, [%r187];
	setp.ge.s32 	%p408, %r183, %r168;
	mov.pred 	%p481, 0;
	@%p408 bra 	$L__BB13_94;
	setp.ge.s32 	%p410, %r182, %r167;
	setp.lt.s32 	%p411, %r1220, %r1226;
	or.pred  	%p412, %p410, %p411;
	mov.pred 	%p481, -1;
	@%p412 bra 	$L__BB13_94;
	setp.ge.s32 	%p413, %r1226, %r1220;
	setp.lt.s32 	%p414, %r1221, %r1227;
	and.pred  	%p481, %p413, %p414;
$L__BB13_94:
	selp.b32 	%r1118, %r1221, %r1227, %p481;
	selp.b32 	%r1119, %r1220, %r1226, %p481;
	selp.u32 	%r1005, 1, 0, %p481;
	add.s32 	%r192, %r183, %r1005;
	not.pred 	%p415, %p481;
	selp.u32 	%r1006, 1, 0, %p415;
	add.s32 	%r193, %r182, %r1006;
	@%p415 bra 	$L__BB13_96;
	ld.shared.v2.u32 	{%r1220, %r1221}, [%r187+8];
	bra.uni 	$L__BB13_97;
$L__BB13_96:
	ld.shared.v2.u32 	{%r1226, %r1227}, [%r184+8];
$L__BB13_97:
	setp.ge.s32 	%p417, %r192, %r168;
	mov.pred 	%p482, 0;
	@%p417 bra 	$L__BB13_100;
	setp.ge.s32 	%p419, %r193, %r167;
	setp.lt.s32 	%p420, %r1220, %r1226;
	or.pred  	%p421, %p419, %p420;
	mov.pred 	%p482, -1;
	@%p421 bra 	$L__BB13_100;
	setp.ge.s32 	%p422, %r1226, %r1220;
	setp.lt.s32 	%p423, %r1221, %r1227;
	and.pred  	%p482, %p422, %p423;
$L__BB13_100:
	selp.b32 	%r1190, %r1221, %r1227, %p482;
	selp.b32 	%r1191, %r1220, %r1226, %p482;
	selp.u32 	%r1007, 1, 0, %p482;
	add.s32 	%r204, %r192, %r1007;
	not.pred 	%p424, %p482;
	selp.u32 	%r1008, 1, 0, %p424;
	add.s32 	%r205, %r193, %r1008;
	@%p482 bra 	$L__BB13_102;
	shl.b32 	%r1009, %r205, 3;
	add.s32 	%r1011, %r973, %r1009;
	ld.shared.v2.u32 	{%r1226, %r1227}, [%r1011];
	bra.uni 	$L__BB13_103;
$L__BB13_102:
	shl.b32 	%r1012, %r204, 3;
	add.s32 	%r1014, %r973, %r1012;
	ld.shared.v2.u32 	{%r1220, %r1221}, [%r1014];
$L__BB13_103:
	setp.ge.s32 	%p426, %r204, %r168;
	mov.pred 	%p483, 0;
	@%p426 bra 	$L__BB13_106;
	setp.ge.s32 	%p428, %r205, %r167;
	setp.lt.s32 	%p429, %r1220, %r1226;
	or.pred  	%p430, %p428, %p429;
	mov.pred 	%p483, -1;
	@%p430 bra 	$L__BB13_106;
	setp.ge.s32 	%p431, %r1226, %r1220;
	setp.lt.s32 	%p432, %r1221, %r1227;
	and.pred  	%p483, %p431, %p432;
$L__BB13_106:
	selp.b32 	%r1210, %r1221, %r1227, %p483;
	selp.b32 	%r1211, %r1220, %r1226, %p483;
	selp.u32 	%r1015, 1, 0, %p483;
	add.s32 	%r216, %r204, %r1015;
	not.pred 	%p433, %p483;
	selp.u32 	%r1016, 1, 0, %p433;
	add.s32 	%r217, %r205, %r1016;
	@%p483 bra 	$L__BB13_108;
	shl.b32 	%r1017, %r217, 3;
	mov.u32 	%r1018, _ZZN3cub18CUB_300001_SM_10006detail10merge_sort30DeviceMergeSortBlockSortKernelINS2_10policy_hubIN6thrust24THRUST_300001_SM_1000_NS6detail15normal_iteratorINS6_10device_ptrIN4cuda3std3__44pairIiiEEEEEEE9Policy600ESG_PNS0_8NullTypeESG_SK_mNSC_4lessISE_EESE_SJ_EEvbT0_T1_T2_T3_T4_PT6_PT7_T5_NS1_7vsmem_tEE19static_temp_storage;
	add.s32 	%r1019, %r1018, %r1017;
	ld.shared.v2.u32 	{%r1226, %r1227}, [%r1019];
	bra.uni 	$L__BB13_109;
$L__BB13_108:
	shl.b32 	%r1020, %r216, 3;
	mov.u32 	%r1021, _ZZN3cub18CUB_300001_SM_10006detail10merge_sort30DeviceMergeSortBlockSortKernelINS2_10policy_hubIN6thrust24THRUST_300001_SM_1000_NS6detail15normal_iteratorINS6_10device_ptrIN4cuda3std3__44pairIiiEEEEEEE9Policy600ESG_PNS0_8NullTypeESG_SK_mNSC_4lessISE_EESE_SJ_EEvbT0_T1_T2_T3_T4_PT6_PT7_T5_NS1_7vsmem_tEE19static_temp_storage;
	add.s32 	%r1022, %r1021, %r1020;
	ld.shared.v2.u32 	{%r1220, %r1221}, [%r1022];
$L__BB13_109:
	setp.ge.s32 	%p435, %r216, %r168;
	mov.pred 	%p484, 0;
	@%p435 bra 	$L__BB13_112;
	setp.ge.s32 	%p437, %r217, %r167;
	setp.lt.s32 	%p438, %r1220, %r1226;
	or.pred  	%p439, %p437, %p438;
	mov.pred 	%p484, -1;
	@%p439 bra 	$L__BB13_112;
	setp.ge.s32 	%p440, %r1226, %r1220;
	setp.lt.s32 	%p441, %r1221, %r1227;
	and.pred  	%p484, %p440, %p441;
$L__BB13_112:
	selp.b32 	%r1194, %r1221, %r1227, %p484;
	selp.b32 	%r1195, %r1220, %r1226, %p484;
	selp.u32 	%r1023, 1, 0, %p484;
	add.s32 	%r228, %r216, %r1023;
	not.pred 	%p442, %p484;
	selp.u32 	%r1024, 1, 0, %p442;
	add.s32 	%r229, %r217, %r1024;
	@%p484 bra 	$L__BB13_114;
	shl.b32 	%r1025, %r229, 3;
	mov.u32 	%r1026, _ZZN3cub18CUB_300001_SM_10006detail10merge_sort30DeviceMergeSortBlockSortKernelINS2_10policy_hubIN6thrust24THRUST_300001_SM_1000_NS6detail15normal_iteratorINS6_10device_ptrIN4cuda3std3__44pairIiiEEEEEEE9Policy600ESG_PNS0_8NullTypeESG_SK_mNSC_4lessISE_EESE_SJ_EEvbT0_T1_T2_T3_T4_PT6_PT7_T5_NS1_7vsmem_tEE19static_temp_storage;
	add.s32 	%r1027, %r1026, %r1025;
	ld.shared.v2.u32 	{%r1226, %r1227}, [%r1027];
	bra.uni 	$L__BB13_115;
$L__BB13_114:
	shl.b32 	%r1028, %r228, 3;
	mov.u32 	%r1029, _ZZN3cub18CUB_300001_SM_10006detail10merge_sort30DeviceMergeSortBlockSortKernelINS2_10policy_hubIN6thrust24THRUST_300001_SM_1000_NS6detail15normal_iteratorINS6_10device_ptrIN4cuda3std3__44pairIiiEEEEEEE9Policy600ESG_PNS0_8NullTypeESG_SK_mNSC_4lessISE_EESE_SJ_EEvbT0_T1_T2_T3_T4_PT6_PT7_T5_NS1_7vsmem_tEE19static_temp_storage;
	add.s32 	%r1030, %r1029, %r1028;
	ld.shared.v2.u32 	{%r1220, %r1221}, [%r1030];
$L__BB13_115:
	setp.ge.s32 	%p444, %r228, %r168;
	mov.pred 	%p485, 0;
	@%p444 bra 	$L__BB13_118;
	setp.ge.s32 	%p446, %r229, %r167;
	setp.lt.s32 	%p447, %r1220, %r1226;
	or.pred  	%p448, %p446, %p447;
	mov.pred 	%p485, -1;
	@%p448 bra 	$L__BB13_118;
	setp.ge.s32 	%p449, %r1226, %r1220;
	setp.lt.s32 	%p450, %r1221, %r1227;
	and.pred  	%p485, %p449, %p450;
$L__BB13_118:
	selp.b32 	%r1206, %r1221, %r1227, %p485;
	selp.b32 	%r1207, %r1220, %r1226, %p485;
	selp.u32 	%r1031, 1, 0, %p485;
	add.s32 	%r240, %r228, %r1031;
	not.pred 	%p451, %p485;
	selp.u32 	%r1032, 1, 0, %p451;
	add.s32 	%r241, %r229, %r1032;
	@%p485 bra 	$L__BB13_120;
	shl.b32 	%r1033, %r241, 3;
	mov.u32 	%r1034, _ZZN3cub18CUB_300001_SM_10006detail10merge_sort30DeviceMergeSortBlockSortKernelINS2_10policy_hubIN6thrust24THRUST_300001_SM_1000_NS6detail15normal_iteratorINS6_10device_ptrIN4cuda3std3__44pairIiiEEEEEEE9Policy600ESG_PNS0_8NullTypeESG_SK_mNSC_4lessISE_EESE_SJ_EEvbT0_T1_T2_T3_T4_PT6_PT7_T5_NS1_7vsmem_tEE19static_temp_storage;
	add.s32 	%r1035, %r1034, %r1033;
	ld.shared.v2.u32 	{%r1226, %r1227}, [%r1035];
	bra.uni 	$L__BB13_121;
$L__BB13_120:
	shl.b32 	%r1036, %r240, 3;
	mov.u32 	%r1037, _ZZN3cub18CUB_300001_SM_10006detail10merge_sort30DeviceMergeSortBlockSortKernelINS2_10policy_hubIN6thrust24THRUST_300001_SM_1000_NS6detail15normal_iteratorINS6_10device_ptrIN4cuda3std3__44pairIiiEEEEEEE9Policy600ESG_PNS0_8NullTypeESG_SK_mNSC_4lessISE_EESE_SJ_EEvbT0_T1_T2_T3_T4_PT6_PT7_T5_NS1_7vsmem_tEE19static_temp_storage;
	add.s32 	%r1038, %r1037, %r1036;
	ld.shared.v2.u32 	{%r1220, %r1221}, [%r1038];
$L__BB13_121:
	setp.ge.s32 	%p453, %r240, %r168;
	mov.pred 	%p486, 0;
	@%p453 bra 	$L__BB13_124;
	setp.ge.s32 	%p455, %r241, %r167;
	setp.lt.s32 	%p456, %r1220, %r1226;
	or.pred  	%p457, %p455, %p456;
	mov.pred 	%p486, -1;
	@%p457 bra 	$L__BB13_124;
	setp.ge.s32 	%p458, %r1226, %r1220;
	setp.lt.s32 	%p459, %r1221, %r1227;
	and.pred  	%p486, %p458, %p459;
$L__BB13_124:
	selp.b32 	%r1198, %r1221, %r1227, %p486;
	selp.b32 	%r1199, %r1220, %r1226, %p486;
	selp.u32 	%r1039, 1, 0, %p486;
	add.s32 	%r252, %r240, %r1039;
	not.pred 	%p460, %p486;
	selp.u32 	%r1040, 1, 0, %p460;
	add.s32 	%r253, %r241, %r1040;
	@%p486 bra 	$L__BB13_126;
	shl.b32 	%r1041, %r253, 3;
	mov.u32 	%r1042, _ZZN3cub18CUB_300001_SM_10006detail10merge_sort30DeviceMergeSortBlockSortKernelINS2_10policy_hubIN6thrust24THRUST_300001_SM_1000_NS6detail15normal_iteratorINS6_10device_ptrIN4cuda3std3__44pairIiiEEEEEEE9Policy600ESG_PNS0_8NullTypeESG_SK_mNSC_4lessISE_EESE_SJ_EEvbT0_T1_T2_T3_T4_PT6_PT7_T5_NS1_7vsmem_tEE19static_temp_storage;
	add.s32 	%r1043, %r1042, %r1041;
	ld.shared.v2.u32 	{%r1226, %r1227}, [%r1043];
	bra.uni 	$L__BB13_127;
$L__BB13_126:
	shl.b32 	%r1044, %r252, 3;
	mov.u32 	%r1045, _ZZN3cub18CUB_300001_SM_10006detail10merge_sort30DeviceMergeSortBlockSortKernelINS2_10policy_hubIN6thrust24THRUST_300001_SM_1000_NS6detail15normal_iteratorINS6_10device_ptrIN4cuda3std3__44pairIiiEEEEEEE9Policy600ESG_PNS0_8NullTypeESG_SK_mNSC_4lessISE_EESE_SJ_EEvbT0_T1_T2_T3_T4_PT6_PT7_T5_NS1_7vsmem_tEE19static_temp_storage;
	add.s32 	%r1046, %r1045, %r1044;
	ld.shared.v2.u32 	{%r1220, %r1221}, [%r1046];
$L__BB13_127:
	setp.ge.s32 	%p462, %r252, %r168;
	mov.pred 	%p487, 0;
	@%p462 bra 	$L__BB13_130;
	setp.ge.s32 	%p464, %r253, %r167;
	setp.lt.s32 	%p465, %r1220, %r1226;
	or.pred  	%p466, %p464, %p465;
	mov.pred 	%p487, -1;
	@%p466 bra 	$L__BB13_130;
	setp.ge.s32 	%p467, %r1226, %r1220;
	setp.lt.s32 	%p468, %r1221, %r1227;
	and.pred  	%p487, %p467, %p468;
$L__BB13_130:
	selp.b32 	%r1202, %r1221, %r1227, %p487;
	selp.b32 	%r1203, %r1220, %r1226, %p487;
	selp.u32 	%r1047, 1, 0, %p487;
	add.s32 	%r264, %r252, %r1047;
	not.pred 	%p469, %p487;
	selp.u32 	%r1048, 1, 0, %p469;
	add.s32 	%r265, %r253, %r1048;
	@%p487 bra 	$L__BB13_132;
	shl.b32 	%r1049, %r265, 3;
	mov.u32 	%r1050, _ZZN3cub18CUB_300001_SM_10006detail10merge_sort30DeviceMergeSortBlockSortKernelINS2_10policy_hubIN6thrust24THRUST_300001_SM_1000_NS6detail15normal_iteratorINS6_10device_ptrIN4cuda3std3__44pairIiiEEEEEEE9Policy600ESG_PNS0_8NullTypeESG_SK_mNSC_4lessISE_EESE_SJ_EEvbT0_T1_T2_T3_T4_PT6_PT7_T5_NS1_7vsmem_tEE19static_temp_storage;
	add.s32 	%r1051, %r1050, %r1049;
	ld.shared.v2.u32 	{%r1226, %r1227}, [%r1051];
	bra.uni 	$L__BB13_133;
$L__BB13_132:
	shl.b32 	%r1052, %r264, 3;
	mov.u32 	%r1053, _ZZN3cub18CUB_300001_SM_10006detail10merge_sort30DeviceMergeSortBlockSortKernelINS2_10policy_hubIN6thrust24THRUST_300001_SM_1000_NS6detail15normal_iteratorINS6_10device_ptrIN4cuda3std3__44pairIiiEEEEEEE9Policy600ESG_PNS0_8NullTypeESG_SK_mNSC_4lessISE_EESE_SJ_EEvbT0_T1_T2_T3_T4_PT6_PT7_T5_NS1_7vsmem_tEE19static_temp_storage;
	add.s32 	%r1054, %r1053, %r1052;
	ld.shared.v2.u32 	{%r1220, %r1221}, [%r1054];
$L__BB13_133:
	setp.ge.s32 	%p471, %r264, %r168;
	mov.pred 	%p488, 0;
	@%p471 bra 	$L__BB13_136;
	setp.ge.s32 	%p473, %r265, %r167;
	setp.lt.s32 	%p474, %r1220, %r1226;
	or.pred  	%p475, %p473, %p474;
	mov.pred 	%p488, -1;
	@%p475 bra 	$L__BB13_136;
	setp.ge.s32 	%p476, %r1226, %r1220;
	setp.lt.s32 	%p477, %r1221, %r1227;
	and.pred  	%p488, %p476, %p477;
$L__BB13_136:
	selp.b32 	%r1200, %r1221, %r1227, %p488;
	selp.b32 	%r1201, %r1220, %r1226, %p488;
	shl.b32 	%r1216, %r164, 1;
	setp.lt.u32 	%p478, %r164, 129;
	@%p478 bra 	$L__BB13_86;
	ld.param.s8 	%rs3, [_ZN3cub18CUB_300001_SM_10006detail10merge_sort30DeviceMergeSortBlockSortKernelINS2_10policy_hubIN6thrust24THRUST_300001_SM_1000_NS6detail15normal_iteratorINS6_10device_ptrIN4cuda3std3__44pairIiiEEEEEEE9Policy600ESG_PNS0_8NullTypeESG_SK_mNSC_4lessISE_EESE_SJ_EEvbT0_T1_T2_T3_T4_PT6_PT7_T5_NS1_7vsmem_tE_param_0];
	bar.sync 	0;
	setp.eq.s16 	%p479, %rs3, 0;
	@%p479 bra 	$L__BB13_139;
	st.shared.v2.u32 	[%r12], {%r1119, %r1118};
	st.shared.v2.u32 	[%r15+8], {%r1191, %r1190};
	st.shared.v2.u32 	[%r18+16], {%r1211, %r1210};
	st.shared.v2.u32 	[%r21+24], {%r1195, %r1194};
	st.shared.v2.u32 	[%r24+32], {%r1207, %r1206};
	st.shared.v2.u32 	[%r27+40], {%r1199, %r1198};
	st.shared.v2.u32 	[%r30+48], {%r1203, %r1202};
	st.shared.v2.u32 	[%r33+56], {%r1201, %r1200};
	bar.warp.sync 	-1;
	ld.shared.v2.u32 	{%r1055, %r1056}, [%r4];
	ld.shared.v2.u32 	{%r1057, %r1058}, [%r5+256];
	ld.shared.v2.u32 	{%r1059, %r1060}, [%r6+512];
	ld.shared.v2.u32 	{%r1061, %r1062}, [%r7+768];
	ld.shared.v2.u32 	{%r1063, %r1064}, [%r8+1024];
	ld.shared.v2.u32 	{%r1065, %r1066}, [%r9+1280];
	ld.shared.v2.u32 	{%r1067, %r1068}, [%r10+1536];
	ld.shared.v2.u32 	{%r1069, %r1070}, [%r11+1792];
	cvt.u64.u32 	%rd31, %r3;
	cvt.u64.u32 	%rd32, %r2;
	mov.u32 	%r1071, %ctaid.x;
	mul.wide.u32 	%rd33, %r1071, 2048;
	or.b64  	%rd34, %rd33, %rd32;
	add.s64 	%rd35, %rd34, %rd31;
	shl.b64 	%rd36, %rd35, 3;
	add.s64 	%rd37, %rd2, %rd36;
	st.global.u32 	[%rd37], %r1055;
	st.global.u32 	[%rd37+4], %r1056;
	st.global.u32 	[%rd37+256], %r1057;
	st.global.u32 	[%rd37+260], %r1058;
	st.global.u32 	[%rd37+512], %r1059;
	st.global.u32 	[%rd37+516], %r1060;
	st.global.u32 	[%rd37+768], %r1061;
	st.global.u32 	[%rd37+772], %r1062;
	st.global.u32 	[%rd37+1024], %r1063;
	st.global.u32 	[%rd37+1028], %r1064;
	st.global.u32 	[%rd37+1280], %r1065;
	st.global.u32 	[%rd37+1284], %r1066;
	st.global.u32 	[%rd37+1536], %r1067;
	st.global.u32 	[%rd37+1540], %r1068;
	st.global.u32 	[%rd37+1792], %r1069;
	st.global.u32 	[%rd37+1796], %r1070;
	bra.uni 	$L__BB13_353;
$L__BB13_139:
	ld.param.u64 	%rd42, [_ZN3cub18CUB_300001_SM_10006detail10merge_sort30DeviceMergeSortBlockSortKernelINS2_10policy_hubIN6thrust24THRUST_300001_SM_1000_NS6detail15normal_iteratorINS6_10device_ptrIN4cuda3std3__44pairIiiEEEEEEE9Policy600ESG_PNS0_8NullTypeESG_SK_mNSC_4lessISE_EESE_SJ_EEvbT0_T1_T2_T3_T4_PT6_PT7_T5_NS1_7vsmem_tE_param_6];
	st.shared.v2.u32 	[%r12], {%r1119, %r1118};
	st.shared.v2.u32 	[%r15+8], {%r1191, %r1190};
	st.shared.v2.u32 	[%r18+16], {%r1211, %r1210};
	st.shared.v2.u32 	[%r21+24], {%r1195, %r1194};
	st.shared.v2.u32 	[%r24+32], {%r1207, %r1206};
	st.shared.v2.u32 	[%r27+40], {%r1199, %r1198};
	st.shared.v2.u32 	[%r30+48], {%r1203, %r1202};
	st.shared.v2.u32 	[%r33+56], {%r1201, %r1200};
	bar.warp.sync 	-1;
	ld.shared.v2.u32 	{%r1072, %r1073}, [%r4];
	ld.shared.v2.u32 	{%r1074, %r1075}, [%r5+256];
	ld.shared.v2.u32 	{%r1076, %r1077}, [%r6+512];
	ld.shared.v2.u32 	{%r1078, %r1079}, [%r7+768];
	ld.shared.v2.u32 	{%r1080, %r1081}, [%r8+1024];
	ld.shared.v2.u32 	{%r1082, %r1083}, [%r9+1280];
	ld.shared.v2.u32 	{%r1084, %r1085}, [%r10+1536];
	ld.shared.v2.u32 	{%r1086, %r1087}, [%r11+1792];
	cvta.to.global.u64 	%rd38, %rd42;
	add.s64 	%rd40, %rd38, %rd29;
	st.global.u32 	[%rd40], %r1072;
	st.global.u32 	[%rd40+4], %r1073;
	st.global.u32 	[%rd40+256], %r1074;
	st.global.u32 	[%rd40+260], %r1075;
	st.global.u32 	[%rd40+512], %r1076;
	st.global.u32 	[%rd40+516], %r1077;
	st.global.u32 	[%rd40+768], %r1078;
	st.global.u32 	[%rd40+772], %r1079;
	st.global.u32 	[%rd40+1024], %r1080;
	st.global.u32 	[%rd40+1028], %r1081;
	st.global.u32 	[%rd40+1280], %r1082;
	st.global.u32 	[%rd40+1284], %r1083;
	st.global.u32 	[%rd40+1536], %r1084;
	st.global.u32 	[%rd40+1540], %r1085;
	st.global.u32 	[%rd40+1792], %r1086;
	st.global.u32 	[%rd40+1796], %r1087;
	bra.uni 	$L__BB13_353;
$L__BB13_140:
	cvt.u32.u64 	%r664, %rd3;
	cvt.u32.u64 	%r665, %rd9;
	sub.s32 	%r666, %r665, %r664;
	min.s32 	%r277, %r666, 2048;
	// begin inline asm
	griddepcontrol.wait;
	// end inline asm
	shl.b64 	%rd16, %rd3, 3;
	add.s64 	%rd17, %rd1, %rd16;
	mov.u32 	%r278, %tid.x;
	ld.global.u32 	%r1262, [%rd17+4];
	ld.global.u32 	%r1263, [%rd17];
	and.b32  	%r667, %r278, 31;
	shl.b32 	%r668, %r278, 3;
	and.b32  	%r669, %r668, 7936;
	or.b32  	%r281, %r669, %r667;
	setp.ge.s32 	%p38, %r281, %r277;
	shl.b32 	%r670, %r281, 3;
	cvt.u64.u32 	%rd18, %r670;
	add.s64 	%rd5, %rd17, %rd18;
	mov.u32 	%r1248, %r1262;
	mov.u32 	%r1249, %r1263;
	@%p38 bra 	$L__BB13_142;
	ld.global.u32 	%r1249, [%rd5];
	ld.global.u32 	%r1248, [%rd5+4];
$L__BB13_142:
	add.s32 	%r671, %r281, 32;
	setp.ge.s32 	%p39, %r671, %r277;
	mov.u32 	%r1250, %r1262;
	mov.u32 	%r1251, %r1263;
	@%p39 bra 	$L__BB13_144;
	ld.global.u32 	%r1251, [%rd5+256];
	ld.global.u32 	%r1250, [%rd5+260];
$L__BB13_144:
	add.s32 	%r672, %r281, 64;
	setp.ge.s32 	%p40, %r672, %r277;
	mov.u32 	%r1252, %r1262;
	mov.u32 	%r1253, %r1263;
	@%p40 bra 	$L__BB13_146;
	ld.global.u32 	%r1253, [%rd5+512];
	ld.global.u32 	%r1252, [%rd5+516];
$L__BB13_146:
	add.s32 	%r673, %r281, 96;
	setp.ge.s32 	%p41, %r673, %r277;
	mov.u32 	%r1254, %r1262;
	mov.u32 	%r1255, %r1263;
	@%p41 bra 	$L__BB13_148;
	ld.global.u32 	%r1255, [%rd5+768];
	ld.global.u32 	%r1254, [%rd5+772];
$L__BB13_148:
	add.s32 	%r674, %r281, 128;
	setp.ge.s32 	%p42, %r674, %r277;
	mov.u32 	%r1256, %r1262;
	mov.u32 	%r1257, %r1263;
	@%p42 bra 	$L__BB13_150;
	ld.global.u32 	%r1257, [%rd5+1024];
	ld.global.u32 	%r1256, [%rd5+1028];
$L__BB13_150:
	add.s32 	%r675, %r281, 160;
	setp.ge.s32 	%p43, %r675, %r277;
	mov.u32 	%r1258, %r1262;
	mov.u32 	%r1259, %r1263;
	@%p43 bra 	$L__BB13_152;
	ld.global.u32 	%r1259, [%rd5+1280];
	ld.global.u32 	%r1258, [%rd5+1284];
$L__BB13_152:
	add.s32 	%r676, %r281, 192;
	setp.ge.s32 	%p44, %r676, %r277;
	mov.u32 	%r1260, %r1262;
	mov.u32 	%r1261, %r1263;
	@%p44 bra 	$L__BB13_154;
	ld.global.u32 	%r1261, [%rd5+1536];
	ld.global.u32 	%r1260, [%rd5+1540];
$L__BB13_154:
	add.s32 	%r677, %r281, 224;
	setp.ge.s32 	%p45, %r677, %r277;
	@%p45 bra 	$L__BB13_156;
	ld.global.u32 	%r1263, [%rd5+1792];
	ld.global.u32 	%r1262, [%rd5+1796];
$L__BB13_156:
	// begin inline asm
	mov.u32 %r678, %laneid;
	// end inline asm
	add.s32 	%r681, %r678, %r669;
	shr.s32 	%r682, %r681, 5;
	add.s32 	%r683, %r682, %r681;
	shl.b32 	%r684, %r683, 3;
	mov.u32 	%r685, _ZZN3cub18CUB_300001_SM_10006detail10merge_sort30DeviceMergeSortBlockSortKernelINS2_10policy_hubIN6thrust24THRUST_300001_SM_1000_NS6detail15normal_iteratorINS6_10device_ptrIN4cuda3std3__44pairIiiEEEEEEE9Policy600ESG_PNS0_8NullTypeESG_SK_mNSC_4lessISE_EESE_SJ_EEvbT0_T1_T2_T3_T4_PT6_PT7_T5_NS1_7vsmem_tEE19static_temp_storage;
	add.s32 	%r314, %r685, %r684;
	st.shared.v2.u32 	[%r314], {%r1249, %r1248};
	add.s32 	%r686, %r681, 32;
	shr.s32 	%r687, %r686, 5;
	add.s32 	%r688, %r687, %r681;
	shl.b32 	%r689, %r688, 3;
	add.s32 	%r315, %r685, %r689;
	st.shared.v2.u32 	[%r315+256], {%r1251, %r1250};
	add.s32 	%r690, %r681, 64;
	shr.s32 	%r691, %r690, 5;
	add.s32 	%r692, %r691, %r681;
	shl.b32 	%r693, %r692, 3;
	add.s32 	%r316, %r685, %r693;
	st.shared.v2.u32 	[%r316+512], {%r1253, %r1252};
	add.s32 	%r694, %r681, 96;
	shr.s32 	%r695, %r694, 5;
	add.s32 	%r696, %r695, %r681;
	shl.b32 	%r697, %r696, 3;
	add.s32 	%r317, %r685, %r697;
	st.shared.v2.u32 	[%r317+768], {%r1255, %r1254};
	add.s32 	%r698, %r681, 128;
	shr.s32 	%r699, %r698, 5;
	add.s32 	%r700, %r699, %r681;
	shl.b32 	%r701, %r700, 3;
	add.s32 	%r318, %r685, %r701;
	st.shared.v2.u32 	[%r318+1024], {%r1257, %r1256};
	add.s32 	%r702, %r681, 160;
	shr.s32 	%r703, %r702, 5;
	add.s32 	%r704, %r703, %r681;
	shl.b32 	%r705, %r704, 3;
	add.s32 	%r319, %r685, %r705;
	st.shared.v2.u32 	[%r319+1280], {%r1259, %r1258};
	add.s32 	%r706, %r681, 192;
	shr.s32 	%r707, %r706, 5;
	add.s32 	%r708, %r707, %r681;
	shl.b32 	%r709, %r708, 3;
	add.s32 	%r320, %r685, %r709;
	st.shared.v2.u32 	[%r320+1536], {%r1261, %r1260};
	add.s32 	%r710, %r681, 224;
	shr.s32 	%r711, %r710, 5;
	add.s32 	%r712, %r711, %r681;
	shl.b32 	%r713, %r712, 3;
	add.s32 	%r321, %r685, %r713;
	st.shared.v2.u32 	[%r321+1792], {%r1263, %r1262};
	bar.warp.sync 	-1;
	mad.lo.s32 	%r714, %r678, 7, %r681;
	shr.s32 	%r715, %r714, 5;
	add.s32 	%r716, %r715, %r714;
	shl.b32 	%r717, %r716, 3;
	add.s32 	%r322, %r685, %r717;
	ld.shared.v2.u32 	{%r1427, %r1426}, [%r322];
	add.s32 	%r718, %r714, 1;
	shr.s32 	%r719, %r718, 5;
	add.s32 	%r720, %r719, %r714;
	shl.b32 	%r721, %r720, 3;
	add.s32 	%r325, %r685, %r721;
	ld.shared.v2.u32 	{%r326, %r327}, [%r325+8];
	add.s32 	%r722, %r714, 2;
	shr.s32 	%r723, %r722, 5;
	add.s32 	%r724, %r723, %r714;
	shl.b32 	%r725, %r724, 3;
	add.s32 	%r328, %r685, %r725;
	ld.shared.v2.u32 	{%r329, %r330}, [%r328+16];
	add.s32 	%r726, %r714, 3;
	shr.s32 	%r727, %r726, 5;
	add.s32 	%r728, %r727, %r714;
	shl.b32 	%r729, %r728, 3;
	add.s32 	%r331, %r685, %r729;
	ld.shared.v2.u32 	{%r332, %r333}, [%r331+24];
	add.s32 	%r730, %r714, 4;
	shr.s32 	%r731, %r730, 5;
	add.s32 	%r732, %r731, %r714;
	shl.b32 	%r733, %r732, 3;
	add.s32 	%r334, %r685, %r733;
	ld.shared.v2.u32 	{%r335, %r336}, [%r334+32];
	add.s32 	%r734, %r714, 5;
	shr.s32 	%r735, %r734, 5;
	add.s32 	%r736, %r735, %r714;
	shl.b32 	%r737, %r736, 3;
	add.s32 	%r337, %r685, %r737;
	ld.shared.v2.u32 	{%r338, %r339}, [%r337+40];
	add.s32 	%r738, %r714, 6;
	shr.s32 	%r739, %r738, 5;
	add.s32 	%r740, %r739, %r714;
	shl.b32 	%r741, %r740, 3;
	add.s32 	%r340, %r685, %r741;
	ld.shared.v2.u32 	{%r341, %r342}, [%r340+48];
	add.s32 	%r742, %r714, 7;
	shr.s32 	%r743, %r742, 5;
	add.s32 	%r744, %r743, %r714;
	shl.b32 	%r745, %r744, 3;
	add.s32 	%r343, %r685, %r745;
	ld.shared.v2.u32 	{%r344, %r345}, [%r343+56];
	bar.sync 	0;
	// begin inline asm
	griddepcontrol.launch_dependents;
	// end inline asm
	or.b32  	%r746, %r668, 1;
	setp.ge.u32 	%p46, %r746, %r277;
	mov.u32 	%r1408, %r1426;
	mov.u32 	%r1409, %r1427;
	mov.u32 	%r1270, %r1427;
	mov.u32 	%r1271, %r1426;
	@%p46 bra 	$L__BB13_160;
	setp.lt.s32 	%p47, %r1427, %r326;
	@%p47 bra 	$L__BB13_159;
	setp.lt.s32 	%p48, %r326, %r1427;
	setp.ge.s32 	%p49, %r1426, %r327;
	or.pred  	%p50, %p48, %p49;
	mov.u32 	%r1408, %r327;
	mov.u32 	%r1409, %r326;
	mov.u32 	%r1270, %r1427;
	mov.u32 	%r1271, %r1426;
	@%p50 bra 	$L__BB13_160;
$L__BB13_159:
	mov.u32 	%r1408, %r327;
	mov.u32 	%r1409, %r326;
	mov.u32 	%r1270, %r326;
	mov.u32 	%r1271, %r327;
$L__BB13_160:
	shl.b32 	%r747, %r278, 3;
	or.b32  	%r748, %r747, 2;
	setp.ge.u32 	%p51, %r748, %r277;
	mov.u32 	%r1406, %r1271;
	mov.u32 	%r1407, %r1270;
	@%p51 bra 	$L__BB13_164;
	setp.lt.s32 	%p52, %r1270, %r329;
	@%p52 bra 	$L__BB13_163;
	setp.lt.s32 	%p53, %r329, %r1270;
	setp.ge.s32 	%p54, %r1271, %r330;
	or.pred  	%p55, %p53, %p54;
	mov.u32 	%r1406, %r330;
	mov.u32 	%r1407, %r329;
	@%p55 bra 	$L__BB13_164;
$L__BB13_163:
	mov.u32 	%r1406, %r330;
	mov.u32 	%r1407, %r329;
	mov.u32 	%r1270, %r329;
	mov.u32 	%r1271, %r330;
$L__BB13_164:
	shl.b32 	%r749, %r278, 3;
	or.b32  	%r750, %r749, 3;
	setp.ge.u32 	%p56, %r750, %r277;
	mov.u32 	%r1404, %r1271;
	mov.u32 	%r1405, %r1270;
	@%p56 bra 	$L__BB13_168;
	setp.lt.s32 	%p57, %r1270, %r332;
	@%p57 bra 	$L__BB13_167;
	setp.lt.s32 	%p58, %r332, %r1270;
	setp.ge.s32 	%p59, %r1271, %r333;
	or.pred  	%p60, %p58, %p59;
	mov.u32 	%r1404, %r333;
	mov.u32 	%r1405, %r332;
	@%p60 bra 	$L__BB13_168;
$L__BB13_167:
	mov.u32 	%r1404, %r333;
	mov.u32 	%r1405, %r332;
	mov.u32 	%r1270, %r332;
	mov.u32 	%r1271, %r333;
$L__BB13_168:
	shl.b32 	%r751, %r278, 3;
	or.b32  	%r752, %r751, 4;
	setp.ge.u32 	%p61, %r752, %r277;
	mov.u32 	%r1402, %r1271;
	mov.u32 	%r1403, %r1270;
	@%p61 bra 	$L__BB13_172;
	setp.lt.s32 	%p62, %r1270, %r335;
	@%p62 bra 	$L__BB13_171;
	setp.lt.s32 	%p63, %r335, %r1270;
	setp.ge.s32 	%p64, %r1271, %r336;
	or.pred  	%p65, %p63, %p64;
	mov.u32 	%r1402, %r336;
	mov.u32 	%r1403, %r335;
	@%p65 bra 	$L__BB13_172;
$L__BB13_171:
	mov.u32 	%r1402, %r336;
	mov.u32 	%r1403, %r335;
	mov.u32 	%r1270, %r335;
	mov.u32 	%r1271, %r336;
$L__BB13_172:
	shl.b32 	%r753, %r278, 3;
	or.b32  	%r754, %r753, 5;
	setp.ge.u32 	%p66, %r754, %r277;
	mov.u32 	%r1400, %r1271;
	mov.u32 	%r1401, %r1270;
	@%p66 bra 	$L__BB13_176;
	setp.lt.s32 	%p67, %r1270, %r338;
	@%p67 bra 	$L__BB13_175;
	setp.lt.s32 	%p68, %r338, %r1270;
	setp.ge.s32 	%p69, %r1271, %r339;
	or.pred  	%p70, %p68, %p69;
	mov.u32 	%r1400, %r339;
	mov.u32 	%r1401, %r338;
	@%p70 bra 	$L__BB13_176;
$L__BB13_175:
	mov.u32 	%r1400, %r339;
	mov.u32 	%r1401, %r338;
	mov.u32 	%r1270, %r338;
	mov.u32 	%r1271, %r339;
$L__BB13_176:
	shl.b32 	%r755, %r278, 3;
	or.b32  	%r756, %r755, 6;
	setp.ge.u32 	%p71, %r756, %r277;
	mov.u32 	%r1398, %r1271;
	mov.u32 	%r1399, %r1270;
	@%p71 bra 	$L__BB13_180;
	setp.lt.s32 	%p72, %r1270, %r341;
	@%p72 bra 	$L__BB13_179;
	setp.lt.s32 	%p73, %r341, %r1270;
	setp.ge.s32 	%p74, %r1271, %r342;
	or.pred  	%p75, %p73, %p74;
	mov.u32 	%r1398, %r342;
	mov.u32 	%r1399, %r341;
	@%p75 bra 	$L__BB13_180;
$L__BB13_179:
	mov.u32 	%r1398, %r342;
	mov.u32 	%r1399, %r341;
	mov.u32 	%r1270, %r341;
	mov.u32 	%r1271, %r342;
$L__BB13_180:
	shl.b32 	%r757, %r278, 3;
	or.b32  	%r758, %r757, 7;
	setp.lt.u32 	%p76, %r758, %r277;
	selp.b32 	%r1412, %r345, %r1271, %p76;
	selp.b32 	%r1413, %r344, %r1270, %p76;
	setp.ge.u32 	%p77, %r757, %r277;
	@%p77 bra 	$L__BB13_265;
	setp.lt.s32 	%p78, %r1409, %r1427;
	@%p78 bra 	$L__BB13_183;
	setp.lt.s32 	%p79, %r1427, %r1409;
	setp.ge.s32 	%p80, %r1408, %r1426;
	or.pred  	%p81, %p79, %p80;
	mov.u32 	%r1306, %r1408;
	mov.u32 	%r1307, %r1409;
	@%p81 bra 	$L__BB13_184;
$L__BB13_183:
	mov.u32 	%r1306, %r1426;
	mov.u32 	%r1307, %r1427;
	mov.u32 	%r1426, %r1408;
	mov.u32 	%r1427, %r1409;
$L__BB13_184:
	setp.lt.s32 	%p82, %r1405, %r1407;
	@%p82 bra 	$L__BB13_186;
	setp.lt.s32 	%p83, %r1407, %r1405;
	setp.ge.s32 	%p84, %r1404, %r1406;
	or.pred  	%p85, %p83, %p84;
	mov.u32 	%r1310, %r1404;
	mov.u32 	%r1311, %r1405;
	@%p85 bra 	$L__BB13_187;
$L__BB13_186:
	mov.u32 	%r1310, %r1406;
	mov.u32 	%r1311, %r1407;
	mov.u32 	%r1406, %r1404;
	mov.u32 	%r1407, %r1405;
$L__BB13_187:
	setp.lt.s32 	%p86, %r1401, %r1403;
	@%p86 bra 	$L__BB13_189;
	setp.lt.s32 	%p87, %r1403, %r1401;
	setp.ge.s32 	%p88, %r1400, %r1402;
	or.pred  	%p89, %p87, %p88;
	mov.u32 	%r1314, %r1400;
	mov.u32 	%r1315, %r1401;
	@%p89 bra 	$L__BB13_190;
$L__BB13_189:
	mov.u32 	%r1314, %r1402;
	mov.u32 	%r1315, %r1403;
	mov.u32 	%r1402, %r1400;
	mov.u32 	%r1403, %r1401;
$L__BB13_190:
	setp.lt.s32 	%p90, %r1413, %r1399;
	@%p90 bra 	$L__BB13_192;
	setp.lt.s32 	%p91, %r1399, %r1413;
	setp.ge.s32 	%p92, %r1412, %r1398;
	or.pred  	%p93, %p91, %p92;
	mov.u32 	%r1300, %r1412;
	mov.u32 	%r1301, %r1413;
	@%p93 bra 	$L__BB13_193;
$L__BB13_192:
	mov.u32 	%r1300, %r1398;
	mov.u32 	%r1301, %r1399;
	mov.u32 	%r1398, %r1412;
	mov.u32 	%r1399, %r1413;
$L__BB13_193:
	setp.lt.s32 	%p94, %r1407, %r1307;
	@%p94 bra 	$L__BB13_195;
	setp.lt.s32 	%p95, %r1307, %r1407;
	setp.ge.s32 	%p96, %r1406, %r1306;
	or.pred  	%p97, %p95, %p96;
	mov.u32 	%r1322, %r1406;
	mov.u32 	%r1323, %r1407;
	@%p97 bra 	$L__BB13_196;
$L__BB13_195:
	mov.u32 	%r1322, %r1306;
	mov.u32 	%r1323, %r1307;
	mov.u32 	%r1306, %r1406;
	mov.u32 	%r1307, %r1407;
$L__BB13_196:
	setp.lt.s32 	%p98, %r1403, %r1311;
	@%p98 bra 	$L__BB13_198;
	setp.lt.s32 	%p99, %r1311, %r1403;
	setp.ge.s32 	%p100, %r1402, %r1310;
	or.pred  	%p101, %p99, %p100;
	mov.u32 	%r1326, %r1402;
	mov.u32 	%r1327, %r1403;
	@%p101 bra 	$L__BB13_199;
$L__BB13_198:
	mov.u32 	%r1326, %r1310;
	mov.u32 	%r1327, %r1311;
	mov.u32 	%r1310, %r1402;
	mov.u32 	%r1311, %r1403;
$L__BB13_199:
	setp.lt.s32 	%p102, %r1399, %r1315;
	@%p102 bra 	$L__BB13_201;
	setp.lt.s32 	%p103, %r1315, %r1399;
	setp.ge.s32 	%p104, %r1398, %r1314;
	or.pred  	%p105, %p103, %p104;
	mov.u32 	%r1330, %r1398;
	mov.u32 	%r1331, %r1399;
	@%p105 bra 	$L__BB13_202;
$L__BB13_201:
	mov.u32 	%r1330, %r1314;
	mov.u32 	%r1331, %r1315;
	mov.u32 	%r1314, %r1398;
	mov.u32 	%r1315, %r1399;
$L__BB13_202:
	setp.lt.s32 	%p106, %r1307, %r1427;
	@%p106 bra 	$L__BB13_204;
	setp.lt.s32 	%p107, %r1427, %r1307;
	setp.ge.s32 	%p108, %r1306, %r1426;
	or.pred  	%p109, %p107, %p108;
	mov.u32 	%r1334, %r1306;
	mov.u32 	%r1335, %r1307;
	@%p109 bra 	$L__BB13_205;
$L__BB13_204:
	mov.u32 	%r1334, %r1426;
	mov.u32 	%r1335, %r1427;
	mov.u32 	%r1426, %r1306;
	mov.u32 	%r1427, %r1307;
$L__BB13_205:
	setp.lt.s32 	%p110, %r1311, %r1323;
	@%p110 bra 	$L__BB13_207;
	setp.lt.s32 	%p111, %r1323, %r1311;
	setp.ge.s32 	%p112, %r1310, %r1322;
	or.pred  	%p113, %p111, %p112;
	mov.u32 	%r1338, %r1310;
	mov.u32 	%r1339, %r1311;
	@%p113 bra 	$L__BB13_208;
$L__BB13_207:
	mov.u32 	%r1338, %r1322;
	mov.u32 	%r1339, %r1323;
	mov.u32 	%r1322, %r1310;
	mov.u32 	%r1323, %r1311;
$L__BB13_208:
	setp.lt.s32 	%p114, %r1315, %r1327;
	@%p114 bra 	$L__BB13_210;
	setp.lt.s32 	%p115, %r1327, %r1315;
	setp.ge.s32 	%p116, %r1314, %r1326;
	or.pred  	%p117, %p115, %p116;
	mov.u32 	%r1342, %r1314;
	mov.u32 	%r1343, %r1315;
	@%p117 bra 	$L__BB13_211;
$L__BB13_210:
	mov.u32 	%r1342, %r1326;
	mov.u32 	%r1343, %r1327;
	mov.u32 	%r1326, %r1314;
	mov.u32 	%r1327, %r1315;
$L__BB13_211:
	setp.lt.s32 	%p118, %r1301, %r1331;
	@%p118 bra 	$L__BB13_213;
	setp.lt.s32 	%p119, %r1331, %r1301;
	setp.ge.s32 	%p120, %r1300, %r1330;
	or.pred  	%p121, %p119, %p120;
	mov.u32 	%r1328, %r1300;
	mov.u32 	%r1329, %r1301;
	@%p121 bra 	$L__BB13_214;
$L__BB13_213:
	mov.u32 	%r1328, %r1330;
	mov.u32 	%r1329, %r1331;
	mov.u32 	%r1330, %r1300;
	mov.u32 	%r1331, %r1301;
$L__BB13_214:
	setp.lt.s32 	%p122, %r1323, %r1335;
	@%p122 bra 	$L__BB13_216;
	setp.lt.s32 	%p123, %r1335, %r1323;
	setp.ge.s32 	%p124, %r1322, %r1334;
	or.pred  	%p125, %p123, %p124;
	mov.u32 	%r1350, %r1322;
	mov.u32 	%r1351, %r1323;
	@%p125 bra 	$L__BB13_217;
$L__BB13_216:
	mov.u32 	%r1350, %r1334;
	mov.u32 	%r1351, %r1335;
	mov.u32 	%r1334, %r1322;
	mov.u32 	%r1335, %r1323;
$L__BB13_217:
	setp.lt.s32 	%p126, %r1327, %r1339;
	@%p126 bra 	$L__BB13_219;
	setp.lt.s32 	%p127, %r1339, %r1327;
	setp.ge.s32 	%p128, %r1326, %r1338;
	or.pred  	%p129, %p127, %p128;
	mov.u32 	%r1354, %r1326;
	mov.u32 	%r1355, %r1327;
	@%p129 bra 	$L__BB13_220;
$L__BB13_219:
	mov.u32 	%r1354, %r1338;
	mov.u32 	%r1355, %r1339;
	mov.u32 	%r1338, %r1326;
	mov.u32 	%r1339, %r1327;
$L__BB13_220:
	setp.lt.s32 	%p130, %r1331, %r1343;
	@%p130 bra 	$L__BB13_222;
	setp.lt.s32 	%p131, %r1343, %r1331;
	setp.ge.s32 	%p132, %r1330, %r1342;
	or.pred  	%p133, %p131, %p132;
	mov.u32 	%r1358, %r1330;
	mov.u32 	%r1359, %r1331;
	@%p133 bra 	$L__BB13_223;
$L__BB13_222:
	mov.u32 	%r1358, %r1342;
	mov.u32 	%r1359, %r1343;
	mov.u32 	%r1342, %r1330;
	mov.u32 	%r1343, %r1331;
$L__BB13_223:
	setp.lt.s32 	%p134, %r1335, %r1427;
	@%p134 bra 	$L__BB13_225;
	setp.lt.s32 	%p135, %r1427, %r1335;
	setp.ge.s32 	%p136, %r1334, %r1426;
	or.pred  	%p137, %p135, %p136;
	mov.u32 	%r1362, %r1334;
	mov.u32 	%r1363, %r1335;
	@%p137 bra 	$L__BB13_226;
$L__BB13_225:
	mov.u32 	%r1362, %r1426;
	mov.u32 	%r1363, %r1427;
	mov.u32 	%r1426, %r1334;
	mov.u32 	%r1427, %r1335;
$L__BB13_226:
	setp.lt.s32 	%p138, %r1339, %r1351;
	@%p138 bra 	$L__BB13_228;
	setp.lt.s32 	%p139, %r1351, %r1339;
	setp.ge.s32 	%p140, %r1338, %r1350;
	or.pred  	%p141, %p139, %p140;
	mov.u32 	%r1366, %r1338;
	mov.u32 	%r1367, %r1339;
	@%p141 bra 	$L__BB13_229;
$L__BB13_228:
	mov.u32 	%r1366, %r1350;
	mov.u32 	%r1367, %r1351;
	mov.u32 	%r1350, %r1338;
	mov.u32 	%r1351, %r1339;
$L__BB13_229:
	setp.lt.s32 	%p142, %r1343, %r1355;
	@%p142 bra 	$L__BB13_231;
	setp.lt.s32 	%p143, %r1355, %r1343;
	setp.ge.s32 	%p144, %r1342, %r1354;
	or.pred  	%p145, %p143, %p144;
	mov.u32 	%r1370, %r1342;
	mov.u32 	%r1371, %r1343;
	@%p145 bra 	$L__BB13_232;
$L__BB13_231:
	mov.u32 	%r1370, %r1354;
	mov.u32 	%r1371, %r1355;
	mov.u32 	%r1354, %r1342;
	mov.u32 	%r1355, %r1343;
$L__BB13_232:
	setp.lt.s32 	%p146, %r1329, %r1359;
	@%p146 bra 	$L__BB13_234;
	setp.lt.s32 	%p147, %r1359, %r1329;
	setp.ge.s32 	%p148, %r1328, %r1358;
	or.pred  	%p149, %p147, %p148;
	mov.u32 	%r1356, %r1328;
	mov.u32 	%r1357, %r1329;
	@%p149 bra 	$L__BB13_235;
$L__BB13_234:
	mov.u32 	%r1356, %r1358;
	mov.u32 	%r1357, %r1359;
	mov.u32 	%r1358, %r1328;
	mov.u32 	%r1359, %r1329;
$L__BB13_235:
	setp.lt.s32 	%p150, %r1351, %r1363;
	@%p150 bra 	$L__BB13_237;
	setp.lt.s32 	%p151, %r1363, %r1351;
	setp.ge.s32 	%p152, %r1350, %r1362;
	or.pred  	%p153, %p151, %p152;
	mov.u32 	%r1378, %r1350;
	mov.u32 	%r1379, %r1351;
	@%p153 bra 	$L__BB13_238;
$L__BB13_237:
	mov.u32 	%r1378, %r1362;
	mov.u32 	%r1379, %r1363;
	mov.u32 	%r1362, %r1350;
	mov.u32 	%r1363, %r1351;
$L__BB13_238:
	setp.lt.s32 	%p154, %r1355, %r1367;
	@%p154 bra 	$L__BB13_240;
	setp.lt.s32 	%p155, %r1367, %r1355;
	setp.ge.s32 	%p156, %r1354, %r1366;
	or.pred  	%p157, %p155, %p156;
	mov.u32 	%r1382, %r1354;
	mov.u32 	%r1383, %r1355;
	@%p157 bra 	$L__BB13_241;
$L__BB13_240:
	mov.u32 	%r1382, %r1366;
	mov.u32 	%r1383, %r1367;
	mov.u32 	%r1366, %r1354;
	mov.u32 	%r1367, %r1355;
$L__BB13_241:
	setp.lt.s32 	%p158, %r1359, %r1371;
	@%p158 bra 	$L__BB13_243;
	setp.lt.s32 	%p159, %r1371, %r1359;
	setp.ge.s32 	%p160, %r1358, %r1370;
	or.pred  	%p161, %p159, %p160;
	mov.u32 	%r1386, %r1358;
	mov.u32 	%r1387, %r1359;
	@%p161 bra 	$L__BB13_244;
$L__BB13_243:
	mov.u32 	%r1386, %r1370;
	mov.u32 	%r1387, %r1371;
	mov.u32 	%r1370, %r1358;
	mov.u32 	%r1371, %r1359;
$L__BB13_244:
	setp.lt.s32 	%p162, %r1363, %r1427;
	@%p162 bra 	$L__BB13_246;
	setp.lt.s32 	%p163, %r1427, %r1363;
	setp.ge.s32 	%p164, %r1362, %r1426;
	or.pred  	%p165, %p163, %p164;
	mov.u32 	%r1408, %r1362;
	mov.u32 	%r1409, %r1363;
	@%p165 bra 	$L__BB13_247;
$L__BB13_246:
	mov.u32 	%r1408, %r1426;
	mov.u32 	%r1409, %r1427;
	mov.u32 	%r1426, %r1362;
	mov.u32 	%r1427, %r1363;
$L__BB13_247:
	setp.lt.s32 	%p166, %r1367, %r1379;
	@%p166 bra 	$L__BB13_249;
	setp.lt.s32 	%p167, %r1379, %r1367;
	setp.ge.s32 	%p168, %r1366, %r1378;
	or.pred  	%p169, %p167, %p168;
	mov.u32 	%r1404, %r1366;
	mov.u32 	%r1405, %r1367;
	@%p169 bra 	$L__BB13_250;
$L__BB13_249:
	mov.u32 	%r1404, %r1378;
	mov.u32 	%r1405, %r1379;
	mov.u32 	%r1378, %r1366;
	mov.u32 	%r1379, %r1367;
$L__BB13_250:
	setp.lt.s32 	%p170, %r1371, %r1383;
	@%p170 bra 	$L__BB13_252;
	setp.lt.s32 	%p171, %r1383, %r1371;
	setp.ge.s32 	%p172, %r1370, %r1382;
	or.pred  	%p173, %p171, %p172;
	mov.u32 	%r1400, %r1370;
	mov.u32 	%r1401, %r1371;
	@%p173 bra 	$L__BB13_253;
$L__BB13_252:
	mov.u32 	%r1400, %r1382;
	mov.u32 	%r1401, %r1383;
	mov.u32 	%r1382, %r1370;
	mov.u32 	%r1383, %r1371;
$L__BB13_253:
	setp.lt.s32 	%p174, %r1357, %r1387;
	@%p174 bra 	$L__BB13_255;
	setp.lt.s32 	%p175, %r1387, %r1357;
	setp.ge.s32 	%p176, %r1356, %r1386;
	or.pred  	%p177, %p175, %p176;
	mov.u32 	%r1412, %r1356;
	mov.u32 	%r1413, %r1357;
	@%p177 bra 	$L__BB13_256;
$L__BB13_255:
	mov.u32 	%r1412, %r1386;
	mov.u32 	%r1413, %r1387;
	mov.u32 	%r1386, %r1356;
	mov.u32 	%r1387, %r1357;
$L__BB13_256:
	setp.lt.s32 	%p178, %r1379, %r1409;
	@%p178 bra 	$L__BB13_258;
	setp.lt.s32 	%p179, %r1409, %r1379;
	setp.ge.s32 	%p180, %r1378, %r1408;
	or.pred  	%p181, %p179, %p180;
	mov.u32 	%r1406, %r1378;
	mov.u32 	%r1407, %r1379;
	@%p181 bra 	$L__BB13_259;
$L__BB13_258:
	mov.u32 	%r1406, %r1408;
	mov.u32 	%r1407, %r1409;
	mov.u32 	%r1408, %r1378;
	mov.u32 	%r1409, %r1379;
$L__BB13_259:
	setp.lt.s32 	%p182, %r1383, %r1405;
	@%p182 bra 	$L__BB13_261;
	setp.lt.s32 	%p183, %r1405, %r1383;
	setp.ge.s32 	%p184, %r1382, %r1404;
	or.pred  	%p185, %p183, %p184;
	mov.u32 	%r1402, %r1382;
	mov.u32 	%r1403, %r1383;
	@%p185 bra 	$L__BB13_262;
$L__BB13_261:
	mov.u32 	%r1402, %r1404;
	mov.u32 	%r1403, %r1405;
	mov.u32 	%r1404, %r1382;
	mov.u32 	%r1405, %r1383;
$L__BB13_262:
	setp.lt.s32 	%p186, %r1387, %r1401;
	@%p186 bra 	$L__BB13_264;
	setp.lt.s32 	%p187, %r1401, %r1387;
	setp.ge.s32 	%p188, %r1386, %r1400;
	or.pred  	%p189, %p187, %p188;
	mov.u32 	%r1398, %r1386;
	mov.u32 	%r1399, %r1387;
	@%p189 bra 	$L__BB13_265;
$L__BB13_264:
	mov.u32 	%r1398, %r1400;
	mov.u32 	%r1399, %r1401;
	mov.u32 	%r1400, %r1386;
	mov.u32 	%r1401, %r1387;
$L__BB13_265:
	mov.b32 	%r1428, 2;
$L__BB13_266:
	mov.u32 	%r512, %r1428;
	bar.sync 	0;
	add.s32 	%r760, %r512, -1;
	shl.b32 	%r761, %r278, 6;
	mov.u32 	%r762, _ZZN3cub18CUB_300001_SM_10006detail10merge_sort30DeviceMergeSortBlockSortKernelINS2_10policy_hubIN6thrust24THRUST_300001_SM_1000_NS6detail15normal_iteratorINS6_10device_ptrIN4cuda3std3__44pairIiiEEEEEEE9Policy600ESG_PNS0_8NullTypeESG_SK_mNSC_4lessISE_EESE_SJ_EEvbT0_T1_T2_T3_T4_PT6_PT7_T5_NS1_7vsmem_tEE19static_temp_storage;
	add.s32 	%r763, %r762, %r761;
	st.shared.v4.u32 	[%r763], {%r1427, %r1426, %r1409, %r1408};
	st.shared.v4.u32 	[%r763+16], {%r1407, %r1406, %r1405, %r1404};
	st.shared.v4.u32 	[%r763+32], {%r1403, %r1402, %r1401, %r1400};
	st.shared.v4.u32 	[%r763+48], {%r1399, %r1398, %r1413, %r1412};
	bar.sync 	0;
	neg.s32 	%r764, %r512;
	and.b32  	%r765, %r278, %r764;
	shl.b32 	%r766, %r765, 3;
	shl.b32 	%r767, %r512, 2;
	and.b32  	%r768, %r760, %r278;
	shl.b32 	%r769, %r768, 3;
	min.s32 	%r513, %r769, %r277;
	min.s32 	%r514, %r766, %r277;
	add.s32 	%r770, %r514, %r767;
	min.s32 	%r515, %r770, %r277;
	add.s32 	%r771, %r515, %r767;
	min.s32 	%r516, %r771, %r277;
	sub.s32 	%r772, %r515, %r514;
	sub.s32 	%r773, %r516, %r515;
	setp.lt.s32 	%p190, %r513, %r773;
	sub.s32 	%r774, %r513, %r773;
	selp.b32 	%r1431, 0, %r774, %p190;
	min.s32 	%r1429, %r772, %r513;
	setp.ge.s32 	%p191, %r1431, %r1429;
	@%p191 bra 	$L__BB13_270;
$L__BB13_267:
	sub.s32 	%r775, %r1429, %r1431;
	shr.u32 	%r776, %r775, 31;
	add.s32 	%r777, %r775, %r776;
	shr.s32 	%r778, %r777, 1;
	add.s32 	%r521, %r778, %r1431;
	add.s32 	%r779, %r521, %r514;
	shl.b32 	%r780, %r779, 3;
	add.s32 	%r522, %r762, %r780;
	ld.shared.u32 	%r523, [%r522];
	not.b32 	%r782, %r521;
	add.s32 	%r783, %r515, %r513;
	add.s32 	%r784, %r783, %r782;
	shl.b32 	%r785, %r784, 3;
	add.s32 	%r524, %r762, %r785;
	ld.shared.u32 	%r525, [%r524];
	setp.lt.s32 	%p193, %r525, %r523;
	mov.pred 	%p489, 0;
	@%p193 bra 	$L__BB13_269;
	ld.shared.u32 	%r786, [%r524+4];
	ld.shared.u32 	%r788, [%r522+4];
	setp.lt.s32 	%p194, %r523, %r525;
	setp.ge.s32 	%p195, %r786, %r788;
	or.pred  	%p489, %p194, %p195;
$L__BB13_269:
	add.s32 	%r790, %r521, 1;
	selp.b32 	%r1431, %r790, %r1431, %p489;
	selp.b32 	%r1429, %r1429, %r521, %p489;
	setp.lt.s32 	%p196, %r1431, %r1429;
	@%p196 bra 	$L__BB13_267;
$L__BB13_270:
	add.s32 	%r529, %r1431, %r514;
	add.s32 	%r791, %r515, %r513;
	sub.s32 	%r530, %r791, %r1431;
	shl.b32 	%r792, %r529, 3;
	add.s32 	%r531, %r762, %r792;
	ld.shared.v2.u32 	{%r1438, %r1439}, [%r531];
	shl.b32 	%r794, %r530, 3;
	add.s32 	%r534, %r762, %r794;
	ld.shared.v2.u32 	{%r1432, %r1433}, [%r534];
	setp.ge.s32 	%p198, %r530, %r516;
	mov.pred 	%p490, 0;
	@%p198 bra 	$L__BB13_273;
	setp.ge.s32 	%p200, %r529, %r515;
	setp.lt.s32 	%p201, %r1432, %r1438;
	or.pred  	%p202, %p200, %p201;
	mov.pred 	%p490, -1;
	@%p202 bra 	$L__BB13_273;
	setp.ge.s32 	%p203, %r1438, %r1432;
	setp.lt.s32 	%p204, %r1433, %r1439;
	and.pred  	%p490, %p203, %p204;
$L__BB13_273:
	selp.b32 	%r1426, %r1433, %r1439, %p490;
	selp.b32 	%r1427, %r1432, %r1438, %p490;
	selp.u32 	%r795, 1, 0, %p490;
	add.s32 	%r539, %r530, %r795;
	not.pred 	%p205, %p490;
	selp.u32 	%r796, 1, 0, %p205;
	add.s32 	%r540, %r529, %r796;
	@%p205 bra 	$L__BB13_275;
	ld.shared.v2.u32 	{%r1432, %r1433}, [%r534+8];
	bra.uni 	$L__BB13_276;
$L__BB13_275:
	ld.shared.v2.u32 	{%r1438, %r1439}, [%r531+8];
$L__BB13_276:
	setp.ge.s32 	%p207, %r539, %r516;
	mov.pred 	%p491, 0;
	@%p207 bra 	$L__BB13_279;
	setp.ge.s32 	%p209, %r540, %r515;
	setp.lt.s32 	%p210, %r1432, %r1438;
	or.pred  	%p211, %p209, %p210;
	mov.pred 	%p491, -1;
	@%p211 bra 	$L__BB13_279;
	setp.ge.s32 	%p212, %r1438, %r1432;
	setp.lt.s32 	%p213, %r1433, %r1439;
	and.pred  	%p491, %p212, %p213;
$L__BB13_279:
	selp.b32 	%r1408, %r1433, %r1439, %p491;
	selp.b32 	%r1409, %r1432, %r1438, %p491;
	selp.u32 	%r797, 1, 0, %p491;
	add.s32 	%r551, %r539, %r797;
	not.pred 	%p214, %p491;
	selp.u32 	%r798, 1, 0, %p214;
	add.s32 	%r552, %r540, %r798;
	@%p491 bra 	$L__BB13_281;
	shl.b32 	%r799, %r552, 3;
	add.s32 	%r801, %r762, %r799;
	ld.shared.v2.u32 	{%r1438, %r1439}, [%r801];
	bra.uni 	$L__BB13_282;
$L__BB13_281:
	shl.b32 	%r802, %r551, 3;
	add.s32 	%r804, %r762, %r802;
	ld.shared.v2.u32 	{%r1432, %r1433}, [%r804];
$L__BB13_282:
	setp.ge.s32 	%p216, %r551, %r516;
	mov.pred 	%p492, 0;
	@%p216 bra 	$L__BB13_285;
	setp.ge.s32 	%p218, %r552, %r515;
	setp.lt.s32 	%p219, %r1432, %r1438;
	or.pred  	%p220, %p218, %p219;
	mov.pred 	%p492, -1;
	@%p220 bra 	$L__BB13_285;
	setp.ge.s32 	%p221, %r1438, %r1432;
	setp.lt.s32 	%p222, %r1433, %r1439;
	and.pred  	%p492, %p221, %p222;
$L__BB13_285:
	selp.b32 	%r1406, %r1433, %r1439, %p492;
	selp.b32 	%r1407, %r1432, %r1438, %p492;
	selp.u32 	%r805, 1, 0, %p492;
	add.s32 	%r563, %r551, %r805;
	not.pred 	%p223, %p492;
	selp.u32 	%r806, 1, 0, %p223;
	add.s32 	%r564, %r552, %r806;
	@%p492 bra 	$L__BB13_287;
	shl.b32 	%r807, %r564, 3;
	add.s32 	%r809, %r762, %r807;
	ld.shared.v2.u32 	{%r1438, %r1439}, [%r809];
	bra.uni 	$L__BB13_288;
$L__BB13_287:
	shl.b32 	%r810, %r563, 3;
	add.s32 	%r812, %r762, %r810;
	ld.shared.v2.u32 	{%r1432, %r1433}, [%r812];
$L__BB13_288:
	setp.ge.s32 	%p225, %r563, %r516;
	mov.pred 	%p493, 0;
	@%p225 bra 	$L__BB13_291;
	setp.ge.s32 	%p227, %r564, %r515;
	setp.lt.s32 	%p228, %r1432, %r1438;
	or.pred  	%p229, %p227, %p228;
	mov.pred 	%p493, -1;
	@%p229 bra 	$L__BB13_291;
	setp.ge.s32 	%p230, %r1438, %r1432;
	setp.lt.s32 	%p231, %r1433, %r1439;
	and.pred  	%p493, %p230, %p231;
$L__BB13_291:
	selp.b32 	%r1404, %r1433, %r1439, %p493;
	selp.b32 	%r1405, %r1432, %r1438, %p493;
	selp.u32 	%r813, 1, 0, %p493;
	add.s32 	%r575, %r563, %r813;
	not.pred 	%p232, %p493;
	selp.u32 	%r814, 1, 0, %p232;
	add.s32 	%r576, %r564, %r814;
	@%p493 bra 	$L__BB13_293;
	shl.b32 	%r815, %r576, 3;
	mov.u32 	%r816, _ZZN3cub18CUB_300001_SM_10006detail10merge_sort30DeviceMergeSortBlockSortKernelINS2_10policy_hubIN6thrust24THRUST_300001_SM_1000_NS6detail15normal_iteratorINS6_10device_ptrIN4cuda3std3__44pairIiiEEEEEEE9Policy600ESG_PNS0_8NullTypeESG_SK_mNSC_4lessISE_EESE_SJ_EEvbT0_T1_T2_T3_T4_PT6_PT7_T5_NS1_7vsmem_tEE19static_temp_storage;
	add.s32 	%r817, %r816, %r815;
	ld.shared.v2.u32 	{%r1438, %r1439}, [%r817];
	bra.uni 	$L__BB13_294;
$L__BB13_293:
	shl.b32 	%r818, %r575, 3;
	mov.u32 	%r819, _ZZN3cub18CUB_300001_SM_10006detail10merge_sort30DeviceMergeSortBlockSortKernelINS2_10policy_hubIN6thrust24THRUST_300001_SM_1000_NS6detail15normal_iteratorINS6_10device_ptrIN4cuda3std3__44pairIiiEEEEEEE9Policy600ESG_PNS0_8NullTypeESG_SK_mNSC_4lessISE_EESE_SJ_EEvbT0_T1_T2_T3_T4_PT6_PT7_T5_NS1_7vsmem_tEE19static_temp_storage;
	add.s32 	%r820, %r819, %r818;
	ld.shared.v2.u32 	{%r1432, %r1433}, [%r820];
$L__BB13_294:
	setp.ge.s32 	%p234, %r575, %r516;
	mov.pred 	%p494, 0;
	@%p234 bra 	$L__BB13_297;
	setp.ge.s32 	%p236, %r576, %r515;
	setp.lt.s32 	%p237, %r1432, %r1438;
	or.pred  	%p238, %p236, %p237;
	mov.pred 	%p494, -1;
	@%p238 bra 	$L__BB13_297;
	setp.ge.s32 	%p239, %r1438, %r1432;
	setp.lt.s32 	%p240, %r1433, %r1439;
	and.pred  	%p494, %p239, %p240;
$L__BB13_297:
	selp.b32 	%r1402, %r1433, %r1439, %p494;
	selp.b32 	%r1403, %r1432, %r1438, %p494;
	selp.u32 	%r821, 1, 0, %p494;
	add.s32 	%r587, %r575, %r821;
	not.pred 	%p241, %p494;
	selp.u32 	%r822, 1, 0, %p241;
	add.s32 	%r588, %r576, %r822;
	@%p494 bra 	$L__BB13_299;
	shl.b32 	%r823, %r588, 3;
	mov.u32 	%r824, _ZZN3cub18CUB_300001_SM_10006detail10merge_sort30DeviceMergeSortBlockSortKernelINS2_10policy_hubIN6thrust24THRUST_300001_SM_1000_NS6detail15normal_iteratorINS6_10device_ptrIN4cuda3std3__44pairIiiEEEEEEE9Policy600ESG_PNS0_8NullTypeESG_SK_mNSC_4lessISE_EESE_SJ_EEvbT0_T1_T2_T3_T4_PT6_PT7_T5_NS1_7vsmem_tEE19static_temp_storage;
	add.s32 	%r825, %r824, %r823;
	ld.shared.v2.u32 	{%r1438, %r1439}, [%r825];
	bra.uni 	$L__BB13_300;
$L__BB13_299:
	shl.b32 	%r826, %r587, 3;
	mov.u32 	%r827, _ZZN3cub18CUB_300001_SM_10006detail10merge_sort30DeviceMergeSortBlockSortKernelINS2_10policy_hubIN6thrust24THRUST_300001_SM_1000_NS6detail15normal_iteratorINS6_10device_ptrIN4cuda3std3__44pairIiiEEEEEEE9Policy600ESG_PNS0_8NullTypeESG_SK_mNSC_4lessISE_EESE_SJ_EEvbT0_T1_T2_T3_T4_PT6_PT7_T5_NS1_7vsmem_tEE19static_temp_storage;
	add.s32 	%r828, %r827, %r826;
	ld.shared.v2.u32 	{%r1432, %r1433}, [%r828];
$L__BB13_300:
	setp.ge.s32 	%p243, %r587, %r516;
	mov.pred 	%p495, 0;
	@%p243 bra 	$L__BB13_303;
	setp.ge.s32 	%p245, %r588, %r515;
	setp.lt.s32 	%p246, %r1432, %r1438;
	or.pred  	%p247, %p245, %p246;
	mov.pred 	%p495, -1;
	@%p247 bra 	$L__BB13_303;
	setp.ge.s32 	%p248, %r1438, %r1432;
	setp.lt.s32 	%p249, %r1433, %r1439;
	and.pred  	%p495, %p248, %p249;
$L__BB13_303:
	selp.b32 	%r1400, %r1433, %r1439, %p495;
	selp.b32 	%r1401, %r1432, %r1438, %p495;
	selp.u32 	%r829, 1, 0, %p495;
	add.s32 	%r599, %r587, %r829;
	not.pred 	%p250, %p495;
	selp.u32 	%r830, 1, 0, %p250;
	add.s32 	%r600, %r588, %r830;
	@%p495 bra 	$L__BB13_305;
	shl.b32 	%r831, %r600, 3;
	mov.u32 	%r832, _ZZN3cub18CUB_300001_SM_10006detail10merge_sort30DeviceMergeSortBlockSortKernelINS2_10policy_hubIN6thrust24THRUST_300001_SM_1000_NS6detail15normal_iteratorINS6_10device_ptrIN4cuda3std3__44pairIiiEEEEEEE9Policy600ESG_PNS0_8NullTypeESG_SK_mNSC_4lessISE_EESE_SJ_EEvbT0_T1_T2_T3_T4_PT6_PT7_T5_NS1_7vsmem_tEE19static_temp_storage;
	add.s32 	%r833, %r832, %r831;
	ld.shared.v2.u32 	{%r1438, %r1439}, [%r833];
	bra.uni 	$L__BB13_306;
$L__BB13_305:
	shl.b32 	%r834, %r599, 3;
	mov.u32 	%r835, _ZZN3cub18CUB_300001_SM_10006detail10merge_sort30DeviceMergeSortBlockSortKernelINS2_10policy_hubIN6thrust24THRUST_300001_SM_1000_NS6detail15normal_iteratorINS6_10device_ptrIN4cuda3std3__44pairIiiEEEEEEE9Policy600ESG_PNS0_8NullTypeESG_SK_mNSC_4lessISE_EESE_SJ_EEvbT0_T1_T2_T3_T4_PT6_PT7_T5_NS1_7vsmem_tEE19static_temp_storage;
	add.s32 	%r836, %r835, %r834;
	ld.shared.v2.u32 	{%r1432, %r1433}, [%r836];
$L__BB13_306:
	setp.ge.s32 	%p252, %r599, %r516;
	mov.pred 	%p496, 0;
	@%p252 bra 	$L__BB13_309;
	setp.ge.s32 	%p254, %r600, %r515;
	setp.lt.s32 	%p255, %r1432, %r1438;
	or.pred  	%p256, %p254, %p255;
	mov.pred 	%p496, -1;
	@%p256 bra 	$L__BB13_309;
	setp.ge.s32 	%p257, %r1438, %r1432;
	setp.lt.s32 	%p258, %r1433, %r1439;
	and.pred  	%p496, %p257, %p258;
$L__BB13_309:
	selp.b32 	%r1398, %r1433, %r1439, %p496;
	selp.b32 	%r1399, %r1432, %r1438, %p496;
	selp.u32 	%r837, 1, 0, %p496;
	add.s32 	%r611, %r599, %r837;
	not.pred 	%p259, %p496;
	selp.u32 	%r838, 1, 0, %p259;
	add.s32 	%r612, %r600, %r838;
	@%p496 bra 	$L__BB13_311;
	shl.b32 	%r839, %r612, 3;
	mov.u32 	%r840, _ZZN3cub18CUB_300001_SM_10006detail10merge_sort30DeviceMergeSortBlockSortKernelINS2_10policy_hubIN6thrust24THRUST_300001_SM_1000_NS6detail15normal_iteratorINS6_10device_ptrIN4cuda3std3__44pairIiiEEEEEEE9Policy600ESG_PNS0_8NullTypeESG_SK_mNSC_4lessISE_EESE_SJ_EEvbT0_T1_T2_T3_T4_PT6_PT7_T5_NS1_7vsmem_tEE19static_temp_storage;
	add.s32 	%r841, %r840, %r839;
	ld.shared.v2.u32 	{%r1438, %r1439}, [%r841];
	bra.uni 	$L__BB13_312;
$L__BB13_311:
	shl.b32 	%r842, %r611, 3;
	mov.u32 	%r843, _ZZN3cub18CUB_300001_SM_10006detail10merge_sort30DeviceMergeSortBlockSortKernelINS2_10policy_hubIN6thrust24THRUST_300001_SM_1000_NS6detail15normal_iteratorINS6_10device_ptrIN4cuda3std3__44pairIiiEEEEEEE9Policy600ESG_PNS0_8NullTypeESG_SK_mNSC_4lessISE_EESE_SJ_EEvbT0_T1_T2_T3_T4_PT6_PT7_T5_NS1_7vsmem_tEE19static_temp_storage;
	add.s32 	%r844, %r843, %r842;
	ld.shared.v2.u32 	{%r1432, %r1433}, [%r844];
$L__BB13_312:
	setp.ge.s32 	%p261, %r611, %r516;
	mov.pred 	%p497, 0;
	@%p261 bra 	$L__BB13_315;
	setp.ge.s32 	%p263, %r612, %r515;
	setp.lt.s32 	%p264, %r1432, %r1438;
	or.pred  	%p265, %p263, %p264;
	mov.pred 	%p497, -1;
	@%p265 bra 	$L__BB13_315;
	setp.ge.s32 	%p266, %r1438, %r1432;
	setp.lt.s32 	%p267, %r1433, %r1439;
	and.pred  	%p497, %p266, %p267;
$L__BB13_315:
	selp.b32 	%r1412, %r1433, %r1439, %p497;
	selp.b32 	%r1413, %r1432, %r1438, %p497;
	shl.b32 	%r1428, %r512, 1;
	setp.lt.u32 	%p268, %r512, 129;
	@%p268 bra 	$L__BB13_266;
	ld.param.s8 	%rs2, [_ZN3cub18CUB_300001_SM_10006detail10merge_sort30DeviceMergeSortBlockSortKernelINS2_10policy_hubIN6thrust24THRUST_300001_SM_1000_NS6detail15normal_iteratorINS6_10device_ptrIN4cuda3std3__44pairIiiEEEEEEE9Policy600ESG_PNS0_8NullTypeESG_SK_mNSC_4lessISE_EESE_SJ_EEvbT0_T1_T2_T3_T4_PT6_PT7_T5_NS1_7vsmem_tE_param_0];
	mov.u32 	%r845, %ctaid.x;
	mul.wide.u32 	%rd6, %r845, 2048;
	add.s32 	%r624, %r281, 32;
	add.s32 	%r625, %r281, 96;
	add.s32 	%r626, %r281, 64;
	add.s32 	%r627, %r281, 128;
	bar.sync 	0;
	setp.eq.s16 	%p269, %rs2, 0;
	@%p269 bra 	$L__BB13_335;
	st.shared.v2.u32 	[%r322], {%r1427, %r1426};
	st.shared.v2.u32 	[%r325+8], {%r1409, %r1408};
	st.shared.v2.u32 	[%r328+16], {%r1407, %r1406};
	st.shared.v2.u32 	[%r331+24], {%r1405, %r1404};
	st.shared.v2.u32 	[%r334+32], {%r1403, %r1402};
	st.shared.v2.u32 	[%r337+40], {%r1401, %r1400};
	st.shared.v2.u32 	[%r340+48], {%r1399, %r1398};
	st.shared.v2.u32 	[%r343+56], {%r1413, %r1412};
	bar.warp.sync 	-1;
	ld.shared.v2.u32 	{%r629, %r628}, [%r314];
	ld.shared.v2.u32 	{%r631, %r630}, [%r315+256];
	ld.shared.v2.u32 	{%r633, %r632}, [%r316+512];
	ld.shared.v2.u32 	{%r635, %r634}, [%r317+768];
	ld.shared.v2.u32 	{%r637, %r636}, [%r318+1024];
	ld.shared.v2.u32 	{%r639, %r638}, [%r319+1280];
	ld.shared.v2.u32 	{%r641, %r640}, [%r320+1536];
	ld.shared.v2.u32 	{%r643, %r642}, [%r321+1792];
	setp.eq.s32 	%p270, %r278, 0;
	@%p270 bra 	$L__BB13_318;
	bra.uni 	$L__BB13_319;
$L__BB13_318:
	st.volatile.shared.u32 	[_ZZN3cub18CUB_300001_SM_10006detail10merge_sort30DeviceMergeSortBlockSortKernelINS2_10policy_hubIN6thrust24THRUST_300001_SM_1000_NS6detail15normal_iteratorINS6_10device_ptrIN4cuda3std3__44pairIiiEEEEEEE9Policy600ESG_PNS0_8NullTypeESG_SK_mNSC_4lessISE_EESE_SJ_EEvbT0_T1_T2_T3_T4_PT6_PT7_T5_NS1_7vsmem_tEE19static_temp_storage+16896], %r277;
$L__BB13_319:
	bar.sync 	0;
	ld.volatile.shared.u32 	%r660, [_ZZN3cub18CUB_300001_SM_10006detail10merge_sort30DeviceMergeSortBlockSortKernelINS2_10policy_hubIN6thrust24THRUST_300001_SM_1000_NS6detail15normal_iteratorINS6_10device_ptrIN4cuda3std3__44pairIiiEEEEEEE9Policy600ESG_PNS0_8NullTypeESG_SK_mNSC_4lessISE_EESE_SJ_EEvbT0_T1_T2_T3_T4_PT6_PT7_T5_NS1_7vsmem_tEE19static_temp_storage+16896];
	mov.u32 	%r846, %tid.x;
	shl.b32 	%r847, %r846, 3;
	and.b32  	%r848, %r847, 7936;
	cvt.u64.u32 	%rd19, %r848;
	and.b32  	%r849, %r846, 31;
	cvt.u64.u32 	%rd20, %r849;
	add.s64 	%rd21, %rd6, %rd20;
	add.s64 	%rd22, %rd21, %rd19;
	setp.ge.s32 	%p271, %r281, %r660;
	shl.b64 	%rd23, %rd22, 3;
	add.s64 	%rd7, %rd2, %rd23;
	@%p271 bra 	$L__BB13_321;
	st.global.u32 	[%rd7], %r629;
	st.global.u32 	[%rd7+4], %r628;
$L__BB13_321:
	setp.ge.s32 	%p272, %r624, %r660;
	@%p272 bra 	$L__BB13_323;
	st.global.u32 	[%rd7+256], %r631;
	st.global.u32 	[%rd7+260], %r630;
$L__BB13_323:
	setp.ge.s32 	%p273, %r626, %r660;
	@%p273 bra 	$L__BB13_325;
	st.global.u32 	[%rd7+512], %r633;
	st.global.u32 	[%rd7+516], %r632;
$L__BB13_325:
	setp.ge.s32 	%p274, %r625, %r660;
	@%p274 bra 	$L__BB13_327;
	st.global.u32 	[%rd7+768], %r635;
	st.global.u32 	[%rd7+772], %r634;
$L__BB13_327:
	setp.ge.s32 	%p275, %r627, %r660;
	@%p275 bra 	$L__BB13_329;
	st.global.u32 	[%rd7+1024], %r637;
	st.global.u32 	[%rd7+1028], %r636;
$L__BB13_329:
	or.b32  	%r854, %r848, %r849;
	or.b32  	%r855, %r854, 160;
	setp.ge.s32 	%p276, %r855, %r660;
	@%p276 bra 	$L__BB13_331;
	st.global.u32 	[%rd7+1280], %r639;
	st.global.u32 	[%rd7+1284], %r638;
$L__BB13_331:
	or.b32  	%r861, %r854, 192;
	setp.ge.s32 	%p277, %r861, %r660;
	@%p277 bra 	$L__BB13_333;
	st.global.u32 	[%rd7+1536], %r641;
	st.global.u32 	[%rd7+1540], %r640;
$L__BB13_333:
	or.b32  	%r867, %r854, 224;
	setp.ge.s32 	%p278, %r867, %r660;
	@%p278 bra 	$L__BB13_353;
	st.global.u32 	[%rd7+1792], %r643;
	st.global.u32 	[%rd7+1796], %r642;
	bra.uni 	$L__BB13_353;
$L__BB13_335:
	st.shared.v2.u32 	[%r322], {%r1427, %r1426};
	st.shared.v2.u32 	[%r325+8], {%r1409, %r1408};
	st.shared.v2.u32 	[%r328+16], {%r1407, %r1406};
	st.shared.v2.u32 	[%r331+24], {%r1405, %r1404};
	st.shared.v2.u32 	[%r334+32], {%r1403, %r1402};
	st.shared.v2.u32 	[%r337+40], {%r1401, %r1400};
	st.shared.v2.u32 	[%r340+48], {%r1399, %r1398};
	st.shared.v2.u32 	[%r343+56], {%r1413, %r1412};
	bar.warp.sync 	-1;
	ld.shared.v2.u32 	{%r645, %r644}, [%r314];
	ld.shared.v2.u32 	{%r647, %r646}, [%r315+256];
	ld.shared.v2.u32 	{%r649, %r648}, [%r316+512];
	ld.shared.v2.u32 	{%r651, %r650}, [%r317+768];
	ld.shared.v2.u32 	{%r653, %r652}, [%r318+1024];
	ld.shared.v2.u32 	{%r655, %r654}, [%r319+1280];
	ld.shared.v2.u32 	{%r657, %r656}, [%r320+1536];
	ld.shared.v2.u32 	{%r659, %r658}, [%r321+1792];
	setp.eq.s32 	%p279, %r278, 0;
	@%p279 bra 	$L__BB13_336;
	bra.uni 	$L__BB13_337;
$L__BB13_336:
	st.volatile.shared.u32 	[_ZZN3cub18CUB_300001_SM_10006detail10merge_sort30DeviceMergeSortBlockSortKernelINS2_10policy_hubIN6thrust24THRUST_300001_SM_1000_NS6detail15normal_iteratorINS6_10device_ptrIN4cuda3std3__44pairIiiEEEEEEE9Policy600ESG_PNS0_8NullTypeESG_SK_mNSC_4lessISE_EESE_SJ_EEvbT0_T1_T2_T3_T4_PT6_PT7_T5_NS1_7vsmem_tEE19static_temp_storage+16896], %r277;
$L__BB13_337:
	ld.param.u64 	%rd41, [_ZN3cub18CUB_300001_SM_10006detail10merge_sort30DeviceMergeSortBlockSortKernelINS2_10policy_hubIN6thrust24THRUST_300001_SM_1000_NS6detail15normal_iteratorINS6_10device_ptrIN4cuda3std3__44pairIiiEEEEEEE9Policy600ESG_PNS0_8NullTypeESG_SK_mNSC_4lessISE_EESE_SJ_EEvbT0_T1_T2_T3_T4_PT6_PT7_T5_NS1_7vsmem_tE_param_6];
	bar.sync 	0;
	ld.volatile.shared.u32 	%r661, [_ZZN3cub18CUB_300001_SM_10006detail10merge_sort30DeviceMergeSortBlockSortKernelINS2_10policy_hubIN6thrust24THRUST_300001_SM_1000_NS6detail15normal_iteratorINS6_10device_ptrIN4cuda3std3__44pairIiiEEEEEEE9Policy600ESG_PNS0_8NullTypeESG_SK_mNSC_4lessISE_EESE_SJ_EEvbT0_T1_T2_T3_T4_PT6_PT7_T5_NS1_7vsmem_tEE19static_temp_storage+16896];
	setp.ge.s32 	%p280, %r281, %r661;
	cvt.u64.u32 	%rd24, %r281;
	add.s64 	%rd25, %rd6, %rd24;
	cvta.to.global.u64 	%rd26, %rd41;
	shl.b64 	%rd27, %rd25, 3;
	add.s64 	%rd8, %rd26, %rd27;
	@%p280 bra 	$L__BB13_339;
	st.global.u32 	[%rd8], %r645;
	st.global.u32 	[%rd8+4], %r644;
$L__BB13_339:
	setp.ge.s32 	%p281, %r624, %r661;
	@%p281 bra 	$L__BB13_341;
	st.global.u32 	[%rd8+256], %r647;
	st.global.u32 	[%rd8+260], %r646;
$L__BB13_341:
	setp.ge.s32 	%p282, %r626, %r661;
	@%p282 bra 	$L__BB13_343;
	st.global.u32 	[%rd8+512], %r649;
	st.global.u32 	[%rd8+516], %r648;
$L__BB13_343:
	setp.ge.s32 	%p283, %r625, %r661;
	@%p283 bra 	$L__BB13_345;
	st.global.u32 	[%rd8+768], %r651;
	st.global.u32 	[%rd8+772], %r650;
$L__BB13_345:
	setp.ge.s32 	%p284, %r627, %r661;
	@%p284 bra 	$L__BB13_347;
	st.global.u32 	[%rd8+1024], %r653;
	st.global.u32 	[%rd8+1028], %r652;
$L__BB13_347:
	mov.u32 	%r868, %tid.x;
	shl.b32 	%r869, %r868, 3;
	and.b32  	%r870, %r869, 7936;
	and.b32  	%r871, %r868, 31;
	or.b32  	%r872, %r870, %r871;
	or.b32  	%r873, %r872, 160;
	setp.ge.s32 	%p285, %r873, %r661;
	@%p285 bra 	$L__BB13_349;
	st.global.u32 	[%rd8+1280], %r655;
	st.global.u32 	[%rd8+1284], %r654;
$L__BB13_349:
	or.b32  	%r879, %r872, 192;
	setp.ge.s32 	%p286, %r879, %r661;
	@%p286 bra 	$L__BB13_351;
	st.global.u32 	[%rd8+1536], %r657;
	st.global.u32 	[%rd8+1540], %r656;
$L__BB13_351:
	or.b32  	%r885, %r872, 224;
	setp.ge.s32 	%p287, %r885, %r661;
	@%p287 bra 	$L__BB13_353;
	st.global.u32 	[%rd8+1792], %r659;
	st.global.u32 	[%rd8+1796], %r658;
$L__BB13_353:
	ret;

}
	// .globl	_ZN3cub18CUB_300001_SM_10006detail10merge_sort30DeviceMergeSortPartitionKernelIN6thrust24THRUST_300001_SM_1000_NS6detail15normal_iteratorINS5_10device_ptrIN4cuda3std3__44pairIiiEEEEEEmNSB_4lessISD_EESD_EEvbT_PT2_T0_SL_PSL_T1_SL_i
.visible .entry _ZN3cub18CUB_300001_SM_10006detail10merge_sort30DeviceMergeSortPartitionKernelIN6thrust24THRUST_300001_SM_1000_NS6detail15normal_iteratorINS5_10device_ptrIN4cuda3std3__44pairIiiEEEEEEmNSB_4lessISD_EESD_EEvbT_PT2_T0_SL_PSL_T1_SL_i(
	.param .u8 _ZN3cub18CUB_300001_SM_10006detail10merge_sort30DeviceMergeSortPartitionKernelIN6thrust24THRUST_300001_SM_1000_NS6detail15normal_iteratorINS5_10device_ptrIN4cuda3std3__44pairIiiEEEEEEmNSB_4lessISD_EESD_EEvbT_PT2_T0_SL_PSL_T1_SL_i_param_0,
	.param .align 8 .b8 _ZN3cub18CUB_300001_SM_10006detail10merge_sort30DeviceMergeSortPartitionKernelIN6thrust24THRUST_300001_SM_1000_NS6detail15normal_iteratorINS5_10device_ptrIN4cuda3std3__44pairIiiEEEEEEmNSB_4lessISD_EESD_EEvbT_PT2_T0_SL_PSL_T1_SL_i_param_1[8],
	.param .u64 .ptr .align 1 _ZN3cub18CUB_300001_SM_10006detail10merge_sort30DeviceMergeSortPartitionKernelIN6thrust24THRUST_300001_SM_1000_NS6detail15normal_iteratorINS5_10device_ptrIN4cuda3std3__44pairIiiEEEEEEmNSB_4lessISD_EESD_EEvbT_PT2_T0_SL_PSL_T1_SL_i_param_2,
	.param .u64 _ZN3cub18CUB_300001_SM_10006detail10merge_sort30DeviceMergeSortPartitionKernelIN6thrust24THRUST_300001_SM_1000_NS6detail15normal_iteratorINS5_10device_ptrIN4cuda3std3__44pairIiiEEEEEEmNSB_4lessISD_EESD_EEvbT_PT2_T0_SL_PSL_T1_SL_i_param_3,
	.param .u64 _ZN3cub18CUB_300001_SM_10006detail10merge_sort30DeviceMergeSortPartitionKernelIN6thrust24THRUST_300001_SM_1000_NS6detail15normal_iteratorINS5_10device_ptrIN4cuda3std3__44pairIiiEEEEEEmNSB_4lessISD_EESD_EEvbT_PT2_T0_SL_PSL_T1_SL_i_param_4,
	.param .u64 .ptr .align 1 _ZN3cub18CUB_300001_SM_10006detail10merge_sort30DeviceMergeSortPartitionKernelIN6thrust24THRUST_300001_SM_1000_NS6detail15normal_iteratorINS5_10device_ptrIN4cuda3std3__44pairIiiEEEEEEmNSB_4lessISD_EESD_EEvbT_PT2_T0_SL_PSL_T1_SL_i_param_5,
	.param .align 1 .b8 _ZN3cub18CUB_300001_SM_10006detail10merge_sort30DeviceMergeSortPartitionKernelIN6thrust24THRUST_300001_SM_1000_NS6detail15normal_iteratorINS5_10device_ptrIN4cuda3std3__44pairIiiEEEEEEmNSB_4lessISD_EESD_EEvbT_PT2_T0_SL_PSL_T1_SL_i_param_6[1],
	.param .u64 _ZN3cub18CUB_300001_SM_10006detail10merge_sort30DeviceMergeSortPartitionKernelIN6thrust24THRUST_300001_SM_1000_NS6detail15normal_iteratorINS5_10device_ptrIN4cuda3std3__44pairIiiEEEEEEmNSB_4lessISD_EESD_EEvbT_PT2_T0_SL_PSL_T1_SL_i_param_7,
	.param .u32 _ZN3cub18CUB_300001_SM_10006detail10merge_sort30DeviceMergeSortPartitionKernelIN6thrust24THRUST_300001_SM_1000_NS6detail15normal_iteratorINS5_10device_ptrIN4cuda3std3__44pairIiiEEEEEEmNSB_4lessISD_EESD_EEvbT_PT2_T0_SL_PSL_T1_SL_i_param_8
)
{
	.reg .pred 	%p<22>;
	.reg .b16 	%rs<2>;
	.reg .b32 	%r<18>;
	.reg .b64 	%rd<86>;

	ld.param.u64 	%rd33, [_ZN3cub18CUB_300001_SM_10006detail10merge_sort30DeviceMergeSortPartitionKernelIN6thrust24THRUST_300001_SM_1000_NS6detail15normal_iteratorINS5_10device_ptrIN4cuda3std3__44pairIiiEEEEEEmNSB_4lessISD_EESD_EEvbT_PT2_T0_SL_PSL_T1_SL_i_param_1];
	ld.param.s8 	%rs1, [_ZN3cub18CUB_300001_SM_10006detail10merge_sort30DeviceMergeSortPartitionKernelIN6thrust24THRUST_300001_SM_1000_NS6detail15normal_iteratorINS5_10device_ptrIN4cuda3std3__44pairIiiEEEEEEmNSB_4lessISD_EESD_EEvbT_PT2_T0_SL_PSL_T1_SL_i_param_0];
	ld.param.u64 	%rd34, [_ZN3cub18CUB_300001_SM_10006detail10merge_sort30DeviceMergeSortPartitionKernelIN6thrust24THRUST_300001_SM_1000_NS6detail15normal_iteratorINS5_10device_ptrIN4cuda3std3__44pairIiiEEEEEEmNSB_4lessISD_EESD_EEvbT_PT2_T0_SL_PSL_T1_SL_i_param_2];
	ld.param.u64 	%rd35, [_ZN3cub18CUB_300001_SM_10006detail10merge_sort30DeviceMergeSortPartitionKernelIN6thrust24THRUST_300001_SM_1000_NS6detail15normal_iteratorINS5_10device_ptrIN4cuda3std3__44pairIiiEEEEEEmNSB_4lessISD_EESD_EEvbT_PT2_T0_SL_PSL_T1_SL_i_param_3];
	ld.param.u64 	%rd36, [_ZN3cub18CUB_300001_SM_10006detail10merge_sort30DeviceMergeSortPartitionKernelIN6thrust24THRUST_300001_SM_1000_NS6detail15normal_iteratorINS5_10device_ptrIN4cuda3std3__44pairIiiEEEEEEmNSB_4lessISD_EESD_EEvbT_PT2_T0_SL_PSL_T1_SL_i_param_4];
	ld.param.u64 	%rd38, [_ZN3cub18CUB_300001_SM_10006detail10merge_sort30DeviceMergeSortPartitionKernelIN6thrust24THRUST_300001_SM_1000_NS6detail15normal_iteratorINS5_10device_ptrIN4cuda3std3__44pairIiiEEEEEEmNSB_4lessISD_EESD_EEvbT_PT2_T0_SL_PSL_T1_SL_i_param_5];
	ld.param.u64 	%rd37, [_ZN3cub18CUB_300001_SM_10006detail10merge_sort30DeviceMergeSortPartitionKernelIN6thrust24THRUST_300001_SM_1000_NS6detail15normal_iteratorINS5_10device_ptrIN4cuda3std3__44pairIiiEEEEEEmNSB_4lessISD_EESD_EEvbT_PT2_T0_SL_PSL_T1_SL_i_param_7];
	ld.param.u32 	%r5, [_ZN3cub18CUB_300001_SM_10006detail10merge_sort30DeviceMergeSortPartitionKernelIN6thrust24THRUST_300001_SM_1000_NS6detail15normal_iteratorINS5_10device_ptrIN4cuda3std3__44pairIiiEEEEEEmNSB_4lessISD_EESD_EEvbT_PT2_T0_SL_PSL_T1_SL_i_param_8];
	cvta.to.global.u64 	%rd1, %rd38;
	mov.u32 	%r6, %ntid.x;
	mov.u32 	%r7, %ctaid.x;
	mov.u32 	%r8, %tid.x;
	mad.lo.s32 	%r9, %r6, %r7, %r8;
	cvt.u64.u32 	%rd2, %r9;
	setp.le.u64 	%p5, %rd36, %rd2;
	@%p5 bra 	$L__BB14_15;
	shr.u64 	%rd39, %rd37, 1;
	add.s64 	%rd4, %rd37, 4294967295;
	neg.s64 	%rd40, %rd37;
	and.b64  	%rd41, %rd40, %rd2;
	cvt.s64.s32 	%rd5, %r5;
	mul.lo.s64 	%rd42, %rd41, %rd5;
	mul.lo.s64 	%rd43, %rd39, %rd5;
	min.u64 	%rd6, %rd42, %rd35;
	not.b64 	%rd44, %rd42;
	min.u64 	%rd45, %rd43, %rd44;
	add.s64 	%rd46, %rd45, %rd42;
	min.u64 	%rd7, %rd46, %rd35;
	not.b64 	%rd47, %rd7;
	min.u64 	%rd48, %rd43, %rd47;
	add.s64 	%rd49, %rd48, %rd7;
	min.u64 	%rd8, %rd49, %rd35;
	// begin inline asm
	griddepcontrol.wait;
	// end inline asm
	add.s64 	%rd50, %rd2, 1;
	setp.ne.s64 	%p6, %rd50, %rd36;
	@%p6 bra 	$L__BB14_3;
	shl.b64 	%rd79, %rd2, 3;
	add.s64 	%rd80, %rd1, %rd79;
	st.global.u64 	[%rd80], %rd7;
	bra.uni 	$L__BB14_15;
$L__BB14_3:
	sub.s64 	%rd51, %rd8, %rd6;
	and.b64  	%rd52, %rd4, %rd2;
	mul.lo.s64 	%rd53, %rd52, %rd5;
	min.u64 	%rd9, %rd53, %rd51;
	setp.eq.s16 	%p7, %rs1, 0;
	@%p7 bra 	$L__BB14_9;
	sub.s64 	%rd54, %rd7, %rd6;
	sub.s64 	%rd55, %rd8, %rd7;
	max.u64 	%rd56, %rd9, %rd55;
	sub.s64 	%rd85, %rd56, %rd55;
	min.u64 	%rd81, %rd54, %rd9;
	setp.ge.u64 	%p8, %rd85, %rd81;
	@%p8 bra 	$L__BB14_14;
	cvta.to.global.u64 	%rd12, %rd33;
	add.s64 	%rd13, %rd9, %rd7;
$L__BB14_6:
	sub.s64 	%rd57, %rd81, %rd85;
	shr.u64 	%rd58, %rd57, 1;
	add.s64 	%rd16, %rd58, %rd85;
	add.s64 	%rd59, %rd16, %rd6;
	shl.b64 	%rd60, %rd59, 3;
	add.s64 	%rd17, %rd12, %rd60;
	ld.global.u32 	%r1, [%rd17];
	not.b64 	%rd61, %rd16;
	add.s64 	%rd62, %rd13, %rd61;
	shl.b64 	%rd63, %rd62, 3;
	add.s64 	%rd18, %rd12, %rd63;
	ld.global.u32 	%r2, [%rd18];
	setp.lt.s32 	%p10, %r2, %r1;
	mov.pred 	%p20, 0;
	@%p10 bra 	$L__BB14_8;
	ld.global.u32 	%r10, [%rd18+4];
	ld.global.u32 	%r12, [%rd17+4];
	setp.lt.s32 	%p11, %r1, %r2;
	setp.ge.s32 	%p12, %r10, %r12;
	or.pred  	%p20, %p11, %p12;
$L__BB14_8:
	add.s64 	%rd64, %rd16, 1;
	selp.b64 	%rd85, %rd64, %rd85, %p20;
	selp.b64 	%rd81, %rd81, %rd16, %p20;
	setp.lt.u64 	%p13, %rd85, %rd81;
	@%p13 bra 	$L__BB14_6;
	bra.uni 	$L__BB14_14;
$L__BB14_9:
	sub.s64 	%rd65, %rd7, %rd6;
	sub.s64 	%rd66, %rd8, %rd7;
	max.u64 	%rd67, %rd9, %rd66;
	sub.s64 	%rd85, %rd67, %rd66;
	min.u64 	%rd83, %rd65, %rd9;
	setp.ge.u64 	%p14, %rd85, %rd83;
	@%p14 bra 	$L__BB14_14;
	cvta.to.global.u64 	%rd23, %rd34;
	add.s64 	%rd24, %rd9, %rd7;
$L__BB14_11:
	sub.s64 	%rd68, %rd83, %rd85;
	shr.u64 	%rd69, %rd68, 1;
	add.s64 	%rd27, %rd69, %rd85;
	add.s64 	%rd70, %rd27, %rd6;
	shl.b64 	%rd71, %rd70, 3;
	add.s64 	%rd28, %rd23, %rd71;
	ld.global.u32 	%r3, [%rd28];
	not.b64 	%rd72, %rd27;
	add.s64 	%rd73, %rd24, %rd72;
	shl.b64 	%rd74, %rd73, 3;
	add.s64 	%rd29, %rd23, %rd74;
	ld.global.u32 	%r4, [%rd29];
	setp.lt.s32 	%p16, %r4, %r3;
	mov.pred 	%p21, 0;
	@%p16 bra 	$L__BB14_13;
	ld.global.u32 	%r14, [%rd29+4];
	ld.global.u32 	%r16, [%rd28+4];
	setp.lt.s32 	%p17, %r3, %r4;
	setp.ge.s32 	%p18, %r14, %r16;
	or.pred  	%p21, %p17, %p18;
$L__BB14_13:
	add.s64 	%rd75, %rd27, 1;
	selp.b64 	%rd85, %rd75, %rd85, %p21;
	selp.b64 	%rd83, %rd83, %rd27, %p21;
	setp.lt.u64 	%p19, %rd85, %rd83;
	@%p19 bra 	$L__BB14_11;
$L__BB14_14:
	add.s64 	%rd76, %rd85, %rd6;
	shl.b64 	%rd77, %rd2, 3;
	add.s64 	%rd78, %rd1, %rd77;
	st.global.u64 	[%rd78], %rd76;
$L__BB14_15:
	ret;

}
	// .globl	_ZN3cub18CUB_300001_SM_10006detail10merge_sort26DeviceMergeSortMergeKernelINS2_10policy_hubIN6thrust24THRUST_300001_SM_1000_NS6detail15normal_iteratorINS6_10device_ptrIN4cuda3std3__44pairIiiEEEEEEE9Policy600ESG_PNS0_8NullTypeESG_SK_mNSC_4lessISE_EESE_SJ_EEvbT2_T3_T4_PT6_PT7_T5_PSP_SP_NS1_7vsmem_tE
.visible .entry _ZN3cub18CUB_300001_SM_10006detail10merge_sort26DeviceMergeSortMergeKernelINS2_10policy_hubIN6thrust24THRUST_300001_SM_1000_NS6detail15normal_iteratorINS6_10device_ptrIN4cuda3std3__44pairIiiEEEEEEE9Policy600ESG_PNS0_8NullTypeESG_SK_mNSC_4lessISE_EESE_SJ_EEvbT2_T3_T4_PT6_PT7_T5_PSP_SP_NS1_7vsmem_tE(
	.param .u8 _ZN3cub18CUB_300001_SM_10006detail10merge_sort26DeviceMergeSortMergeKernelINS2_10policy_hubIN6thrust24THRUST_300001_SM_1000_NS6detail15normal_iteratorINS6_10device_ptrIN4cuda3std3__44pairIiiEEEEEEE9Policy600ESG_PNS0_8NullTypeESG_SK_mNSC_4lessISE_EESE_SJ_EEvbT2_T3_T4_PT6_PT7_T5_PSP_SP_NS1_7vsmem_tE_param_0,
	.param .align 8 .b8 _ZN3cub18CUB_300001_SM_10006detail10merge_sort26DeviceMergeSortMergeKernelINS2_10policy_hubIN6thrust24THRUST_300001_SM_1000_NS6detail15normal_iteratorINS6_10device_ptrIN4cuda3std3__44pairIiiEEEEEEE9Policy600ESG_PNS0_8NullTypeESG_SK_mNSC_4lessISE_EESE_SJ_EEvbT2_T3_T4_PT6_PT7_T5_PSP_SP_NS1_7vsmem_tE_param_1[8],
	.param .u64 .ptr .align 1 _ZN3cub18CUB_300001_SM_10006detail10merge_sort26DeviceMergeSortMergeKernelINS2_10policy_hubIN6thrust24THRUST_300001_SM_1000_NS6detail15normal_iteratorINS6_10device_ptrIN4cuda3std3__44pairIiiEEEEEEE9Policy600ESG_PNS0_8NullTypeESG_SK_mNSC_4lessISE_EESE_SJ_EEvbT2_T3_T4_PT6_PT7_T5_PSP_SP_NS1_7vsmem_tE_param_2,
	.param .u64 _ZN3cub18CUB_300001_SM_10006detail10merge_sort26DeviceMergeSortMergeKernelINS2_10policy_hubIN6thrust24THRUST_300001_SM_1000_NS6detail15normal_iteratorINS6_10device_ptrIN4cuda3std3__44pairIiiEEEEEEE9Policy600ESG_PNS0_8NullTypeESG_SK_mNSC_4lessISE_EESE_SJ_EEvbT2_T3_T4_PT6_PT7_T5_PSP_SP_NS1_7vsmem_tE_param_3,
	.param .u64 .ptr .align 1 _ZN3cub18CUB_300001_SM_10006detail10merge_sort26DeviceMergeSortMergeKernelINS2_10policy_hubIN6thrust24THRUST_300001_SM_1000_NS6detail15normal_iteratorINS6_10device_ptrIN4cuda3std3__44pairIiiEEEEEEE9Policy600ESG_PNS0_8NullTypeESG_SK_mNSC_4lessISE_EESE_SJ_EEvbT2_T3_T4_PT6_PT7_T5_PSP_SP_NS1_7vsmem_tE_param_4,
	.param .u64 .ptr .align 1 _ZN3cub18CUB_300001_SM_10006detail10merge_sort26DeviceMergeSortMergeKernelINS2_10policy_hubIN6thrust24THRUST_300001_SM_1000_NS6detail15normal_iteratorINS6_10device_ptrIN4cuda3std3__44pairIiiEEEEEEE9Policy600ESG_PNS0_8NullTypeESG_SK_mNSC_4lessISE_EESE_SJ_EEvbT2_T3_T4_PT6_PT7_T5_PSP_SP_NS1_7vsmem_tE_param_5,
	.param .align 1 .b8 _ZN3cub18CUB_300001_SM_10006detail10merge_sort26DeviceMergeSortMergeKernelINS2_10policy_hubIN6thrust24THRUST_300001_SM_1000_NS6detail15normal_iteratorINS6_10device_ptrIN4cuda3std3__44pairIiiEEEEEEE9Policy600ESG_PNS0_8NullTypeESG_SK_mNSC_4lessISE_EESE_SJ_EEvbT2_T3_T4_PT6_PT7_T5_PSP_SP_NS1_7vsmem_tE_param_6[1],
	.param .u64 .ptr .align 1 _ZN3cub18CUB_300001_SM_10006detail10merge_sort26DeviceMergeSortMergeKernelINS2_10policy_hubIN6thrust24THRUST_300001_SM_1000_NS6detail15normal_iteratorINS6_10device_ptrIN4cuda3std3__44pairIiiEEEEEEE9Policy600ESG_PNS0_8NullTypeESG_SK_mNSC_4lessISE_EESE_SJ_EEvbT2_T3_T4_PT6_PT7_T5_PSP_SP_NS1_7vsmem_tE_param_7,
	.param .u64 _ZN3cub18CUB_300001_SM_10006detail10merge_sort26DeviceMergeSortMergeKernelINS2_10policy_hubIN6thrust24THRUST_300001_SM_1000_NS6detail15normal_iteratorINS6_10device_ptrIN4cuda3std3__44pairIiiEEEEEEE9Policy600ESG_PNS0_8NullTypeESG_SK_mNSC_4lessISE_EESE_SJ_EEvbT2_T3_T4_PT6_PT7_T5_PSP_SP_NS1_7vsmem_tE_param_8,
	.param .align 8 .b8 _ZN3cub18CUB_300001_SM_10006detail10merge_sort26DeviceMergeSortMergeKernelINS2_10policy_hubIN6thrust24THRUST_300001_SM_1000_NS6detail15normal_iteratorINS6_10device_ptrIN4cuda3std3__44pairIiiEEEEEEE9Policy600ESG_PNS0_8NullTypeESG_SK_mNSC_4lessISE_EESE_SJ_EEvbT2_T3_T4_PT6_PT7_T5_PSP_SP_NS1_7vsmem_tE_param_9[8]
)
.maxntid 256
{
	.reg .pred 	%p<286>;
	.reg .b16 	%rs<6>;
	.reg .b32 	%r<1078>;
	.reg .b64 	%rd<130>;
	// demoted variable
	.shared .align 16 .b8 _ZZN3cub18CUB_300001_SM_10006detail10merge_sort26DeviceMergeSortMergeKernelINS2_10policy_hubIN6thrust24THRUST_300001_SM_1000_NS6detail15normal_iteratorINS6_10device_ptrIN4cuda3std3__44pairIiiEEEEEEE9Policy600ESG_PNS0_8NullTypeESG_SK_mNSC_4lessISE_EESE_SJ_EEvbT2_T3_T4_PT6_PT7_T5_PSP_SP_NS1_7vsmem_tEE19static_temp_storage[16912];
	ld.param.u64 	%rd26, [_ZN3cub18CUB_300001_SM_10006detail10merge_sort26DeviceMergeSortMergeKernelINS2_10policy_hubIN6thrust24THRUST_300001_SM_1000_NS6detail15normal_iteratorINS6_10device_ptrIN4cuda3std3__44pairIiiEEEEEEE9Policy600ESG_PNS0_8NullTypeESG_SK_mNSC_4lessISE_EESE_SJ_EEvbT2_T3_T4_PT6_PT7_T5_PSP_SP_NS1_7vsmem_tE_param_1];
	ld.param.u64 	%rd27, [_ZN3cub18CUB_300001_SM_10006detail10merge_sort26DeviceMergeSortMergeKernelINS2_10policy_hubIN6thrust24THRUST_300001_SM_1000_NS6detail15normal_iteratorINS6_10device_ptrIN4cuda3std3__44pairIiiEEEEEEE9Policy600ESG_PNS0_8NullTypeESG_SK_mNSC_4lessISE_EESE_SJ_EEvbT2_T3_T4_PT6_PT7_T5_PSP_SP_NS1_7vsmem_tE_param_4];
	cvta.to.global.u64 	%rd1, %rd27;
	cvta.to.global.u64 	%rd2, %rd26;
	mov.u32 	%r494, %ctaid.x;
	mov.u32 	%r495, %nctaid.x;
	cvt.u64.u32 	%rd3, %r494;
	mul.wide.u32 	%rd4, %r494, 2048;
	mov.u32 	%r1, %tid.x;
	add.s32 	%r496, %r495, -1;
	setp.ge.u32 	%p37, %r494, %r496;
	@%p37 bra 	$L__BB15_102;
	ld.param.u64 	%rd129, [_ZN3cub18CUB_300001_SM_10006detail10merge_sort26DeviceMergeSortMergeKernelINS2_10policy_hubIN6thrust24THRUST_300001_SM_1000_NS6detail15normal_iteratorINS6_10device_ptrIN4cuda3std3__44pairIiiEEEEEEE9Policy600ESG_PNS0_8NullTypeESG_SK_mNSC_4lessISE_EESE_SJ_EEvbT2_T3_T4_PT6_PT7_T5_PSP_SP_NS1_7vsmem_tE_param_8];
	ld.param.u64 	%rd127, [_ZN3cub18CUB_300001_SM_10006detail10merge_sort26DeviceMergeSortMergeKernelINS2_10policy_hubIN6thrust24THRUST_300001_SM_1000_NS6detail15normal_iteratorINS6_10device_ptrIN4cuda3std3__44pairIiiEEEEEEE9Policy600ESG_PNS0_8NullTypeESG_SK_mNSC_4lessISE_EESE_SJ_EEvbT2_T3_T4_PT6_PT7_T5_PSP_SP_NS1_7vsmem_tE_param_7];
	ld.param.u64 	%rd125, [_ZN3cub18CUB_300001_SM_10006detail10merge_sort26DeviceMergeSortMergeKernelINS2_10policy_hubIN6thrust24THRUST_300001_SM_1000_NS6detail15normal_iteratorINS6_10device_ptrIN4cuda3std3__44pairIiiEEEEEEE9Policy600ESG_PNS0_8NullTypeESG_SK_mNSC_4lessISE_EESE_SJ_EEvbT2_T3_T4_PT6_PT7_T5_PSP_SP_NS1_7vsmem_tE_param_3];
	ld.param.s8 	%rs4, [_ZN3cub18CUB_300001_SM_10006detail10merge_sort26DeviceMergeSortMergeKernelINS2_10policy_hubIN6thrust24THRUST_300001_SM_1000_NS6detail15normal_iteratorINS6_10device_ptrIN4cuda3std3__44pairIiiEEEEEEE9Policy600ESG_PNS0_8NullTypeESG_SK_mNSC_4lessISE_EESE_SJ_EEvbT2_T3_T4_PT6_PT7_T5_PSP_SP_NS1_7vsmem_tE_param_0];
	cvta.to.global.u64 	%rd75, %rd127;
	shl.b64 	%rd76, %rd3, 3;
	add.s64 	%rd77, %rd75, %rd76;
	ld.global.u64 	%rd5, [%rd77];
	ld.global.u64 	%rd78, [%rd77+8];
	neg.s64 	%rd79, %rd129;
	and.b64  	%rd80, %rd79, %rd3;
	shl.b64 	%rd6, %rd80, 11;
	shl.b64 	%rd81, %rd129, 10;
	and.b64  	%rd7, %rd81, -2048;
	sub.s64 	%rd82, %rd3, %rd80;
	shl.b64 	%rd83, %rd82, 11;
	sub.s64 	%rd84, %rd5, %rd6;
	sub.s64 	%rd85, %rd78, %rd6;
	sub.s64 	%rd86, %rd125, %rd6;
	max.u64 	%rd87, %rd86, %rd7;
	sub.s64 	%rd88, %rd87, %rd7;
	sub.s64 	%rd89, %rd83, %rd84;
	min.u64 	%rd8, %rd89, %rd88;
	setp.eq.s64 	%p170, %rd82, -1;
	selp.b64 	%rd90, 2047, 2048, %p170;
	add.s64 	%rd91, %rd90, %rd83;
	sub.s64 	%rd92, %rd91, %rd85;
	or.b64  	%rd93, %rd79, %rd3;
	setp.eq.s64 	%p171, %rd93, -1;
	min.u64 	%rd94, %rd7, %rd86;
	selp.b64 	%rd95, %rd94, %rd85, %p171;
	selp.b64 	%rd96, %rd7, %rd92, %p171;
	min.u64 	%rd97, %rd96, %rd88;
	cvt.u32.u64 	%r703, %rd84;
	cvt.u32.u64 	%r704, %rd95;
	sub.s32 	%r2, %r704, %r703;
	cvt.u32.u64 	%r705, %rd97;
	cvt.u32.u64 	%r706, %rd8;
	sub.s32 	%r3, %r705, %r706;
	// begin inline asm
	griddepcontrol.wait;
	// end inline asm
	setp.eq.s16 	%p172, %rs4, 0;
	@%p172 bra 	$L__BB15_26;
	add.s64 	%rd98, %rd6, %rd7;
	add.s64 	%rd99, %rd98, %rd8;
	setp.ge.s32 	%p173, %r1, %r2;
	cvt.u64.u32 	%rd100, %r1;
	add.s64 	%rd101, %rd5, %rd100;
	shl.b64 	%rd102, %rd101, 3;
	add.s64 	%rd9, %rd2, %rd102;
	sub.s32 	%r707, %r1, %r2;
	cvt.s64.s32 	%rd103, %r707;
	add.s64 	%rd104, %rd99, %rd103;
	shl.b64 	%rd105, %rd104, 3;
	add.s64 	%rd10, %rd2, %rd105;
	@%p173 bra 	$L__BB15_4;
	ld.global.u32 	%r971, [%rd9];
	ld.global.u32 	%r970, [%rd9+4];
	bra.uni 	$L__BB15_5;
$L__BB15_4:
	ld.global.u32 	%r971, [%rd10];
	ld.global.u32 	%r970, [%rd10+4];
$L__BB15_5:
	add.s32 	%r708, %r1, 256;
	setp.lt.s32 	%p174, %r708, %r2;
	@%p174 bra 	$L__BB15_7;
	ld.global.u32 	%r969, [%rd10+2048];
	ld.global.u32 	%r968, [%rd10+2052];
	bra.uni 	$L__BB15_8;
$L__BB15_7:
	ld.global.u32 	%r969, [%rd9+2048];
	ld.global.u32 	%r968, [%rd9+2052];
$L__BB15_8:
	add.s32 	%r709, %r1, 512;
	setp.lt.s32 	%p175, %r709, %r2;
	@%p175 bra 	$L__BB15_10;
	ld.global.u32 	%r967, [%rd10+4096];
	ld.global.u32 	%r966, [%rd10+4100];
	bra.uni 	$L__BB15_11;
$L__BB15_10:
	ld.global.u32 	%r967, [%rd9+4096];
	ld.global.u32 	%r966, [%rd9+4100];
$L__BB15_11:
	add.s32 	%r710, %r1, 768;
	setp.lt.s32 	%p176, %r710, %r2;
	@%p176 bra 	$L__BB15_13;
	ld.global.u32 	%r965, [%rd10+6144];
	ld.global.u32 	%r964, [%rd10+6148];
	bra.uni 	$L__BB15_14;
$L__BB15_13:
	ld.global.u32 	%r965, [%rd9+6144];
	ld.global.u32 	%r964, [%rd9+6148];
$L__BB15_14:
	or.b32  	%r711, %r1, 1024;
	setp.lt.s32 	%p177, %r711, %r2;
	@%p177 bra 	$L__BB15_16;
	ld.global.u32 	%r963, [%rd10+8192];
	ld.global.u32 	%r962, [%rd10+8196];
	bra.uni 	$L__BB15_17;
$L__BB15_16:
	ld.global.u32 	%r963, [%rd9+8192];
	ld.global.u32 	%r962, [%rd9+8196];
$L__BB15_17:
	add.s32 	%r712, %r1, 1280;
	setp.lt.s32 	%p178, %r712, %r2;
	@%p178 bra 	$L__BB15_19;
	ld.global.u32 	%r961, [%rd10+10240];
	ld.global.u32 	%r960, [%rd10+10244];
	bra.uni 	$L__BB15_20;
$L__BB15_19:
	ld.global.u32 	%r961, [%rd9+10240];
	ld.global.u32 	%r960, [%rd9+10244];
$L__BB15_20:
	add.s32 	%r713, %r1, 1536;
	setp.lt.s32 	%p179, %r713, %r2;
	@%p179 bra 	$L__BB15_22;
	ld.global.u32 	%r959, [%rd10+12288];
	ld.global.u32 	%r958, [%rd10+12292];
	bra.uni 	$L__BB15_23;
$L__BB15_22:
	ld.global.u32 	%r959, [%rd9+12288];
	ld.global.u32 	%r958, [%rd9+12292];
$L__BB15_23:
	add.s32 	%r714, %r1, 1792;
	setp.lt.s32 	%p180, %r714, %r2;
	@%p180 bra 	$L__BB15_25;
	ld.global.u32 	%r957, [%rd10+14336];
	ld.global.u32 	%r956, [%rd10+14340];
	bra.uni 	$L__BB15_50;
$L__BB15_25:
	ld.global.u32 	%r957, [%rd9+14336];
	ld.global.u32 	%r956, [%rd9+14340];
	bra.uni 	$L__BB15_50;
$L__BB15_26:
	add.s64 	%rd106, %rd6, %rd7;
	add.s64 	%rd107, %rd106, %rd8;
	setp.ge.s32 	%p181, %r1, %r2;
	cvt.u64.u32 	%rd108, %r1;
	add.s64 	%rd109, %rd5, %rd108;
	shl.b64 	%rd110, %rd109, 3;
	add.s64 	%rd11, %rd1, %rd110;
	sub.s32 	%r715, %r1, %r2;
	cvt.s64.s32 	%rd111, %r715;
	add.s64 	%rd112, %rd107, %rd111;
	shl.b64 	%rd113, %rd112, 3;
	add.s64 	%rd12, %rd1, %rd113;
	@%p181 bra 	$L__BB15_28;
	ld.global.u32 	%r971, [%rd11];
	ld.global.u32 	%r970, [%rd11+4];
	bra.uni 	$L__BB15_29;
$L__BB15_28:
	ld.global.u32 	%r971, [%rd12];
	ld.global.u32 	%r970, [%rd12+4];
$L__BB15_29:
	add.s32 	%r716, %r1, 256;
	setp.lt.s32 	%p182, %r716, %r2;
	@%p182 bra 	$L__BB15_31;
	ld.global.u32 	%r969, [%rd12+2048];
	ld.global.u32 	%r968, [%rd12+2052];
	bra.uni 	$L__BB15_32;
$L__BB15_31:
	ld.global.u32 	%r969, [%rd11+2048];
	ld.global.u32 	%r968, [%rd11+2052];
$L__BB15_32:
	add.s32 	%r717, %r1, 512;
	setp.lt.s32 	%p183, %r717, %r2;
	@%p183 bra 	$L__BB15_34;
	ld.global.u32 	%r967, [%rd12+4096];
	ld.global.u32 	%r966, [%rd12+4100];
	bra.uni 	$L__BB15_35;
$L__BB15_34:
	ld.global.u32 	%r967, [%rd11+4096];
	ld.global.u32 	%r966, [%rd11+4100];
$L__BB15_35:
	add.s32 	%r718, %r1, 768;
	setp.lt.s32 	%p184, %r718, %r2;
	@%p184 bra 	$L__BB15_37;
	ld.global.u32 	%r965, [%rd12+6144];
	ld.global.u32 	%r964, [%rd12+6148];
	bra.uni 	$L__BB15_38;
$L__BB15_37:
	ld.global.u32 	%r965, [%rd11+6144];
	ld.global.u32 	%r964, [%rd11+6148];
$L__BB15_38:
	or.b32  	%r719, %r1, 1024;
	setp.lt.s32 	%p185, %r719, %r2;
	@%p185 bra 	$L__BB15_40;
	ld.global.u32 	%r963, [%rd12+8192];
	ld.global.u32 	%r962, [%rd12+8196];
	bra.uni 	$L__BB15_41;
$L__BB15_40:
	ld.global.u32 	%r963, [%rd11+8192];
	ld.global.u32 	%r962, [%rd11+8196];
$L__BB15_41:
	add.s32 	%r720, %r1, 1280;
	setp.lt.s32 	%p186, %r720, %r2;
	@%p186 bra 	$L__BB15_43;
	ld.global.u32 	%r961, [%rd12+10240];
	ld.global.u32 	%r960, [%rd12+10244];
	bra.uni 	$L__BB15_44;
$L__BB15_43:
	ld.global.u32 	%r961, [%rd11+10240];
	ld.global.u32 	%r960, [%rd11+10244];
$L__BB15_44:
	add.s32 	%r721, %r1, 1536;
	setp.lt.s32 	%p187, %r721, %r2;
	@%p187 bra 	$L__BB15_46;
	ld.global.u32 	%r959, [%rd12+12288];
	ld.global.u32 	%r958, [%rd12+12292];
	bra.uni 	$L__BB15_47;
$L__BB15_46:
	ld.global.u32 	%r959, [%rd11+12288];
	ld.global.u32 	%r958, [%rd11+12292];
$L__BB15_47:
	add.s32 	%r722, %r1, 1792;
	setp.lt.s32 	%p188, %r722, %r2;
	@%p188 bra 	$L__BB15_49;
	ld.global.u32 	%r957, [%rd12+14336];
	ld.global.u32 	%r956, [%rd12+14340];
	bra.uni 	$L__BB15_50;
$L__BB15_49:
	ld.global.u32 	%r957, [%rd11+14336];
	ld.global.u32 	%r956, [%rd11+14340];
$L__BB15_50:
	shl.b32 	%r113, %r1, 3;
	mov.u32 	%r723, _ZZN3cub18CUB_300001_SM_10006detail10merge_sort26DeviceMergeSortMergeKernelINS2_10policy_hubIN6thrust24THRUST_300001_SM_1000_NS6detail15normal_iteratorINS6_10device_ptrIN4cuda3std3__44pairIiiEEEEEEE9Policy600ESG_PNS0_8NullTypeESG_SK_mNSC_4lessISE_EESE_SJ_EEvbT2_T3_T4_PT6_PT7_T5_PSP_SP_NS1_7vsmem_tEE19static_temp_storage;
	add.s32 	%r724, %r723, %r113;
	st.shared.v2.u32 	[%r724], {%r971, %r970};
	st.shared.v2.u32 	[%r724+2048], {%r969, %r968};
	st.shared.v2.u32 	[%r724+4096], {%r967, %r966};
	st.shared.v2.u32 	[%r724+6144], {%r965, %r964};
	st.shared.v2.u32 	[%r724+8192], {%r963, %r962};
	st.shared.v2.u32 	[%r724+10240], {%r961, %r960};
	st.shared.v2.u32 	[%r724+12288], {%r959, %r958};
	st.shared.v2.u32 	[%r724+14336], {%r957, %r956};
	bar.sync 	0;
	// begin inline asm
	griddepcontrol.launch_dependents;
	// end inline asm
	add.s32 	%r112, %r3, %r2;
	min.s32 	%r114, %r113, %r112;
	shl.b32 	%r725, %r2, 3;
	add.s32 	%r115, %r723, %r725;
	setp.lt.s32 	%p189, %r114, %r3;
	sub.s32 	%r726, %r114, %r3;
	selp.b32 	%r974, 0, %r726, %p189;
	min.s32 	%r972, %r114, %r2;
	setp.ge.s32 	%p190, %r974, %r972;
	@%p190 bra 	$L__BB15_54;
$L__BB15_51:
	sub.s32 	%r727, %r972, %r974;
	shr.u32 	%r728, %r727, 31;
	add.s32 	%r729, %r727, %r728;
	shr.s32 	%r730, %r729, 1;
	add.s32 	%r120, %r730, %r974;
	shl.b32 	%r731, %r120, 3;
	add.s32 	%r121, %r723, %r731;
	ld.shared.u32 	%r122, [%r121];
	not.b32 	%r733, %r120;
	add.s32 	%r734, %r114, %r733;
	shl.b32 	%r735, %r734, 3;
	add.s32 	%r123, %r115, %r735;
	ld.shared.u32 	%r124, [%r123];
	setp.lt.s32 	%p192, %r124, %r122;
	mov.pred 	%p268, 0;
	@%p192 bra 	$L__BB15_53;
	ld.shared.u32 	%r736, [%r123+4];
	ld.shared.u32 	%r738, [%r121+4];
	setp.lt.s32 	%p193, %r122, %r124;
	setp.ge.s32 	%p194, %r736, %r738;
	or.pred  	%p268, %p193, %p194;
$L__BB15_53:
	add.s32 	%r740, %r120, 1;
	selp.b32 	%r974, %r740, %r974, %p268;
	selp.b32 	%r972, %r972, %r120, %p268;
	setp.lt.s32 	%p195, %r974, %r972;
	@%p195 bra 	$L__BB15_51;
$L__BB15_54:
	sub.s32 	%r741, %r114, %r974;
	add.s32 	%r128, %r741, %r2;
	shl.b32 	%r742, %r741, 3;
	add.s32 	%r129, %r115, %r742;
	ld.shared.v2.u32 	{%r975, %r976}, [%r129];
	shl.b32 	%r743, %r974, 3;
	add.s32 	%r132, %r723, %r743;
	ld.shared.v2.u32 	{%r981, %r982}, [%r132];
	setp.ge.s32 	%p197, %r128, %r112;
	mov.pred 	%p269, 0;
	@%p197 bra 	$L__BB15_57;
	setp.ge.s32 	%p199, %r974, %r2;
	setp.lt.s32 	%p200, %r975, %r981;
	or.pred  	%p201, %p199, %p200;
	mov.pred 	%p269, -1;
	@%p201 bra 	$L__BB15_57;
	setp.ge.s32 	%p202, %r981, %r975;
	setp.lt.s32 	%p203, %r976, %r982;
	and.pred  	%p269, %p202, %p203;
$L__BB15_57:
	selp.b32 	%r135, %r976, %r982, %p269;
	selp.b32 	%r136, %r975, %r981, %p269;
	selp.u32 	%r745, 1, 0, %p269;
	add.s32 	%r137, %r128, %r745;
	not.pred 	%p204, %p269;
	selp.u32 	%r746, 1, 0, %p204;
	add.s32 	%r138, %r974, %r746;
	@%p204 bra 	$L__BB15_59;
	ld.shared.v2.u32 	{%r975, %r976}, [%r129+8];
	bra.uni 	$L__BB15_60;
$L__BB15_59:
	ld.shared.v2.u32 	{%r981, %r982}, [%r132+8];
$L__BB15_60:
	setp.ge.s32 	%p206, %r137, %r112;
	mov.pred 	%p270, 0;
	@%p206 bra 	$L__BB15_63;
	setp.ge.s32 	%p208, %r138, %r2;
	setp.lt.s32 	%p209, %r975, %r981;
	or.pred  	%p210, %p208, %p209;
	mov.pred 	%p270, -1;
	@%p210 bra 	$L__BB15_63;
	setp.ge.s32 	%p211, %r981, %r975;
	setp.lt.s32 	%p212, %r976, %r982;
	and.pred  	%p270, %p211, %p212;
$L__BB15_63:
	selp.b32 	%r147, %r976, %r982, %p270;
	selp.b32 	%r148, %r975, %r981, %p270;
	selp.u32 	%r747, 1, 0, %p270;
	add.s32 	%r149, %r137, %r747;
	not.pred 	%p213, %p270;
	selp.u32 	%r748, 1, 0, %p213;
	add.s32 	%r150, %r138, %r748;
	@%p270 bra 	$L__BB15_65;
	shl.b32 	%r749, %r150, 3;
	add.s32 	%r751, %r723, %r749;
	ld.shared.v2.u32 	{%r981, %r982}, [%r751];
	bra.uni 	$L__BB15_66;
$L__BB15_65:
	shl.b32 	%r752, %r149, 3;
	add.s32 	%r754, %r723, %r752;
	ld.shared.v2.u32 	{%r975, %r976}, [%r754];
$L__BB15_66:
	setp.ge.s32 	%p215, %r149, %r112;
	mov.pred 	%p271, 0;
	@%p215 bra 	$L__BB15_69;
	setp.ge.s32 	%p217, %r150, %r2;
	setp.lt.s32 	%p218, %r975, %r981;
	or.pred  	%p219, %p217, %p218;
	mov.pred 	%p271, -1;
	@%p219 bra 	$L__BB15_69;
	setp.ge.s32 	%p220, %r981, %r975;
	setp.lt.s32 	%p221, %r976, %r982;
	and.pred  	%p271, %p220, %p221;
$L__BB15_69:
	selp.b32 	%r159, %r976, %r982, %p271;
	selp.b32 	%r160, %r975, %r981, %p271;
	selp.u32 	%r755, 1, 0, %p271;
	add.s32 	%r161, %r149, %r755;
	not.pred 	%p222, %p271;
	selp.u32 	%r756, 1, 0, %p222;
	add.s32 	%r162, %r150, %r756;
	@%p271 bra 	$L__BB15_71;
	shl.b32 	%r757, %r162, 3;
	add.s32 	%r759, %r723, %r757;
	ld.shared.v2.u32 	{%r981, %r982}, [%r759];
	bra.uni 	$L__BB15_72;
$L__BB15_71:
	shl.b32 	%r760, %r161, 3;
	add.s32 	%r762, %r723, %r760;
	ld.shared.v2.u32 	{%r975, %r976}, [%r762];
$L__BB15_72:
	setp.ge.s32 	%p224, %r161, %r112;
	mov.pred 	%p272, 0;
	@%p224 bra 	$L__BB15_75;
	setp.ge.s32 	%p226, %r162, %r2;
	setp.lt.s32 	%p227, %r975, %r981;
	or.pred  	%p228, %p226, %p227;
	mov.pred 	%p272, -1;
	@%p228 bra 	$L__BB15_75;
	setp.ge.s32 	%p229, %r981, %r975;
	setp.lt.s32 	%p230, %r976, %r982;
	and.pred  	%p272, %p229, %p230;
$L__BB15_75:
	selp.b32 	%r171, %r976, %r982, %p272;
	selp.b32 	%r172, %r975, %r981, %p272;
	selp.u32 	%r763, 1, 0, %p272;
	add.s32 	%r173, %r161, %r763;
	not.pred 	%p231, %p272;
	selp.u32 	%r764, 1, 0, %p231;
	add.s32 	%r174, %r162, %r764;
	@%p272 bra 	$L__BB15_77;
	shl.b32 	%r765, %r174, 3;
	add.s32 	%r767, %r723, %r765;
	ld.shared.v2.u32 	{%r981, %r982}, [%r767];
	bra.uni 	$L__BB15_78;
$L__BB15_77:
	shl.b32 	%r768, %r173, 3;
	add.s32 	%r770, %r723, %r768;
	ld.shared.v2.u32 	{%r975, %r976}, [%r770];
$L__BB15_78:
	setp.ge.s32 	%p233, %r173, %r112;
	mov.pred 	%p273, 0;
	@%p233 bra 	$L__BB15_81;
	setp.ge.s32 	%p235, %r174, %r2;
	setp.lt.s32 	%p236, %r975, %r981;
	or.pred  	%p237, %p235, %p236;
	mov.pred 	%p273, -1;
	@%p237 bra 	$L__BB15_81;
	setp.ge.s32 	%p238, %r981, %r975;
	setp.lt.s32 	%p239, %r976, %r982;
	and.pred  	%p273, %p238, %p239;
$L__BB15_81:
	selp.b32 	%r183, %r976, %r982, %p273;
	selp.b32 	%r184, %r975, %r981, %p273;
	selp.u32 	%r771, 1, 0, %p273;
	add.s32 	%r185, %r173, %r771;
	not.pred 	%p240, %p273;
	selp.u32 	%r772, 1, 0, %p240;
	add.s32 	%r186, %r174, %r772;
	@%p273 bra 	$L__BB15_83;
	shl.b32 	%r773, %r186, 3;
	add.s32 	%r775, %r723, %r773;
	ld.shared.v2.u32 	{%r981, %r982}, [%r775];
	bra.uni 	$L__BB15_84;
$L__BB15_83:
	shl.b32 	%r776, %r185, 3;
	add.s32 	%r778, %r723, %r776;
	ld.shared.v2.u32 	{%r975, %r976}, [%r778];
$L__BB15_84:
	setp.ge.s32 	%p242, %r185, %r112;
	mov.pred 	%p274, 0;
	@%p242 bra 	$L__BB15_87;
	setp.ge.s32 	%p244, %r186, %r2;
	setp.lt.s32 	%p245, %r975, %r981;
	or.pred  	%p246, %p244, %p245;
	mov.pred 	%p274, -1;
	@%p246 bra 	$L__BB15_87;
	setp.ge.s32 	%p247, %r981, %r975;
	setp.lt.s32 	%p248, %r976, %r982;
	and.pred  	%p274, %p247, %p248;
$L__BB15_87:
	selp.b32 	%r195, %r976, %r982, %p274;
	selp.b32 	%r196, %r975, %r981, %p274;
	selp.u32 	%r779, 1, 0, %p274;
	add.s32 	%r197, %r185, %r779;
	not.pred 	%p249, %p274;
	selp.u32 	%r780, 1, 0, %p249;
	add.s32 	%r198, %r186, %r780;
	@%p274 bra 	$L__BB15_89;
	shl.b32 	%r781, %r198, 3;
	add.s32 	%r783, %r723, %r781;
	ld.shared.v2.u32 	{%r981, %r982}, [%r783];
	bra.uni 	$L__BB15_90;
$L__BB15_89:
	shl.b32 	%r784, %r197, 3;
	add.s32 	%r786, %r723, %r784;
	ld.shared.v2.u32 	{%r975, %r976}, [%r786];
$L__BB15_90:
	setp.ge.s32 	%p251, %r197, %r112;
	mov.pred 	%p275, 0;
	@%p251 bra 	$L__BB15_93;
	setp.ge.s32 	%p253, %r198, %r2;
	setp.lt.s32 	%p254, %r975, %r981;
	or.pred  	%p255, %p253, %p254;
	mov.pred 	%p275, -1;
	@%p255 bra 	$L__BB15_93;
	setp.ge.s32 	%p256, %r981, %r975;
	setp.lt.s32 	%p257, %r976, %r982;
	and.pred  	%p275, %p256, %p257;
$L__BB15_93:
	selp.b32 	%r207, %r976, %r982, %p275;
	selp.b32 	%r208, %r975, %r981, %p275;
	selp.u32 	%r787, 1, 0, %p275;
	add.s32 	%r209, %r197, %r787;
	not.pred 	%p258, %p275;
	selp.u32 	%r788, 1, 0, %p258;
	add.s32 	%r210, %r198, %r788;
	@%p275 bra 	$L__BB15_95;
	shl.b32 	%r789, %r210, 3;
	mov.u32 	%r790, _ZZN3cub18CUB_300001_SM_10006detail10merge_sort26DeviceMergeSortMergeKernelINS2_10policy_hubIN6thrust24THRUST_300001_SM_1000_NS6detail15normal_iteratorINS6_10device_ptrIN4cuda3std3__44pairIiiEEEEEEE9Policy600ESG_PNS0_8NullTypeESG_SK_mNSC_4lessISE_EESE_SJ_EEvbT2_T3_T4_PT6_PT7_T5_PSP_SP_NS1_7vsmem_tEE19static_temp_storage;
	add.s32 	%r791, %r790, %r789;
	ld.shared.v2.u32 	{%r981, %r982}, [%r791];
	bra.uni 	$L__BB15_96;
$L__BB15_95:
	shl.b32 	%r792, %r209, 3;
	mov.u32 	%r793, _ZZN3cub18CUB_300001_SM_10006detail10merge_sort26DeviceMergeSortMergeKernelINS2_10policy_hubIN6thrust24THRUST_300001_SM_1000_NS6detail15normal_iteratorINS6_10device_ptrIN4cuda3std3__44pairIiiEEEEEEE9Policy600ESG_PNS0_8NullTypeESG_SK_mNSC_4lessISE_EESE_SJ_EEvbT2_T3_T4_PT6_PT7_T5_PSP_SP_NS1_7vsmem_tEE19static_temp_storage;
	add.s32 	%r794, %r793, %r792;
	ld.shared.v2.u32 	{%r975, %r976}, [%r794];
$L__BB15_96:
	setp.ge.s32 	%p260, %r209, %r112;
	mov.pred 	%p276, 0;
	@%p260 bra 	$L__BB15_99;
	setp.ge.s32 	%p262, %r210, %r2;
	setp.lt.s32 	%p263, %r975, %r981;
	or.pred  	%p264, %p262, %p263;
	mov.pred 	%p276, -1;
	@%p264 bra 	$L__BB15_99;
	setp.ge.s32 	%p265, %r981, %r975;
	setp.lt.s32 	%p266, %r976, %r982;
	and.pred  	%p276, %p265, %p266;
$L__BB15_99:
	ld.param.s8 	%rs5, [_ZN3cub18CUB_300001_SM_10006detail10merge_sort26DeviceMergeSortMergeKernelINS2_10policy_hubIN6thrust24THRUST_300001_SM_1000_NS6detail15normal_iteratorINS6_10device_ptrIN4cuda3std3__44pairIiiEEEEEEE9Policy600ESG_PNS0_8NullTypeESG_SK_mNSC_4lessISE_EESE_SJ_EEvbT2_T3_T4_PT6_PT7_T5_PSP_SP_NS1_7vsmem_tE_param_0];
	setp.eq.s16 	%p267, %rs5, 0;
	selp.b32 	%r219, %r976, %r982, %p276;
	selp.b32 	%r220, %r975, %r981, %p276;
	bar.sync 	0;
	@%p267 bra 	$L__BB15_101;
	// begin inline asm
	mov.u32 %r795, %laneid;
	// end inline asm
	and.b32  	%r796, %r113, 7936;
	shl.b32 	%r797, %r795, 3;
	add.s32 	%r798, %r797, %r796;
	shr.s32 	%r799, %r798, 5;
	add.s32 	%r800, %r799, %r798;
	shl.b32 	%r801, %r800, 3;
	mov.u32 	%r802, _ZZN3cub18CUB_300001_SM_10006detail10merge_sort26DeviceMergeSortMergeKernelINS2_10policy_hubIN6thrust24THRUST_300001_SM_1000_NS6detail15normal_iteratorINS6_10device_ptrIN4cuda3std3__44pairIiiEEEEEEE9Policy600ESG_PNS0_8NullTypeESG_SK_mNSC_4lessISE_EESE_SJ_EEvbT2_T3_T4_PT6_PT7_T5_PSP_SP_NS1_7vsmem_tEE19static_temp_storage;
	add.s32 	%r803, %r802, %r801;
	st.shared.v2.u32 	[%r803], {%r136, %r135};
	st.shared.v2.u32 	[%r803+8], {%r148, %r147};
	st.shared.v2.u32 	[%r803+16], {%r160, %r159};
	st.shared.v2.u32 	[%r803+24], {%r172, %r171};
	st.shared.v2.u32 	[%r803+32], {%r184, %r183};
	st.shared.v2.u32 	[%r803+40], {%r196, %r195};
	st.shared.v2.u32 	[%r803+48], {%r208, %r207};
	st.shared.v2.u32 	[%r803+56], {%r220, %r219};
	bar.warp.sync 	-1;
	mad.lo.s32 	%r804, %r795, -7, %r798;
	shr.s32 	%r805, %r804, 5;
	add.s32 	%r806, %r805, %r804;
	shl.b32 	%r807, %r806, 3;
	add.s32 	%r808, %r802, %r807;
	ld.shared.v2.u32 	{%r809, %r810}, [%r808];
	add.s32 	%r811, %r804, 32;
	shr.s32 	%r812, %r811, 5;
	add.s32 	%r813, %r812, %r804;
	shl.b32 	%r814, %r813, 3;
	add.s32 	%r815, %r802, %r814;
	ld.shared.v2.u32 	{%r816, %r817}, [%r815+256];
	add.s32 	%r818, %r804, 64;
	shr.s32 	%r819, %r818, 5;
	add.s32 	%r820, %r819, %r804;
	shl.b32 	%r821, %r820, 3;
	add.s32 	%r822, %r802, %r821;
	ld.shared.v2.u32 	{%r823, %r824}, [%r822+512];
	add.s32 	%r825, %r804, 96;
	shr.s32 	%r826, %r825, 5;
	add.s32 	%r827, %r826, %r804;
	shl.b32 	%r828, %r827, 3;
	add.s32 	%r829, %r802, %r828;
	ld.shared.v2.u32 	{%r830, %r831}, [%r829+768];
	add.s32 	%r832, %r804, 128;
	shr.s32 	%r833, %r832, 5;
	add.s32 	%r834, %r833, %r804;
	shl.b32 	%r835, %r834, 3;
	add.s32 	%r836, %r802, %r835;
	ld.shared.v2.u32 	{%r837, %r838}, [%r836+1024];
	add.s32 	%r839, %r804, 160;
	shr.s32 	%r840, %r839, 5;
	add.s32 	%r841, %r840, %r804;
	shl.b32 	%r842, %r841, 3;
	add.s32 	%r843, %r802, %r842;
	ld.shared.v2.u32 	{%r844, %r845}, [%r843+1280];
	add.s32 	%r846, %r804, 192;
	shr.s32 	%r847, %r846, 5;
	add.s32 	%r848, %r847, %r804;
	shl.b32 	%r849, %r848, 3;
	add.s32 	%r850, %r802, %r849;
	ld.shared.v2.u32 	{%r851, %r852}, [%r850+1536];
	add.s32 	%r853, %r804, 224;
	shr.s32 	%r854, %r853, 5;
	add.s32 	%r855, %r854, %r804;
	shl.b32 	%r856, %r855, 3;
	add.s32 	%r857, %r802, %r856;
	ld.shared.v2.u32 	{%r858, %r859}, [%r857+1792];
	and.b32  	%r860, %r1, 31;
	or.b32  	%r861, %r796, %r860;
	cvt.u64.u32 	%rd114, %r861;
	add.s64 	%rd115, %rd4, %rd114;
	shl.b64 	%rd116, %rd115, 3;
	add.s64 	%rd117, %rd1, %rd116;
	st.global.u32 	[%rd117], %r809;
	st.global.u32 	[%rd117+4], %r810;
	st.global.u32 	[%rd117+256], %r816;
	st.global.u32 	[%rd117+260], %r817;
	st.global.u32 	[%rd117+512], %r823;
	st.global.u32 	[%rd117+516], %r824;
	st.global.u32 	[%rd117+768], %r830;
	st.global.u32 	[%rd117+772], %r831;
	st.global.u32 	[%rd117+1024], %r837;
	st.global.u32 	[%rd117+1028], %r838;
	st.global.u32 	[%rd117+1280], %r844;
	st.global.u32 	[%rd117+1284], %r845;
	st.global.u32 	[%rd117+1536], %r851;
	st.global.u32 	[%rd117+1540], %r852;
	st.global.u32 	[%rd117+1792], %r858;
	st.global.u32 	[%rd117+1796], %r859;
	bra.uni 	$L__BB15_253;
$L__BB15_101:
	// begin inline asm
	mov.u32 %r862, %laneid;
	// end inline asm
	and.b32  	%r863, %r113, 7936;
	shl.b32 	%r864, %r862, 3;
	add.s32 	%r865, %r864, %r863;
	shr.s32 	%r866, %r865, 5;
	add.s32 	%r867, %r866, %r865;
	shl.b32 	%r868, %r867, 3;
	mov.u32 	%r869, _ZZN3cub18CUB_300001_SM_10006detail10merge_sort26DeviceMergeSortMergeKernelINS2_10policy_hubIN6thrust24THRUST_300001_SM_1000_NS6detail15normal_iteratorINS6_10device_ptrIN4cuda3std3__44pairIiiEEEEEEE9Policy600ESG_PNS0_8NullTypeESG_SK_mNSC_4lessISE_EESE_SJ_EEvbT2_T3_T4_PT6_PT7_T5_PSP_SP_NS1_7vsmem_tEE19static_temp_storage;
	add.s32 	%r870, %r869, %r868;
	st.shared.v2.u32 	[%r870], {%r136, %r135};
	st.shared.v2.u32 	[%r870+8], {%r148, %r147};
	st.shared.v2.u32 	[%r870+16], {%r160, %r159};
	st.shared.v2.u32 	[%r870+24], {%r172, %r171};
	st.shared.v2.u32 	[%r870+32], {%r184, %r183};
	st.shared.v2.u32 	[%r870+40], {%r196, %r195};
	st.shared.v2.u32 	[%r870+48], {%r208, %r207};
	st.shared.v2.u32 	[%r870+56], {%r220, %r219};
	bar.warp.sync 	-1;
	mad.lo.s32 	%r871, %r862, -7, %r865;
	shr.s32 	%r872, %r871, 5;
	add.s32 	%r873, %r872, %r871;
	shl.b32 	%r874, %r873, 3;
	add.s32 	%r875, %r869, %r874;
	ld.shared.v2.u32 	{%r876, %r877}, [%r875];
	add.s32 	%r878, %r871, 32;
	shr.s32 	%r879, %r878, 5;
	add.s32 	%r880, %r879, %r871;
	shl.b32 	%r881, %r880, 3;
	add.s32 	%r882, %r869, %r881;
	ld.shared.v2.u32 	{%r883, %r884}, [%r882+256];
	add.s32 	%r885, %r871, 64;
	shr.s32 	%r886, %r885, 5;
	add.s32 	%r887, %r886, %r871;
	shl.b32 	%r888, %r887, 3;
	add.s32 	%r889, %r869, %r888;
	ld.shared.v2.u32 	{%r890, %r891}, [%r889+512];
	add.s32 	%r892, %r871, 96;
	shr.s32 	%r893, %r892, 5;
	add.s32 	%r894, %r893, %r871;
	shl.b32 	%r895, %r894, 3;
	add.s32 	%r896, %r869, %r895;
	ld.shared.v2.u32 	{%r897, %r898}, [%r896+768];
	add.s32 	%r899, %r871, 128;
	shr.s32 	%r900, %r899, 5;
	add.s32 	%r901, %r900, %r871;
	shl.b32 	%r902, %r901, 3;
	add.s32 	%r903, %r869, %r902;
	ld.shared.v2.u32 	{%r904, %r905}, [%r903+1024];
	add.s32 	%r906, %r871, 160;
	shr.s32 	%r907, %r906, 5;
	add.s32 	%r908, %r907, %r871;
	shl.b32 	%r909, %r908, 3;
	add.s32 	%r910, %r869, %r909;
	ld.shared.v2.u32 	{%r911, %r912}, [%r910+1280];
	add.s32 	%r913, %r871, 192;
	shr.s32 	%r914, %r913, 5;
	add.s32 	%r915, %r914, %r871;
	shl.b32 	%r916, %r915, 3;
	add.s32 	%r917, %r869, %r916;
	ld.shared.v2.u32 	{%r918, %r919}, [%r917+1536];
	add.s32 	%r920, %r871, 224;
	shr.s32 	%r921, %r920, 5;
	add.s32 	%r922, %r921, %r871;
	shl.b32 	%r923, %r922, 3;
	add.s32 	%r924, %r869, %r923;
	ld.shared.v2.u32 	{%r925, %r926}, [%r924+1792];
	and.b32  	%r927, %r1, 31;
	cvt.u64.u32 	%rd118, %r863;
	cvt.u64.u32 	%rd119, %r927;
	add.s64 	%rd120, %rd4, %rd119;
	add.s64 	%rd121, %rd120, %rd118;
	shl.b64 	%rd122, %rd121, 3;
	add.s64 	%rd123, %rd2, %rd122;
	st.global.u32 	[%rd123], %r876;
	st.global.u32 	[%rd123+4], %r877;
	st.global.u32 	[%rd123+256], %r883;
	st.global.u32 	[%rd123+260], %r884;
	st.global.u32 	[%rd123+512], %r890;
	st.global.u32 	[%rd123+516], %r891;
	st.global.u32 	[%rd123+768], %r897;
	st.global.u32 	[%rd123+772], %r898;
	st.global.u32 	[%rd123+1024], %r904;
	st.global.u32 	[%rd123+1028], %r905;
	st.global.u32 	[%rd123+1280], %r911;
	st.global.u32 	[%rd123+1284], %r912;
	st.global.u32 	[%rd123+1536], %r918;
	st.global.u32 	[%rd123+1540], %r919;
	st.global.u32 	[%rd123+1792], %r925;
	st.global.u32 	[%rd123+1796], %r926;
	bra.uni 	$L__BB15_253;
$L__BB15_102:
	ld.param.u64 	%rd128, [_ZN3cub18CUB_300001_SM_10006detail10merge_sort26DeviceMergeSortMergeKernelINS2_10policy_hubIN6thrust24THRUST_300001_SM_1000_NS6detail15normal_iteratorINS6_10device_ptrIN4cuda3std3__44pairIiiEEEEEEE9Policy600ESG_PNS0_8NullTypeESG_SK_mNSC_4lessISE_EESE_SJ_EEvbT2_T3_T4_PT6_PT7_T5_PSP_SP_NS1_7vsmem_tE_param_8];
	ld.param.u64 	%rd126, [_ZN3cub18CUB_300001_SM_10006detail10merge_sort26DeviceMergeSortMergeKernelINS2_10policy_hubIN6thrust24THRUST_300001_SM_1000_NS6detail15normal_iteratorINS6_10device_ptrIN4cuda3std3__44pairIiiEEEEEEE9Policy600ESG_PNS0_8NullTypeESG_SK_mNSC_4lessISE_EESE_SJ_EEvbT2_T3_T4_PT6_PT7_T5_PSP_SP_NS1_7vsmem_tE_param_7];
	ld.param.u64 	%rd124, [_ZN3cub18CUB_300001_SM_10006detail10merge_sort26DeviceMergeSortMergeKernelINS2_10policy_hubIN6thrust24THRUST_300001_SM_1000_NS6detail15normal_iteratorINS6_10device_ptrIN4cuda3std3__44pairIiiEEEEEEE9Policy600ESG_PNS0_8NullTypeESG_SK_mNSC_4lessISE_EESE_SJ_EEvbT2_T3_T4_PT6_PT7_T5_PSP_SP_NS1_7vsmem_tE_param_3];
	ld.param.s8 	%rs2, [_ZN3cub18CUB_300001_SM_10006detail10merge_sort26DeviceMergeSortMergeKernelINS2_10policy_hubIN6thrust24THRUST_300001_SM_1000_NS6detail15normal_iteratorINS6_10device_ptrIN4cuda3std3__44pairIiiEEEEEEE9Policy600ESG_PNS0_8NullTypeESG_SK_mNSC_4lessISE_EESE_SJ_EEvbT2_T3_T4_PT6_PT7_T5_PSP_SP_NS1_7vsmem_tE_param_0];
	cvta.to.global.u64 	%rd28, %rd126;
	shl.b64 	%rd29, %rd3, 3;
	add.s64 	%rd30, %rd28, %rd29;
	ld.global.u64 	%rd13, [%rd30];
	ld.global.u64 	%rd31, [%rd30+8];
	neg.s64 	%rd32, %rd128;
	and.b64  	%rd33, %rd32, %rd3;
	shl.b64 	%rd14, %rd33, 11;
	shl.b64 	%rd34, %rd128, 10;
	and.b64  	%rd15, %rd34, -2048;
	sub.s64 	%rd35, %rd3, %rd33;
	shl.b64 	%rd36, %rd35, 11;
	sub.s64 	%rd37, %rd13, %rd14;
	sub.s64 	%rd38, %rd31, %rd14;
	sub.s64 	%rd39, %rd124, %rd14;
	max.u64 	%rd40, %rd39, %rd15;
	sub.s64 	%rd41, %rd40, %rd15;
	sub.s64 	%rd42, %rd36, %rd37;
	min.u64 	%rd16, %rd42, %rd41;
	setp.eq.s64 	%p38, %rd35, -1;
	selp.b64 	%rd43, 2047, 2048, %p38;
	add.s64 	%rd44, %rd43, %rd36;
	sub.s64 	%rd45, %rd44, %rd38;
	or.b64  	%rd46, %rd32, %rd3;
	setp.eq.s64 	%p39, %rd46, -1;
	min.u64 	%rd47, %rd15, %rd39;
	selp.b64 	%rd48, %rd47, %rd38, %p39;
	selp.b64 	%rd49, %rd15, %rd45, %p39;
	min.u64 	%rd50, %rd49, %rd41;
	cvt.u32.u64 	%r497, %rd37;
	cvt.u32.u64 	%r498, %rd48;
	sub.s32 	%r221, %r498, %r497;
	cvt.u32.u64 	%r499, %rd50;
	cvt.u32.u64 	%r500, %rd16;
	sub.s32 	%r222, %r499, %r500;
	// begin inline asm
	griddepcontrol.wait;
	// end inline asm
	setp.eq.s16 	%p40, %rs2, 0;
	@%p40 bra 	$L__BB15_135;
	add.s64 	%rd51, %rd14, %rd15;
	add.s64 	%rd52, %rd51, %rd16;
	add.s32 	%r223, %r222, %r221;
	setp.ge.s32 	%p41, %r1, %r223;
	cvt.u64.u32 	%rd53, %r1;
	add.s64 	%rd54, %rd13, %rd53;
	shl.b64 	%rd55, %rd54, 3;
	add.s64 	%rd17, %rd2, %rd55;
	sub.s32 	%r502, %r1, %r221;
	cvt.s64.s32 	%rd56, %r502;
	add.s64 	%rd57, %rd52, %rd56;
	shl.b64 	%rd58, %rd57, 3;
	add.s64 	%rd18, %rd2, %rd58;
	mov.b32 	%r1045, 0;
	mov.u32 	%r1046, %r1045;
	@%p41 bra 	$L__BB15_107;
	setp.ge.s32 	%p42, %r1, %r221;
	@%p42 bra 	$L__BB15_106;
	ld.global.u32 	%r1046, [%rd17];
	ld.global.u32 	%r1045, [%rd17+4];
	bra.uni 	$L__BB15_107;
$L__BB15_106:
	ld.global.u32 	%r1046, [%rd18];
	ld.global.u32 	%r1045, [%rd18+4];
$L__BB15_107:
	add.s32 	%r230, %r1, 256;
	setp.ge.s32 	%p43, %r230, %r223;
	mov.b32 	%r1043, 0;
	mov.u32 	%r1044, %r1043;
	@%p43 bra 	$L__BB15_111;
	setp.lt.s32 	%p44, %r230, %r221;
	@%p44 bra 	$L__BB15_110;
	ld.global.u32 	%r1044, [%rd18+2048];
	ld.global.u32 	%r1043, [%rd18+2052];
	bra.uni 	$L__BB15_111;
$L__BB15_110:
	ld.global.u32 	%r1044, [%rd17+2048];
	ld.global.u32 	%r1043, [%rd17+2052];
$L__BB15_111:
	add.s32 	%r237, %r1, 512;
	setp.ge.s32 	%p45, %r237, %r223;
	mov.b32 	%r1041, 0;
	mov.u32 	%r1042, %r1041;
	@%p45 bra 	$L__BB15_115;
	setp.lt.s32 	%p46, %r237, %r221;
	@%p46 bra 	$L__BB15_114;
	ld.global.u32 	%r1042, [%rd18+4096];
	ld.global.u32 	%r1041, [%rd18+4100];
	bra.uni 	$L__BB15_115;
$L__BB15_114:
	ld.global.u32 	%r1042, [%rd17+4096];
	ld.global.u32 	%r1041, [%rd17+4100];
$L__BB15_115:
	add.s32 	%r244, %r1, 768;
	setp.ge.s32 	%p47, %r244, %r223;
	mov.b32 	%r1039, 0;
	mov.u32 	%r1040, %r1039;
	@%p47 bra 	$L__BB15_119;
	setp.lt.s32 	%p48, %r244, %r221;
	@%p48 bra 	$L__BB15_118;
	ld.global.u32 	%r1040, [%rd18+6144];
	ld.global.u32 	%r1039, [%rd18+6148];
	bra.uni 	$L__BB15_119;
$L__BB15_118:
	ld.global.u32 	%r1040, [%rd17+6144];
	ld.global.u32 	%r1039, [%rd17+6148];
$L__BB15_119:
	or.b32  	%r251, %r1, 1024;
	setp.ge.s32 	%p49, %r251, %r223;
	mov.b32 	%r1037, 0;
	mov.u32 	%r1038, %r1037;
	@%p49 bra 	$L__BB15_123;
	setp.lt.s32 	%p50, %r251, %r221;
	@%p50 bra 	$L__BB15_122;
	ld.global.u32 	%r1038, [%rd18+8192];
	ld.global.u32 	%r1037, [%rd18+8196];
	bra.uni 	$L__BB15_123;
$L__BB15_122:
	ld.global.u32 	%r1038, [%rd17+8192];
	ld.global.u32 	%r1037, [%rd17+8196];
$L__BB15_123:
	add.s32 	%r258, %r1, 1280;
	setp.ge.s32 	%p51, %r258, %r223;
	mov.b32 	%r1035, 0;
	mov.u32 	%r1036, %r1035;
	@%p51 bra 	$L__BB15_127;
	setp.lt.s32 	%p52, %r258, %r221;
	@%p52 bra 	$L__BB15_126;
	ld.global.u32 	%r1036, [%rd18+10240];
	ld.global.u32 	%r1035, [%rd18+10244];
	bra.uni 	$L__BB15_127;
$L__BB15_126:
	ld.global.u32 	%r1036, [%rd17+10240];
	ld.global.u32 	%r1035, [%rd17+10244];
$L__BB15_127:
	add.s32 	%r265, %r1, 1536;
	setp.ge.s32 	%p53, %r265, %r223;
	mov.b32 	%r1033, 0;
	mov.u32 	%r1034, %r1033;
	@%p53 bra 	$L__BB15_131;
	setp.lt.s32 	%p54, %r265, %r221;
	@%p54 bra 	$L__BB15_130;
	ld.global.u32 	%r1034, [%rd18+12288];
	ld.global.u32 	%r1033, [%rd18+12292];
	bra.uni 	$L__BB15_131;
$L__BB15_130:
	ld.global.u32 	%r1034, [%rd17+12288];
	ld.global.u32 	%r1033, [%rd17+12292];
$L__BB15_131:
	add.s32 	%r272, %r1, 1792;
	setp.ge.s32 	%p55, %r272, %r223;
	mov.b32 	%r1031, 0;
	mov.u32 	%r1032, %r1031;
	@%p55 bra 	$L__BB15_167;
	setp.lt.s32 	%p56, %r272, %r221;
	@%p56 bra 	$L__BB15_134;
	ld.global.u32 	%r1032, [%rd18+14336];
	ld.global.u32 	%r1031, [%rd18+14340];
	bra.uni 	$L__BB15_167;
$L__BB15_134:
	ld.global.u32 	%r1032, [%rd17+14336];
	ld.global.u32 	%r1031, [%rd17+14340];
	bra.uni 	$L__BB15_167;
$L__BB15_135:
	add.s64 	%rd59, %rd14, %rd15;
	add.s64 	%rd60, %rd59, %rd16;
	add.s32 	%r277, %r222, %r221;
	setp.ge.s32 	%p57, %r1, %r277;
	cvt.u64.u32 	%rd61, %r1;
	add.s64 	%rd62, %rd13, %rd61;
	shl.b64 	%rd63, %rd62, 3;
	add.s64 	%rd19, %rd1, %rd63;
	sub.s32 	%r511, %r1, %r221;
	cvt.s64.s32 	%rd64, %r511;
	add.s64 	%rd65, %rd60, %rd64;
	shl.b64 	%rd66, %rd65, 3;
	add.s64 	%rd20, %rd1, %rd66;
	mov.b32 	%r1045, 0;
	mov.u32 	%r1046, %r1045;
	@%p57 bra 	$L__BB15_139;
	setp.ge.s32 	%p58, %r1, %r221;
	@%p58 bra 	$L__BB15_138;
	ld.global.u32 	%r1046, [%rd19];
	ld.global.u32 	%r1045, [%rd19+4];
	bra.uni 	$L__BB15_139;
$L__BB15_138:
	ld.global.u32 	%r1046, [%rd20];
	ld.global.u32 	%r1045, [%rd20+4];
$L__BB15_139:
	add.s32 	%r284, %r1, 256;
	setp.ge.s32 	%p59, %r284, %r277;
	mov.b32 	%r1043, 0;
	mov.u32 	%r1044, %r1043;
	@%p59 bra 	$L__BB15_143;
	setp.lt.s32 	%p60, %r284, %r221;
	@%p60 bra 	$L__BB15_142;
	ld.global.u32 	%r1044, [%rd20+2048];
	ld.global.u32 	%r1043, [%rd20+2052];
	bra.uni 	$L__BB15_143;
$L__BB15_142:
	ld.global.u32 	%r1044, [%rd19+2048];
	ld.global.u32 	%r1043, [%rd19+2052];
$L__BB15_143:
	add.s32 	%r291, %r1, 512;
	setp.ge.s32 	%p61, %r291, %r277;
	mov.b32 	%r1041, 0;
	mov.u32 	%r1042, %r1041;
	@%p61 bra 	$L__BB15_147;
	setp.lt.s32 	%p62, %r291, %r221;
	@%p62 bra 	$L__BB15_146;
	ld.global.u32 	%r1042, [%rd20+4096];
	ld.global.u32 	%r1041, [%rd20+4100];
	bra.uni 	$L__BB15_147;
$L__BB15_146:
	ld.global.u32 	%r1042, [%rd19+4096];
	ld.global.u32 	%r1041, [%rd19+4100];
$L__BB15_147:
	add.s32 	%r298, %r1, 768;
	setp.ge.s32 	%p63, %r298, %r277;
	mov.b32 	%r1039, 0;
	mov.u32 	%r1040, %r1039;
	@%p63 bra 	$L__BB15_151;
	setp.lt.s32 	%p64, %r298, %r221;
	@%p64 bra 	$L__BB15_150;
	ld.global.u32 	%r1040, [%rd20+6144];
	ld.global.u32 	%r1039, [%rd20+6148];
	bra.uni 	$L__BB15_151;
$L__BB15_150:
	ld.global.u32 	%r1040, [%rd19+6144];
	ld.global.u32 	%r1039, [%rd19+6148];
$L__BB15_151:
	or.b32  	%r305, %r1, 1024;
	setp.ge.s32 	%p65, %r305, %r277;
	mov.b32 	%r1037, 0;
	mov.u32 	%r1038, %r1037;
	@%p65 bra 	$L__BB15_155;
	setp.lt.s32 	%p66, %r305, %r221;
	@%p66 bra 	$L__BB15_154;
	ld.global.u32 	%r1038, [%rd20+8192];
	ld.global.u32 	%r1037, [%rd20+8196];
	bra.uni 	$L__BB15_155;
$L__BB15_154:
	ld.global.u32 	%r1038, [%rd19+8192];
	ld.global.u32 	%r1037, [%rd19+8196];
$L__BB15_155:
	add.s32 	%r312, %r1, 1280;
	setp.ge.s32 	%p67, %r312, %r277;
	mov.b32 	%r1035, 0;
	mov.u32 	%r1036, %r1035;
	@%p67 bra 	$L__BB15_159;
	setp.lt.s32 	%p68, %r312, %r221;
	@%p68 bra 	$L__BB15_158;
	ld.global.u32 	%r1036, [%rd20+10240];
	ld.global.u32 	%r1035, [%rd20+10244];
	bra.uni 	$L__BB15_159;
$L__BB15_158:
	ld.global.u32 	%r1036, [%rd19+10240];
	ld.global.u32 	%r1035, [%rd19+10244];
$L__BB15_159:
	add.s32 	%r319, %r1, 1536;
	setp.ge.s32 	%p69, %r319, %r277;
	mov.b32 	%r1033, 0;
	mov.u32 	%r1034, %r1033;
	@%p69 bra 	$L__BB15_163;
	setp.lt.s32 	%p70, %r319, %r221;
	@%p70 bra 	$L__BB15_162;
	ld.global.u32 	%r1034, [%rd20+12288];
	ld.global.u32 	%r1033, [%rd20+12292];
	bra.uni 	$L__BB15_163;
$L__BB15_162:
	ld.global.u32 	%r1034, [%rd19+12288];
	ld.global.u32 	%r1033, [%rd19+12292];
$L__BB15_163:
	add.s32 	%r326, %r1, 1792;
	setp.ge.s32 	%p71, %r326, %r277;
	mov.b32 	%r1031, 0;
	mov.u32 	%r1032, %r1031;
	@%p71 bra 	$L__BB15_167;
	setp.lt.s32 	%p72, %r326, %r221;
	@%p72 bra 	$L__BB15_166;
	ld.global.u32 	%r1032, [%rd20+14336];
	ld.global.u32 	%r1031, [%rd20+14340];
	bra.uni 	$L__BB15_167;
$L__BB15_166:
	ld.global.u32 	%r1032, [%rd19+14336];
	ld.global.u32 	%r1031, [%rd19+14340];
$L__BB15_167:
	shl.b32 	%r348, %r1, 3;
	mov.u32 	%r519, _ZZN3cub18CUB_300001_SM_10006detail10merge_sort26DeviceMergeSortMergeKernelINS2_10policy_hubIN6thrust24THRUST_300001_SM_1000_NS6detail15normal_iteratorINS6_10device_ptrIN4cuda3std3__44pairIiiEEEEEEE9Policy600ESG_PNS0_8NullTypeESG_SK_mNSC_4lessISE_EESE_SJ_EEvbT2_T3_T4_PT6_PT7_T5_PSP_SP_NS1_7vsmem_tEE19static_temp_storage;
	add.s32 	%r520, %r519, %r348;
	st.shared.v2.u32 	[%r520], {%r1046, %r1045};
	st.shared.v2.u32 	[%r520+2048], {%r1044, %r1043};
	st.shared.v2.u32 	[%r520+4096], {%r1042, %r1041};
	st.shared.v2.u32 	[%r520+6144], {%r1040, %r1039};
	st.shared.v2.u32 	[%r520+8192], {%r1038, %r1037};
	st.shared.v2.u32 	[%r520+10240], {%r1036, %r1035};
	st.shared.v2.u32 	[%r520+12288], {%r1034, %r1033};
	st.shared.v2.u32 	[%r520+14336], {%r1032, %r1031};
	bar.sync 	0;
	// begin inline asm
	griddepcontrol.launch_dependents;
	// end inline asm
	add.s32 	%r347, %r222, %r221;
	min.s32 	%r349, %r348, %r347;
	shl.b32 	%r521, %r221, 3;
	add.s32 	%r350, %r519, %r521;
	setp.lt.s32 	%p73, %r349, %r222;
	sub.s32 	%r522, %r349, %r222;
	selp.b32 	%r1049, 0, %r522, %p73;
	min.s32 	%r1047, %r349, %r221;
	setp.ge.s32 	%p74, %r1049, %r1047;
	@%p74 bra 	$L__BB15_171;
$L__BB15_168:
	sub.s32 	%r523, %r1047, %r1049;
	shr.u32 	%r524, %r523, 31;
	add.s32 	%r525, %r523, %r524;
	shr.s32 	%r526, %r525, 1;
	add.s32 	%r355, %r526, %r1049;
	shl.b32 	%r527, %r355, 3;
	add.s32 	%r356, %r519, %r527;
	ld.shared.u32 	%r357, [%r356];
	not.b32 	%r529, %r355;
	add.s32 	%r530, %r349, %r529;
	shl.b32 	%r531, %r530, 3;
	add.s32 	%r358, %r350, %r531;
	ld.shared.u32 	%r359, [%r358];
	setp.lt.s32 	%p76, %r359, %r357;
	mov.pred 	%p277, 0;
	@%p76 bra 	$L__BB15_170;
	ld.shared.u32 	%r532, [%r358+4];
	ld.shared.u32 	%r534, [%r356+4];
	setp.lt.s32 	%p77, %r357, %r359;
	setp.ge.s32 	%p78, %r532, %r534;
	or.pred  	%p277, %p77, %p78;
$L__BB15_170:
	add.s32 	%r536, %r355, 1;
	selp.b32 	%r1049, %r536, %r1049, %p277;
	selp.b32 	%r1047, %r1047, %r355, %p277;
	setp.lt.s32 	%p79, %r1049, %r1047;
	@%p79 bra 	$L__BB15_168;
$L__BB15_171:
	sub.s32 	%r537, %r349, %r1049;
	add.s32 	%r363, %r537, %r221;
	shl.b32 	%r538, %r537, 3;
	add.s32 	%r364, %r350, %r538;
	ld.shared.v2.u32 	{%r1050, %r1051}, [%r364];
	shl.b32 	%r539, %r1049, 3;
	add.s32 	%r367, %r519, %r539;
	ld.shared.v2.u32 	{%r1056, %r1057}, [%r367];
	setp.ge.s32 	%p81, %r363, %r347;
	mov.pred 	%p278, 0;
	@%p81 bra 	$L__BB15_174;
	setp.ge.s32 	%p83, %r1049, %r221;
	setp.lt.s32 	%p84, %r1050, %r1056;
	or.pred  	%p85, %p83, %p84;
	mov.pred 	%p278, -1;
	@%p85 bra 	$L__BB15_174;
	setp.ge.s32 	%p86, %r1056, %r1050;
	setp.lt.s32 	%p87, %r1051, %r1057;
	and.pred  	%p278, %p86, %p87;
$L__BB15_174:
	selp.b32 	%r370, %r1051, %r1057, %p278;
	selp.b32 	%r371, %r1050, %r1056, %p278;
	selp.u32 	%r541, 1, 0, %p278;
	add.s32 	%r372, %r363, %r541;
	not.pred 	%p88, %p278;
	selp.u32 	%r542, 1, 0, %p88;
	add.s32 	%r373, %r1049, %r542;
	@%p88 bra 	$L__BB15_176;
	ld.shared.v2.u32 	{%r1050, %r1051}, [%r364+8];
	bra.uni 	$L__BB15_177;
$L__BB15_176:
	ld.shared.v2.u32 	{%r1056, %r1057}, [%r367+8];
$L__BB15_177:
	setp.ge.s32 	%p90, %r372, %r347;
	mov.pred 	%p279, 0;
	@%p90 bra 	$L__BB15_180;
	setp.ge.s32 	%p92, %r373, %r221;
	setp.lt.s32 	%p93, %r1050, %r1056;
	or.pred  	%p94, %p92, %p93;
	mov.pred 	%p279, -1;
	@%p94 bra 	$L__BB15_180;
	setp.ge.s32 	%p95, %r1056, %r1050;
	setp.lt.s32 	%p96, %r1051, %r1057;
	and.pred  	%p279, %p95, %p96;
$L__BB15_180:
	selp.b32 	%r382, %r1051, %r1057, %p279;
	selp.b32 	%r383, %r1050, %r1056, %p279;
	selp.u32 	%r543, 1, 0, %p279;
	add.s32 	%r384, %r372, %r543;
	not.pred 	%p97, %p279;
	selp.u32 	%r544, 1, 0, %p97;
	add.s32 	%r385, %r373, %r544;
	@%p279 bra 	$L__BB15_182;
	shl.b32 	%r545, %r385, 3;
	add.s32 	%r547, %r519, %r545;
	ld.shared.v2.u32 	{%r1056, %r1057}, [%r547];
	bra.uni 	$L__BB15_183;
$L__BB15_182:
	shl.b32 	%r548, %r384, 3;
	add.s32 	%r550, %r519, %r548;
	ld.shared.v2.u32 	{%r1050, %r1051}, [%r550];
$L__BB15_183:
	setp.ge.s32 	%p99, %r384, %r347;
	mov.pred 	%p280, 0;
	@%p99 bra 	$L__BB15_186;
	setp.ge.s32 	%p101, %r385, %r221;
	setp.lt.s32 	%p102, %r1050, %r1056;
	or.pred  	%p103, %p101, %p102;
	mov.pred 	%p280, -1;
	@%p103 bra 	$L__BB15_186;
	setp.ge.s32 	%p104, %r1056, %r1050;
	setp.lt.s32 	%p105, %r1051, %r1057;
	and.pred  	%p280, %p104, %p105;
$L__BB15_186:
	selp.b32 	%r394, %r1051, %r1057, %p280;
	selp.b32 	%r395, %r1050, %r1056, %p280;
	selp.u32 	%r551, 1, 0, %p280;
	add.s32 	%r396, %r384, %r551;
	not.pred 	%p106, %p280;
	selp.u32 	%r552, 1, 0, %p106;
	add.s32 	%r397, %r385, %r552;
	@%p280 bra 	$L__BB15_188;
	shl.b32 	%r553, %r397, 3;
	add.s32 	%r555, %r519, %r553;
	ld.shared.v2.u32 	{%r1056, %r1057}, [%r555];
	bra.uni 	$L__BB15_189;
$L__BB15_188:
	shl.b32 	%r556, %r396, 3;
	add.s32 	%r558, %r519, %r556;
	ld.shared.v2.u32 	{%r1050, %r1051}, [%r558];
$L__BB15_189:
	setp.ge.s32 	%p108, %r396, %r347;
	mov.pred 	%p281, 0;
	@%p108 bra 	$L__BB15_192;
	setp.ge.s32 	%p110, %r397, %r221;
	setp.lt.s32 	%p111, %r1050, %r1056;
	or.pred  	%p112, %p110, %p111;
	mov.pred 	%p281, -1;
	@%p112 bra 	$L__BB15_192;
	setp.ge.s32 	%p113, %r1056, %r1050;
	setp.lt.s32 	%p114, %r1051, %r1057;
	and.pred  	%p281, %p113, %p114;
$L__BB15_192:
	selp.b32 	%r406, %r1051, %r1057, %p281;
	selp.b32 	%r407, %r1050, %r1056, %p281;
	selp.u32 	%r559, 1, 0, %p281;
	add.s32 	%r408, %r396, %r559;
	not.pred 	%p115, %p281;
	selp.u32 	%r560, 1, 0, %p115;
	add.s32 	%r409, %r397, %r560;
	@%p281 bra 	$L__BB15_194;
	shl.b32 	%r561, %r409, 3;
	add.s32 	%r563, %r519, %r561;
	ld.shared.v2.u32 	{%r1056, %r1057}, [%r563];
	bra.uni 	$L__BB15_195;
$L__BB15_194:
	shl.b32 	%r564, %r408, 3;
	add.s32 	%r566, %r519, %r564;
	ld.shared.v2.u32 	{%r1050, %r1051}, [%r566];
$L__BB15_195:
	setp.ge.s32 	%p117, %r408, %r347;
	mov.pred 	%p282, 0;
	@%p117 bra 	$L__BB15_198;
	setp.ge.s32 	%p119, %r409, %r221;
	setp.lt.s32 	%p120, %r1050, %r1056;
	or.pred  	%p121, %p119, %p120;
	mov.pred 	%p282, -1;
	@%p121 bra 	$L__BB15_198;
	setp.ge.s32 	%p122, %r1056, %r1050;
	setp.lt.s32 	%p123, %r1051, %r1057;
	and.pred  	%p282, %p122, %p123;
$L__BB15_198:
	selp.b32 	%r418, %r1051, %r1057, %p282;
	selp.b32 	%r419, %r1050, %r1056, %p282;
	selp.u32 	%r567, 1, 0, %p282;
	add.s32 	%r420, %r408, %r567;
	not.pred 	%p124, %p282;
	selp.u32 	%r568, 1, 0, %p124;
	add.s32 	%r421, %r409, %r568;
	@%p282 bra 	$L__BB15_200;
	shl.b32 	%r569, %r421, 3;
	add.s32 	%r571, %r519, %r569;
	ld.shared.v2.u32 	{%r1056, %r1057}, [%r571];
	bra.uni 	$L__BB15_201;
$L__BB15_200:
	shl.b32 	%r572, %r420, 3;
	add.s32 	%r574, %r519, %r572;
	ld.shared.v2.u32 	{%r1050, %r1051}, [%r574];
$L__BB15_201:
	setp.ge.s32 	%p126, %r420, %r347;
	mov.pred 	%p283, 0;
	@%p126 bra 	$L__BB15_204;
	setp.ge.s32 	%p128, %r421, %r221;
	setp.lt.s32 	%p129, %r1050, %r1056;
	or.pred  	%p130, %p128, %p129;
	mov.pred 	%p283, -1;
	@%p130 bra 	$L__BB15_204;
	setp.ge.s32 	%p131, %r1056, %r1050;
	setp.lt.s32 	%p132, %r1051, %r1057;
	and.pred  	%p283, %p131, %p132;
$L__BB15_204:
	selp.b32 	%r430, %r1051, %r1057, %p283;
	selp.b32 	%r431, %r1050, %r1056, %p283;
	selp.u32 	%r575, 1, 0, %p283;
	add.s32 	%r432, %r420, %r575;
	not.pred 	%p133, %p283;
	selp.u32 	%r576, 1, 0, %p133;
	add.s32 	%r433, %r421, %r576;
	@%p283 bra 	$L__BB15_206;
	shl.b32 	%r577, %r433, 3;
	add.s32 	%r579, %r519, %r577;
	ld.shared.v2.u32 	{%r1056, %r1057}, [%r579];
	bra.uni 	$L__BB15_207;
$L__BB15_206:
	shl.b32 	%r580, %r432, 3;
	add.s32 	%r582, %r519, %r580;
	ld.shared.v2.u32 	{%r1050, %r1051}, [%r582];
$L__BB15_207:
	setp.ge.s32 	%p135, %r432, %r347;
	mov.pred 	%p284, 0;
	@%p135 bra 	$L__BB15_210;
	setp.ge.s32 	%p137, %r433, %r221;
	setp.lt.s32 	%p138, %r1050, %r1056;
	or.pred  	%p139, %p137, %p138;
	mov.pred 	%p284, -1;
	@%p139 bra 	$L__BB15_210;
	setp.ge.s32 	%p140, %r1056, %r1050;
	setp.lt.s32 	%p141, %r1051, %r1057;
	and.pred  	%p284, %p140, %p141;
$L__BB15_210:
	selp.b32 	%r442, %r1051, %r1057, %p284;
	selp.b32 	%r443, %r1050, %r1056, %p284;
	selp.u32 	%r583, 1, 0, %p284;
	add.s32 	%r444, %r432, %r583;
	not.pred 	%p142, %p284;
	selp.u32 	%r584, 1, 0, %p142;
	add.s32 	%r445, %r433, %r584;
	@%p284 bra 	$L__BB15_212;
	shl.b32 	%r585, %r445, 3;
	mov.u32 	%r586, _ZZN3cub18CUB_300001_SM_10006detail10merge_sort26DeviceMergeSortMergeKernelINS2_10policy_hubIN6thrust24THRUST_300001_SM_1000_NS6detail15normal_iteratorINS6_10device_ptrIN4cuda3std3__44pairIiiEEEEEEE9Policy600ESG_PNS0_8NullTypeESG_SK_mNSC_4lessISE_EESE_SJ_EEvbT2_T3_T4_PT6_PT7_T5_PSP_SP_NS1_7vsmem_tEE19static_temp_storage;
	add.s32 	%r587, %r586, %r585;
	ld.shared.v2.u32 	{%r1056, %r1057}, [%r587];
	bra.uni 	$L__BB15_213;
$L__BB15_212:
	shl.b32 	%r588, %r444, 3;
	mov.u32 	%r589, _ZZN3cub18CUB_300001_SM_10006detail10merge_sort26DeviceMergeSortMergeKernelINS2_10policy_hubIN6thrust24THRUST_300001_SM_1000_NS6detail15normal_iteratorINS6_10device_ptrIN4cuda3std3__44pairIiiEEEEEEE9Policy600ESG_PNS0_8NullTypeESG_SK_mNSC_4lessISE_EESE_SJ_EEvbT2_T3_T4_PT6_PT7_T5_PSP_SP_NS1_7vsmem_tEE19static_temp_storage;
	add.s32 	%r590, %r589, %r588;
	ld.shared.v2.u32 	{%r1050, %r1051}, [%r590];
$L__BB15_213:
	setp.ge.s32 	%p144, %r444, %r347;
	mov.pred 	%p285, 0;
	@%p144 bra 	$L__BB15_216;
	setp.ge.s32 	%p146, %r445, %r221;
	setp.lt.s32 	%p147, %r1050, %r1056;
	or.pred  	%p148, %p146, %p147;
	mov.pred 	%p285, -1;
	@%p148 bra 	$L__BB15_216;
	setp.ge.s32 	%p149, %r1056, %r1050;
	setp.lt.s32 	%p150, %r1051, %r1057;
	and.pred  	%p285, %p149, %p150;
$L__BB15_216:
	ld.param.s8 	%rs3, [_ZN3cub18CUB_300001_SM_10006detail10merge_sort26DeviceMergeSortMergeKernelINS2_10policy_hubIN6thrust24THRUST_300001_SM_1000_NS6detail15normal_iteratorINS6_10device_ptrIN4cuda3std3__44pairIiiEEEEEEE9Policy600ESG_PNS0_8NullTypeESG_SK_mNSC_4lessISE_EESE_SJ_EEvbT2_T3_T4_PT6_PT7_T5_PSP_SP_NS1_7vsmem_tE_param_0];
	setp.eq.s16 	%p151, %rs3, 0;
	selp.b32 	%r454, %r1051, %r1057, %p285;
	selp.b32 	%r455, %r1050, %r1056, %p285;
	bar.sync 	0;
	@%p151 bra 	$L__BB15_235;
	// begin inline asm
	mov.u32 %r591, %laneid;
	// end inline asm
	and.b32  	%r456, %r348, 7936;
	shl.b32 	%r592, %r591, 3;
	add.s32 	%r593, %r592, %r456;
	shr.s32 	%r594, %r593, 5;
	add.s32 	%r595, %r594, %r593;
	shl.b32 	%r596, %r595, 3;
	mov.u32 	%r597, _ZZN3cub18CUB_300001_SM_10006detail10merge_sort26DeviceMergeSortMergeKernelINS2_10policy_hubIN6thrust24THRUST_300001_SM_1000_NS6detail15normal_iteratorINS6_10device_ptrIN4cuda3std3__44pairIiiEEEEEEE9Policy600ESG_PNS0_8NullTypeESG_SK_mNSC_4lessISE_EESE_SJ_EEvbT2_T3_T4_PT6_PT7_T5_PSP_SP_NS1_7vsmem_tEE19static_temp_storage;
	add.s32 	%r598, %r597, %r596;
	st.shared.v2.u32 	[%r598], {%r371, %r370};
	st.shared.v2.u32 	[%r598+8], {%r383, %r382};
	st.shared.v2.u32 	[%r598+16], {%r395, %r394};
	st.shared.v2.u32 	[%r598+24], {%r407, %r406};
	st.shared.v2.u32 	[%r598+32], {%r419, %r418};
	st.shared.v2.u32 	[%r598+40], {%r431, %r430};
	st.shared.v2.u32 	[%r598+48], {%r443, %r442};
	st.shared.v2.u32 	[%r598+56], {%r455, %r454};
	bar.warp.sync 	-1;
	mad.lo.s32 	%r599, %r591, -7, %r593;
	shr.s32 	%r600, %r599, 5;
	add.s32 	%r601, %r600, %r599;
	shl.b32 	%r602, %r601, 3;
	add.s32 	%r603, %r597, %r602;
	ld.shared.v2.u32 	{%r458, %r457}, [%r603];
	add.s32 	%r604, %r599, 32;
	shr.s32 	%r605, %r604, 5;
	add.s32 	%r606, %r605, %r599;
	shl.b32 	%r607, %r606, 3;
	add.s32 	%r608, %r597, %r607;
	ld.shared.v2.u32 	{%r460, %r459}, [%r608+256];
	add.s32 	%r609, %r599, 64;
	shr.s32 	%r610, %r609, 5;
	add.s32 	%r611, %r610, %r599;
	shl.b32 	%r612, %r611, 3;
	add.s32 	%r613, %r597, %r612;
	ld.shared.v2.u32 	{%r462, %r461}, [%r613+512];
	add.s32 	%r614, %r599, 96;
	shr.s32 	%r615, %r614, 5;
	add.s32 	%r616, %r615, %r599;
	shl.b32 	%r617, %r616, 3;
	add.s32 	%r618, %r597, %r617;
	ld.shared.v2.u32 	{%r464, %r463}, [%r618+768];
	add.s32 	%r619, %r599, 128;
	shr.s32 	%r620, %r619, 5;
	add.s32 	%r621, %r620, %r599;
	shl.b32 	%r622, %r621, 3;
	add.s32 	%r623, %r597, %r622;
	ld.shared.v2.u32 	{%r466, %r465}, [%r623+1024];
	add.s32 	%r624, %r599, 160;
	shr.s32 	%r625, %r624, 5;
	add.s32 	%r626, %r625, %r599;
	shl.b32 	%r627, %r626, 3;
	add.s32 	%r628, %r597, %r627;
	ld.shared.v2.u32 	{%r468, %r467}, [%r628+1280];
	add.s32 	%r629, %r599, 192;
	shr.s32 	%r630, %r629, 5;
	add.s32 	%r631, %r630, %r599;
	shl.b32 	%r632, %r631, 3;
	add.s32 	%r633, %r597, %r632;
	ld.shared.v2.u32 	{%r470, %r469}, [%r633+1536];
	add.s32 	%r634, %r599, 224;
	shr.s32 	%r635, %r634, 5;
	add.s32 	%r636, %r635, %r599;
	shl.b32 	%r637, %r636, 3;
	add.s32 	%r638, %r597, %r637;
	ld.shared.v2.u32 	{%r472, %r471}, [%r638+1792];
	setp.ne.s32 	%p152, %r1, 0;
	@%p152 bra 	$L__BB15_219;
	st.volatile.shared.u32 	[_ZZN3cub18CUB_300001_SM_10006detail10merge_sort26DeviceMergeSortMergeKernelINS2_10policy_hubIN6thrust24THRUST_300001_SM_1000_NS6detail15normal_iteratorINS6_10device_ptrIN4cuda3std3__44pairIiiEEEEEEE9Policy600ESG_PNS0_8NullTypeESG_SK_mNSC_4lessISE_EESE_SJ_EEvbT2_T3_T4_PT6_PT7_T5_PSP_SP_NS1_7vsmem_tEE19static_temp_storage+16896], %r347;
$L__BB15_219:
	bar.sync 	0;
	ld.volatile.shared.u32 	%r473, [_ZZN3cub18CUB_300001_SM_10006detail10merge_sort26DeviceMergeSortMergeKernelINS2_10policy_hubIN6thrust24THRUST_300001_SM_1000_NS6detail15normal_iteratorINS6_10device_ptrIN4cuda3std3__44pairIiiEEEEEEE9Policy600ESG_PNS0_8NullTypeESG_SK_mNSC_4lessISE_EESE_SJ_EEvbT2_T3_T4_PT6_PT7_T5_PSP_SP_NS1_7vsmem_tEE19static_temp_storage+16896];
	and.b32  	%r639, %r1, 31;
	add.s32 	%r474, %r456, %r639;
	setp.ge.s32 	%p153, %r474, %r473;
	cvt.u64.u32 	%rd67, %r474;
	add.s64 	%rd68, %rd4, %rd67;
	shl.b64 	%rd69, %rd68, 3;
	add.s64 	%rd21, %rd1, %rd69;
	@%p153 bra 	$L__BB15_221;
	st.global.u32 	[%rd21], %r458;
	st.global.u32 	[%rd21+4], %r457;
$L__BB15_221:
	add.s32 	%r640, %r474, 32;
	setp.ge.s32 	%p154, %r640, %r473;
	@%p154 bra 	$L__BB15_223;
	st.global.u32 	[%rd21+256], %r460;
	st.global.u32 	[%rd21+260], %r459;
$L__BB15_223:
	add.s32 	%r641, %r474, 64;
	setp.ge.s32 	%p155, %r641, %r473;
	@%p155 bra 	$L__BB15_225;
	st.global.u32 	[%rd21+512], %r462;
	st.global.u32 	[%rd21+516], %r461;
$L__BB15_225:
	add.s32 	%r642, %r474, 96;
	setp.ge.s32 	%p156, %r642, %r473;
	@%p156 bra 	$L__BB15_227;
	st.global.u32 	[%rd21+768], %r464;
	st.global.u32 	[%rd21+772], %r463;
$L__BB15_227:
	add.s32 	%r643, %r474, 128;
	setp.ge.s32 	%p157, %r643, %r473;
	@%p157 bra 	$L__BB15_229;
	st.global.u32 	[%rd21+1024], %r466;
	st.global.u32 	[%rd21+1028], %r465;
$L__BB15_229:
	add.s32 	%r644, %r474, 160;
	setp.ge.s32 	%p158, %r644, %r473;
	@%p158 bra 	$L__BB15_231;
	st.global.u32 	[%rd21+1280], %r468;
	st.global.u32 	[%rd21+1284], %r467;
$L__BB15_231:
	add.s32 	%r645, %r474, 192;
	setp.ge.s32 	%p159, %r645, %r473;
	@%p159 bra 	$L__BB15_233;
	st.global.u32 	[%rd21+1536], %r470;
	st.global.u32 	[%rd21+1540], %r469;
$L__BB15_233:
	add.s32 	%r646, %r474, 224;
	setp.ge.s32 	%p160, %r646, %r473;
	@%p160 bra 	$L__BB15_253;
	st.global.u32 	[%rd21+1792], %r472;
	st.global.u32 	[%rd21+1796], %r471;
	bra.uni 	$L__BB15_253;
$L__BB15_235:
	// begin inline asm
	mov.u32 %r647, %laneid;
	// end inline asm
	and.b32  	%r475, %r348, 7936;
	shl.b32 	%r648, %r647, 3;
	add.s32 	%r649, %r648, %r475;
	shr.s32 	%r650, %r649, 5;
	add.s32 	%r651, %r650, %r649;
	shl.b32 	%r652, %r651, 3;
	mov.u32 	%r653, _ZZN3cub18CUB_300001_SM_10006detail10merge_sort26DeviceMergeSortMergeKernelINS2_10policy_hubIN6thrust24THRUST_300001_SM_1000_NS6detail15normal_iteratorINS6_10device_ptrIN4cuda3std3__44pairIiiEEEEEEE9Policy600ESG_PNS0_8NullTypeESG_SK_mNSC_4lessISE_EESE_SJ_EEvbT2_T3_T4_PT6_PT7_T5_PSP_SP_NS1_7vsmem_tEE19static_temp_storage;
	add.s32 	%r654, %r653, %r652;
	st.shared.v2.u32 	[%r654], {%r371, %r370};
	st.shared.v2.u32 	[%r654+8], {%r383, %r382};
	st.shared.v2.u32 	[%r654+16], {%r395, %r394};
	st.shared.v2.u32 	[%r654+24], {%r407, %r406};
	st.shared.v2.u32 	[%r654+32], {%r419, %r418};
	st.shared.v2.u32 	[%r654+40], {%r431, %r430};
	st.shared.v2.u32 	[%r654+48], {%r443, %r442};
	st.shared.v2.u32 	[%r654+56], {%r455, %r454};
	bar.warp.sync 	-1;
	mad.lo.s32 	%r655, %r647, -7, %r649;
	shr.s32 	%r656, %r655, 5;
	add.s32 	%r657, %r656, %r655;
	shl.b32 	%r658, %r657, 3;
	add.s32 	%r659, %r653, %r658;
	ld.shared.v2.u32 	{%r477, %r476}, [%r659];
	add.s32 	%r660, %r655, 32;
	shr.s32 	%r661, %r660, 5;
	add.s32 	%r662, %r661, %r655;
	shl.b32 	%r663, %r662, 3;
	add.s32 	%r664, %r653, %r663;
	ld.shared.v2.u32 	{%r479, %r478}, [%r664+256];
	add.s32 	%r665, %r655, 64;
	shr.s32 	%r666, %r665, 5;
	add.s32 	%r667, %r666, %r655;
	shl.b32 	%r668, %r667, 3;
	add.s32 	%r669, %r653, %r668;
	ld.shared.v2.u32 	{%r481, %r480}, [%r669+512];
	add.s32 	%r670, %r655, 96;
	shr.s32 	%r671, %r670, 5;
	add.s32 	%r672, %r671, %r655;
	shl.b32 	%r673, %r672, 3;
	add.s32 	%r674, %r653, %r673;
	ld.shared.v2.u32 	{%r483, %r482}, [%r674+768];
	add.s32 	%r675, %r655, 128;
	shr.s32 	%r676, %r675, 5;
	add.s32 	%r677, %r676, %r655;
	shl.b32 	%r678, %r677, 3;
	add.s32 	%r679, %r653, %r678;
	ld.shared.v2.u32 	{%r485, %r484}, [%r679+1024];
	add.s32 	%r680, %r655, 160;
	shr.s32 	%r681, %r680, 5;
	add.s32 	%r682, %r681, %r655;
	shl.b32 	%r683, %r682, 3;
	add.s32 	%r684, %r653, %r683;
	ld.shared.v2.u32 	{%r487, %r486}, [%r684+1280];
	add.s32 	%r685, %r655, 192;
	shr.s32 	%r686, %r685, 5;
	add.s32 	%r687, %r686, %r655;
	shl.b32 	%r688, %r687, 3;
	add.s32 	%r689, %r653, %r688;
	ld.shared.v2.u32 	{%r489, %r488}, [%r689+1536];
	add.s32 	%r690, %r655, 224;
	shr.s32 	%r691, %r690, 5;
	add.s32 	%r692, %r691, %r655;
	shl.b32 	%r693, %r692, 3;
	add.s32 	%r694, %r653, %r693;
	ld.shared.v2.u32 	{%r491, %r490}, [%r694+1792];
	setp.ne.s32 	%p161, %r1, 0;
	@%p161 bra 	$L__BB15_237;
	st.volatile.shared.u32 	[_ZZN3cub18CUB_300001_SM_10006detail10merge_sort26DeviceMergeSortMergeKernelINS2_10policy_hubIN6thrust24THRUST_300001_SM_1000_NS6detail15normal_iteratorINS6_10device_ptrIN4cuda3std3__44pairIiiEEEEEEE9Policy600ESG_PNS0_8NullTypeESG_SK_mNSC_4lessISE_EESE_SJ_EEvbT2_T3_T4_PT6_PT7_T5_PSP_SP_NS1_7vsmem_tEE19static_temp_storage+16896], %r347;
$L__BB15_237:
	bar.sync 	0;
	ld.volatile.shared.u32 	%r492, [_ZZN3cub18CUB_300001_SM_10006detail10merge_sort26DeviceMergeSortMergeKernelINS2_10policy_hubIN6thrust24THRUST_300001_SM_1000_NS6detail15normal_iteratorINS6_10device_ptrIN4cuda3std3__44pairIiiEEEEEEE9Policy600ESG_PNS0_8NullTypeESG_SK_mNSC_4lessISE_EESE_SJ_EEvbT2_T3_T4_PT6_PT7_T5_PSP_SP_NS1_7vsmem_tEE19static_temp_storage+16896];
	and.b32  	%r695, %r1, 31;
	cvt.u64.u32 	%rd70, %r475;
	cvt.u64.u32 	%rd71, %r695;
	add.s32 	%r493, %r475, %r695;
	add.s64 	%rd72, %rd4, %rd71;
	add.s64 	%rd73, %rd72, %rd70;
	setp.ge.s32 	%p162, %r493, %r492;
	shl.b64 	%rd74, %rd73, 3;
	add.s64 	%rd22, %rd2, %rd74;
	@%p162 bra 	$L__BB15_239;
	st.global.u32 	[%rd22], %r477;
	st.global.u32 	[%rd22+4], %r476;
$L__BB15_239:
	add.s32 	%r696, %r493, 32;
	setp.ge.s32 	%p163, %r696, %r492;
	@%p163 bra 	$L__BB15_241;
	st.global.u32 	[%rd22+256], %r479;
	st.global.u32 	[%rd22+260], %r478;
$L__BB15_241:
	add.s32 	%r697, %r493, 64;
	setp.ge.s32 	%p164, %r697, %r492;
	@%p164 bra 	$L__BB15_243;
	st.global.u32 	[%rd22+512], %r481;
	st.global.u32 	[%rd22+516], %r480;
$L__BB15_243:
	add.s32 	%r698, %r493, 96;
	setp.ge.s32 	%p165, %r698, %r492;
	@%p165 bra 	$L__BB15_245;
	st.global.u32 	[%rd22+768], %r483;
	st.global.u32 	[%rd22+772], %r482;
$L__BB15_245:
	add.s32 	%r699, %r493, 128;
	setp.ge.s32 	%p166, %r699, %r492;
	@%p166 bra 	$L__BB15_247;
	st.global.u32 	[%rd22+1024], %r485;
	st.global.u32 	[%rd22+1028], %r484;
$L__BB15_247:
	add.s32 	%r700, %r493, 160;
	setp.ge.s32 	%p167, %r700, %r492;
	@%p167 bra 	$L__BB15_249;
	st.global.u32 	[%rd22+1280], %r487;
	st.global.u32 	[%rd22+1284], %r486;
$L__BB15_249:
	add.s32 	%r701, %r493, 192;
	setp.ge.s32 	%p168, %r701, %r492;
	@%p168 bra 	$L__BB15_251;
	st.global.u32 	[%rd22+1536], %r489;
	st.global.u32 	[%rd22+1540], %r488;
$L__BB15_251:
	add.s32 	%r702, %r493, 224;
	setp.ge.s32 	%p169, %r702, %r492;
	@%p169 bra 	$L__BB15_253;
	st.global.u32 	[%rd22+1792], %r491;
	st.global.u32 	[%rd22+1796], %r490;
$L__BB15_253:
	ret;

}
	// .globl	_ZN3cub18CUB_300001_SM_10006detail10radix_sort31DeviceRadixSortSingleTileKernelINS1_5radix10policy_hubIiNS0_8NullTypeEyE10Policy1000ELNS0_9SortOrderE0EiS6_yNS1_21identity_decomposer_tEEEvPKT1_PSB_PKT2_PSF_T3_iiT4_
.visible .entry _ZN3cub18CUB_300001_SM_10006detail10radix_sort31DeviceRadixSortSingleTileKernelINS1_5radix10policy_hubIiNS0_8NullTypeEyE10Policy1000ELNS0_9SortOrderE0EiS6_yNS1_21identity_decomposer_tEEEvPKT1_PSB_PKT2_PSF_T3_iiT4_(
	.param .u64 .ptr .align 1 _ZN3cub18CUB_300001_SM_10006detail10radix_sort31DeviceRadixSortSingleTileKernelINS1_5radix10policy_hubIiNS0_8NullTypeEyE10Policy1000ELNS0_9SortOrderE0EiS6_yNS1_21identity_decomposer_tEEEvPKT1_PSB_PKT2_PSF_T3_iiT4__param_0,
	.param .u64 .ptr .align 1 _ZN3cub18CUB_300001_SM_10006detail10radix_sort31DeviceRadixSortSingleTileKernelINS1_5radix10policy_hubIiNS0_8NullTypeEyE10Policy1000ELNS0_9SortOrderE0EiS6_yNS1_21identity_decomposer_tEEEvPKT1_PSB_PKT2_PSF_T3_iiT4__param_1,
	.param .u64 .ptr .align 1 _ZN3cub18CUB_300001_SM_10006detail10radix_sort31DeviceRadixSortSingleTileKernelINS1_5radix10policy_hubIiNS0_8NullTypeEyE10Policy1000ELNS0_9SortOrderE0EiS6_yNS1_21identity_decomposer_tEEEvPKT1_PSB_PKT2_PSF_T3_iiT4__param_2,
	.param .u64 .ptr .align 1 _ZN3cub18CUB_300001_SM_10006detail10radix_sort31DeviceRadixSortSingleTileKernelINS1_5radix10policy_hubIiNS0_8NullTypeEyE10Policy1000ELNS0_9SortOrderE0EiS6_yNS1_21identity_decomposer_tEEEvPKT1_PSB_PKT2_PSF_T3_iiT4__param_3,
	.param .u64 _ZN3cub18CUB_300001_SM_10006detail10radix_sort31DeviceRadixSortSingleTileKernelINS1_5radix10policy_hubIiNS0_8NullTypeEyE10Policy1000ELNS0_9SortOrderE0EiS6_yNS1_21identity_decomposer_tEEEvPKT1_PSB_PKT2_PSF_T3_iiT4__param_4,
	.param .u32 _ZN3cub18CUB_300001_SM_10006detail10radix_sort31DeviceRadixSortSingleTileKernelINS1_5radix10policy_hubIiNS0_8NullTypeEyE10Policy1000ELNS0_9SortOrderE0EiS6_yNS1_21identity_decomposer_tEEEvPKT1_PSB_PKT2_PSF_T3_iiT4__param_5,
	.param .u32 _ZN3cub18CUB_300001_SM_10006detail10radix_sort31DeviceRadixSortSingleTileKernelINS1_5radix10policy_hubIiNS0_8NullTypeEyE10Policy1000ELNS0_9SortOrderE0EiS6_yNS1_21identity_decomposer_tEEEvPKT1_PSB_PKT2_PSF_T3_iiT4__param_6,
	.param .align 1 .b8 _ZN3cub18CUB_300001_SM_10006detail10radix_sort31DeviceRadixSortSingleTileKernelINS1_5radix10policy_hubIiNS0_8NullTypeEyE10Policy1000ELNS0_9SortOrderE0EiS6_yNS1_21identity_decomposer_tEEEvPKT1_PSB_PKT2_PSF_T3_iiT4__param_7[1]
)
.maxntid 256
.minnctapersm 1
{
	.reg .pred 	%p<52>;
	.reg .b16 	%rs<39>;
	.reg .b32 	%r<744>;
	.reg .b64 	%rd<29>;
	// demoted variable
	.shared .align 16 .b8 _ZZN3cub18CUB_300001_SM_10006detail10radix_sort31DeviceRadixSortSingleTileKernelINS1_5radix10policy_hubIiNS0_8NullTypeEyE10Policy1000ELNS0_9SortOrderE0EiS6_yNS1_21identity_decomposer_tEEEvPKT1_PSB_PKT2_PSF_T3_iiT4_E12temp_storage[33856];
	ld.param.u64 	%rd5, [_ZN3cub18CUB_300001_SM_10006detail10radix_sort31DeviceRadixSortSingleTileKernelINS1_5radix10policy_hubIiNS0_8NullTypeEyE10Policy1000ELNS0_9SortOrderE0EiS6_yNS1_21identity_decomposer_tEEEvPKT1_PSB_PKT2_PSF_T3_iiT4__param_0];
	ld.param.u64 	%rd3, [_ZN3cub18CUB_300001_SM_10006detail10radix_sort31DeviceRadixSortSingleTileKernelINS1_5radix10policy_hubIiNS0_8NullTypeEyE10Policy1000ELNS0_9SortOrderE0EiS6_yNS1_21identity_decomposer_tEEEvPKT1_PSB_PKT2_PSF_T3_iiT4__param_1];
	ld.param.u64 	%rd4, [_ZN3cub18CUB_300001_SM_10006detail10radix_sort31DeviceRadixSortSingleTileKernelINS1_5radix10policy_hubIiNS0_8NullTypeEyE10Policy1000ELNS0_9SortOrderE0EiS6_yNS1_21identity_decomposer_tEEEvPKT1_PSB_PKT2_PSF_T3_iiT4__param_4];
	ld.param.u32 	%r189, [_ZN3cub18CUB_300001_SM_10006detail10radix_sort31DeviceRadixSortSingleTileKernelINS1_5radix10policy_hubIiNS0_8NullTypeEyE10Policy1000ELNS0_9SortOrderE0EiS6_yNS1_21identity_decomposer_tEEEvPKT1_PSB_PKT2_PSF_T3_iiT4__param_5];
	ld.param.u32 	%r190, [_ZN3cub18CUB_300001_SM_10006detail10radix_sort31DeviceRadixSortSingleTileKernelINS1_5radix10policy_hubIiNS0_8NullTypeEyE10Policy1000ELNS0_9SortOrderE0EiS6_yNS1_21identity_decomposer_tEEEvPKT1_PSB_PKT2_PSF_T3_iiT4__param_6];
	cvta.to.global.u64 	%rd6, %rd5;
	cvt.u32.u64 	%r1, %rd4;
	mov.u32 	%r2, %tid.x;
	mul.lo.s32 	%r3, %r2, 19;
	setp.ge.s32 	%p1, %r3, %r1;
	mul.wide.u32 	%rd7, %r3, 4;
	add.s64 	%rd1, %rd6, %rd7;
	mov.b32 	%r741, -1;
	@%p1 bra 	$L__BB16_2;
	ld.global.u32 	%r192, [%rd1];
	xor.b32  	%r741, %r192, -2147483648;
$L__BB16_2:
	add.s32 	%r194, %r3, 1;
	setp.ge.s32 	%p2, %r194, %r1;
	mov.b32 	%r740, -1;
	@%p2 bra 	$L__BB16_4;
	ld.global.u32 	%r195, [%rd1+4];
	xor.b32  	%r740, %r195, -2147483648;
$L__BB16_4:
	add.s32 	%r197, %r3, 2;
	setp.ge.s32 	%p3, %r197, %r1;
	mov.b32 	%r739, -1;
	@%p3 bra 	$L__BB16_6;
	ld.global.u32 	%r198, [%rd1+8];
	xor.b32  	%r739, %r198, -2147483648;
$L__BB16_6:
	add.s32 	%r200, %r3, 3;
	setp.ge.s32 	%p4, %r200, %r1;
	mov.b32 	%r738, -1;
	@%p4 bra 	$L__BB16_8;
	ld.global.u32 	%r201, [%rd1+12];
	xor.b32  	%r738, %r201, -2147483648;
$L__BB16_8:
	add.s32 	%r203, %r3, 4;
	setp.ge.s32 	%p5, %r203, %r1;
	mov.b32 	%r737, -1;
	@%p5 bra 	$L__BB16_10;
	ld.global.u32 	%r204, [%rd1+16];
	xor.b32  	%r737, %r204, -2147483648;
$L__BB16_10:
	add.s32 	%r206, %r3, 5;
	setp.ge.s32 	%p6, %r206, %r1;
	mov.b32 	%r736, -1;
	@%p6 bra 	$L__BB16_12;
	ld.global.u32 	%r207, [%rd1+20];
	xor.b32  	%r736, %r207, -2147483648;
$L__BB16_12:
	add.s32 	%r209, %r3, 6;
	setp.ge.s32 	%p7, %r209, %r1;
	mov.b32 	%r735, -1;
	@%p7 bra 	$L__BB16_14;
	ld.global.u32 	%r210, [%rd1+24];
	xor.b32  	%r735, %r210, -2147483648;
$L__BB16_14:
	add.s32 	%r212, %r3, 7;
	setp.ge.s32 	%p8, %r212, %r1;
	mov.b32 	%r734, -1;
	@%p8 bra 	$L__BB16_16;
	ld.global.u32 	%r213, [%rd1+28];
	xor.b32  	%r734, %r213, -2147483648;
$L__BB16_16:
	add.s32 	%r215, %r3, 8;
	setp.ge.s32 	%p9, %r215, %r1;
	mov.b32 	%r733, -1;
	@%p9 bra 	$L__BB16_18;
	ld.global.u32 	%r216, [%rd1+32];
	xor.b32  	%r733, %r216, -2147483648;
$L__BB16_18:
	add.s32 	%r218, %r3, 9;
	setp.ge.s32 	%p10, %r218, %r1;
	mov.b32 	%r732, -1;
	@%p10 bra 	$L__BB16_20;
	ld.global.u32 	%r219, [%rd1+36];
	xor.b32  	%r732, %r219, -2147483648;
$L__BB16_20:
	add.s32 	%r221, %r3, 10;
	setp.ge.s32 	%p11, %r221, %r1;
	mov.b32 	%r731, -1;
	@%p11 bra 	$L__BB16_22;
	ld.global.u32 	%r222, [%rd1+40];
	xor.b32  	%r731, %r222, -2147483648;
$L__BB16_22:
	add.s32 	%r224, %r3, 11;
	setp.ge.s32 	%p12, %r224, %r1;
	mov.b32 	%r730, -1;
	@%p12 bra 	$L__BB16_24;
	ld.global.u32 	%r225, [%rd1+44];
	xor.b32  	%r730, %r225, -2147483648;
$L__BB16_24:
	add.s32 	%r227, %r3, 12;
	setp.ge.s32 	%p13, %r227, %r1;
	mov.b32 	%r729, -1;
	@%p13 bra 	$L__BB16_26;
	ld.global.u32 	%r228, [%rd1+48];
	xor.b32  	%r729, %r228, -2147483648;
$L__BB16_26:
	add.s32 	%r230, %r3, 13;
	setp.ge.s32 	%p14, %r230, %r1;
	mov.b32 	%r728, -1;
	@%p14 bra 	$L__BB16_28;
	ld.global.u32 	%r231, [%rd1+52];
	xor.b32  	%r728, %r231, -2147483648;
$L__BB16_28:
	add.s32 	%r233, %r3, 14;
	setp.ge.s32 	%p15, %r233, %r1;
	mov.b32 	%r727, -1;
	@%p15 bra 	$L__BB16_30;
	ld.global.u32 	%r234, [%rd1+56];
	xor.b32  	%r727, %r234, -2147483648;
$L__BB16_30:
	add.s32 	%r236, %r3, 15;
	setp.ge.s32 	%p16, %r236, %r1;
	mov.b32 	%r726, -1;
	@%p16 bra 	$L__BB16_32;
	ld.global.u32 	%r237, [%rd1+60];
	xor.b32  	%r726, %r237, -2147483648;
$L__BB16_32:
	add.s32 	%r239, %r3, 16;
	setp.ge.s32 	%p17, %r239, %r1;
	mov.b32 	%r725, -1;
	@%p17 bra 	$L__BB16_34;
	ld.global.u32 	%r240, [%rd1+64];
	xor.b32  	%r725, %r240, -2147483648;
$L__BB16_34:
	add.s32 	%r242, %r3, 17;
	setp.ge.s32 	%p18, %r242, %r1;
	mov.b32 	%r724, -1;
	@%p18 bra 	$L__BB16_36;
	ld.global.u32 	%r243, [%rd1+68];
	xor.b32  	%r724, %r243, -2147483648;
$L__BB16_36:
	add.s32 	%r245, %r3, 18;
	setp.ge.s32 	%p19, %r245, %r1;
	mov.b32 	%r723, -1;
	@%p19 bra 	$L__BB16_38;
	ld.global.u32 	%r246, [%rd1+72];
	xor.b32  	%r723, %r246, -2147483648;
$L__BB16_38:
	bar.sync 	0;
	shr.u32 	%r42, %r2, 5;
	shl.b32 	%r248, %r2, 2;
	mov.u32 	%r249, _ZZN3cub18CUB_300001_SM_10006detail10radix_sort31DeviceRadixSortSingleTileKernelINS1_5radix10policy_hubIiNS0_8NullTypeEyE10Policy1000ELNS0_9SortOrderE0EiS6_yNS1_21identity_decomposer_tEEEvPKT1_PSB_PKT2_PSF_T3_iiT4_E12temp_storage;
	add.s32 	%r43, %r249, %r248;
	shl.b32 	%r250, %r2, 7;
	add.s32 	%r44, %r43, %r250;
	shl.b32 	%r251, %r42, 2;
	add.s32 	%r252, %r249, %r251;
	add.s32 	%r45, %r252, 33792;
	mad.lo.s32 	%r46, %r2, -56, %r44;
	add.s32 	%r722, %r189, 6;
	sub.s32 	%r721, %r190, %r189;
$L__BB16_39:
	add.s32 	%r312, %r722, -6;
	min.s32 	%r255, %r721, 6;
	mov.b32 	%r341, 0;
	st.shared.u32 	[%r43], %r341;
	st.shared.u32 	[%r43+1024], %r341;
	st.shared.u32 	[%r43+2048], %r341;
	st.shared.u32 	[%r43+3072], %r341;
	st.shared.u32 	[%r43+4096], %r341;
	st.shared.u32 	[%r43+5120], %r341;
	st.shared.u32 	[%r43+6144], %r341;
	st.shared.u32 	[%r43+7168], %r341;
	st.shared.u32 	[%r43+8192], %r341;
	st.shared.u32 	[%r43+9216], %r341;
	st.shared.u32 	[%r43+10240], %r341;
	st.shared.u32 	[%r43+11264], %r341;
	st.shared.u32 	[%r43+12288], %r341;
	st.shared.u32 	[%r43+13312], %r341;
	st.shared.u32 	[%r43+14336], %r341;
	st.shared.u32 	[%r43+15360], %r341;
	st.shared.u32 	[%r43+16384], %r341;
	st.shared.u32 	[%r43+17408], %r341;
	st.shared.u32 	[%r43+18432], %r341;
	st.shared.u32 	[%r43+19456], %r341;
	st.shared.u32 	[%r43+20480], %r341;
	st.shared.u32 	[%r43+21504], %r341;
	st.shared.u32 	[%r43+22528], %r341;
	st.shared.u32 	[%r43+23552], %r341;
	st.shared.u32 	[%r43+24576], %r341;
	st.shared.u32 	[%r43+25600], %r341;
	st.shared.u32 	[%r43+26624], %r341;
	st.shared.u32 	[%r43+27648], %r341;
	st.shared.u32 	[%r43+28672], %r341;
	st.shared.u32 	[%r43+29696], %r341;
	st.shared.u32 	[%r43+30720], %r341;
	st.shared.u32 	[%r43+31744], %r341;
	st.shared.u32 	[%r43+32768], %r341;
	// begin inline asm
	bmsk.clamp.b32 %r253, %r341, %r255;
	// end inline asm
	// begin inline asm
	shr.b32 %r256, %r741, %r312;
	// end inline asm
	and.b32  	%r344, %r253, %r256;
	shl.b32 	%r345, %r344, 10;
	and.b32  	%r346, %r345, 31744;
	add.s32 	%r347, %r43, %r346;
	shr.u32 	%r348, %r344, 4;
	and.b32  	%r349, %r348, 268435454;
	add.s32 	%r71, %r347, %r349;
	ld.shared.u16 	%rs1, [%r71];
	add.s16 	%rs20, %rs1, 1;
	st.shared.u16 	[%r71], %rs20;
	// begin inline asm
	shr.b32 %r259, %r740, %r312;
	// end inline asm
	and.b32  	%r350, %r253, %r259;
	shl.b32 	%r351, %r350, 10;
	and.b32  	%r352, %r351, 31744;
	add.s32 	%r353, %r43, %r352;
	shr.u32 	%r354, %r350, 4;
	and.b32  	%r355, %r354, 268435454;
	add.s32 	%r72, %r353, %r355;
	ld.shared.u16 	%rs2, [%r72];
	add.s16 	%rs21, %rs2, 1;
	st.shared.u16 	[%r72], %rs21;
	// begin inline asm
	shr.b32 %r262, %r739, %r312;
	// end inline asm
	and.b32  	%r356, %r253, %r262;
	shl.b32 	%r357, %r356, 10;
	and.b32  	%r358, %r357, 31744;
	add.s32 	%r359, %r43, %r358;
	shr.u32 	%r360, %r356, 4;
	and.b32  	%r361, %r360, 268435454;
	add.s32 	%r73, %r359, %r361;
	ld.shared.u16 	%rs3, [%r73];
	add.s16 	%rs22, %rs3, 1;
	st.shared.u16 	[%r73], %rs22;
	// begin inline asm
	shr.b32 %r265, %r738, %r312;
	// end inline asm
	and.b32  	%r362, %r253, %r265;
	shl.b32 	%r363, %r362, 10;
	and.b32  	%r364, %r363, 31744;
	add.s32 	%r365, %r43, %r364;
	shr.u32 	%r366, %r362, 4;
	and.b32  	%r367, %r366, 268435454;
	add.s32 	%r74, %r365, %r367;
	ld.shared.u16 	%rs4, [%r74];
	add.s16 	%rs23, %rs4, 1;
	st.shared.u16 	[%r74], %rs23;
	// begin inline asm
	shr.b32 %r268, %r737, %r312;
	// end inline asm
	and.b32  	%r368, %r253, %r268;
	shl.b32 	%r369, %r368, 10;
	and.b32  	%r370, %r369, 31744;
	add.s32 	%r371, %r43, %r370;
	shr.u32 	%r372, %r368, 4;
	and.b32  	%r373, %r372, 268435454;
	add.s32 	%r75, %r371, %r373;
	ld.shared.u16 	%rs5, [%r75];
	add.s16 	%rs24, %rs5, 1;
	st.shared.u16 	[%r75], %rs24;
	// begin inline asm
	shr.b32 %r271, %r736, %r312;
	// end inline asm
	and.b32  	%r374, %r253, %r271;
	shl.b32 	%r375, %r374, 10;
	and.b32  	%r376, %r375, 31744;
	add.s32 	%r377, %r43, %r376;
	shr.u32 	%r378, %r374, 4;
	and.b32  	%r379, %r378, 268435454;
	add.s32 	%r76, %r377, %r379;
	ld.shared.u16 	%rs6, [%r76];
	add.s16 	%rs25, %rs6, 1;
	st.shared.u16 	[%r76], %rs25;
	// begin inline asm
	shr.b32 %r274, %r735, %r312;
	// end inline asm
	and.b32  	%r380, %r253, %r274;
	shl.b32 	%r381, %r380, 10;
	and.b32  	%r382, %r381, 31744;
	add.s32 	%r383, %r43, %r382;
	shr.u32 	%r384, %r380, 4;
	and.b32  	%r385, %r384, 268435454;
	add.s32 	%r77, %r383, %r385;
	ld.shared.u16 	%rs7, [%r77];
	add.s16 	%rs26, %rs7, 1;
	st.shared.u16 	[%r77], %rs26;
	// begin inline asm
	shr.b32 %r277, %r734, %r312;
	// end inline asm
	and.b32  	%r386, %r253, %r277;
	shl.b32 	%r387, %r386, 10;
	and.b32  	%r388, %r387, 31744;
	add.s32 	%r389, %r43, %r388;
	shr.u32 	%r390, %r386, 4;
	and.b32  	%r391, %r390, 268435454;
	add.s32 	%r78, %r389, %r391;
	ld.shared.u16 	%rs8, [%r78];
	add.s16 	%rs27, %rs8, 1;
	st.shared.u16 	[%r78], %rs27;
	// begin inline asm
	shr.b32 %r280, %r733, %r312;
	// end inline asm
	and.b32  	%r392, %r253, %r280;
	shl.b32 	%r393, %r392, 10;
	and.b32  	%r394, %r393, 31744;
	add.s32 	%r395, %r43, %r394;
	shr.u32 	%r396, %r392, 4;
	and.b32  	%r397, %r396, 268435454;
	add.s32 	%r79, %r395, %r397;
	ld.shared.u16 	%rs9, [%r79];
	add.s16 	%rs28, %rs9, 1;
	st.shared.u16 	[%r79], %rs28;
	// begin inline asm
	shr.b32 %r283, %r732, %r312;
	// end inline asm
	and.b32  	%r398, %r253, %r283;
	shl.b32 	%r399, %r398, 10;
	and.b32  	%r400, %r399, 31744;
	add.s32 	%r401, %r43, %r400;
	shr.u32 	%r402, %r398, 4;
	and.b32  	%r403, %r402, 268435454;
	add.s32 	%r80, %r401, %r403;
	ld.shared.u16 	%rs10, [%r80];
	add.s16 	%rs29, %rs10, 1;
	st.shared.u16 	[%r80], %rs29;
	// begin inline asm
	shr.b32 %r286, %r731, %r312;
	// end inline asm
	and.b32  	%r404, %r253, %r286;
	shl.b32 	%r405, %r404, 10;
	and.b32  	%r406, %r405, 31744;
	add.s32 	%r407, %r43, %r406;
	shr.u32 	%r408, %r404, 4;
	and.b32  	%r409, %r408, 268435454;
	add.s32 	%r81, %r407, %r409;
	ld.shared.u16 	%rs11, [%r81];
	add.s16 	%rs30, %rs11, 1;
	st.shared.u16 	[%r81], %rs30;
	// begin inline asm
	shr.b32 %r289, %r730, %r312;
	// end inline asm
	and.b32  	%r410, %r253, %r289;
	shl.b32 	%r411, %r410, 10;
	and.b32  	%r412, %r411, 31744;
	add.s32 	%r413, %r43, %r412;
	shr.u32 	%r414, %r410, 4;
	and.b32  	%r415, %r414, 268435454;
	add.s32 	%r82, %r413, %r415;
	ld.shared.u16 	%rs12, [%r82];
	add.s16 	%rs31, %rs12, 1;
	st.shared.u16 	[%r82], %rs31;
	// begin inline asm
	shr.b32 %r292, %r729, %r312;
	// end inline asm
	and.b32  	%r416, %r253, %r292;
	shl.b32 	%r417, %r416, 10;
	and.b32  	%r418, %r417, 31744;
	add.s32 	%r419, %r43, %r418;
	shr.u32 	%r420, %r416, 4;
	and.b32  	%r421, %r420, 268435454;
	add.s32 	%r83, %r419, %r421;
	ld.shared.u16 	%rs13, [%r83];
	add.s16 	%rs32, %rs13, 1;
	st.shared.u16 	[%r83], %rs32;
	// begin inline asm
	shr.b32 %r295, %r728, %r312;
	// end inline asm
	and.b32  	%r422, %r253, %r295;
	shl.b32 	%r423, %r422, 10;
	and.b32  	%r424, %r423, 31744;
	add.s32 	%r425, %r43, %r424;
	shr.u32 	%r426, %r422, 4;
	and.b32  	%r427, %r426, 268435454;
	add.s32 	%r84, %r425, %r427;
	ld.shared.u16 	%rs14, [%r84];
	add.s16 	%rs33, %rs14, 1;
	st.shared.u16 	[%r84], %rs33;
	// begin inline asm
	shr.b32 %r298, %r727, %r312;
	// end inline asm
	and.b32  	%r428, %r253, %r298;
	shl.b32 	%r429, %r428, 10;
	and.b32  	%r430, %r429, 31744;
	add.s32 	%r431, %r43, %r430;
	shr.u32 	%r432, %r428, 4;
	and.b32  	%r433, %r432, 268435454;
	add.s32 	%r85, %r431, %r433;
	ld.shared.u16 	%rs15, [%r85];
	add.s16 	%rs34, %rs15, 1;
	st.shared.u16 	[%r85], %rs34;
	// begin inline asm
	shr.b32 %r301, %r726, %r312;
	// end inline asm
	and.b32  	%r434, %r253, %r301;
	shl.b32 	%r435, %r434, 10;
	and.b32  	%r436, %r435, 31744;
	add.s32 	%r437, %r43, %r436;
	shr.u32 	%r438, %r434, 4;
	and.b32  	%r439, %r438, 268435454;
	add.s32 	%r86, %r437, %r439;
	ld.shared.u16 	%rs16, [%r86];
	add.s16 	%rs35, %rs16, 1;
	st.shared.u16 	[%r86], %rs35;
	// begin inline asm
	shr.b32 %r304, %r725, %r312;
	// end inline asm
	and.b32  	%r440, %r253, %r304;
	shl.b32 	%r441, %r440, 10;
	and.b32  	%r442, %r441, 31744;
	add.s32 	%r443, %r43, %r442;
	shr.u32 	%r444, %r440, 4;
	and.b32  	%r445, %r444, 268435454;
	add.s32 	%r87, %r443, %r445;
	ld.shared.u16 	%rs17, [%r87];
	add.s16 	%rs36, %rs17, 1;
	st.shared.u16 	[%r87], %rs36;
	// begin inline asm
	shr.b32 %r307, %r724, %r312;
	// end inline asm
	and.b32  	%r446, %r253, %r307;
	shl.b32 	%r447, %r446, 10;
	and.b32  	%r448, %r447, 31744;
	add.s32 	%r449, %r43, %r448;
	shr.u32 	%r450, %r446, 4;
	and.b32  	%r451, %r450, 268435454;
	add.s32 	%r88, %r449, %r451;
	ld.shared.u16 	%rs18, [%r88];
	add.s16 	%rs37, %rs18, 1;
	st.shared.u16 	[%r88], %rs37;
	// begin inline asm
	shr.b32 %r310, %r723, %r312;
	// end inline asm
	and.b32  	%r452, %r253, %r310;
	shl.b32 	%r453, %r452, 10;
	and.b32  	%r454, %r453, 31744;
	add.s32 	%r455, %r43, %r454;
	shr.u32 	%r456, %r452, 4;
	and.b32  	%r457, %r456, 268435454;
	add.s32 	%r89, %r455, %r457;
	ld.shared.u16 	%rs19, [%r89];
	add.s16 	%rs38, %rs19, 1;
	st.shared.u16 	[%r89], %rs38;
	bar.sync 	0;
	ld.shared.u32 	%r90, [%r44];
	ld.shared.u32 	%r458, [%r44+4];
	ld.shared.u32 	%r459, [%r44+8];
	ld.shared.u32 	%r460, [%r44+12];
	ld.shared.u32 	%r461, [%r44+16];
	ld.shared.u32 	%r462, [%r44+20];
	ld.shared.u32 	%r463, [%r44+24];
	ld.shared.u32 	%r464, [%r44+28];
	ld.shared.u32 	%r465, [%r44+32];
	ld.shared.u32 	%r466, [%r44+36];
	ld.shared.u32 	%r467, [%r44+40];
	ld.shared.u32 	%r468, [%r44+44];
	ld.shared.u32 	%r469, [%r44+48];
	ld.shared.u32 	%r470, [%r44+52];
	ld.shared.u32 	%r471, [%r44+56];
	ld.shared.u32 	%r472, [%r44+60];
	ld.shared.u32 	%r473, [%r44+64];
	ld.shared.u32 	%r474, [%r44+68];
	ld.shared.u32 	%r475, [%r44+72];
	ld.shared.u32 	%r476, [%r44+76];
	ld.shared.u32 	%r477, [%r44+80];
	ld.shared.u32 	%r478, [%r44+84];
	ld.shared.u32 	%r479, [%r44+88];
	ld.shared.u32 	%r480, [%r44+92];
	ld.shared.u32 	%r481, [%r44+96];
	ld.shared.u32 	%r482, [%r44+100];
	ld.shared.u32 	%r483, [%r44+104];
	ld.shared.u32 	%r484, [%r44+108];
	ld.shared.u32 	%r485, [%r44+112];
	ld.shared.u32 	%r486, [%r44+116];
	ld.shared.u32 	%r487, [%r44+120];
	ld.shared.u32 	%r488, [%r44+124];
	ld.shared.u32 	%r489, [%r44+128];
	add.s32 	%r91, %r458, %r90;
	add.s32 	%r92, %r459, %r91;
	add.s32 	%r93, %r460, %r92;
	add.s32 	%r94, %r461, %r93;
	add.s32 	%r95, %r462, %r94;
	add.s32 	%r96, %r463, %r95;
	add.s32 	%r97, %r464, %r96;
	add.s32 	%r98, %r465, %r97;
	add.s32 	%r99, %r466, %r98;
	add.s32 	%r100, %r467, %r99;
	add.s32 	%r101, %r468, %r100;
	add.s32 	%r102, %r469, %r101;
	add.s32 	%r103, %r470, %r102;
	add.s32 	%r104, %r471, %r103;
	add.s32 	%r105, %r472, %r104;
	add.s32 	%r106, %r473, %r105;
	add.s32 	%r107, %r474, %r106;
	add.s32 	%r108, %r475, %r107;
	add.s32 	%r109, %r476, %r108;
	add.s32 	%r110, %r477, %r109;
	add.s32 	%r111, %r478, %r110;
	add.s32 	%r112, %r479, %r111;
	add.s32 	%r113, %r480, %r112;
	add.s32 	%r114, %r481, %r113;
	add.s32 	%r115, %r482, %r114;
	add.s32 	%r116, %r483, %r115;
	add.s32 	%r117, %r484, %r116;
	add.s32 	%r118, %r485, %r117;
	add.s32 	%r119, %r486, %r118;
	add.s32 	%r120, %r487, %r119;
	add.s32 	%r121, %r488, %r120;
	add.s32 	%r318, %r489, %r121;
	// begin inline asm
	mov.u32 %r313, %laneid;
	// end inline asm
	mov.b32 	%r316, 1;
	mov.b32 	%r343, -1;
	// begin inline asm
	{  .reg .u32 r0;  .reg .pred p;  shfl.sync.up.b32 r0|p, %r318, %r316, %r341, %r343;  @p add.u32 r0, r0, %r318;  mov.u32 %r314, r0;}
	// end inline asm
	mov.b32 	%r322, 2;
	// begin inline asm
	{  .reg .u32 r0;  .reg .pred p;  shfl.sync.up.b32 r0|p, %r314, %r322, %r341, %r343;  @p add.u32 r0, r0, %r314;  mov.u32 %r320, r0;}
	// end inline asm
	mov.b32 	%r328, 4;
	// begin inline asm
	{  .reg .u32 r0;  .reg .pred p;  shfl.sync.up.b32 r0|p, %r320, %r328, %r341, %r343;  @p add.u32 r0, r0, %r320;  mov.u32 %r326, r0;}
	// end inline asm
	mov.b32 	%r334, 8;
	// begin inline asm
	{  .reg .u32 r0;  .reg .pred p;  shfl.sync.up.b32 r0|p, %r326, %r334, %r341, %r343;  @p add.u32 r0, r0, %r326;  mov.u32 %r332, r0;}
	// end inline asm
	mov.b32 	%r340, 16;
	// begin inline asm
	{  .reg .u32 r0;  .reg .pred p;  shfl.sync.up.b32 r0|p, %r332, %r340, %r341, %r343;  @p add.u32 r0, r0, %r332;  mov.u32 %r338, r0;}
	// end inline asm
	setp.ne.s32 	%p20, %r313, 31;
	@%p20 bra 	$L__BB16_41;
	st.shared.u32 	[%r45], %r338;
$L__BB16_41:
	sub.s32 	%r490, %r338, %r318;
	setp.gt.u32 	%p21, %r2, 31;
	setp.eq.s32 	%p22, %r42, 7;
	setp.eq.s32 	%p23, %r42, 6;
	setp.eq.s32 	%p24, %r42, 5;
	setp.eq.s32 	%p25, %r42, 4;
	setp.eq.s32 	%p26, %r42, 3;
	setp.eq.s32 	%p27, %r42, 2;
	setp.eq.s32 	%p28, %r42, 1;
	bar.sync 	0;
	ld.shared.v4.u32 	{%r491, %r492, %r493, %r494}, [_ZZN3cub18CUB_300001_SM_10006detail10radix_sort31DeviceRadixSortSingleTileKernelINS1_5radix10policy_hubIiNS0_8NullTypeEyE10Policy1000ELNS0_9SortOrderE0EiS6_yNS1_21identity_decomposer_tEEEvPKT1_PSB_PKT2_PSF_T3_iiT4_E12temp_storage+33792];
	selp.b32 	%r495, %r491, %r742, %p28;
	add.s32 	%r496, %r492, %r491;
	selp.b32 	%r497, %r496, %r495, %p27;
	add.s32 	%r498, %r496, %r493;
	selp.b32 	%r499, %r498, %r497, %p26;
	add.s32 	%r500, %r498, %r494;
	selp.b32 	%r501, %r500, %r499, %p25;
	ld.shared.v4.u32 	{%r502, %r503, %r504, %r505}, [_ZZN3cub18CUB_300001_SM_10006detail10radix_sort31DeviceRadixSortSingleTileKernelINS1_5radix10policy_hubIiNS0_8NullTypeEyE10Policy1000ELNS0_9SortOrderE0EiS6_yNS1_21identity_decomposer_tEEEvPKT1_PSB_PKT2_PSF_T3_iiT4_E12temp_storage+33808];
	add.s32 	%r506, %r500, %r502;
	selp.b32 	%r507, %r506, %r501, %p24;
	add.s32 	%r508, %r506, %r503;
	selp.b32 	%r509, %r508, %r507, %p23;
	add.s32 	%r510, %r508, %r504;
	selp.b32 	%r742, %r510, %r509, %p22;
	add.s32 	%r126, %r510, %r505;
	setp.ne.s32 	%p29, %r313, 0;
	selp.b32 	%r511, %r490, 0, %p29;
	add.s32 	%r512, %r742, %r511;
	or.pred  	%p30, %p21, %p29;
	selp.b32 	%r743, %r512, %r490, %p21;
	@%p30 bra 	$L__BB16_43;
	shl.b32 	%r743, %r126, 16;
	st.shared.u32 	[_ZZN3cub18CUB_300001_SM_10006detail10radix_sort31DeviceRadixSortSingleTileKernelINS1_5radix10policy_hubIiNS0_8NullTypeEyE10Policy1000ELNS0_9SortOrderE0EiS6_yNS1_21identity_decomposer_tEEEvPKT1_PSB_PKT2_PSF_T3_iiT4_E12temp_storage+33832], %r743;
$L__BB16_43:
	setp.eq.s32 	%p31, %r2, 0;
	bar.sync 	0;
	ld.shared.u32 	%r513, [_ZZN3cub18CUB_300001_SM_10006detail10radix_sort31DeviceRadixSortSingleTileKernelINS1_5radix10policy_hubIiNS0_8NullTypeEyE10Policy1000ELNS0_9SortOrderE0EiS6_yNS1_21identity_decomposer_tEEEvPKT1_PSB_PKT2_PSF_T3_iiT4_E12temp_storage+33832];
	selp.b32 	%r514, 0, %r513, %p31;
	add.s32 	%r515, %r743, %r514;
	add.s32 	%r516, %r90, %r515;
	add.s32 	%r517, %r91, %r515;
	add.s32 	%r518, %r92, %r515;
	add.s32 	%r519, %r93, %r515;
	add.s32 	%r520, %r94, %r515;
	add.s32 	%r521, %r95, %r515;
	add.s32 	%r522, %r96, %r515;
	add.s32 	%r523, %r97, %r515;
	add.s32 	%r524, %r98, %r515;
	add.s32 	%r525, %r99, %r515;
	add.s32 	%r526, %r100, %r515;
	add.s32 	%r527, %r101, %r515;
	add.s32 	%r528, %r102, %r515;
	add.s32 	%r529, %r103, %r515;
	add.s32 	%r530, %r104, %r515;
	add.s32 	%r531, %r105, %r515;
	add.s32 	%r532, %r106, %r515;
	add.s32 	%r533, %r107, %r515;
	add.s32 	%r534, %r108, %r515;
	add.s32 	%r535, %r109, %r515;
	add.s32 	%r536, %r110, %r515;
	add.s32 	%r537, %r111, %r515;
	add.s32 	%r538, %r112, %r515;
	add.s32 	%r539, %r113, %r515;
	add.s32 	%r540, %r114, %r515;
	add.s32 	%r541, %r115, %r515;
	add.s32 	%r542, %r116, %r515;
	add.s32 	%r543, %r117, %r515;
	add.s32 	%r544, %r118, %r515;
	add.s32 	%r545, %r119, %r515;
	add.s32 	%r546, %r120, %r515;
	add.s32 	%r547, %r121, %r515;
	st.shared.u32 	[%r44], %r515;
	st.shared.u32 	[%r44+4], %r516;
	st.shared.u32 	[%r44+8], %r517;
	st.shared.u32 	[%r44+12], %r518;
	st.shared.u32 	[%r44+16], %r519;
	st.shared.u32 	[%r44+20], %r520;
	st.shared.u32 	[%r44+24], %r521;
	st.shared.u32 	[%r44+28], %r522;
	st.shared.u32 	[%r44+32], %r523;
	st.shared.u32 	[%r44+36], %r524;
	st.shared.u32 	[%r44+40], %r525;
	st.shared.u32 	[%r44+44], %r526;
	st.shared.u32 	[%r44+48], %r527;
	st.shared.u32 	[%r44+52], %r528;
	st.shared.u32 	[%r44+56], %r529;
	st.shared.u32 	[%r44+60], %r530;
	st.shared.u32 	[%r44+64], %r531;
	st.shared.u32 	[%r44+68], %r532;
	st.shared.u32 	[%r44+72], %r533;
	st.shared.u32 	[%r44+76], %r534;
	st.shared.u32 	[%r44+80], %r535;
	st.shared.u32 	[%r44+84], %r536;
	st.shared.u32 	[%r44+88], %r537;
	st.shared.u32 	[%r44+92], %r538;
	st.shared.u32 	[%r44+96], %r539;
	st.shared.u32 	[%r44+100], %r540;
	st.shared.u32 	[%r44+104], %r541;
	st.shared.u32 	[%r44+108], %r542;
	st.shared.u32 	[%r44+112], %r543;
	st.shared.u32 	[%r44+116], %r544;
	st.shared.u32 	[%r44+120], %r545;
	st.shared.u32 	[%r44+124], %r546;
	st.shared.u32 	[%r44+128], %r547;
	bar.sync 	0;
	cvt.u32.u16 	%r548, %rs1;
	ld.shared.u16 	%r549, [%r71];
	add.s32 	%r130, %r549, %r548;
	cvt.u32.u16 	%r550, %rs2;
	ld.shared.u16 	%r551, [%r72];
	add.s32 	%r131, %r551, %r550;
	cvt.u32.u16 	%r552, %rs3;
	ld.shared.u16 	%r553, [%r73];
	add.s32 	%r132, %r553, %r552;
	cvt.u32.u16 	%r554, %rs4;
	ld.shared.u16 	%r555, [%r74];
	add.s32 	%r133, %r555, %r554;
	cvt.u32.u16 	%r556, %rs5;
	ld.shared.u16 	%r557, [%r75];
	add.s32 	%r134, %r557, %r556;
	cvt.u32.u16 	%r558, %rs6;
	ld.shared.u16 	%r559, [%r76];
	add.s32 	%r135, %r559, %r558;
	cvt.u32.u16 	%r560, %rs7;
	ld.shared.u16 	%r561, [%r77];
	add.s32 	%r136, %r561, %r560;
	cvt.u32.u16 	%r562, %rs8;
	ld.shared.u16 	%r563, [%r78];
	add.s32 	%r137, %r563, %r562;
	cvt.u32.u16 	%r564, %rs9;
	ld.shared.u16 	%r565, [%r79];
	add.s32 	%r138, %r565, %r564;
	cvt.u32.u16 	%r566, %rs10;
	ld.shared.u16 	%r567, [%r80];
	add.s32 	%r139, %r567, %r566;
	cvt.u32.u16 	%r568, %rs11;
	ld.shared.u16 	%r569, [%r81];
	add.s32 	%r140, %r569, %r568;
	cvt.u32.u16 	%r570, %rs12;
	ld.shared.u16 	%r571, [%r82];
	add.s32 	%r141, %r571, %r570;
	cvt.u32.u16 	%r572, %rs13;
	ld.shared.u16 	%r573, [%r83];
	add.s32 	%r142, %r573, %r572;
	cvt.u32.u16 	%r574, %rs14;
	ld.shared.u16 	%r575, [%r84];
	add.s32 	%r143, %r575, %r574;
	cvt.u32.u16 	%r576, %rs15;
	ld.shared.u16 	%r577, [%r85];
	add.s32 	%r144, %r577, %r576;
	cvt.u32.u16 	%r578, %rs16;
	ld.shared.u16 	%r579, [%r86];
	add.s32 	%r145, %r579, %r578;
	cvt.u32.u16 	%r580, %rs17;
	ld.shared.u16 	%r581, [%r87];
	add.s32 	%r146, %r581, %r580;
	cvt.u32.u16 	%r582, %rs18;
	ld.shared.u16 	%r583, [%r88];
	add.s32 	%r147, %r583, %r582;
	cvt.u32.u16 	%r584, %rs19;
	ld.shared.u16 	%r585, [%r89];
	add.s32 	%r148, %r585, %r584;
	bar.sync 	0;
	setp.lt.s32 	%p32, %r722, %r190;
	@%p32 bra 	$L__BB16_83;
	cvt.u64.u32 	%rd8, %r2;
	shl.b32 	%r586, %r130, 2;
	mov.u32 	%r587, _ZZN3cub18CUB_300001_SM_10006detail10radix_sort31DeviceRadixSortSingleTileKernelINS1_5radix10policy_hubIiNS0_8NullTypeEyE10Policy1000ELNS0_9SortOrderE0EiS6_yNS1_21identity_decomposer_tEEEvPKT1_PSB_PKT2_PSF_T3_iiT4_E12temp_storage;
	add.s32 	%r588, %r587, %r586;
	st.shared.u32 	[%r588], %r741;
	shl.b32 	%r589, %r131, 2;
	add.s32 	%r590, %r587, %r589;
	st.shared.u32 	[%r590], %r740;
	shl.b32 	%r591, %r132, 2;
	add.s32 	%r592, %r587, %r591;
	st.shared.u32 	[%r592], %r739;
	shl.b32 	%r593, %r133, 2;
	add.s32 	%r594, %r587, %r593;
	st.shared.u32 	[%r594], %r738;
	shl.b32 	%r595, %r134, 2;
	add.s32 	%r596, %r587, %r595;
	st.shared.u32 	[%r596], %r737;
	shl.b32 	%r597, %r135, 2;
	add.s32 	%r598, %r587, %r597;
	st.shared.u32 	[%r598], %r736;
	shl.b32 	%r599, %r136, 2;
	add.s32 	%r600, %r587, %r599;
	st.shared.u32 	[%r600], %r735;
	shl.b32 	%r601, %r137, 2;
	add.s32 	%r602, %r587, %r601;
	st.shared.u32 	[%r602], %r734;
	shl.b32 	%r603, %r138, 2;
	add.s32 	%r604, %r587, %r603;
	st.shared.u32 	[%r604], %r733;
	shl.b32 	%r605, %r139, 2;
	add.s32 	%r606, %r587, %r605;
	st.shared.u32 	[%r606], %r732;
	shl.b32 	%r607, %r140, 2;
	add.s32 	%r608, %r587, %r607;
	st.shared.u32 	[%r608], %r731;
	shl.b32 	%r609, %r141, 2;
	add.s32 	%r610, %r587, %r609;
	st.shared.u32 	[%r610], %r730;
	shl.b32 	%r611, %r142, 2;
	add.s32 	%r612, %r587, %r611;
	st.shared.u32 	[%r612], %r729;
	shl.b32 	%r613, %r143, 2;
	add.s32 	%r614, %r587, %r613;
	st.shared.u32 	[%r614], %r728;
	shl.b32 	%r615, %r144, 2;
	add.s32 	%r616, %r587, %r615;
	st.shared.u32 	[%r616], %r727;
	shl.b32 	%r617, %r145, 2;
	add.s32 	%r618, %r587, %r617;
	st.shared.u32 	[%r618], %r726;
	shl.b32 	%r619, %r146, 2;
	add.s32 	%r620, %r587, %r619;
	st.shared.u32 	[%r620], %r725;
	shl.b32 	%r621, %r147, 2;
	add.s32 	%r622, %r587, %r621;
	st.shared.u32 	[%r622], %r724;
	shl.b32 	%r623, %r148, 2;
	add.s32 	%r624, %r587, %r623;
	st.shared.u32 	[%r624], %r723;
	bar.sync 	0;
	mad.lo.s32 	%r149, %r2, -72, %r46;
	ld.shared.u32 	%r150, [%r149+1024];
	ld.shared.u32 	%r151, [%r149+2048];
	ld.shared.u32 	%r152, [%r149+3072];
	ld.shared.u32 	%r153, [%r149+4096];
	ld.shared.u32 	%r154, [%r149+5120];
	ld.shared.u32 	%r155, [%r149+6144];
	ld.shared.u32 	%r156, [%r149+7168];
	ld.shared.u32 	%r157, [%r149+8192];
	ld.shared.u32 	%r158, [%r149+9216];
	ld.shared.u32 	%r159, [%r149+10240];
	ld.shared.u32 	%r160, [%r149+11264];
	ld.shared.u32 	%r161, [%r149+12288];
	ld.shared.u32 	%r162, [%r149+13312];
	ld.shared.u32 	%r163, [%r149+14336];
	ld.shared.u32 	%r164, [%r149+15360];
	ld.shared.u32 	%r165, [%r149+16384];
	ld.shared.u32 	%r166, [%r149+17408];
	ld.shared.u32 	%r167, [%r149+18432];
	setp.gt.u64 	%p33, %rd4, %rd8;
	cvta.to.global.u64 	%rd9, %rd3;
	mul.wide.u32 	%rd10, %r2, 4;
	add.s64 	%rd2, %rd9, %rd10;
	@%p33 bra 	$L__BB16_45;
	bra.uni 	$L__BB16_46;
$L__BB16_45:
	ld.shared.u32 	%r625, [%r149];
	xor.b32  	%r626, %r625, -2147483648;
	st.global.u32 	[%rd2], %r626;
$L__BB16_46:
	add.s32 	%r627, %r2, 256;
	cvt.u64.u32 	%rd11, %r627;
	setp.le.u64 	%p34, %rd4, %rd11;
	@%p34 bra 	$L__BB16_48;
	xor.b32  	%r628, %r150, -2147483648;
	st.global.u32 	[%rd2+1024], %r628;
$L__BB16_48:
	add.s32 	%r629, %r2, 512;
	cvt.u64.u32 	%rd12, %r629;
	setp.le.u64 	%p35, %rd4, %rd12;
	@%p35 bra 	$L__BB16_50;
	xor.b32  	%r630, %r151, -2147483648;
	st.global.u32 	[%rd2+2048], %r630;
$L__BB16_50:
	add.s32 	%r631, %r2, 768;
	cvt.u64.u32 	%rd13, %r631;
	setp.le.u64 	%p36, %rd4, %rd13;
	@%p36 bra 	$L__BB16_52;
	xor.b32  	%r632, %r152, -2147483648;
	st.global.u32 	[%rd2+3072], %r632;
$L__BB16_52:
	or.b32  	%r633, %r2, 1024;
	cvt.u64.u32 	%rd14, %r633;
	setp.le.u64 	%p37, %rd4, %rd14;
	@%p37 bra 	$L__BB16_54;
	xor.b32  	%r634, %r153, -2147483648;
	st.global.u32 	[%rd2+4096], %r634;
$L__BB16_54:
	add.s32 	%r635, %r2, 1280;
	cvt.u64.u32 	%rd15, %r635;
	setp.le.u64 	%p38, %rd4, %rd15;
	@%p38 bra 	$L__BB16_56;
	xor.b32  	%r636, %r154, -2147483648;
	st.global.u32 	[%rd2+5120], %r636;
$L__BB16_56:
	add.s32 	%r637, %r2, 1536;
	cvt.u64.u32 	%rd16, %r637;
	setp.le.u64 	%p39, %rd4, %rd16;
	@%p39 bra 	$L__BB16_58;
	xor.b32  	%r638, %r155, -2147483648;
	st.global.u32 	[%rd2+6144], %r638;
$L__BB16_58:
	add.s32 	%r639, %r2, 1792;
	cvt.u64.u32 	%rd17, %r639;
	setp.le.u64 	%p40, %rd4, %rd17;
	@%p40 bra 	$L__BB16_60;
	xor.b32  	%r640, %r156, -2147483648;
	st.global.u32 	[%rd2+7168], %r640;
$L__BB16_60:
	or.b32  	%r641, %r2, 2048;
	cvt.u64.u32 	%rd18, %r641;
	setp.le.u64 	%p41, %rd4, %rd18;
	@%p41 bra 	$L__BB16_62;
	xor.b32  	%r642, %r157, -2147483648;
	st.global.u32 	[%rd2+8192], %r642;
$L__BB16_62:
	add.s32 	%r643, %r2, 2304;
	cvt.u64.u32 	%rd19, %r643;
	setp.le.u64 	%p42, %rd4, %rd19;
	@%p42 bra 	$L__BB16_64;
	xor.b32  	%r644, %r158, -2147483648;
	st.global.u32 	[%rd2+9216], %r644;
$L__BB16_64:
	add.s32 	%r645, %r2, 2560;
	cvt.u64.u32 	%rd20, %r645;
	setp.le.u64 	%p43, %rd4, %rd20;
	@%p43 bra 	$L__BB16_66;
	xor.b32  	%r646, %r159, -2147483648;
	st.global.u32 	[%rd2+10240], %r646;
$L__BB16_66:
	add.s32 	%r647, %r2, 2816;
	cvt.u64.u32 	%rd21, %r647;
	setp.le.u64 	%p44, %rd4, %rd21;
	@%p44 bra 	$L__BB16_68;
	xor.b32  	%r648, %r160, -2147483648;
	st.global.u32 	[%rd2+11264], %r648;
$L__BB16_68:
	or.b32  	%r649, %r2, 3072;
	cvt.u64.u32 	%rd22, %r649;
	setp.le.u64 	%p45, %rd4, %rd22;
	@%p45 bra 	$L__BB16_70;
	xor.b32  	%r650, %r161, -2147483648;
	st.global.u32 	[%rd2+12288], %r650;
$L__BB16_70:
	add.s32 	%r651, %r2, 3328;
	cvt.u64.u32 	%rd23, %r651;
	setp.le.u64 	%p46, %rd4, %rd23;
	@%p46 bra 	$L__BB16_72;
	xor.b32  	%r652, %r162, -2147483648;
	st.global.u32 	[%rd2+13312], %r652;
$L__BB16_72:
	add.s32 	%r653, %r2, 3584;
	cvt.u64.u32 	%rd24, %r653;
	setp.le.u64 	%p47, %rd4, %rd24;
	@%p47 bra 	$L__BB16_74;
	xor.b32  	%r654, %r163, -2147483648;
	st.global.u32 	[%rd2+14336], %r654;
$L__BB16_74:
	add.s32 	%r655, %r2, 3840;
	cvt.u64.u32 	%rd25, %r655;
	setp.le.u64 	%p48, %rd4, %rd25;
	@%p48 bra 	$L__BB16_76;
	xor.b32  	%r656, %r164, -2147483648;
	st.global.u32 	[%rd2+15360], %r656;
$L__BB16_76:
	or.b32  	%r657, %r2, 4096;
	cvt.u64.u32 	%rd26, %r657;
	setp.le.u64 	%p49, %rd4, %rd26;
	@%p49 bra 	$L__BB16_78;
	xor.b32  	%r658, %r165, -2147483648;
	st.global.u32 	[%rd2+16384], %r658;
$L__BB16_78:
	add.s32 	%r659, %r2, 4352;
	cvt.u64.u32 	%rd27, %r659;
	setp.le.u64 	%p50, %rd4, %rd27;
	@%p50 bra 	$L__BB16_80;
	xor.b32  	%r660, %r166, -2147483648;
	st.global.u32 	[%rd2+17408], %r660;
$L__BB16_80:
	add.s32 	%r661, %r2, 4608;
	cvt.u64.u32 	%rd28, %r661;
	setp.le.u64 	%p51, %rd4, %rd28;
	@%p51 bra 	$L__BB16_82;
	xor.b32  	%r662, %r167, -2147483648;
	st.global.u32 	[%rd2+18432], %r662;
$L__BB16_82:
	ret;
$L__BB16_83:
	shl.b32 	%r663, %r130, 2;
	mov.u32 	%r664, _ZZN3cub18CUB_300001_SM_10006detail10radix_sort31DeviceRadixSortSingleTileKernelINS1_5radix10policy_hubIiNS0_8NullTypeEyE10Policy1000ELNS0_9SortOrderE0EiS6_yNS1_21identity_decomposer_tEEEvPKT1_PSB_PKT2_PSF_T3_iiT4_E12temp_storage;
	add.s32 	%r665, %r664, %r663;
	st.shared.u32 	[%r665], %r741;
	shl.b32 	%r666, %r131, 2;
	add.s32 	%r667, %r664, %r666;
	st.shared.u32 	[%r667], %r740;
	shl.b32 	%r668, %r132, 2;
	add.s32 	%r669, %r664, %r668;
	st.shared.u32 	[%r669], %r739;
	shl.b32 	%r670, %r133, 2;
	add.s32 	%r671, %r664, %r670;
	st.shared.u32 	[%r671], %r738;
	shl.b32 	%r672, %r134, 2;
	add.s32 	%r673, %r664, %r672;
	st.shared.u32 	[%r673], %r737;
	shl.b32 	%r674, %r135, 2;
	add.s32 	%r675, %r664, %r674;
	st.shared.u32 	[%r675], %r736;
	shl.b32 	%r676, %r136, 2;
	add.s32 	%r677, %r664, %r676;
	st.shared.u32 	[%r677], %r735;
	shl.b32 	%r678, %r137, 2;
	add.s32 	%r679, %r664, %r678;
	st.shared.u32 	[%r679], %r734;
	shl.b32 	%r680, %r138, 2;
	add.s32 	%r681, %r664, %r680;
	st.shared.u32 	[%r681], %r733;
	shl.b32 	%r682, %r139, 2;
	add.s32 	%r683, %r664, %r682;
	st.shared.u32 	[%r683], %r732;
	shl.b32 	%r684, %r140, 2;
	add.s32 	%r685, %r664, %r684;
	st.shared.u32 	[%r685], %r731;
	shl.b32 	%r686, %r141, 2;
	add.s32 	%r687, %r664, %r686;
	st.shared.u32 	[%r687], %r730;
	shl.b32 	%r688, %r142, 2;
	add.s32 	%r689, %r664, %r688;
	st.shared.u32 	[%r689], %r729;
	shl.b32 	%r690, %r143, 2;
	add.s32 	%r691, %r664, %r690;
	st.shared.u32 	[%r691], %r728;
	shl.b32 	%r692, %r144, 2;
	add.s32 	%r693, %r664, %r692;
	st.shared.u32 	[%r693], %r727;
	shl.b32 	%r694, %r145, 2;
	add.s32 	%r695, %r664, %r694;
	st.shared.u32 	[%r695], %r726;
	shl.b32 	%r696, %r146, 2;
	add.s32 	%r697, %r664, %r696;
	st.shared.u32 	[%r697], %r725;
	shl.b32 	%r698, %r147, 2;
	add.s32 	%r699, %r664, %r698;
	st.shared.u32 	[%r699], %r724;
	shl.b32 	%r700, %r148, 2;
	add.s32 	%r701, %r664, %r700;
	st.shared.u32 	[%r701], %r723;
	bar.sync 	0;
	ld.shared.u32 	%r741, [%r46];
	ld.shared.u32 	%r740, [%r46+4];
	ld.shared.u32 	%r739, [%r46+8];
	ld.shared.u32 	%r738, [%r46+12];
	ld.shared.u32 	%r737, [%r46+16];
	ld.shared.u32 	%r736, [%r46+20];
	ld.shared.u32 	%r735, [%r46+24];
	ld.shared.u32 	%r734, [%r46+28];
	ld.shared.u32 	%r733, [%r46+32];
	ld.shared.u32 	%r732, [%r46+36];
	ld.shared.u32 	%r731, [%r46+40];
	ld.shared.u32 	%r730, [%r46+44];
	ld.shared.u32 	%r729, [%r46+48];
	ld.shared.u32 	%r728, [%r46+52];
	ld.shared.u32 	%r727, [%r46+56];
	ld.shared.u32 	%r726, [%r46+60];
	ld.shared.u32 	%r725, [%r46+64];
	ld.shared.u32 	%r724, [%r46+68];
	ld.shared.u32 	%r723, [%r46+72];
	bar.sync 	0;
	add.s32 	%r722, %r722, 6;
	add.s32 	%r721, %r721, -6;
	bra.uni 	$L__BB16_39;

}
	// .globl	_ZN3cub18CUB_300001_SM_10006detail10radix_sort30DeviceRadixSortHistogramKernelINS1_5radix10policy_hubIiNS0_8NullTypeEyE10Policy1000ELNS0_9SortOrderE0EiyNS1_21identity_decomposer_tEEEvPT2_PKT1_SB_iiT3_
.visible .entry _ZN3cub18CUB_300001_SM_10006detail10radix_sort30DeviceRadixSortHistogramKernelINS1_5radix10policy_hubIiNS0_8NullTypeEyE10Policy1000ELNS0_9SortOrderE0EiyNS1_21identity_decomposer_tEEEvPT2_PKT1_SB_iiT3_(
	.param .u64 .ptr .align 1 _ZN3cub18CUB_300001_SM_10006detail10radix_sort30DeviceRadixSortHistogramKernelINS1_5radix10policy_hubIiNS0_8NullTypeEyE10Policy1000ELNS0_9SortOrderE0EiyNS1_21identity_decomposer_tEEEvPT2_PKT1_SB_iiT3__param_0,
	.param .u64 .ptr .align 1 _ZN3cub18CUB_300001_SM_10006detail10radix_sort30DeviceRadixSortHistogramKernelINS1_5radix10policy_hubIiNS0_8NullTypeEyE10Policy1000ELNS0_9SortOrderE0EiyNS1_21identity_decomposer_tEEEvPT2_PKT1_SB_iiT3__param_1,
	.param .u64 _ZN3cub18CUB_300001_SM_10006detail10radix_sort30DeviceRadixSortHistogramKernelINS1_5radix10policy_hubIiNS0_8NullTypeEyE10Policy1000ELNS0_9SortOrderE0EiyNS1_21identity_decomposer_tEEEvPT2_PKT1_SB_iiT3__param_2,
	.param .u32 _ZN3cub18CUB_300001_SM_10006detail10radix_sort30DeviceRadixSortHistogramKernelINS1_5radix10policy_hubIiNS0_8NullTypeEyE10Policy1000ELNS0_9SortOrderE0EiyNS1_21identity_decomposer_tEEEvPT2_PKT1_SB_iiT3__param_3,
	.param .u32 _ZN3cub18CUB_300001_SM_10006detail10radix_sort30DeviceRadixSortHistogramKernelINS1_5radix10policy_hubIiNS0_8NullTypeEyE10Policy1000ELNS0_9SortOrderE0EiyNS1_21identity_decomposer_tEEEvPT2_PKT1_SB_iiT3__param_4,
	.param .align 1 .b8 _ZN3cub18CUB_300001_SM_10006detail10radix_sort30DeviceRadixSortHistogramKernelINS1_5radix10policy_hubIiNS0_8NullTypeEyE10Policy1000ELNS0_9SortOrderE0EiyNS1_21identity_decomposer_tEEEvPT2_PKT1_SB_iiT3__param_5[1]
)
.maxntid 128
{
	.reg .pred 	%p<91>;
	.reg .b32 	%r<486>;
	.reg .b64 	%rd<137>;
	// demoted variable
	.shared .align 4 .b8 _ZZN3cub18CUB_300001_SM_10006detail10radix_sort30DeviceRadixSortHistogramKernelINS1_5radix10policy_hubIiNS0_8NullTypeEyE10Policy1000ELNS0_9SortOrderE0EiyNS1_21identity_decomposer_tEEEvPT2_PKT1_SB_iiT3_E12temp_storage[4096];
	ld.param.u64 	%rd18, [_ZN3cub18CUB_300001_SM_10006detail10radix_sort30DeviceRadixSortHistogramKernelINS1_5radix10policy_hubIiNS0_8NullTypeEyE10Policy1000ELNS0_9SortOrderE0EiyNS1_21identity_decomposer_tEEEvPT2_PKT1_SB_iiT3__param_0];
	ld.param.u64 	%rd19, [_ZN3cub18CUB_300001_SM_10006detail10radix_sort30DeviceRadixSortHistogramKernelINS1_5radix10policy_hubIiNS0_8NullTypeEyE10Policy1000ELNS0_9SortOrderE0EiyNS1_21identity_decomposer_tEEEvPT2_PKT1_SB_iiT3__param_1];
	ld.param.u64 	%rd17, [_ZN3cub18CUB_300001_SM_10006detail10radix_sort30DeviceRadixSortHistogramKernelINS1_5radix10policy_hubIiNS0_8NullTypeEyE10Policy1000ELNS0_9SortOrderE0EiyNS1_21identity_decomposer_tEEEvPT2_PKT1_SB_iiT3__param_2];
	ld.param.u32 	%r174, [_ZN3cub18CUB_300001_SM_10006detail10radix_sort30DeviceRadixSortHistogramKernelINS1_5radix10policy_hubIiNS0_8NullTypeEyE10Policy1000ELNS0_9SortOrderE0EiyNS1_21identity_decomposer_tEEEvPT2_PKT1_SB_iiT3__param_3];
	ld.param.u32 	%r175, [_ZN3cub18CUB_300001_SM_10006detail10radix_sort30DeviceRadixSortHistogramKernelINS1_5radix10policy_hubIiNS0_8NullTypeEyE10Policy1000ELNS0_9SortOrderE0EiyNS1_21identity_decomposer_tEEEvPT2_PKT1_SB_iiT3__param_4];
	cvta.to.global.u64 	%rd1, %rd19;
	cvta.to.global.u64 	%rd2, %rd18;
	setp.eq.s64 	%p2, %rd17, 0;
	@%p2 bra 	$L__BB17_153;
	sub.s32 	%r176, %r175, %r174;
	add.s32 	%r177, %r176, 7;
	shr.s32 	%r178, %r177, 31;
	shr.u32 	%r179, %r178, 29;
	add.s32 	%r180, %r177, %r179;
	shr.s32 	%r181, %r180, 3;
	mov.u32 	%r182, %tid.x;
	setp.gt.u32 	%p3, %r182, 255;
	setp.lt.s32 	%p4, %r177, 8;
	mov.u32 	%r183, %ctaid.x;
	shl.b32 	%r184, %r183, 11;
	cvt.u64.u32 	%rd3, %r184;
	mov.u32 	%r185, %nctaid.x;
	shl.b32 	%r186, %r185, 11;
	cvt.u64.u32 	%rd4, %r186;
	add.s32 	%r1, %r181, -1;
	and.b32  	%r2, %r181, 15;
	and.b32  	%r3, %r181, 7;
	add.s32 	%r4, %r3, -1;
	and.b32  	%r5, %r181, 3;
	or.pred  	%p1, %p3, %p4;
	shl.b32 	%r187, %r182, 2;
	mov.u32 	%r188, _ZZN3cub18CUB_300001_SM_10006detail10radix_sort30DeviceRadixSortHistogramKernelINS1_5radix10policy_hubIiNS0_8NullTypeEyE10Policy1000ELNS0_9SortOrderE0EiyNS1_21identity_decomposer_tEEEvPT2_PKT1_SB_iiT3_E12temp_storage;
	add.s32 	%r6, %r188, %r187;
	and.b32  	%r7, %r181, 268435440;
	cvt.u64.u32 	%rd5, %r182;
	add.s32 	%r8, %r182, 128;
	add.s32 	%r9, %r182, 256;
	add.s32 	%r10, %r182, 384;
	add.s32 	%r11, %r182, 512;
	add.s32 	%r12, %r182, 640;
	add.s32 	%r13, %r182, 768;
	or.b32  	%r14, %r182, 1024;
	add.s32 	%r15, %r182, 1920;
	and.b32  	%r16, %r181, 268435448;
	and.b32  	%r17, %r181, 1;
	neg.s32 	%r18, %r7;
	add.s32 	%r19, %r6, 8192;
	add.s64 	%rd21, %rd17, -1;
	shr.u64 	%rd22, %rd21, 30;
	add.s64 	%rd23, %rd22, 1;
	min.u64 	%rd6, %rd23, %rd17;
	mov.b64 	%rd135, 0;
$L__BB17_2:
	@%p1 bra 	$L__BB17_30;
	setp.lt.u32 	%p5, %r1, 15;
	mov.b32 	%r439, 0;
	@%p5 bra 	$L__BB17_6;
	mov.u32 	%r436, %r19;
	mov.u32 	%r437, %r18;
$L__BB17_5:
	.pragma "nounroll";
	mov.b32 	%r190, 0;
	st.shared.u32 	[%r436+-8192], %r190;
	st.shared.u32 	[%r436+-7168], %r190;
	st.shared.u32 	[%r436+-6144], %r190;
	st.shared.u32 	[%r436+-5120], %r190;
	st.shared.u32 	[%r436+-4096], %r190;
	st.shared.u32 	[%r436+-3072], %r190;
	st.shared.u32 	[%r436+-2048], %r190;
	st.shared.u32 	[%r436+-1024], %r190;
	st.shared.u32 	[%r436], %r190;
	st.shared.u32 	[%r436+1024], %r190;
	st.shared.u32 	[%r436+2048], %r190;
	st.shared.u32 	[%r436+3072], %r190;
	st.shared.u32 	[%r436+4096], %r190;
	st.shared.u32 	[%r436+5120], %r190;
	st.shared.u32 	[%r436+6144], %r190;
	st.shared.u32 	[%r436+7168], %r190;
	add.s32 	%r437, %r437, 16;
	add.s32 	%r436, %r436, 16384;
	setp.ne.s32 	%p6, %r437, 0;
	mov.u32 	%r439, %r7;
	@%p6 bra 	$L__BB17_5;
$L__BB17_6:
	add.s32 	%r25, %r2, -1;
	setp.eq.s32 	%p7, %r2, 0;
	@%p7 bra 	$L__BB17_16;
	setp.lt.u32 	%p8, %r25, 7;
	@%p8 bra 	$L__BB17_9;
	shl.b32 	%r191, %r439, 10;
	add.s32 	%r192, %r6, %r191;
	mov.b32 	%r193, 0;
	st.shared.u32 	[%r192], %r193;
	st.shared.u32 	[%r192+1024], %r193;
	st.shared.u32 	[%r192+2048], %r193;
	st.shared.u32 	[%r192+3072], %r193;
	st.shared.u32 	[%r192+4096], %r193;
	st.shared.u32 	[%r192+5120], %r193;
	st.shared.u32 	[%r192+6144], %r193;
	st.shared.u32 	[%r192+7168], %r193;
	add.s32 	%r439, %r439, 8;
$L__BB17_9:
	setp.eq.s32 	%p9, %r3, 0;
	@%p9 bra 	$L__BB17_16;
	setp.lt.u32 	%p10, %r4, 3;
	@%p10 bra 	$L__BB17_12;
	shl.b32 	%r194, %r439, 10;
	add.s32 	%r195, %r6, %r194;
	mov.b32 	%r196, 0;
	st.shared.u32 	[%r195], %r196;
	st.shared.u32 	[%r195+1024], %r196;
	st.shared.u32 	[%r195+2048], %r196;
	st.shared.u32 	[%r195+3072], %r196;
	add.s32 	%r439, %r439, 4;
$L__BB17_12:
	setp.eq.s32 	%p11, %r5, 0;
	@%p11 bra 	$L__BB17_16;
	setp.eq.s32 	%p12, %r5, 1;
	shl.b32 	%r197, %r439, 10;
	add.s32 	%r30, %r6, %r197;
	mov.b32 	%r198, 0;
	st.shared.u32 	[%r30], %r198;
	@%p12 bra 	$L__BB17_16;
	setp.eq.s32 	%p13, %r5, 2;
	mov.b32 	%r199, 0;
	st.shared.u32 	[%r30+1024], %r199;
	@%p13 bra 	$L__BB17_16;
	mov.b32 	%r200, 0;
	st.shared.u32 	[%r30+2048], %r200;
$L__BB17_16:
	cvt.u32.u64 	%r201, %rd5;
	setp.gt.u32 	%p14, %r201, 127;
	@%p14 bra 	$L__BB17_30;
	setp.lt.u32 	%p15, %r1, 15;
	mov.b32 	%r443, 0;
	@%p15 bra 	$L__BB17_20;
	mov.b32 	%r441, 0;
$L__BB17_19:
	.pragma "nounroll";
	shl.b32 	%r204, %r441, 10;
	add.s32 	%r205, %r6, %r204;
	mov.b32 	%r206, 0;
	st.shared.u32 	[%r205+512], %r206;
	st.shared.u32 	[%r205+1536], %r206;
	st.shared.u32 	[%r205+2560], %r206;
	st.shared.u32 	[%r205+3584], %r206;
	st.shared.u32 	[%r205+4608], %r206;
	st.shared.u32 	[%r205+5632], %r206;
	st.shared.u32 	[%r205+6656], %r206;
	st.shared.u32 	[%r205+7680], %r206;
	st.shared.u32 	[%r205+8704], %r206;
	st.shared.u32 	[%r205+9728], %r206;
	st.shared.u32 	[%r205+10752], %r206;
	st.shared.u32 	[%r205+11776], %r206;
	st.shared.u32 	[%r205+12800], %r206;
	st.shared.u32 	[%r205+13824], %r206;
	st.shared.u32 	[%r205+14848], %r206;
	st.shared.u32 	[%r205+15872], %r206;
	add.s32 	%r441, %r441, 16;
	setp.ne.s32 	%p16, %r441, %r7;
	mov.u32 	%r443, %r7;
	@%p16 bra 	$L__BB17_19;
$L__BB17_20:
	setp.eq.s32 	%p17, %r2, 0;
	@%p17 bra 	$L__BB17_30;
	setp.lt.u32 	%p18, %r25, 7;
	@%p18 bra 	$L__BB17_23;
	shl.b32 	%r207, %r443, 10;
	add.s32 	%r208, %r6, %r207;
	mov.b32 	%r209, 0;
	st.shared.u32 	[%r208+512], %r209;
	st.shared.u32 	[%r208+1536], %r209;
	st.shared.u32 	[%r208+2560], %r209;
	st.shared.u32 	[%r208+3584], %r209;
	st.shared.u32 	[%r208+4608], %r209;
	st.shared.u32 	[%r208+5632], %r209;
	st.shared.u32 	[%r208+6656], %r209;
	st.shared.u32 	[%r208+7680], %r209;
	add.s32 	%r443, %r443, 8;
$L__BB17_23:
	setp.eq.s32 	%p19, %r3, 0;
	@%p19 bra 	$L__BB17_30;
	setp.lt.u32 	%p20, %r4, 3;
	@%p20 bra 	$L__BB17_26;
	shl.b32 	%r210, %r443, 10;
	add.s32 	%r211, %r6, %r210;
	mov.b32 	%r212, 0;
	st.shared.u32 	[%r211+512], %r212;
	st.shared.u32 	[%r211+1536], %r212;
	st.shared.u32 	[%r211+2560], %r212;
	st.shared.u32 	[%r211+3584], %r212;
	add.s32 	%r443, %r443, 4;
$L__BB17_26:
	setp.eq.s32 	%p21, %r5, 0;
	@%p21 bra 	$L__BB17_30;
	setp.eq.s32 	%p22, %r5, 1;
	shl.b32 	%r213, %r443, 10;
	add.s32 	%r38, %r6, %r213;
	mov.b32 	%r214, 0;
	st.shared.u32 	[%r38+512], %r214;
	@%p22 bra 	$L__BB17_30;
	setp.eq.s32 	%p23, %r5, 2;
	mov.b32 	%r215, 0;
	st.shared.u32 	[%r38+1536], %r215;
	@%p23 bra 	$L__BB17_30;
	mov.b32 	%r216, 0;
	st.shared.u32 	[%r38+2560], %r216;
$L__BB17_30:
	bar.sync 	0;
	bar.sync 	0;
	shl.b64 	%rd8, %rd135, 30;
	sub.s64 	%rd24, %rd17, %rd8;
	min.u64 	%rd9, %rd24, 1073741824;
	setp.le.u64 	%p24, %rd9, %rd3;
	@%p24 bra 	$L__BB17_70;
	mov.u64 	%rd136, %rd3;
$L__BB17_32:
	add.s64 	%rd11, %rd136, %rd8;
	sub.s64 	%rd12, %rd17, %rd11;
	setp.lt.u64 	%p25, %rd12, 2048;
	@%p25 bra 	$L__BB17_34;
	add.s64 	%rd27, %rd11, %rd5;
	shl.b64 	%rd28, %rd27, 2;
	add.s64 	%rd29, %rd1, %rd28;
	ld.global.u32 	%r475, [%rd29];
	ld.global.u32 	%r474, [%rd29+512];
	ld.global.u32 	%r473, [%rd29+1024];
	ld.global.u32 	%r472, [%rd29+1536];
	ld.global.u32 	%r471, [%rd29+2048];
	ld.global.u32 	%r470, [%rd29+2560];
	ld.global.u32 	%r469, [%rd29+3072];
	ld.global.u32 	%r468, [%rd29+3584];
	ld.global.u32 	%r467, [%rd29+4096];
	ld.global.u32 	%r466, [%rd29+4608];
	ld.global.u32 	%r465, [%rd29+5120];
	ld.global.u32 	%r464, [%rd29+5632];
	ld.global.u32 	%r463, [%rd29+6144];
	ld.global.u32 	%r462, [%rd29+6656];
	ld.global.u32 	%r461, [%rd29+7168];
	ld.global.u32 	%r460, [%rd29+7680];
	bra.uni 	$L__BB17_66;
$L__BB17_34:
	cvt.u32.u64 	%r218, %rd5;
	cvt.u32.u64 	%r55, %rd12;
	setp.ge.s32 	%p26, %r218, %r55;
	add.s64 	%rd25, %rd11, %rd5;
	shl.b64 	%rd26, %rd25, 2;
	add.s64 	%rd13, %rd1, %rd26;
	mov.b32 	%r475, 2147483647;
	@%p26 bra 	$L__BB17_36;
	ld.global.u32 	%r475, [%rd13];
$L__BB17_36:
	setp.ge.s32 	%p27, %r8, %r55;
	mov.b32 	%r474, 2147483647;
	@%p27 bra 	$L__BB17_38;
	ld.global.u32 	%r474, [%rd13+512];
$L__BB17_38:
	setp.ge.s32 	%p28, %r9, %r55;
	mov.b32 	%r473, 2147483647;
	@%p28 bra 	$L__BB17_40;
	ld.global.u32 	%r473, [%rd13+1024];
$L__BB17_40:
	setp.ge.s32 	%p29, %r10, %r55;
	mov.b32 	%r472, 2147483647;
	@%p29 bra 	$L__BB17_42;
	ld.global.u32 	%r472, [%rd13+1536];
$L__BB17_42:
	setp.ge.s32 	%p30, %r11, %r55;
	mov.b32 	%r471, 2147483647;
	@%p30 bra 	$L__BB17_44;
	ld.global.u32 	%r471, [%rd13+2048];
$L__BB17_44:
	setp.ge.s32 	%p31, %r12, %r55;
	mov.b32 	%r470, 2147483647;
	@%p31 bra 	$L__BB17_46;
	ld.global.u32 	%r470, [%rd13+2560];
$L__BB17_46:
	setp.ge.s32 	%p32, %r13, %r55;
	mov.b32 	%r469, 2147483647;
	@%p32 bra 	$L__BB17_48;
	ld.global.u32 	%r469, [%rd13+3072];
$L__BB17_48:
	mov.u32 	%r226, %tid.x;
	add.s32 	%r227, %r226, 896;
	setp.ge.s32 	%p33, %r227, %r55;
	mov.b32 	%r468, 2147483647;
	@%p33 bra 	$L__BB17_50;
	ld.global.u32 	%r468, [%rd13+3584];
$L__BB17_50:
	setp.ge.s32 	%p34, %r14, %r55;
	mov.b32 	%r467, 2147483647;
	@%p34 bra 	$L__BB17_52;
	ld.global.u32 	%r467, [%rd13+4096];
$L__BB17_52:
	add.s32 	%r231, %r226, 1152;
	setp.ge.s32 	%p35, %r231, %r55;
	mov.b32 	%r466, 2147483647;
	@%p35 bra 	$L__BB17_54;
	ld.global.u32 	%r466, [%rd13+4608];
$L__BB17_54:
	add.s32 	%r234, %r226, 1280;
	setp.ge.s32 	%p36, %r234, %r55;
	mov.b32 	%r465, 2147483647;
	@%p36 bra 	$L__BB17_56;
	ld.global.u32 	%r465, [%rd13+5120];
$L__BB17_56:
	add.s32 	%r237, %r226, 1408;
	setp.ge.s32 	%p37, %r237, %r55;
	mov.b32 	%r464, 2147483647;
	@%p37 bra 	$L__BB17_58;
	ld.global.u32 	%r464, [%rd13+5632];
$L__BB17_58:
	add.s32 	%r240, %r226, 1536;
	setp.ge.s32 	%p38, %r240, %r55;
	mov.b32 	%r463, 2147483647;
	@%p38 bra 	$L__BB17_60;
	ld.global.u32 	%r463, [%rd13+6144];
$L__BB17_60:
	add.s32 	%r243, %r226, 1664;
	setp.ge.s32 	%p39, %r243, %r55;
	mov.b32 	%r462, 2147483647;
	@%p39 bra 	$L__BB17_62;
	ld.global.u32 	%r462, [%rd13+6656];
$L__BB17_62:
	add.s32 	%r246, %r226, 1792;
	setp.ge.s32 	%p40, %r246, %r55;
	mov.b32 	%r461, 2147483647;
	@%p40 bra 	$L__BB17_64;
	ld.global.u32 	%r461, [%rd13+7168];
$L__BB17_64:
	setp.ge.s32 	%p41, %r15, %r55;
	mov.b32 	%r460, 2147483647;
	@%p41 bra 	$L__BB17_66;
	ld.global.u32 	%r460, [%rd13+7680];
$L__BB17_66:
	setp.le.s32 	%p42, %r175, %r174;
	@%p42 bra 	$L__BB17_69;
	xor.b32  	%r103, %r460, -2147483648;
	xor.b32  	%r104, %r461, -2147483648;
	xor.b32  	%r105, %r462, -2147483648;
	xor.b32  	%r106, %r463, -2147483648;
	xor.b32  	%r107, %r464, -2147483648;
	xor.b32  	%r108, %r465, -2147483648;
	xor.b32  	%r109, %r466, -2147483648;
	xor.b32  	%r110, %r467, -2147483648;
	xor.b32  	%r111, %r468, -2147483648;
	xor.b32  	%r112, %r469, -2147483648;
	xor.b32  	%r113, %r470, -2147483648;
	xor.b32  	%r114, %r471, -2147483648;
	xor.b32  	%r115, %r472, -2147483648;
	xor.b32  	%r116, %r473, -2147483648;
	xor.b32  	%r117, %r474, -2147483648;
	xor.b32  	%r118, %r475, -2147483648;
	mov.b32 	%r476, 0;
	mov.u32 	%r477, %r174;
$L__BB17_68:
	sub.s32 	%r249, %r175, %r477;
	shl.b32 	%r250, %r476, 10;
	mov.u32 	%r251, _ZZN3cub18CUB_300001_SM_10006detail10radix_sort30DeviceRadixSortHistogramKernelINS1_5radix10policy_hubIiNS0_8NullTypeEyE10Policy1000ELNS0_9SortOrderE0EiyNS1_21identity_decomposer_tEEEvPT2_PKT1_SB_iiT3_E12temp_storage;
	add.s32 	%r252, %r251, %r250;
	min.s32 	%r253, %r249, 8;
	mov.b32 	%r254, -1;
	shl.b32 	%r255, %r254, %r253;
	not.b32 	%r256, %r255;
	shr.u32 	%r257, %r118, %r477;
	and.b32  	%r258, %r257, %r256;
	shl.b32 	%r259, %r258, 2;
	add.s32 	%r260, %r252, %r259;
	atom.shared.add.u32 	%r261, [%r260], 1;
	shr.u32 	%r262, %r117, %r477;
	and.b32  	%r263, %r262, %r256;
	shl.b32 	%r264, %r263, 2;
	add.s32 	%r265, %r252, %r264;
	atom.shared.add.u32 	%r266, [%r265], 1;
	shr.u32 	%r267, %r116, %r477;
	and.b32  	%r268, %r267, %r256;
	shl.b32 	%r269, %r268, 2;
	add.s32 	%r270, %r252, %r269;
	atom.shared.add.u32 	%r271, [%r270], 1;
	shr.u32 	%r272, %r115, %r477;
	and.b32  	%r273, %r272, %r256;
	shl.b32 	%r274, %r273, 2;
	add.s32 	%r275, %r252, %r274;
	atom.shared.add.u32 	%r276, [%r275], 1;
	shr.u32 	%r277, %r114, %r477;
	and.b32  	%r278, %r277, %r256;
	shl.b32 	%r279, %r278, 2;
	add.s32 	%r280, %r252, %r279;
	atom.shared.add.u32 	%r281, [%r280], 1;
	shr.u32 	%r282, %r113, %r477;
	and.b32  	%r283, %r282, %r256;
	shl.b32 	%r284, %r283, 2;
	add.s32 	%r285, %r252, %r284;
	atom.shared.add.u32 	%r286, [%r285], 1;
	shr.u32 	%r287, %r112, %r477;
	and.b32  	%r288, %r287, %r256;
	shl.b32 	%r289, %r288, 2;
	add.s32 	%r290, %r252, %r289;
	atom.shared.add.u32 	%r291, [%r290], 1;
	shr.u32 	%r292, %r111, %r477;
	and.b32  	%r293, %r292, %r256;
	shl.b32 	%r294, %r293, 2;
	add.s32 	%r295, %r252, %r294;
	atom.shared.add.u32 	%r296, [%r295], 1;
	shr.u32 	%r297, %r110, %r477;
	and.b32  	%r298, %r297, %r256;
	shl.b32 	%r299, %r298, 2;
	add.s32 	%r300, %r252, %r299;
	atom.shared.add.u32 	%r301, [%r300], 1;
	shr.u32 	%r302, %r109, %r477;
	and.b32  	%r303, %r302, %r256;
	shl.b32 	%r304, %r303, 2;
	add.s32 	%r305, %r252, %r304;
	atom.shared.add.u32 	%r306, [%r305], 1;
	shr.u32 	%r307, %r108, %r477;
	and.b32  	%r308, %r307, %r256;
	shl.b32 	%r309, %r308, 2;
	add.s32 	%r310, %r252, %r309;
	atom.shared.add.u32 	%r311, [%r310], 1;
	shr.u32 	%r312, %r107, %r477;
	and.b32  	%r313, %r312, %r256;
	shl.b32 	%r314, %r313, 2;
	add.s32 	%r315, %r252, %r314;
	atom.shared.add.u32 	%r316, [%r315], 1;
	shr.u32 	%r317, %r106, %r477;
	and.b32  	%r318, %r317, %r256;
	shl.b32 	%r319, %r318, 2;
	add.s32 	%r320, %r252, %r319;
	atom.shared.add.u32 	%r321, [%r320], 1;
	shr.u32 	%r322, %r105, %r477;
	and.b32  	%r323, %r322, %r256;
	shl.b32 	%r324, %r323, 2;
	add.s32 	%r325, %r252, %r324;
	atom.shared.add.u32 	%r326, [%r325], 1;
	shr.u32 	%r327, %r104, %r477;
	and.b32  	%r328, %r327, %r256;
	shl.b32 	%r329, %r328, 2;
	add.s32 	%r330, %r252, %r329;
	atom.shared.add.u32 	%r331, [%r330], 1;
	shr.u32 	%r332, %r103, %r477;
	and.b32  	%r333, %r332, %r256;
	shl.b32 	%r334, %r333, 2;
	add.s32 	%r335, %r252, %r334;
	atom.shared.add.u32 	%r336, [%r335], 1;
	add.s32 	%r477, %r477, 8;
	add.s32 	%r476, %r476, 1;
	setp.lt.s32 	%p43, %r477, %r175;
	@%p43 bra 	$L__BB17_68;
$L__BB17_69:
	add.s64 	%rd136, %rd136, %rd4;
	setp.lt.u64 	%p44, %rd136, %rd9;
	@%p44 bra 	$L__BB17_32;
$L__BB17_70:
	bar.sync 	0;
	@%p1 bra 	$L__BB17_152;
	setp.lt.u32 	%p45, %r1, 7;
	mov.b32 	%r480, 0;
	@%p45 bra 	$L__BB17_90;
	mov.b32 	%r478, 0;
$L__BB17_73:
	.pragma "nounroll";
	shl.b32 	%r339, %r478, 10;
	add.s32 	%r124, %r6, %r339;
	ld.shared.u32 	%r125, [%r124];
	setp.eq.s32 	%p46, %r125, 0;
	@%p46 bra 	$L__BB17_75;
	cvt.u32.u64 	%r340, %rd5;
	shl.b32 	%r341, %r478, 8;
	add.s32 	%r342, %r341, %r340;
	mul.wide.u32 	%rd30, %r342, 8;
	add.s64 	%rd31, %rd2, %rd30;
	cvt.u64.u32 	%rd32, %r125;
	atom.global.add.u64 	%rd33, [%rd31], %rd32;
$L__BB17_75:
	ld.shared.u32 	%r126, [%r124+1024];
	setp.eq.s32 	%p47, %r126, 0;
	@%p47 bra 	$L__BB17_77;
	cvt.u32.u64 	%r343, %rd5;
	shl.b32 	%r344, %r478, 8;
	add.s32 	%r345, %r344, %r343;
	add.s32 	%r346, %r345, 256;
	mul.wide.u32 	%rd34, %r346, 8;
	add.s64 	%rd35, %rd2, %rd34;
	cvt.u64.u32 	%rd36, %r126;
	atom.global.add.u64 	%rd37, [%rd35], %rd36;
$L__BB17_77:
	ld.shared.u32 	%r127, [%r124+2048];
	setp.eq.s32 	%p48, %r127, 0;
	@%p48 bra 	$L__BB17_79;
	cvt.u32.u64 	%r347, %rd5;
	shl.b32 	%r348, %r478, 8;
	add.s32 	%r349, %r348, %r347;
	add.s32 	%r350, %r349, 512;
	mul.wide.u32 	%rd38, %r350, 8;
	add.s64 	%rd39, %rd2, %rd38;
	cvt.u64.u32 	%rd40, %r127;
	atom.global.add.u64 	%rd41, [%rd39], %rd40;
$L__BB17_79:
	ld.shared.u32 	%r128, [%r124+3072];
	setp.eq.s32 	%p49, %r128, 0;
	@%p49 bra 	$L__BB17_81;
	cvt.u32.u64 	%r351, %rd5;
	shl.b32 	%r352, %r478, 8;
	add.s32 	%r353, %r352, %r351;
	add.s32 	%r354, %r353, 768;
	mul.wide.u32 	%rd42, %r354, 8;
	add.s64 	%rd43, %rd2, %rd42;
	cvt.u64.u32 	%rd44, %r128;
	atom.global.add.u64 	%rd45, [%rd43], %rd44;
$L__BB17_81:
	ld.shared.u32 	%r129, [%r124+4096];
	setp.eq.s32 	%p50, %r129, 0;
	@%p50 bra 	$L__BB17_83;
	cvt.u32.u64 	%r355, %rd5;
	shl.b32 	%r356, %r478, 8;
	add.s32 	%r357, %r356, %r355;
	add.s32 	%r358, %r357, 1024;
	mul.wide.u32 	%rd46, %r358, 8;
	add.s64 	%rd47, %rd2, %rd46;
	cvt.u64.u32 	%rd48, %r129;
	atom.global.add.u64 	%rd49, [%rd47], %rd48;
$L__BB17_83:
	ld.shared.u32 	%r130, [%r124+5120];
	setp.eq.s32 	%p51, %r130, 0;
	@%p51 bra 	$L__BB17_85;
	cvt.u32.u64 	%r359, %rd5;
	shl.b32 	%r360, %r478, 8;
	add.s32 	%r361, %r360, %r359;
	add.s32 	%r362, %r361, 1280;
	mul.wide.u32 	%rd50, %r362, 8;
	add.s64 	%rd51, %rd2, %rd50;
	cvt.u64.u32 	%rd52, %r130;
	atom.global.add.u64 	%rd53, [%rd51], %rd52;
$L__BB17_85:
	ld.shared.u32 	%r131, [%r124+6144];
	setp.eq.s32 	%p52, %r131, 0;
	@%p52 bra 	$L__BB17_87;
	cvt.u32.u64 	%r363, %rd5;
	shl.b32 	%r364, %r478, 8;
	add.s32 	%r365, %r364, %r363;
	add.s32 	%r366, %r365, 1536;
	mul.wide.u32 	%rd54, %r366, 8;
	add.s64 	%rd55, %rd2, %rd54;
	cvt.u64.u32 	%rd56, %r131;
	atom.global.add.u64 	%rd57, [%rd55], %rd56;
$L__BB17_87:
	ld.shared.u32 	%r132, [%r124+7168];
	setp.eq.s32 	%p53, %r132, 0;
	@%p53 bra 	$L__BB17_89;
	cvt.u32.u64 	%r367, %rd5;
	shl.b32 	%r368, %r478, 8;
	add.s32 	%r369, %r368, %r367;
	add.s32 	%r370, %r369, 1792;
	mul.wide.u32 	%rd58, %r370, 8;
	add.s64 	%rd59, %rd2, %rd58;
	cvt.u64.u32 	%rd60, %r132;
	atom.global.add.u64 	%rd61, [%rd59], %rd60;
$L__BB17_89:
	add.s32 	%r478, %r478, 8;
	setp.ne.s32 	%p54, %r478, %r16;
	mov.u32 	%r480, %r16;
	@%p54 bra 	$L__BB17_73;
$L__BB17_90:
	add.s32 	%r135, %r5, -1;
	setp.eq.s32 	%p55, %r3, 0;
	@%p55 bra 	$L__BB17_111;
	setp.lt.u32 	%p56, %r4, 3;
	@%p56 bra 	$L__BB17_101;
	shl.b32 	%r371, %r480, 10;
	add.s32 	%r136, %r6, %r371;
	ld.shared.u32 	%r137, [%r136];
	setp.eq.s32 	%p57, %r137, 0;
	@%p57 bra 	$L__BB17_94;
	cvt.u32.u64 	%r372, %rd5;
	shl.b32 	%r373, %r480, 8;
	add.s32 	%r374, %r373, %r372;
	mul.wide.u32 	%rd62, %r374, 8;
	add.s64 	%rd63, %rd2, %rd62;
	cvt.u64.u32 	%rd64, %r137;
	atom.global.add.u64 	%rd65, [%rd63], %rd64;
$L__BB17_94:
	ld.shared.u32 	%r138, [%r136+1024];
	setp.eq.s32 	%p58, %r138, 0;
	@%p58 bra 	$L__BB17_96;
	cvt.u32.u64 	%r375, %rd5;
	shl.b32 	%r376, %r480, 8;
	add.s32 	%r377, %r376, %r375;
	add.s32 	%r378, %r377, 256;
	mul.wide.u32 	%rd66, %r378, 8;
	add.s64 	%rd67, %rd2, %rd66;
	cvt.u64.u32 	%rd68, %r138;
	atom.global.add.u64 	%rd69, [%rd67], %rd68;
$L__BB17_96:
	ld.shared.u32 	%r139, [%r136+2048];
	setp.eq.s32 	%p59, %r139, 0;
	@%p59 bra 	$L__BB17_98;
	cvt.u32.u64 	%r379, %rd5;
	shl.b32 	%r380, %r480, 8;
	add.s32 	%r381, %r380, %r379;
	add.s32 	%r382, %r381, 512;
	mul.wide.u32 	%rd70, %r382, 8;
	add.s64 	%rd71, %rd2, %rd70;
	cvt.u64.u32 	%rd72, %r139;
	atom.global.add.u64 	%rd73, [%rd71], %rd72;
$L__BB17_98:
	ld.shared.u32 	%r140, [%r136+3072];
	setp.eq.s32 	%p60, %r140, 0;
	@%p60 bra 	$L__BB17_100;
	cvt.u32.u64 	%r383, %rd5;
	shl.b32 	%r384, %r480, 8;
	add.s32 	%r385, %r384, %r383;
	add.s32 	%r386, %r385, 768;
	mul.wide.u32 	%rd74, %r386, 8;
	add.s64 	%rd75, %rd2, %rd74;
	cvt.u64.u32 	%rd76, %r140;
	atom.global.add.u64 	%rd77, [%rd75], %rd76;
$L__BB17_100:
	add.s32 	%r480, %r480, 4;
$L__BB17_101:
	setp.eq.s32 	%p61, %r5, 0;
	@%p61 bra 	$L__BB17_111;
	setp.eq.s32 	%p62, %r135, 0;
	@%p62 bra 	$L__BB17_108;
	shl.b32 	%r387, %r480, 10;
	add.s32 	%r143, %r6, %r387;
	ld.shared.u32 	%r144, [%r143];
	setp.eq.s32 	%p63, %r144, 0;
	@%p63 bra 	$L__BB17_105;
	cvt.u32.u64 	%r388, %rd5;
	shl.b32 	%r389, %r480, 8;
	add.s32 	%r390, %r389, %r388;
	mul.wide.u32 	%rd78, %r390, 8;
	add.s64 	%rd79, %rd2, %rd78;
	cvt.u64.u32 	%rd80, %r144;
	atom.global.add.u64 	%rd81, [%rd79], %rd80;
$L__BB17_105:
	ld.shared.u32 	%r145, [%r143+1024];
	setp.eq.s32 	%p64, %r145, 0;
	@%p64 bra 	$L__BB17_107;
	cvt.u32.u64 	%r391, %rd5;
	shl.b32 	%r392, %r480, 8;
	add.s32 	%r393, %r392, %r391;
	add.s32 	%r394, %r393, 256;
	mul.wide.u32 	%rd82, %r394, 8;
	add.s64 	%rd83, %rd2, %rd82;
	cvt.u64.u32 	%rd84, %r145;
	atom.global.add.u64 	%rd85, [%rd83], %rd84;
$L__BB17_107:
	add.s32 	%r480, %r480, 2;
$L__BB17_108:
	setp.eq.s32 	%p65, %r17, 0;
	@%p65 bra 	$L__BB17_111;
	shl.b32 	%r395, %r480, 10;
	add.s32 	%r396, %r6, %r395;
	ld.shared.u32 	%r148, [%r396];
	setp.eq.s32 	%p66, %r148, 0;
	@%p66 bra 	$L__BB17_111;
	cvt.u32.u64 	%r397, %rd5;
	shl.b32 	%r398, %r480, 8;
	add.s32 	%r399, %r398, %r397;
	mul.wide.u32 	%rd86, %r399, 8;
	add.s64 	%rd87, %rd2, %rd86;
	cvt.u64.u32 	%rd88, %r148;
	atom.global.add.u64 	%rd89, [%rd87], %rd88;
$L__BB17_111:
	cvt.u32.u64 	%r400, %rd5;
	setp.gt.u32 	%p67, %r400, 127;
	@%p67 bra 	$L__BB17_152;
	setp.lt.u32 	%p68, %r1, 7;
	mov.b32 	%r484, 0;
	@%p68 bra 	$L__BB17_131;
	mov.b32 	%r482, 0;
$L__BB17_114:
	.pragma "nounroll";
	shl.b32 	%r404, %r482, 10;
	add.s32 	%r150, %r6, %r404;
	ld.shared.u32 	%r151, [%r150+512];
	setp.eq.s32 	%p69, %r151, 0;
	shl.b32 	%r405, %r482, 8;
	add.s32 	%r406, %r405, %r400;
	mul.wide.u32 	%rd90, %r406, 8;
	add.s64 	%rd15, %rd2, %rd90;
	@%p69 bra 	$L__BB17_116;
	cvt.u64.u32 	%rd91, %r151;
	atom.global.add.u64 	%rd92, [%rd15+1024], %rd91;
$L__BB17_116:
	ld.shared.u32 	%r152, [%r150+1536];
	setp.eq.s32 	%p70, %r152, 0;
	@%p70 bra 	$L__BB17_118;
	cvt.u64.u32 	%rd93, %r152;
	atom.global.add.u64 	%rd94, [%rd15+3072], %rd93;
$L__BB17_118:
	ld.shared.u32 	%r153, [%r150+2560];
	setp.eq.s32 	%p71, %r153, 0;
	@%p71 bra 	$L__BB17_120;
	cvt.u64.u32 	%rd95, %r153;
	atom.global.add.u64 	%rd96, [%rd15+5120], %rd95;
$L__BB17_120:
	ld.shared.u32 	%r154, [%r150+3584];
	setp.eq.s32 	%p72, %r154, 0;
	@%p72 bra 	$L__BB17_122;
	cvt.u64.u32 	%rd97, %r154;
	atom.global.add.u64 	%rd98, [%rd15+7168], %rd97;
$L__BB17_122:
	ld.shared.u32 	%r155, [%r150+4608];
	setp.eq.s32 	%p73, %r155, 0;
	@%p73 bra 	$L__BB17_124;
	cvt.u64.u32 	%rd99, %r155;
	atom.global.add.u64 	%rd100, [%rd15+9216], %rd99;
$L__BB17_124:
	ld.shared.u32 	%r156, [%r150+5632];
	setp.eq.s32 	%p74, %r156, 0;
	@%p74 bra 	$L__BB17_126;
	cvt.u64.u32 	%rd101, %r156;
	atom.global.add.u64 	%rd102, [%rd15+11264], %rd101;
$L__BB17_126:
	ld.shared.u32 	%r157, [%r150+6656];
	setp.eq.s32 	%p75, %r157, 0;
	@%p75 bra 	$L__BB17_128;
	cvt.u64.u32 	%rd103, %r157;
	atom.global.add.u64 	%rd104, [%rd15+13312], %rd103;
$L__BB17_128:
	ld.shared.u32 	%r158, [%r150+7680];
	setp.eq.s32 	%p76, %r158, 0;
	@%p76 bra 	$L__BB17_130;
	cvt.u64.u32 	%rd105, %r158;
	atom.global.add.u64 	%rd106, [%rd15+15360], %rd105;
$L__BB17_130:
	add.s32 	%r482, %r482, 8;
	setp.ne.s32 	%p77, %r482, %r16;
	mov.u32 	%r484, %r16;
	@%p77 bra 	$L__BB17_114;
$L__BB17_131:
	setp.eq.s32 	%p78, %r3, 0;
	@%p78 bra 	$L__BB17_152;
	setp.lt.u32 	%p79, %r4, 3;
	@%p79 bra 	$L__BB17_142;
	shl.b32 	%r407, %r484, 10;
	add.s32 	%r161, %r6, %r407;
	ld.shared.u32 	%r162, [%r161+512];
	setp.eq.s32 	%p80, %r162, 0;
	@%p80 bra 	$L__BB17_135;
	shl.b32 	%r409, %r484, 8;
	add.s32 	%r410, %r409, %r400;
	mul.wide.u32 	%rd107, %r410, 8;
	add.s64 	%rd108, %rd2, %rd107;
	cvt.u64.u32 	%rd109, %r162;
	atom.global.add.u64 	%rd110, [%rd108+1024], %rd109;
$L__BB17_135:
	ld.shared.u32 	%r163, [%r161+1536];
	setp.eq.s32 	%p81, %r163, 0;
	@%p81 bra 	$L__BB17_137;
	shl.b32 	%r412, %r484, 8;
	add.s32 	%r413, %r412, %r400;
	add.s32 	%r414, %r413, 256;
	mul.wide.u32 	%rd111, %r414, 8;
	add.s64 	%rd112, %rd2, %rd111;
	cvt.u64.u32 	%rd113, %r163;
	atom.global.add.u64 	%rd114, [%rd112+1024], %rd113;
$L__BB17_137:
	ld.shared.u32 	%r164, [%r161+2560];
	setp.eq.s32 	%p82, %r164, 0;
	@%p82 bra 	$L__BB17_139;
	shl.b32 	%r416, %r484, 8;
	add.s32 	%r417, %r416, %r400;
	add.s32 	%r418, %r417, 512;
	mul.wide.u32 	%rd115, %r418, 8;
	add.s64 	%rd116, %rd2, %rd115;
	cvt.u64.u32 	%rd117, %r164;
	atom.global.add.u64 	%rd118, [%rd116+1024], %rd117;
$L__BB17_139:
	ld.shared.u32 	%r165, [%r161+3584];
	setp.eq.s32 	%p83, %r165, 0;
	@%p83 bra 	$L__BB17_141;
	shl.b32 	%r420, %r484, 8;
	add.s32 	%r421, %r420, %r400;
	add.s32 	%r422, %r421, 768;
	mul.wide.u32 	%rd119, %r422, 8;
	add.s64 	%rd120, %rd2, %rd119;
	cvt.u64.u32 	%rd121, %r165;
	atom.global.add.u64 	%rd122, [%rd120+1024], %rd121;
$L__BB17_141:
	add.s32 	%r484, %r484, 4;
$L__BB17_142:
	setp.eq.s32 	%p84, %r5, 0;
	@%p84 bra 	$L__BB17_152;
	setp.eq.s32 	%p85, %r135, 0;
	@%p85 bra 	$L__BB17_149;
	shl.b32 	%r423, %r484, 10;
	add.s32 	%r168, %r6, %r423;
	ld.shared.u32 	%r169, [%r168+512];
	setp.eq.s32 	%p86, %r169, 0;
	@%p86 bra 	$L__BB17_146;
	shl.b32 	%r425, %r484, 8;
	add.s32 	%r426, %r425, %r400;
	mul.wide.u32 	%rd123, %r426, 8;
	add.s64 	%rd124, %rd2, %rd123;
	cvt.u64.u32 	%rd125, %r169;
	atom.global.add.u64 	%rd126, [%rd124+1024], %rd125;
$L__BB17_146:
	ld.shared.u32 	%r170, [%r168+1536];
	setp.eq.s32 	%p87, %r170, 0;
	@%p87 bra 	$L__BB17_148;
	shl.b32 	%r428, %r484, 8;
	add.s32 	%r429, %r428, %r400;
	add.s32 	%r430, %r429, 256;
	mul.wide.u32 	%rd127, %r430, 8;
	add.s64 	%rd128, %rd2, %rd127;
	cvt.u64.u32 	%rd129, %r170;
	atom.global.add.u64 	%rd130, [%rd128+1024], %rd129;
$L__BB17_148:
	add.s32 	%r484, %r484, 2;
$L__BB17_149:
	setp.eq.s32 	%p88, %r17, 0;
	@%p88 bra 	$L__BB17_152;
	shl.b32 	%r431, %r484, 10;
	add.s32 	%r432, %r6, %r431;
	ld.shared.u32 	%r173, [%r432+512];
	setp.eq.s32 	%p89, %r173, 0;
	@%p89 bra 	$L__BB17_152;
	shl.b32 	%r434, %r484, 8;
	add.s32 	%r435, %r434, %r400;
	mul.wide.u32 	%rd131, %r435, 8;
	add.s64 	%rd132, %rd2, %rd131;
	cvt.u64.u32 	%rd133, %r173;
	atom.global.add.u64 	%rd134, [%rd132+1024], %rd133;
$L__BB17_152:
	bar.sync 	0;
	add.s64 	%rd135, %rd135, 1;
	setp.ne.s64 	%p90, %rd135, %rd6;
	@%p90 bra 	$L__BB17_2;
$L__BB17_153:
	ret;

}
	// .globl	_ZN3cub18CUB_300001_SM_10006detail10radix_sort33DeviceRadixSortExclusiveSumKernelINS1_5radix10policy_hubIiNS0_8NullTypeEyE10Policy1000EyEEvPT0_
.visible .entry _ZN3cub18CUB_300001_SM_10006detail10radix_sort33DeviceRadixSortExclusiveSumKernelINS1_5radix10policy_hubIiNS0_8NullTypeEyE10Policy1000EyEEvPT0_(
	.param .u64 .ptr .align 1 _ZN3cub18CUB_300001_SM_10006detail10radix_sort33DeviceRadixSortExclusiveSumKernelINS1_5radix10policy_hubIiNS0_8NullTypeEyE10Policy1000EyEEvPT0__param_0
)
{
	.reg .pred 	%p<4>;
	.reg .b32 	%r<28>;
	.reg .b64 	%rd<54>;
	// demoted variable
	.shared .align 16 .b8 _ZZN3cub18CUB_300001_SM_10006detail10radix_sort33DeviceRadixSortExclusiveSumKernelINS1_5radix10policy_hubIiNS0_8NullTypeEyE10Policy1000EyEEvPT0_E12temp_storage[2336];
	ld.param.u64 	%rd5, [_ZN3cub18CUB_300001_SM_10006detail10radix_sort33DeviceRadixSortExclusiveSumKernelINS1_5radix10policy_hubIiNS0_8NullTypeEyE10Policy1000EyEEvPT0__param_0];
	cvta.to.global.u64 	%rd6, %rd5;
	mov.u32 	%r3, %ctaid.x;
	shl.b32 	%r4, %r3, 8;
	mov.u32 	%r1, %tid.x;
	setp.gt.u32 	%p1, %r1, 255;
	add.s32 	%r5, %r4, %r1;
	mul.wide.s32 	%rd7, %r5, 8;
	add.s64 	%rd1, %rd6, %rd7;
	@%p1 bra 	$L__BB18_2;
	ld.global.u64 	%rd53, [%rd1];
$L__BB18_2:
	shr.u32 	%r6, %r1, 3;
	add.s32 	%r7, %r6, %r1;
	shl.b32 	%r8, %r7, 3;
	mov.u32 	%r9, _ZZN3cub18CUB_300001_SM_10006detail10radix_sort33DeviceRadixSortExclusiveSumKernelINS1_5radix10policy_hubIiNS0_8NullTypeEyE10Policy1000EyEEvPT0_E12temp_storage;
	add.s32 	%r10, %r9, %r8;
	add.s32 	%r2, %r10, 16;
	st.shared.u64 	[%r10+16], %rd53;
	bar.sync 	0;
	setp.gt.u32 	%p2, %r1, 31;
	@%p2 bra 	$L__BB18_4;
	mad.lo.s32 	%r27, %r1, 72, %r9;
	ld.shared.u64 	%rd23, [%r27+16];
	ld.shared.u64 	%rd24, [%r27+24];
	ld.shared.u64 	%rd25, [%r27+32];
	ld.shared.u64 	%rd26, [%r27+40];
	ld.shared.u64 	%rd27, [%r27+48];
	ld.shared.u64 	%rd28, [%r27+56];
	ld.shared.u64 	%rd29, [%r27+64];
	ld.shared.u64 	%rd30, [%r27+72];
	add.s64 	%rd31, %rd24, %rd23;
	add.s64 	%rd32, %rd31, %rd25;
	add.s64 	%rd33, %rd32, %rd26;
	add.s64 	%rd34, %rd33, %rd27;
	add.s64 	%rd35, %rd34, %rd28;
	add.s64 	%rd36, %rd35, %rd29;
	add.s64 	%rd10, %rd36, %rd30;
	mov.b32 	%r11, 1;
	mov.b32 	%r24, 0;
	mov.b32 	%r25, -1;
	// begin inline asm
	{  .reg .u64 r0;  .reg .u32 lo;  .reg .u32 hi;  .reg .pred p;  mov.b64 {lo, hi}, %rd10;  shfl.sync.up.b32 lo|p, lo, %r11, %r24, %r25;  shfl.sync.up.b32 hi|p, hi, %r11, %r24, %r25;  mov.b64 r0, {lo, hi};  @p add.u64 r0, r0, %rd10;  mov.u64 %rd8, r0;}
	// end inline asm
	mov.b32 	%r14, 2;
	// begin inline asm
	{  .reg .u64 r0;  .reg .u32 lo;  .reg .u32 hi;  .reg .pred p;  mov.b64 {lo, hi}, %rd8;  shfl.sync.up.b32 lo|p, lo, %r14, %r24, %r25;  shfl.sync.up.b32 hi|p, hi, %r14, %r24, %r25;  mov.b64 r0, {lo, hi};  @p add.u64 r0, r0, %rd8;  mov.u64 %rd11, r0;}
	// end inline asm
	mov.b32 	%r17, 4;
	// begin inline asm
	{  .reg .u64 r0;  .reg .u32 lo;  .reg .u32 hi;  .reg .pred p;  mov.b64 {lo, hi}, %rd11;  shfl.sync.up.b32 lo|p, lo, %r17, %r24, %r25;  shfl.sync.up.b32 hi|p, hi, %r17, %r24, %r25;  mov.b64 r0, {lo, hi};  @p add.u64 r0, r0, %rd11;  mov.u64 %rd14, r0;}
	// end inline asm
	mov.b32 	%r20, 8;
	// begin inline asm
	{  .reg .u64 r0;  .reg .u32 lo;  .reg .u32 hi;  .reg .pred p;  mov.b64 {lo, hi}, %rd14;  shfl.sync.up.b32 lo|p, lo, %r20, %r24, %r25;  shfl.sync.up.b32 hi|p, hi, %r20, %r24, %r25;  mov.b64 r0, {lo, hi};  @p add.u64 r0, r0, %rd14;  mov.u64 %rd17, r0;}
	// end inline asm
	mov.b32 	%r23, 16;
	// begin inline asm
	{  .reg .u64 r0;  .reg .u32 lo;  .reg .u32 hi;  .reg .pred p;  mov.b64 {lo, hi}, %rd17;  shfl.sync.up.b32 lo|p, lo, %r23, %r24, %r25;  shfl.sync.up.b32 hi|p, hi, %r23, %r24, %r25;  mov.b64 r0, {lo, hi};  @p add.u64 r0, r0, %rd17;  mov.u64 %rd20, r0;}
	// end inline asm
	sub.s64 	%rd37, %rd20, %rd10;
	ld.shared.u64 	%rd38, [%r27+16];
	ld.shared.u64 	%rd39, [%r27+24];
	ld.shared.u64 	%rd40, [%r27+32];
	ld.shared.u64 	%rd41, [%r27+40];
	ld.shared.u64 	%rd42, [%r27+48];
	ld.shared.u64 	%rd43, [%r27+56];
	ld.shared.u64 	%rd44, [%r27+64];
	add.s64 	%rd45, %rd38, %rd37;
	add.s64 	%rd46, %rd39, %rd45;
	add.s64 	%rd47, %rd40, %rd46;
	add.s64 	%rd48, %rd41, %rd47;
	add.s64 	%rd49, %rd42, %rd48;
	add.s64 	%rd50, %rd43, %rd49;
	add.s64 	%rd51, %rd44, %rd50;
	st.shared.u64 	[%r27+16], %rd37;
	st.shared.u64 	[%r27+24], %rd45;
	st.shared.u64 	[%r27+32], %rd46;
	st.shared.u64 	[%r27+40], %rd47;
	st.shared.u64 	[%r27+48], %rd48;
	st.shared.u64 	[%r27+56], %rd49;
	st.shared.u64 	[%r27+64], %rd50;
	st.shared.u64 	[%r27+72], %rd51;
$L__BB18_4:
	setp.gt.u32 	%p3, %r1, 255;
	bar.sync 	0;
	@%p3 bra 	$L__BB18_6;
	ld.shared.u64 	%rd52, [%r2];
	st.global.u64 	[%rd1], %rd52;
$L__BB18_6:
	ret;

}
	// .globl	_ZN3cub18CUB_300001_SM_10006detail10radix_sort29DeviceRadixSortOnesweepKernelINS1_5radix10policy_hubIiNS0_8NullTypeEyE10Policy1000ELNS0_9SortOrderE0EiS6_yiiNS1_21identity_decomposer_tEEEvPT5_SC_PT3_PKSD_PT1_PKSH_PT2_PKSL_T4_iiT6_
.visible .entry _ZN3cub18CUB_300001_SM_10006detail10radix_sort29DeviceRadixSortOnesweepKernelINS1_5radix10policy_hubIiNS0_8NullTypeEyE10Policy1000ELNS0_9SortOrderE0EiS6_yiiNS1_21identity_decomposer_tEEEvPT5_SC_PT3_PKSD_PT1_PKSH_PT2_PKSL_T4_iiT6_(
	.param .u64 .ptr .align 1 _ZN3cub18CUB_300001_SM_10006detail10radix_sort29DeviceRadixSortOnesweepKernelINS1_5radix10policy_hubIiNS0_8NullTypeEyE10Policy1000ELNS0_9SortOrderE0EiS6_yiiNS1_21identity_decomposer_tEEEvPT5_SC_PT3_PKSD_PT1_PKSH_PT2_PKSL_T4_iiT6__param_0,
	.param .u64 .ptr .align 1 _ZN3cub18CUB_300001_SM_10006detail10radix_sort29DeviceRadixSortOnesweepKernelINS1_5radix10policy_hubIiNS0_8NullTypeEyE10Policy1000ELNS0_9SortOrderE0EiS6_yiiNS1_21identity_decomposer_tEEEvPT5_SC_PT3_PKSD_PT1_PKSH_PT2_PKSL_T4_iiT6__param_1,
	.param .u64 .ptr .align 1 _ZN3cub18CUB_300001_SM_10006detail10radix_sort29DeviceRadixSortOnesweepKernelINS1_5radix10policy_hubIiNS0_8NullTypeEyE10Policy1000ELNS0_9SortOrderE0EiS6_yiiNS1_21identity_decomposer_tEEEvPT5_SC_PT3_PKSD_PT1_PKSH_PT2_PKSL_T4_iiT6__param_2,
	.param .u64 .ptr .align 1 _ZN3cub18CUB_300001_SM_10006detail10radix_sort29DeviceRadixSortOnesweepKernelINS1_5radix10policy_hubIiNS0_8NullTypeEyE10Policy1000ELNS0_9SortOrderE0EiS6_yiiNS1_21identity_decomposer_tEEEvPT5_SC_PT3_PKSD_PT1_PKSH_PT2_PKSL_T4_iiT6__param_3,
	.param .u64 .ptr .align 1 _ZN3cub18CUB_300001_SM_10006detail10radix_sort29DeviceRadixSortOnesweepKernelINS1_5radix10policy_hubIiNS0_8NullTypeEyE10Policy1000ELNS0_9SortOrderE0EiS6_yiiNS1_21identity_decomposer_tEEEvPT5_SC_PT3_PKSD_PT1_PKSH_PT2_PKSL_T4_iiT6__param_4,
	.param .u64 .ptr .align 1 _ZN3cub18CUB_300001_SM_10006detail10radix_sort29DeviceRadixSortOnesweepKernelINS1_5radix10policy_hubIiNS0_8NullTypeEyE10Policy1000ELNS0_9SortOrderE0EiS6_yiiNS1_21identity_decomposer_tEEEvPT5_SC_PT3_PKSD_PT1_PKSH_PT2_PKSL_T4_iiT6__param_5,
	.param .u64 .ptr .align 1 _ZN3cub18CUB_300001_SM_10006detail10radix_sort29DeviceRadixSortOnesweepKernelINS1_5radix10policy_hubIiNS0_8NullTypeEyE10Policy1000ELNS0_9SortOrderE0EiS6_yiiNS1_21identity_decomposer_tEEEvPT5_SC_PT3_PKSD_PT1_PKSH_PT2_PKSL_T4_iiT6__param_6,
	.param .u64 .ptr .align 1 _ZN3cub18CUB_300001_SM_10006detail10radix_sort29DeviceRadixSortOnesweepKernelINS1_5radix10policy_hubIiNS0_8NullTypeEyE10Policy1000ELNS0_9SortOrderE0EiS6_yiiNS1_21identity_decomposer_tEEEvPT5_SC_PT3_PKSD_PT1_PKSH_PT2_PKSL_T4_iiT6__param_7,
	.param .u32 _ZN3cub18CUB_300001_SM_10006detail10radix_sort29DeviceRadixSortOnesweepKernelINS1_5radix10policy_hubIiNS0_8NullTypeEyE10Policy1000ELNS0_9SortOrderE0EiS6_yiiNS1_21identity_decomposer_tEEEvPT5_SC_PT3_PKSD_PT1_PKSH_PT2_PKSL_T4_iiT6__param_8,
	.param .u32 _ZN3cub18CUB_300001_SM_10006detail10radix_sort29DeviceRadixSortOnesweepKernelINS1_5radix10policy_hubIiNS0_8NullTypeEyE10Policy1000ELNS0_9SortOrderE0EiS6_yiiNS1_21identity_decomposer_tEEEvPT5_SC_PT3_PKSD_PT1_PKSH_PT2_PKSL_T4_iiT6__param_9,
	.param .u32 _ZN3cub18CUB_300001_SM_10006detail10radix_sort29DeviceRadixSortOnesweepKernelINS1_5radix10policy_hubIiNS0_8NullTypeEyE10Policy1000ELNS0_9SortOrderE0EiS6_yiiNS1_21identity_decomposer_tEEEvPT5_SC_PT3_PKSD_PT1_PKSH_PT2_PKSL_T4_iiT6__param_10,
	.param .align 1 .b8 _ZN3cub18CUB_300001_SM_10006detail10radix_sort29DeviceRadixSortOnesweepKernelINS1_5radix10policy_hubIiNS0_8NullTypeEyE10Policy1000ELNS0_9SortOrderE0EiS6_yiiNS1_21identity_decomposer_tEEEvPT5_SC_PT3_PKSD_PT1_PKSH_PT2_PKSL_T4_iiT6__param_11[1]
)
.maxntid 384
{
	.reg .pred 	%p<142>;
	.reg .b32 	%r<1806>;
	.reg .b64 	%rd<239>;
	// demoted variable
	.shared .align 16 .b8 _ZZN3cub18CUB_300001_SM_10006detail10radix_sort29DeviceRadixSortOnesweepKernelINS1_5radix10policy_hubIiNS0_8NullTypeEyE10Policy1000ELNS0_9SortOrderE0EiS6_yiiNS1_21identity_decomposer_tEEEvPT5_SC_PT3_PKSD_PT1_PKSH_PT2_PKSL_T4_iiT6_E1s[31232];
	ld.param.u64 	%rd21, [_ZN3cub18CUB_300001_SM_10006detail10radix_sort29DeviceRadixSortOnesweepKernelINS1_5radix10policy_hubIiNS0_8NullTypeEyE10Policy1000ELNS0_9SortOrderE0EiS6_yiiNS1_21identity_decomposer_tEEEvPT5_SC_PT3_PKSD_PT1_PKSH_PT2_PKSL_T4_iiT6__param_1];
	ld.param.u64 	%rd24, [_ZN3cub18CUB_300001_SM_10006detail10radix_sort29DeviceRadixSortOnesweepKernelINS1_5radix10policy_hubIiNS0_8NullTypeEyE10Policy1000ELNS0_9SortOrderE0EiS6_yiiNS1_21identity_decomposer_tEEEvPT5_SC_PT3_PKSD_PT1_PKSH_PT2_PKSL_T4_iiT6__param_4];
	ld.param.u64 	%rd25, [_ZN3cub18CUB_300001_SM_10006detail10radix_sort29DeviceRadixSortOnesweepKernelINS1_5radix10policy_hubIiNS0_8NullTypeEyE10Policy1000ELNS0_9SortOrderE0EiS6_yiiNS1_21identity_decomposer_tEEEvPT5_SC_PT3_PKSD_PT1_PKSH_PT2_PKSL_T4_iiT6__param_5];
	ld.param.u32 	%r293, [_ZN3cub18CUB_300001_SM_10006detail10radix_sort29DeviceRadixSortOnesweepKernelINS1_5radix10policy_hubIiNS0_8NullTypeEyE10Policy1000ELNS0_9SortOrderE0EiS6_yiiNS1_21identity_decomposer_tEEEvPT5_SC_PT3_PKSD_PT1_PKSH_PT2_PKSL_T4_iiT6__param_9];
	ld.param.u32 	%r294, [_ZN3cub18CUB_300001_SM_10006detail10radix_sort29DeviceRadixSortOnesweepKernelINS1_5radix10policy_hubIiNS0_8NullTypeEyE10Policy1000ELNS0_9SortOrderE0EiS6_yiiNS1_21identity_decomposer_tEEEvPT5_SC_PT3_PKSD_PT1_PKSH_PT2_PKSL_T4_iiT6__param_10];
	cvta.to.global.u64 	%rd1, %rd24;
	cvta.to.global.u64 	%rd2, %rd25;
	mov.u32 	%r1, %tid.x;
	// begin inline asm
	mov.u32 %r295, %laneid;
	// end inline asm
	setp.ne.s32 	%p1, %r1, 0;
	@%p1 bra 	$L__BB19_2;
	cvta.to.global.u64 	%rd26, %rd21;
	atom.global.add.u32 	%r296, [%rd26], 1;
	st.shared.u32 	[_ZZN3cub18CUB_300001_SM_10006detail10radix_sort29DeviceRadixSortOnesweepKernelINS1_5radix10policy_hubIiNS0_8NullTypeEyE10Policy1000ELNS0_9SortOrderE0EiS6_yiiNS1_21identity_decomposer_tEEEvPT5_SC_PT3_PKSD_PT1_PKSH_PT2_PKSL_T4_iiT6_E1s+29184], %r296;
$L__BB19_2:
	ld.param.u32 	%r1706, [_ZN3cub18CUB_300001_SM_10006detail10radix_sort29DeviceRadixSortOnesweepKernelINS1_5radix10policy_hubIiNS0_8NullTypeEyE10Policy1000ELNS0_9SortOrderE0EiS6_yiiNS1_21identity_decomposer_tEEEvPT5_SC_PT3_PKSD_PT1_PKSH_PT2_PKSL_T4_iiT6__param_8];
	bar.sync 	0;
	ld.shared.u32 	%r3, [_ZZN3cub18CUB_300001_SM_10006detail10radix_sort29DeviceRadixSortOnesweepKernelINS1_5radix10policy_hubIiNS0_8NullTypeEyE10Policy1000ELNS0_9SortOrderE0EiS6_yiiNS1_21identity_decomposer_tEEEvPT5_SC_PT3_PKSD_PT1_PKSH_PT2_PKSL_T4_iiT6_E1s+29184];
	mul.lo.s32 	%r297, %r3, 7296;
	add.s32 	%r4, %r297, 7296;
	setp.gt.s32 	%p2, %r4, %r1706;
	cvt.s64.s32 	%rd3, %r297;
	@%p2 bra 	$L__BB19_4;
	and.b32  	%r298, %r1, 31;
	and.b32  	%r299, %r1, 992;
	mul.lo.s32 	%r300, %r299, 19;
	or.b32  	%r301, %r300, %r298;
	cvt.u64.u32 	%rd27, %r301;
	add.s64 	%rd28, %rd27, %rd3;
	shl.b64 	%rd29, %rd28, 2;
	add.s64 	%rd30, %rd2, %rd29;
	ld.global.u32 	%r1732, [%rd30];
	ld.global.u32 	%r1733, [%rd30+128];
	ld.global.u32 	%r1734, [%rd30+256];
	ld.global.u32 	%r1735, [%rd30+384];
	ld.global.u32 	%r1736, [%rd30+512];
	ld.global.u32 	%r1737, [%rd30+640];
	ld.global.u32 	%r1738, [%rd30+768];
	ld.global.u32 	%r1739, [%rd30+896];
	ld.global.u32 	%r1740, [%rd30+1024];
	ld.global.u32 	%r1741, [%rd30+1152];
	ld.global.u32 	%r1742, [%rd30+1280];
	ld.global.u32 	%r1743, [%rd30+1408];
	ld.global.u32 	%r1744, [%rd30+1536];
	ld.global.u32 	%r1745, [%rd30+1664];
	ld.global.u32 	%r1746, [%rd30+1792];
	ld.global.u32 	%r1747, [%rd30+1920];
	ld.global.u32 	%r1748, [%rd30+2048];
	ld.global.u32 	%r1749, [%rd30+2176];
	ld.global.u32 	%r1750, [%rd30+2304];
	bra.uni 	$L__BB19_42;
$L__BB19_4:
	ld.param.u32 	%r1707, [_ZN3cub18CUB_300001_SM_10006detail10radix_sort29DeviceRadixSortOnesweepKernelINS1_5radix10policy_hubIiNS0_8NullTypeEyE10Policy1000ELNS0_9SortOrderE0EiS6_yiiNS1_21identity_decomposer_tEEEvPT5_SC_PT3_PKSD_PT1_PKSH_PT2_PKSL_T4_iiT6__param_8];
	cvt.u32.u64 	%r303, %rd3;
	sub.s32 	%r24, %r1707, %r303;
	and.b32  	%r304, %r1, 31;
	and.b32  	%r305, %r1, 992;
	mul.lo.s32 	%r306, %r305, 19;
	or.b32  	%r25, %r306, %r304;
	setp.ge.s32 	%p3, %r25, %r24;
	cvt.u64.u32 	%rd31, %r25;
	add.s64 	%rd32, %rd31, %rd3;
	shl.b64 	%rd33, %rd32, 2;
	add.s64 	%rd4, %rd2, %rd33;
	mov.b32 	%r1732, 2147483647;
	@%p3 bra 	$L__BB19_6;
	ld.global.u32 	%r1732, [%rd4];
$L__BB19_6:
	add.s32 	%r308, %r25, 32;
	setp.ge.s32 	%p4, %r308, %r24;
	mov.b32 	%r1733, 2147483647;
	@%p4 bra 	$L__BB19_8;
	ld.global.u32 	%r1733, [%rd4+128];
$L__BB19_8:
	add.s32 	%r310, %r25, 64;
	setp.ge.s32 	%p5, %r310, %r24;
	mov.b32 	%r1734, 2147483647;
	@%p5 bra 	$L__BB19_10;
	ld.global.u32 	%r1734, [%rd4+256];
$L__BB19_10:
	add.s32 	%r312, %r25, 96;
	setp.ge.s32 	%p6, %r312, %r24;
	mov.b32 	%r1735, 2147483647;
	@%p6 bra 	$L__BB19_12;
	ld.global.u32 	%r1735, [%rd4+384];
$L__BB19_12:
	add.s32 	%r314, %r25, 128;
	setp.ge.s32 	%p7, %r314, %r24;
	mov.b32 	%r1736, 2147483647;
	@%p7 bra 	$L__BB19_14;
	ld.global.u32 	%r1736, [%rd4+512];
$L__BB19_14:
	add.s32 	%r316, %r25, 160;
	setp.ge.s32 	%p8, %r316, %r24;
	mov.b32 	%r1737, 2147483647;
	@%p8 bra 	$L__BB19_16;
	ld.global.u32 	%r1737, [%rd4+640];
$L__BB19_16:
	add.s32 	%r318, %r25, 192;
	setp.ge.s32 	%p9, %r318, %r24;
	mov.b32 	%r1738, 2147483647;
	@%p9 bra 	$L__BB19_18;
	ld.global.u32 	%r1738, [%rd4+768];
$L__BB19_18:
	add.s32 	%r320, %r25, 224;
	setp.ge.s32 	%p10, %r320, %r24;
	mov.b32 	%r1739, 2147483647;
	@%p10 bra 	$L__BB19_20;
	ld.global.u32 	%r1739, [%rd4+896];
$L__BB19_20:
	add.s32 	%r322, %r25, 256;
	setp.ge.s32 	%p11, %r322, %r24;
	mov.b32 	%r1740, 2147483647;
	@%p11 bra 	$L__BB19_22;
	ld.global.u32 	%r1740, [%rd4+1024];
$L__BB19_22:
	add.s32 	%r324, %r25, 288;
	setp.ge.s32 	%p12, %r324, %r24;
	mov.b32 	%r1741, 2147483647;
	@%p12 bra 	$L__BB19_24;
	ld.global.u32 	%r1741, [%rd4+1152];
$L__BB19_24:
	add.s32 	%r326, %r25, 320;
	setp.ge.s32 	%p13, %r326, %r24;
	mov.b32 	%r1742, 2147483647;
	@%p13 bra 	$L__BB19_26;
	ld.global.u32 	%r1742, [%rd4+1280];
$L__BB19_26:
	add.s32 	%r328, %r25, 352;
	setp.ge.s32 	%p14, %r328, %r24;
	mov.b32 	%r1743, 2147483647;
	@%p14 bra 	$L__BB19_28;
	ld.global.u32 	%r1743, [%rd4+1408];
$L__BB19_28:
	add.s32 	%r330, %r25, 384;
	setp.ge.s32 	%p15, %r330, %r24;
	mov.b32 	%r1744, 2147483647;
	@%p15 bra 	$L__BB19_30;
	ld.global.u32 	%r1744, [%rd4+1536];
$L__BB19_30:
	add.s32 	%r332, %r25, 416;
	setp.ge.s32 	%p16, %r332, %r24;
	mov.b32 	%r1745, 2147483647;
	@%p16 bra 	$L__BB19_32;
	ld.global.u32 	%r1745, [%rd4+1664];
$L__BB19_32:
	add.s32 	%r334, %r25, 448;
	setp.ge.s32 	%p17, %r334, %r24;
	mov.b32 	%r1746, 2147483647;
	@%p17 bra 	$L__BB19_34;
	ld.global.u32 	%r1746, [%rd4+1792];
$L__BB19_34:
	add.s32 	%r336, %r25, 480;
	setp.ge.s32 	%p18, %r336, %r24;
	mov.b32 	%r1747, 2147483647;
	@%p18 bra 	$L__BB19_36;
	ld.global.u32 	%r1747, [%rd4+1920];
$L__BB19_36:
	add.s32 	%r338, %r25, 512;
	setp.ge.s32 	%p19, %r338, %r24;
	mov.b32 	%r1748, 2147483647;
	@%p19 bra 	$L__BB19_38;
	ld.global.u32 	%r1748, [%rd4+2048];
$L__BB19_38:
	add.s32 	%r340, %r25, 544;
	setp.ge.s32 	%p20, %r340, %r24;
	mov.b32 	%r1749, 2147483647;
	@%p20 bra 	$L__BB19_40;
	ld.global.u32 	%r1749, [%rd4+2176];
$L__BB19_40:
	add.s32 	%r342, %r25, 576;
	setp.ge.s32 	%p21, %r342, %r24;
	mov.b32 	%r1750, 2147483647;
	@%p21 bra 	$L__BB19_42;
	ld.global.u32 	%r1750, [%rd4+2304];
$L__BB19_42:
	mov.b32 	%r343, -1;
	shl.b32 	%r344, %r343, %r294;
	not.b32 	%r82, %r344;
	shr.u32 	%r83, %r1, 5;
	shl.b32 	%r345, %r83, 10;
	mov.u32 	%r346, _ZZN3cub18CUB_300001_SM_10006detail10radix_sort29DeviceRadixSortOnesweepKernelINS1_5radix10policy_hubIiNS0_8NullTypeEyE10Policy1000ELNS0_9SortOrderE0EiS6_yiiNS1_21identity_decomposer_tEEEvPT5_SC_PT3_PKSD_PT1_PKSH_PT2_PKSL_T4_iiT6_E1s;
	add.s32 	%r84, %r346, %r345;
	setp.gt.s32 	%p22, %r295, 255;
	@%p22 bra 	$L__BB19_55;
	max.s32 	%r347, %r295, 224;
	sub.s32 	%r348, %r347, %r295;
	add.s32 	%r349, %r348, 31;
	shr.u32 	%r350, %r349, 5;
	add.s32 	%r85, %r350, 1;
	and.b32  	%r86, %r85, 15;
	setp.lt.u32 	%p23, %r349, 480;
	mov.u32 	%r1754, %r295;
	@%p23 bra 	$L__BB19_46;
	and.b32  	%r351, %r85, 268435440;
	neg.s32 	%r1752, %r351;
	shl.b32 	%r353, %r295, 2;
	add.s32 	%r354, %r345, %r353;
	add.s32 	%r356, %r354, %r346;
	add.s32 	%r1751, %r356, 1024;
	mov.u32 	%r1754, %r295;
$L__BB19_45:
	.pragma "nounroll";
	mov.b32 	%r357, 0;
	st.shared.u32 	[%r1751+-1024], %r357;
	st.shared.u32 	[%r1751+-896], %r357;
	st.shared.u32 	[%r1751+-768], %r357;
	st.shared.u32 	[%r1751+-640], %r357;
	st.shared.u32 	[%r1751+-512], %r357;
	st.shared.u32 	[%r1751+-384], %r357;
	st.shared.u32 	[%r1751+-256], %r357;
	st.shared.u32 	[%r1751+-128], %r357;
	st.shared.u32 	[%r1751], %r357;
	st.shared.u32 	[%r1751+128], %r357;
	st.shared.u32 	[%r1751+256], %r357;
	st.shared.u32 	[%r1751+384], %r357;
	st.shared.u32 	[%r1751+512], %r357;
	st.shared.u32 	[%r1751+640], %r357;
	st.shared.u32 	[%r1751+768], %r357;
	st.shared.u32 	[%r1751+896], %r357;
	add.s32 	%r1754, %r1754, 512;
	add.s32 	%r1752, %r1752, 16;
	add.s32 	%r1751, %r1751, 2048;
	setp.ne.s32 	%p24, %r1752, 0;
	@%p24 bra 	$L__BB19_45;
$L__BB19_46:
	setp.eq.s32 	%p25, %r86, 0;
	@%p25 bra 	$L__BB19_55;
	and.b32  	%r96, %r85, 7;
	setp.lt.u32 	%p26, %r86, 8;
	@%p26 bra 	$L__BB19_49;
	shl.b32 	%r358, %r1754, 2;
	add.s32 	%r359, %r84, %r358;
	mov.b32 	%r360, 0;
	st.shared.u32 	[%r359], %r360;
	st.shared.u32 	[%r359+128], %r360;
	st.shared.u32 	[%r359+256], %r360;
	st.shared.u32 	[%r359+384], %r360;
	st.shared.u32 	[%r359+512], %r360;
	st.shared.u32 	[%r359+640], %r360;
	st.shared.u32 	[%r359+768], %r360;
	st.shared.u32 	[%r359+896], %r360;
	add.s32 	%r1754, %r1754, 256;
$L__BB19_49:
	setp.eq.s32 	%p27, %r96, 0;
	@%p27 bra 	$L__BB19_55;
	and.b32  	%r99, %r85, 3;
	setp.lt.u32 	%p28, %r96, 4;
	@%p28 bra 	$L__BB19_52;
	shl.b32 	%r361, %r1754, 2;
	add.s32 	%r362, %r84, %r361;
	mov.b32 	%r363, 0;
	st.shared.u32 	[%r362], %r363;
	st.shared.u32 	[%r362+128], %r363;
	st.shared.u32 	[%r362+256], %r363;
	st.shared.u32 	[%r362+384], %r363;
	add.s32 	%r1754, %r1754, 128;
$L__BB19_52:
	setp.eq.s32 	%p29, %r99, 0;
	@%p29 bra 	$L__BB19_55;
	shl.b32 	%r365, %r1754, 2;
	add.s32 	%r366, %r345, %r365;
	add.s32 	%r1758, %r346, %r366;
	neg.s32 	%r1757, %r99;
$L__BB19_54:
	.pragma "nounroll";
	mov.b32 	%r368, 0;
	st.shared.u32 	[%r1758], %r368;
	add.s32 	%r1758, %r1758, 128;
	add.s32 	%r1757, %r1757, 1;
	setp.ne.s32 	%p30, %r1757, 0;
	@%p30 bra 	$L__BB19_54;
$L__BB19_55:
	bar.warp.sync 	-1;
	xor.b32  	%r370, %r1732, -2147483648;
	shr.u32 	%r371, %r370, %r293;
	and.b32  	%r108, %r371, %r82;
	shl.b32 	%r372, %r108, 2;
	add.s32 	%r373, %r84, %r372;
	atom.shared.add.u32 	%r374, [%r373], 1;
	xor.b32  	%r375, %r1733, -2147483648;
	shr.u32 	%r376, %r375, %r293;
	and.b32  	%r377, %r376, %r82;
	shl.b32 	%r378, %r377, 2;
	add.s32 	%r379, %r84, %r378;
	atom.shared.add.u32 	%r380, [%r379], 1;
	xor.b32  	%r381, %r1734, -2147483648;
	shr.u32 	%r382, %r381, %r293;
	and.b32  	%r383, %r382, %r82;
	shl.b32 	%r384, %r383, 2;
	add.s32 	%r385, %r84, %r384;
	atom.shared.add.u32 	%r386, [%r385], 1;
	xor.b32  	%r387, %r1735, -2147483648;
	shr.u32 	%r388, %r387, %r293;
	and.b32  	%r389, %r388, %r82;
	shl.b32 	%r390, %r389, 2;
	add.s32 	%r391, %r84, %r390;
	atom.shared.add.u32 	%r392, [%r391], 1;
	xor.b32  	%r393, %r1736, -2147483648;
	shr.u32 	%r394, %r393, %r293;
	and.b32  	%r395, %r394, %r82;
	shl.b32 	%r396, %r395, 2;
	add.s32 	%r397, %r84, %r396;
	atom.shared.add.u32 	%r398, [%r397], 1;
	xor.b32  	%r399, %r1737, -2147483648;
	shr.u32 	%r400, %r399, %r293;
	and.b32  	%r401, %r400, %r82;
	shl.b32 	%r402, %r401, 2;
	add.s32 	%r403, %r84, %r402;
	atom.shared.add.u32 	%r404, [%r403], 1;
	xor.b32  	%r405, %r1738, -2147483648;
	shr.u32 	%r406, %r405, %r293;
	and.b32  	%r407, %r406, %r82;
	shl.b32 	%r408, %r407, 2;
	add.s32 	%r409, %r84, %r408;
	atom.shared.add.u32 	%r410, [%r409], 1;
	xor.b32  	%r1771, %r1739, -2147483648;
	shr.u32 	%r411, %r1771, %r293;
	and.b32  	%r412, %r411, %r82;
	shl.b32 	%r413, %r412, 2;
	add.s32 	%r414, %r84, %r413;
	atom.shared.add.u32 	%r415, [%r414], 1;
	xor.b32  	%r1772, %r1740, -2147483648;
	shr.u32 	%r416, %r1772, %r293;
	and.b32  	%r417, %r416, %r82;
	shl.b32 	%r418, %r417, 2;
	add.s32 	%r419, %r84, %r418;
	atom.shared.add.u32 	%r420, [%r419], 1;
	xor.b32  	%r421, %r1741, -2147483648;
	shr.u32 	%r422, %r421, %r293;
	and.b32  	%r423, %r422, %r82;
	shl.b32 	%r424, %r423, 2;
	add.s32 	%r425, %r84, %r424;
	atom.shared.add.u32 	%r426, [%r425], 1;
	xor.b32  	%r427, %r1742, -2147483648;
	shr.u32 	%r428, %r427, %r293;
	and.b32  	%r429, %r428, %r82;
	shl.b32 	%r430, %r429, 2;
	add.s32 	%r431, %r84, %r430;
	atom.shared.add.u32 	%r432, [%r431], 1;
	xor.b32  	%r433, %r1743, -2147483648;
	shr.u32 	%r434, %r433, %r293;
	and.b32  	%r435, %r434, %r82;
	shl.b32 	%r436, %r435, 2;
	add.s32 	%r437, %r84, %r436;
	atom.shared.add.u32 	%r438, [%r437], 1;
	xor.b32  	%r439, %r1744, -2147483648;
	shr.u32 	%r440, %r439, %r293;
	and.b32  	%r441, %r440, %r82;
	shl.b32 	%r442, %r441, 2;
	add.s32 	%r443, %r84, %r442;
	atom.shared.add.u32 	%r444, [%r443], 1;
	xor.b32  	%r445, %r1745, -2147483648;
	shr.u32 	%r446, %r445, %r293;
	and.b32  	%r447, %r446, %r82;
	shl.b32 	%r448, %r447, 2;
	add.s32 	%r449, %r84, %r448;
	atom.shared.add.u32 	%r450, [%r449], 1;
	xor.b32  	%r451, %r1746, -2147483648;
	shr.u32 	%r452, %r451, %r293;
	and.b32  	%r453, %r452, %r82;
	shl.b32 	%r454, %r453, 2;
	add.s32 	%r455, %r84, %r454;
	atom.shared.add.u32 	%r456, [%r455], 1;
	xor.b32  	%r457, %r1747, -2147483648;
	shr.u32 	%r458, %r457, %r293;
	and.b32  	%r459, %r458, %r82;
	shl.b32 	%r460, %r459, 2;
	add.s32 	%r461, %r84, %r460;
	atom.shared.add.u32 	%r462, [%r461], 1;
	xor.b32  	%r463, %r1748, -2147483648;
	shr.u32 	%r464, %r463, %r293;
	and.b32  	%r465, %r464, %r82;
	shl.b32 	%r466, %r465, 2;
	add.s32 	%r467, %r84, %r466;
	atom.shared.add.u32 	%r468, [%r467], 1;
	xor.b32  	%r469, %r1749, -2147483648;
	shr.u32 	%r470, %r469, %r293;
	and.b32  	%r471, %r470, %r82;
	shl.b32 	%r472, %r471, 2;
	add.s32 	%r473, %r84, %r472;
	atom.shared.add.u32 	%r474, [%r473], 1;
	xor.b32  	%r475, %r1750, -2147483648;
	shr.u32 	%r476, %r475, %r293;
	and.b32  	%r477, %r476, %r82;
	shl.b32 	%r478, %r477, 2;
	add.s32 	%r479, %r84, %r478;
	atom.shared.add.u32 	%r480, [%r479], 1;
	bar.sync 	0;
	setp.gt.u32 	%p31, %r1, 255;
	shl.b32 	%r481, %r1, 2;
	add.s32 	%r111, %r346, %r481;
	mov.b32 	%r1759, 0;
	@%p31 bra 	$L__BB19_57;
	ld.shared.u32 	%r483, [%r111];
	mov.b32 	%r484, 0;
	st.shared.u32 	[%r111], %r484;
	ld.shared.u32 	%r485, [%r111+1024];
	st.shared.u32 	[%r111+1024], %r483;
	add.s32 	%r486, %r485, %r483;
	ld.shared.u32 	%r487, [%r111+2048];
	st.shared.u32 	[%r111+2048], %r486;
	add.s32 	%r488, %r487, %r486;
	ld.shared.u32 	%r489, [%r111+3072];
	st.shared.u32 	[%r111+3072], %r488;
	add.s32 	%r490, %r489, %r488;
	ld.shared.u32 	%r491, [%r111+4096];
	st.shared.u32 	[%r111+4096], %r490;
	add.s32 	%r492, %r491, %r490;
	ld.shared.u32 	%r493, [%r111+5120];
	st.shared.u32 	[%r111+5120], %r492;
	add.s32 	%r494, %r493, %r492;
	ld.shared.u32 	%r495, [%r111+6144];
	st.shared.u32 	[%r111+6144], %r494;
	add.s32 	%r496, %r495, %r494;
	ld.shared.u32 	%r497, [%r111+7168];
	st.shared.u32 	[%r111+7168], %r496;
	add.s32 	%r498, %r497, %r496;
	ld.shared.u32 	%r499, [%r111+8192];
	st.shared.u32 	[%r111+8192], %r498;
	add.s32 	%r500, %r499, %r498;
	ld.shared.u32 	%r501, [%r111+9216];
	st.shared.u32 	[%r111+9216], %r500;
	add.s32 	%r502, %r501, %r500;
	ld.shared.u32 	%r503, [%r111+10240];
	st.shared.u32 	[%r111+10240], %r502;
	add.s32 	%r504, %r503, %r502;
	ld.shared.u32 	%r505, [%r111+11264];
	st.shared.u32 	[%r111+11264], %r504;
	add.s32 	%r1759, %r505, %r504;
$L__BB19_57:
	ld.param.u64 	%rd228, [_ZN3cub18CUB_300001_SM_10006detail10radix_sort29DeviceRadixSortOnesweepKernelINS1_5radix10policy_hubIiNS0_8NullTypeEyE10Policy1000ELNS0_9SortOrderE0EiS6_yiiNS1_21identity_decomposer_tEEEvPT5_SC_PT3_PKSD_PT1_PKSH_PT2_PKSL_T4_iiT6__param_0];
	setp.gt.u32 	%p32, %r1, 255;
	shl.b32 	%r506, %r3, 8;
	add.s32 	%r507, %r506, %r1;
	cvta.to.global.u64 	%rd5, %rd228;
	mul.wide.s32 	%rd34, %r507, 4;
	add.s64 	%rd6, %rd5, %rd34;
	@%p32 bra 	$L__BB19_59;
	or.b32  	%r508, %r1759, 1073741824;
	st.volatile.global.u32 	[%rd6], %r508;
$L__BB19_59:
	ld.param.u64 	%rd235, [_ZN3cub18CUB_300001_SM_10006detail10radix_sort29DeviceRadixSortOnesweepKernelINS1_5radix10policy_hubIiNS0_8NullTypeEyE10Policy1000ELNS0_9SortOrderE0EiS6_yiiNS1_21identity_decomposer_tEEEvPT5_SC_PT3_PKSD_PT1_PKSH_PT2_PKSL_T4_iiT6__param_3];
	xor.b32  	%r1773, %r1741, -2147483648;
	xor.b32  	%r1774, %r1742, -2147483648;
	xor.b32  	%r1765, %r1733, -2147483648;
	xor.b32  	%r1766, %r1734, -2147483648;
	xor.b32  	%r1777, %r1745, -2147483648;
	xor.b32  	%r1778, %r1746, -2147483648;
	xor.b32  	%r1764, %r1732, -2147483648;
	xor.b32  	%r1779, %r1747, -2147483648;
	xor.b32  	%r1780, %r1748, -2147483648;
	xor.b32  	%r1768, %r1736, -2147483648;
	xor.b32  	%r1767, %r1735, -2147483648;
	xor.b32  	%r1775, %r1743, -2147483648;
	xor.b32  	%r1782, %r1750, -2147483648;
	xor.b32  	%r1781, %r1749, -2147483648;
	xor.b32  	%r1769, %r1737, -2147483648;
	xor.b32  	%r1776, %r1744, -2147483648;
	xor.b32  	%r1770, %r1738, -2147483648;
	setp.lt.u32 	%p33, %r1, 256;
	setp.eq.s32 	%p34, %r1759, 7296;
	and.pred  	%p35, %p33, %p34;
	selp.u32 	%r509, 1, 0, %p35;
	{ 
	.reg .pred 	%p1; 
	.reg .pred 	%p2; 
	setp.ne.u32 	%p1, %r509, 0; 
	bar.red.or.pred 	%p2, 0, %p1; 
	selp.u32 	%r510, 1, 0, %p2; 
	}
	setp.eq.s32 	%p36, %r510, 0;
	cvt.u64.u32 	%rd7, %r1;
	cvta.to.global.u64 	%rd35, %rd235;
	mul.wide.u32 	%rd36, %r1, 8;
	add.s64 	%rd8, %rd35, %rd36;
	@%p36 bra 	$L__BB19_111;
	setp.gt.u32 	%p37, %r1, 255;
	setp.gt.u32 	%p38, %r1, %r108;
	selp.b32 	%r131, 7296, 0, %p38;
	shl.b32 	%r511, %r1, 3;
	mov.u32 	%r512, _ZZN3cub18CUB_300001_SM_10006detail10radix_sort29DeviceRadixSortOnesweepKernelINS1_5radix10policy_hubIiNS0_8NullTypeEyE10Policy1000ELNS0_9SortOrderE0EiS6_yiiNS1_21identity_decomposer_tEEEvPT5_SC_PT3_PKSD_PT1_PKSH_PT2_PKSL_T4_iiT6_E1s;
	add.s32 	%r513, %r512, %r511;
	add.s32 	%r132, %r513, 29184;
	@%p37 bra 	$L__BB19_68;
	ld.global.u64 	%rd37, [%rd8];
	cvt.u64.u32 	%rd38, %r131;
	sub.s64 	%rd237, %rd37, %rd38;
	st.shared.u64 	[%r132], %rd237;
	setp.lt.s32 	%p39, %r3, 1;
	mov.u32 	%r1763, %r1759;
	@%p39 bra 	$L__BB19_67;
	mov.b32 	%r1761, -1;
	mov.u32 	%r1760, %r3;
	mov.u32 	%r1763, %r1759;
$L__BB19_63:
	add.s32 	%r136, %r1760, -1;
	shl.b32 	%r515, %r136, 8;
	add.s32 	%r516, %r515, %r1;
	mul.wide.s32 	%rd39, %r516, 4;
	add.s64 	%rd10, %rd5, %rd39;
$L__BB19_64:
	membar.cta;
	ld.volatile.global.u32 	%r137, [%rd10];
	setp.eq.s32 	%p40, %r137, 0;
	@%p40 bra 	$L__BB19_64;
	and.b32  	%r517, %r137, 1073741823;
	add.s32 	%r1763, %r517, %r1763;
	setp.gt.s32 	%p41, %r137, -1;
	vote.sync.ballot.b32 	%r1761, %p41, %r1761;
	setp.gt.u32 	%p43, %r1760, 1;
	and.pred  	%p44, %p41, %p43;
	mov.u32 	%r1760, %r136;
	@%p44 bra 	$L__BB19_63;
	ld.shared.u64 	%rd237, [%r132];
$L__BB19_67:
	or.b32  	%r518, %r1763, -2147483648;
	st.volatile.global.u32 	[%rd6], %r518;
	sub.s32 	%r519, %r1763, %r1759;
	cvt.s64.s32 	%rd40, %r519;
	add.s64 	%rd41, %rd237, %rd40;
	st.shared.u64 	[%r132], %rd41;
$L__BB19_68:
	ld.param.u32 	%r1708, [_ZN3cub18CUB_300001_SM_10006detail10radix_sort29DeviceRadixSortOnesweepKernelINS1_5radix10policy_hubIiNS0_8NullTypeEyE10Policy1000ELNS0_9SortOrderE0EiS6_yiiNS1_21identity_decomposer_tEEEvPT5_SC_PT3_PKSD_PT1_PKSH_PT2_PKSL_T4_iiT6__param_8];
	ld.param.u64 	%rd231, [_ZN3cub18CUB_300001_SM_10006detail10radix_sort29DeviceRadixSortOnesweepKernelINS1_5radix10policy_hubIiNS0_8NullTypeEyE10Policy1000ELNS0_9SortOrderE0EiS6_yiiNS1_21identity_decomposer_tEEEvPT5_SC_PT3_PKSD_PT1_PKSH_PT2_PKSL_T4_iiT6__param_2];
	setp.gt.u32 	%p45, %r1, 255;
	setp.lt.s32 	%p46, %r4, %r1708;
	setp.eq.s64 	%p47, %rd231, 0;
	or.pred  	%p48, %p47, %p46;
	or.pred  	%p49, %p45, %p48;
	@%p49 bra 	$L__BB19_70;
	ld.param.u64 	%rd232, [_ZN3cub18CUB_300001_SM_10006detail10radix_sort29DeviceRadixSortOnesweepKernelINS1_5radix10policy_hubIiNS0_8NullTypeEyE10Policy1000ELNS0_9SortOrderE0EiS6_yiiNS1_21identity_decomposer_tEEEvPT5_SC_PT3_PKSD_PT1_PKSH_PT2_PKSL_T4_iiT6__param_2];
	ld.shared.u64 	%rd42, [%r132];
	cvt.u64.u32 	%rd43, %r131;
	cvt.s64.s32 	%rd44, %r1759;
	add.s64 	%rd45, %rd43, %rd44;
	add.s64 	%rd46, %rd45, %rd42;
	cvta.to.global.u64 	%rd47, %rd232;
	shl.b64 	%rd48, %rd7, 3;
	add.s64 	%rd49, %rd47, %rd48;
	st.global.u64 	[%rd49], %rd46;
$L__BB19_70:
	ld.param.u32 	%r1709, [_ZN3cub18CUB_300001_SM_10006detail10radix_sort29DeviceRadixSortOnesweepKernelINS1_5radix10policy_hubIiNS0_8NullTypeEyE10Policy1000ELNS0_9SortOrderE0EiS6_yiiNS1_21identity_decomposer_tEEEvPT5_SC_PT3_PKSD_PT1_PKSH_PT2_PKSL_T4_iiT6__param_8];
	setp.gt.s32 	%p50, %r4, %r1709;
	bar.sync 	0;
	shl.b32 	%r520, %r108, 3;
	add.s32 	%r522, %r512, %r520;
	ld.shared.u64 	%rd13, [%r522+29184];
	@%p50 bra 	$L__BB19_72;
	and.b32  	%r523, %r1, 31;
	and.b32  	%r524, %r1, 992;
	mul.lo.s32 	%r525, %r524, 19;
	or.b32  	%r526, %r525, %r523;
	cvt.u64.u32 	%rd50, %r526;
	add.s64 	%rd51, %rd13, %rd50;
	shl.b64 	%rd52, %rd51, 2;
	add.s64 	%rd53, %rd1, %rd52;
	st.global.u32 	[%rd53], %r1732;
	st.global.u32 	[%rd53+128], %r1733;
	st.global.u32 	[%rd53+256], %r1734;
	st.global.u32 	[%rd53+384], %r1735;
	st.global.u32 	[%rd53+512], %r1736;
	st.global.u32 	[%rd53+640], %r1737;
	st.global.u32 	[%rd53+768], %r1738;
	st.global.u32 	[%rd53+896], %r1739;
	st.global.u32 	[%rd53+1024], %r1740;
	st.global.u32 	[%rd53+1152], %r1741;
	st.global.u32 	[%rd53+1280], %r1742;
	st.global.u32 	[%rd53+1408], %r1743;
	st.global.u32 	[%rd53+1536], %r1744;
	st.global.u32 	[%rd53+1664], %r1745;
	st.global.u32 	[%rd53+1792], %r1746;
	st.global.u32 	[%rd53+1920], %r1747;
	st.global.u32 	[%rd53+2048], %r1748;
	st.global.u32 	[%rd53+2176], %r1749;
	st.global.u32 	[%rd53+2304], %r1750;
	bra.uni 	$L__BB19_110;
$L__BB19_72:
	ld.param.u32 	%r1710, [_ZN3cub18CUB_300001_SM_10006detail10radix_sort29DeviceRadixSortOnesweepKernelINS1_5radix10policy_hubIiNS0_8NullTypeEyE10Policy1000ELNS0_9SortOrderE0EiS6_yiiNS1_21identity_decomposer_tEEEvPT5_SC_PT3_PKSD_PT1_PKSH_PT2_PKSL_T4_iiT6__param_8];
	mad.lo.s32 	%r141, %r3, -7296, %r1710;
	and.b32  	%r527, %r1, 31;
	and.b32  	%r528, %r1, 992;
	mul.lo.s32 	%r529, %r528, 19;
	or.b32  	%r142, %r529, %r527;
	setp.ge.s32 	%p51, %r142, %r141;
	cvt.u64.u32 	%rd54, %r142;
	add.s64 	%rd55, %rd13, %rd54;
	shl.b64 	%rd56, %rd55, 2;
	add.s64 	%rd14, %rd1, %rd56;
	@%p51 bra 	$L__BB19_74;
	st.global.u32 	[%rd14], %r1732;
$L__BB19_74:
	add.s32 	%r530, %r142, 32;
	setp.ge.s32 	%p52, %r530, %r141;
	@%p52 bra 	$L__BB19_76;
	st.global.u32 	[%rd14+128], %r1733;
$L__BB19_76:
	add.s32 	%r531, %r142, 64;
	setp.ge.s32 	%p53, %r531, %r141;
	@%p53 bra 	$L__BB19_78;
	st.global.u32 	[%rd14+256], %r1734;
$L__BB19_78:
	add.s32 	%r532, %r142, 96;
	setp.ge.s32 	%p54, %r532, %r141;
	@%p54 bra 	$L__BB19_80;
	st.global.u32 	[%rd14+384], %r1735;
$L__BB19_80:
	add.s32 	%r533, %r142, 128;
	setp.ge.s32 	%p55, %r533, %r141;
	@%p55 bra 	$L__BB19_82;
	st.global.u32 	[%rd14+512], %r1736;
$L__BB19_82:
	add.s32 	%r534, %r142, 160;
	setp.ge.s32 	%p56, %r534, %r141;
	@%p56 bra 	$L__BB19_84;
	st.global.u32 	[%rd14+640], %r1737;
$L__BB19_84:
	add.s32 	%r535, %r142, 192;
	setp.ge.s32 	%p57, %r535, %r141;
	@%p57 bra 	$L__BB19_86;
	st.global.u32 	[%rd14+768], %r1738;
$L__BB19_86:
	add.s32 	%r536, %r142, 224;
	setp.ge.s32 	%p58, %r536, %r141;
	@%p58 bra 	$L__BB19_88;
	st.global.u32 	[%rd14+896], %r1739;
$L__BB19_88:
	add.s32 	%r537, %r142, 256;
	setp.ge.s32 	%p59, %r537, %r141;
	@%p59 bra 	$L__BB19_90;
	st.global.u32 	[%rd14+1024], %r1740;
$L__BB19_90:
	add.s32 	%r538, %r142, 288;
	setp.ge.s32 	%p60, %r538, %r141;
	@%p60 bra 	$L__BB19_92;
	st.global.u32 	[%rd14+1152], %r1741;
$L__BB19_92:
	add.s32 	%r539, %r142, 320;
	setp.ge.s32 	%p61, %r539, %r141;
	@%p61 bra 	$L__BB19_94;
	st.global.u32 	[%rd14+1280], %r1742;
$L__BB19_94:
	add.s32 	%r540, %r142, 352;
	setp.ge.s32 	%p62, %r540, %r141;
	@%p62 bra 	$L__BB19_96;
	st.global.u32 	[%rd14+1408], %r1743;
$L__BB19_96:
	add.s32 	%r541, %r142, 384;
	setp.ge.s32 	%p63, %r541, %r141;
	@%p63 bra 	$L__BB19_98;
	st.global.u32 	[%rd14+1536], %r1744;
$L__BB19_98:
	add.s32 	%r542, %r142, 416;
	setp.ge.s32 	%p64, %r542, %r141;
	@%p64 bra 	$L__BB19_100;
	st.global.u32 	[%rd14+1664], %r1745;
$L__BB19_100:
	add.s32 	%r543, %r142, 448;
	setp.ge.s32 	%p65, %r543, %r141;
	@%p65 bra 	$L__BB19_102;
	st.global.u32 	[%rd14+1792], %r1746;
$L__BB19_102:
	add.s32 	%r544, %r142, 480;
	setp.ge.s32 	%p66, %r544, %r141;
	@%p66 bra 	$L__BB19_104;
	st.global.u32 	[%rd14+1920], %r1747;
$L__BB19_104:
	add.s32 	%r545, %r142, 512;
	setp.ge.s32 	%p67, %r545, %r141;
	@%p67 bra 	$L__BB19_106;
	st.global.u32 	[%rd14+2048], %r1748;
$L__BB19_106:
	add.s32 	%r546, %r142, 544;
	setp.ge.s32 	%p68, %r546, %r141;
	@%p68 bra 	$L__BB19_108;
	st.global.u32 	[%rd14+2176], %r1749;
$L__BB19_108:
	add.s32 	%r547, %r142, 576;
	setp.ge.s32 	%p69, %r547, %r141;
	@%p69 bra 	$L__BB19_110;
	st.global.u32 	[%rd14+2304], %r1750;
$L__BB19_110:
	// begin inline asm
	exit;
	// end inline asm
	mov.u32 	%r1764, %r1732;
	mov.u32 	%r1765, %r1733;
	mov.u32 	%r1766, %r1734;
	mov.u32 	%r1767, %r1735;
	mov.u32 	%r1768, %r1736;
	mov.u32 	%r1769, %r1737;
	mov.u32 	%r1770, %r1738;
	mov.u32 	%r1771, %r1739;
	mov.u32 	%r1772, %r1740;
	mov.u32 	%r1773, %r1741;
	mov.u32 	%r1774, %r1742;
	mov.u32 	%r1775, %r1743;
	mov.u32 	%r1776, %r1744;
	mov.u32 	%r1777, %r1745;
	mov.u32 	%r1778, %r1746;
	mov.u32 	%r1779, %r1747;
	mov.u32 	%r1780, %r1748;
	mov.u32 	%r1781, %r1749;
	mov.u32 	%r1782, %r1750;
$L__BB19_111:
	mul.hi.u32 	%r548, %r1, 357913942;
	add.s32 	%r549, %r548, %r1;
	shl.b32 	%r550, %r549, 2;
	mov.u32 	%r551, _ZZN3cub18CUB_300001_SM_10006detail10radix_sort29DeviceRadixSortOnesweepKernelINS1_5radix10policy_hubIiNS0_8NullTypeEyE10Policy1000ELNS0_9SortOrderE0EiS6_yiiNS1_21identity_decomposer_tEEEvPT5_SC_PT3_PKSD_PT1_PKSH_PT2_PKSL_T4_iiT6_E1s;
	add.s32 	%r552, %r551, %r550;
	add.s32 	%r162, %r552, 13328;
	st.shared.u32 	[%r552+13328], %r1759;
	bar.sync 	0;
	setp.gt.u32 	%p70, %r1, 31;
	@%p70 bra 	$L__BB19_113;
	mad.lo.s32 	%r584, %r1, 52, %r551;
	ld.shared.u32 	%r585, [%r584+13328];
	ld.shared.u32 	%r586, [%r584+13332];
	ld.shared.u32 	%r587, [%r584+13336];
	ld.shared.u32 	%r588, [%r584+13340];
	ld.shared.u32 	%r589, [%r584+13344];
	ld.shared.u32 	%r590, [%r584+13348];
	ld.shared.u32 	%r591, [%r584+13352];
	ld.shared.u32 	%r592, [%r584+13356];
	ld.shared.u32 	%r593, [%r584+13360];
	ld.shared.u32 	%r594, [%r584+13364];
	ld.shared.u32 	%r595, [%r584+13368];
	ld.shared.u32 	%r596, [%r584+13372];
	add.s32 	%r597, %r586, %r585;
	add.s32 	%r598, %r597, %r587;
	add.s32 	%r599, %r598, %r588;
	add.s32 	%r600, %r599, %r589;
	add.s32 	%r601, %r600, %r590;
	add.s32 	%r602, %r601, %r591;
	add.s32 	%r603, %r602, %r592;
	add.s32 	%r604, %r603, %r593;
	add.s32 	%r605, %r604, %r594;
	add.s32 	%r606, %r605, %r595;
	add.s32 	%r557, %r606, %r596;
	mov.b32 	%r555, 1;
	mov.b32 	%r580, 0;
	mov.b32 	%r582, -1;
	// begin inline asm
	{  .reg .s32 r0;  .reg .pred p;  shfl.sync.up.b32 r0|p, %r557, %r555, %r580, %r582;  @p add.s32 r0, r0, %r557;  mov.s32 %r553, r0;}
	// end inline asm
	mov.b32 	%r561, 2;
	// begin inline asm
	{  .reg .s32 r0;  .reg .pred p;  shfl.sync.up.b32 r0|p, %r553, %r561, %r580, %r582;  @p add.s32 r0, r0, %r553;  mov.s32 %r559, r0;}
	// end inline asm
	mov.b32 	%r567, 4;
	// begin inline asm
	{  .reg .s32 r0;  .reg .pred p;  shfl.sync.up.b32 r0|p, %r559, %r567, %r580, %r582;  @p add.s32 r0, r0, %r559;  mov.s32 %r565, r0;}
	// end inline asm
	mov.b32 	%r573, 8;
	// begin inline asm
	{  .reg .s32 r0;  .reg .pred p;  shfl.sync.up.b32 r0|p, %r565, %r573, %r580, %r582;  @p add.s32 r0, r0, %r565;  mov.s32 %r571, r0;}
	// end inline asm
	mov.b32 	%r579, 16;
	// begin inline asm
	{  .reg .s32 r0;  .reg .pred p;  shfl.sync.up.b32 r0|p, %r571, %r579, %r580, %r582;  @p add.s32 r0, r0, %r571;  mov.s32 %r577, r0;}
	// end inline asm
	sub.s32 	%r607, %r577, %r557;
	add.s32 	%r608, %r585, %r607;
	add.s32 	%r609, %r586, %r608;
	add.s32 	%r610, %r587, %r609;
	add.s32 	%r611, %r588, %r610;
	add.s32 	%r612, %r589, %r611;
	add.s32 	%r613, %r590, %r612;
	add.s32 	%r614, %r591, %r613;
	add.s32 	%r615, %r592, %r614;
	add.s32 	%r616, %r593, %r615;
	add.s32 	%r617, %r594, %r616;
	add.s32 	%r618, %r595, %r617;
	st.shared.u32 	[%r584+13328], %r607;
	st.shared.u32 	[%r584+13332], %r608;
	st.shared.u32 	[%r584+13336], %r609;
	st.shared.u32 	[%r584+13340], %r610;
	st.shared.u32 	[%r584+13344], %r611;
	st.shared.u32 	[%r584+13348], %r612;
	st.shared.u32 	[%r584+13352], %r613;
	st.shared.u32 	[%r584+13356], %r614;
	st.shared.u32 	[%r584+13360], %r615;
	st.shared.u32 	[%r584+13364], %r616;
	st.shared.u32 	[%r584+13368], %r617;
	st.shared.u32 	[%r584+13372], %r618;
$L__BB19_113:
	setp.gt.u32 	%p71, %r1, 255;
	bar.sync 	0;
	ld.shared.u32 	%r163, [%r162];
	@%p71 bra 	$L__BB19_115;
	shl.b32 	%r619, %r1, 2;
	add.s32 	%r621, %r551, %r619;
	ld.shared.u32 	%r622, [%r621];
	add.s32 	%r623, %r622, %r163;
	st.shared.u32 	[%r621], %r623;
	ld.shared.u32 	%r624, [%r621+1024];
	add.s32 	%r625, %r624, %r163;
	st.shared.u32 	[%r621+1024], %r625;
	ld.shared.u32 	%r626, [%r621+2048];
	add.s32 	%r627, %r626, %r163;
	st.shared.u32 	[%r621+2048], %r627;
	ld.shared.u32 	%r628, [%r621+3072];
	add.s32 	%r629, %r628, %r163;
	st.shared.u32 	[%r621+3072], %r629;
	ld.shared.u32 	%r630, [%r621+4096];
	add.s32 	%r631, %r630, %r163;
	st.shared.u32 	[%r621+4096], %r631;
	ld.shared.u32 	%r632, [%r621+5120];
	add.s32 	%r633, %r632, %r163;
	st.shared.u32 	[%r621+5120], %r633;
	ld.shared.u32 	%r634, [%r621+6144];
	add.s32 	%r635, %r634, %r163;
	st.shared.u32 	[%r621+6144], %r635;
	ld.shared.u32 	%r636, [%r621+7168];
	add.s32 	%r637, %r636, %r163;
	st.shared.u32 	[%r621+7168], %r637;
	ld.shared.u32 	%r638, [%r621+8192];
	add.s32 	%r639, %r638, %r163;
	st.shared.u32 	[%r621+8192], %r639;
	ld.shared.u32 	%r640, [%r621+9216];
	add.s32 	%r641, %r640, %r163;
	st.shared.u32 	[%r621+9216], %r641;
	ld.shared.u32 	%r642, [%r621+10240];
	add.s32 	%r643, %r642, %r163;
	st.shared.u32 	[%r621+10240], %r643;
	ld.shared.u32 	%r644, [%r621+11264];
	add.s32 	%r645, %r644, %r163;
	st.shared.u32 	[%r621+11264], %r645;
$L__BB19_115:
	shl.b32 	%r672, %r1, 5;
	and.b32  	%r673, %r672, 31744;
	add.s32 	%r164, %r551, %r673;
	bar.sync 	0;
	// begin inline asm
	mov.u32 %r646, %lanemask_le;
	// end inline asm
	shr.u32 	%r675, %r1764, %r293;
	and.b32  	%r669, %r675, %r82;
	mov.b32 	%r649, 1;
	// begin inline asm
	{
    .reg .pred p;
    and.b32 %r647, %r669, %r649;    setp.ne.u32 p, %r647, 0;
    vote.ballot.sync.b32 %r647, p, 0xffffffff;
    @!p not.b32 %r647, %r647;
}

	// end inline asm
	mov.b32 	%r652, 2;
	// begin inline asm
	{
    .reg .pred p;
    and.b32 %r650, %r669, %r652;    setp.ne.u32 p, %r650, 0;
    vote.ballot.sync.b32 %r650, p, 0xffffffff;
    @!p not.b32 %r650, %r650;
}

	// end inline asm
	and.b32  	%r676, %r650, %r647;
	mov.b32 	%r655, 4;
	// begin inline asm
	{
    .reg .pred p;
    and.b32 %r653, %r669, %r655;    setp.ne.u32 p, %r653, 0;
    vote.ballot.sync.b32 %r653, p, 0xffffffff;
    @!p not.b32 %r653, %r653;
}

	// end inline asm
	and.b32  	%r677, %r653, %r676;
	mov.b32 	%r658, 8;
	// begin inline asm
	{
    .reg .pred p;
    and.b32 %r656, %r669, %r658;    setp.ne.u32 p, %r656, 0;
    vote.ballot.sync.b32 %r656, p, 0xffffffff;
    @!p not.b32 %r656, %r656;
}

	// end inline asm
	and.b32  	%r678, %r656, %r677;
	mov.b32 	%r661, 16;
	// begin inline asm
	{
    .reg .pred p;
    and.b32 %r659, %r669, %r661;    setp.ne.u32 p, %r659, 0;
    vote.ballot.sync.b32 %r659, p, 0xffffffff;
    @!p not.b32 %r659, %r659;
}

	// end inline asm
	and.b32  	%r679, %r659, %r678;
	mov.b32 	%r664, 32;
	// begin inline asm
	{
    .reg .pred p;
    and.b32 %r662, %r669, %r664;    setp.ne.u32 p, %r662, 0;
    vote.ballot.sync.b32 %r662, p, 0xffffffff;
    @!p not.b32 %r662, %r662;
}

	// end inline asm
	and.b32  	%r680, %r662, %r679;
	mov.b32 	%r667, 64;
	// begin inline asm
	{
    .reg .pred p;
    and.b32 %r665, %r669, %r667;    setp.ne.u32 p, %r665, 0;
    vote.ballot.sync.b32 %r665, p, 0xffffffff;
    @!p not.b32 %r665, %r665;
}

	// end inline asm
	and.b32  	%r681, %r665, %r680;
	mov.b32 	%r670, 128;
	// begin inline asm
	{
    .reg .pred p;
    and.b32 %r668, %r669, %r670;    setp.ne.u32 p, %r668, 0;
    vote.ballot.sync.b32 %r668, p, 0xffffffff;
    @!p not.b32 %r668, %r668;
}

	// end inline asm
	and.b32  	%r682, %r668, %r681;
	clz.b32 	%r683, %r682;
	sub.s32 	%r167, 31, %r683;
	and.b32  	%r684, %r646, %r682;
	popc.b32 	%r168, %r684;
	setp.ne.s32 	%p72, %r295, %r167;
	mov.b32 	%r1783, 0;
	@%p72 bra 	$L__BB19_117;
	shl.b32 	%r685, %r669, 2;
	add.s32 	%r686, %r164, %r685;
	atom.shared.add.u32 	%r1783, [%r686], %r168;
$L__BB19_117:
	shfl.sync.idx.b32	%r712|%p73, %r1783, %r167, 31, -1;
	add.s32 	%r171, %r168, %r712;
	shr.u32 	%r713, %r1765, %r293;
	and.b32  	%r709, %r713, %r82;
	mov.b32 	%r689, 1;
	// begin inline asm
	{
    .reg .pred p;
    and.b32 %r687, %r709, %r689;    setp.ne.u32 p, %r687, 0;
    vote.ballot.sync.b32 %r687, p, 0xffffffff;
    @!p not.b32 %r687, %r687;
}

	// end inline asm
	mov.b32 	%r692, 2;
	// begin inline asm
	{
    .reg .pred p;
    and.b32 %r690, %r709, %r692;    setp.ne.u32 p, %r690, 0;
    vote.ballot.sync.b32 %r690, p, 0xffffffff;
    @!p not.b32 %r690, %r690;
}

	// end inline asm
	and.b32  	%r714, %r690, %r687;
	mov.b32 	%r695, 4;
	// begin inline asm
	{
    .reg .pred p;
    and.b32 %r693, %r709, %r695;    setp.ne.u32 p, %r693, 0;
    vote.ballot.sync.b32 %r693, p, 0xffffffff;
    @!p not.b32 %r693, %r693;
}

	// end inline asm
	and.b32  	%r715, %r693, %r714;
	mov.b32 	%r698, 8;
	// begin inline asm
	{
    .reg .pred p;
    and.b32 %r696, %r709, %r698;    setp.ne.u32 p, %r696, 0;
    vote.ballot.sync.b32 %r696, p, 0xffffffff;
    @!p not.b32 %r696, %r696;
}

	// end inline asm
	and.b32  	%r716, %r696, %r715;
	mov.b32 	%r701, 16;
	// begin inline asm
	{
    .reg .pred p;
    and.b32 %r699, %r709, %r701;    setp.ne.u32 p, %r699, 0;
    vote.ballot.sync.b32 %r699, p, 0xffffffff;
    @!p not.b32 %r699, %r699;
}

	// end inline asm
	and.b32  	%r717, %r699, %r716;
	mov.b32 	%r704, 32;
	// begin inline asm
	{
    .reg .pred p;
    and.b32 %r702, %r709, %r704;    setp.ne.u32 p, %r702, 0;
    vote.ballot.sync.b32 %r702, p, 0xffffffff;
    @!p not.b32 %r702, %r702;
}

	// end inline asm
	and.b32  	%r718, %r702, %r717;
	mov.b32 	%r707, 64;
	// begin inline asm
	{
    .reg .pred p;
    and.b32 %r705, %r709, %r707;    setp.ne.u32 p, %r705, 0;
    vote.ballot.sync.b32 %r705, p, 0xffffffff;
    @!p not.b32 %r705, %r705;
}

	// end inline asm
	and.b32  	%r719, %r705, %r718;
	mov.b32 	%r710, 128;
	// begin inline asm
	{
    .reg .pred p;
    and.b32 %r708, %r709, %r710;    setp.ne.u32 p, %r708, 0;
    vote.ballot.sync.b32 %r708, p, 0xffffffff;
    @!p not.b32 %r708, %r708;
}

	// end inline asm
	and.b32  	%r720, %r708, %r719;
	clz.b32 	%r721, %r720;
	sub.s32 	%r173, 31, %r721;
	and.b32  	%r722, %r646, %r720;
	popc.b32 	%r174, %r722;
	setp.ne.s32 	%p74, %r295, %r173;
	mov.b32 	%r1784, 0;
	@%p74 bra 	$L__BB19_119;
	shl.b32 	%r723, %r709, 2;
	add.s32 	%r724, %r164, %r723;
	atom.shared.add.u32 	%r1784, [%r724], %r174;
$L__BB19_119:
	shfl.sync.idx.b32	%r750|%p75, %r1784, %r173, 31, -1;
	add.s32 	%r177, %r174, %r750;
	shr.u32 	%r751, %r1766, %r293;
	and.b32  	%r747, %r751, %r82;
	mov.b32 	%r727, 1;
	// begin inline asm
	{
    .reg .pred p;
    and.b32 %r725, %r747, %r727;    setp.ne.u32 p, %r725, 0;
    vote.ballot.sync.b32 %r725, p, 0xffffffff;
    @!p not.b32 %r725, %r725;
}

	// end inline asm
	mov.b32 	%r730, 2;
	// begin inline asm
	{
    .reg .pred p;
    and.b32 %r728, %r747, %r730;    setp.ne.u32 p, %r728, 0;
    vote.ballot.sync.b32 %r728, p, 0xffffffff;
    @!p not.b32 %r728, %r728;
}

	// end inline asm
	and.b32  	%r752, %r728, %r725;
	mov.b32 	%r733, 4;
	// begin inline asm
	{
    .reg .pred p;
    and.b32 %r731, %r747, %r733;    setp.ne.u32 p, %r731, 0;
    vote.ballot.sync.b32 %r731, p, 0xffffffff;
    @!p not.b32 %r731, %r731;
}

	// end inline asm
	and.b32  	%r753, %r731, %r752;
	mov.b32 	%r736, 8;
	// begin inline asm
	{
    .reg .pred p;
    and.b32 %r734, %r747, %r736;    setp.ne.u32 p, %r734, 0;
    vote.ballot.sync.b32 %r734, p, 0xffffffff;
    @!p not.b32 %r734, %r734;
}

	// end inline asm
	and.b32  	%r754, %r734, %r753;
	mov.b32 	%r739, 16;
	// begin inline asm
	{
    .reg .pred p;
    and.b32 %r737, %r747, %r739;    setp.ne.u32 p, %r737, 0;
    vote.ballot.sync.b32 %r737, p, 0xffffffff;
    @!p not.b32 %r737, %r737;
}

	// end inline asm
	and.b32  	%r755, %r737, %r754;
	mov.b32 	%r742, 32;
	// begin inline asm
	{
    .reg .pred p;
    and.b32 %r740, %r747, %r742;    setp.ne.u32 p, %r740, 0;
    vote.ballot.sync.b32 %r740, p, 0xffffffff;
    @!p not.b32 %r740, %r740;
}

	// end inline asm
	and.b32  	%r756, %r740, %r755;
	mov.b32 	%r745, 64;
	// begin inline asm
	{
    .reg .pred p;
    and.b32 %r743, %r747, %r745;    setp.ne.u32 p, %r743, 0;
    vote.ballot.sync.b32 %r743, p, 0xffffffff;
    @!p not.b32 %r743, %r743;
}

	// end inline asm
	and.b32  	%r757, %r743, %r756;
	mov.b32 	%r748, 128;
	// begin inline asm
	{
    .reg .pred p;
    and.b32 %r746, %r747, %r748;    setp.ne.u32 p, %r746, 0;
    vote.ballot.sync.b32 %r746, p, 0xffffffff;
    @!p not.b32 %r746, %r746;
}

	// end inline asm
	and.b32  	%r758, %r746, %r757;
	clz.b32 	%r759, %r758;
	sub.s32 	%r179, 31, %r759;
	and.b32  	%r760, %r646, %r758;
	popc.b32 	%r180, %r760;
	setp.ne.s32 	%p76, %r295, %r179;
	mov.b32 	%r1785, 0;
	@%p76 bra 	$L__BB19_121;
	shl.b32 	%r761, %r747, 2;
	add.s32 	%r762, %r164, %r761;
	atom.shared.add.u32 	%r1785, [%r762], %r180;
$L__BB19_121:
	shfl.sync.idx.b32	%r788|%p77, %r1785, %r179, 31, -1;
	add.s32 	%r183, %r180, %r788;
	shr.u32 	%r789, %r1767, %r293;
	and.b32  	%r785, %r789, %r82;
	mov.b32 	%r765, 1;
	// begin inline asm
	{
    .reg .pred p;
    and.b32 %r763, %r785, %r765;    setp.ne.u32 p, %r763, 0;
    vote.ballot.sync.b32 %r763, p, 0xffffffff;
    @!p not.b32 %r763, %r763;
}

	// end inline asm
	mov.b32 	%r768, 2;
	// begin inline asm
	{
    .reg .pred p;
    and.b32 %r766, %r785, %r768;    setp.ne.u32 p, %r766, 0;
    vote.ballot.sync.b32 %r766, p, 0xffffffff;
    @!p not.b32 %r766, %r766;
}

	// end inline asm
	and.b32  	%r790, %r766, %r763;
	mov.b32 	%r771, 4;
	// begin inline asm
	{
    .reg .pred p;
    and.b32 %r769, %r785, %r771;    setp.ne.u32 p, %r769, 0;
    vote.ballot.sync.b32 %r769, p, 0xffffffff;
    @!p not.b32 %r769, %r769;
}

	// end inline asm
	and.b32  	%r791, %r769, %r790;
	mov.b32 	%r774, 8;
	// begin inline asm
	{
    .reg .pred p;
    and.b32 %r772, %r785, %r774;    setp.ne.u32 p, %r772, 0;
    vote.ballot.sync.b32 %r772, p, 0xffffffff;
    @!p not.b32 %r772, %r772;
}

	// end inline asm
	and.b32  	%r792, %r772, %r791;
	mov.b32 	%r777, 16;
	// begin inline asm
	{
    .reg .pred p;
    and.b32 %r775, %r785, %r777;    setp.ne.u32 p, %r775, 0;
    vote.ballot.sync.b32 %r775, p, 0xffffffff;
    @!p not.b32 %r775, %r775;
}

	// end inline asm
	and.b32  	%r793, %r775, %r792;
	mov.b32 	%r780, 32;
	// begin inline asm
	{
    .reg .pred p;
    and.b32 %r778, %r785, %r780;    setp.ne.u32 p, %r778, 0;
    vote.ballot.sync.b32 %r778, p, 0xffffffff;
    @!p not.b32 %r778, %r778;
}

	// end inline asm
	and.b32  	%r794, %r778, %r793;
	mov.b32 	%r783, 64;
	// begin inline asm
	{
    .reg .pred p;
    and.b32 %r781, %r785, %r783;    setp.ne.u32 p, %r781, 0;
    vote.ballot.sync.b32 %r781, p, 0xffffffff;
    @!p not.b32 %r781, %r781;
}

	// end inline asm
	and.b32  	%r795, %r781, %r794;
	mov.b32 	%r786, 128;
	// begin inline asm
	{
    .reg .pred p;
    and.b32 %r784, %r785, %r786;    setp.ne.u32 p, %r784, 0;
    vote.ballot.sync.b32 %r784, p, 0xffffffff;
    @!p not.b32 %r784, %r784;
}

	// end inline asm
	and.b32  	%r796, %r784, %r795;
	clz.b32 	%r797, %r796;
	sub.s32 	%r185, 31, %r797;
	and.b32  	%r798, %r646, %r796;
	popc.b32 	%r186, %r798;
	setp.ne.s32 	%p78, %r295, %r185;
	mov.b32 	%r1786, 0;
	@%p78 bra 	$L__BB19_123;
	shl.b32 	%r799, %r785, 2;
	add.s32 	%r800, %r164, %r799;
	atom.shared.add.u32 	%r1786, [%r800], %r186;
$L__BB19_123:
	shfl.sync.idx.b32	%r826|%p79, %r1786, %r185, 31, -1;
	add.s32 	%r189, %r186, %r826;
	shr.u32 	%r827, %r1768, %r293;
	and.b32  	%r823, %r827, %r82;
	mov.b32 	%r803, 1;
	// begin inline asm
	{
    .reg .pred p;
    and.b32 %r801, %r823, %r803;    setp.ne.u32 p, %r801, 0;
    vote.ballot.sync.b32 %r801, p, 0xffffffff;
    @!p not.b32 %r801, %r801;
}

	// end inline asm
	mov.b32 	%r806, 2;
	// begin inline asm
	{
    .reg .pred p;
    and.b32 %r804, %r823, %r806;    setp.ne.u32 p, %r804, 0;
    vote.ballot.sync.b32 %r804, p, 0xffffffff;
    @!p not.b32 %r804, %r804;
}

	// end inline asm
	and.b32  	%r828, %r804, %r801;
	mov.b32 	%r809, 4;
	// begin inline asm
	{
    .reg .pred p;
    and.b32 %r807, %r823, %r809;    setp.ne.u32 p, %r807, 0;
    vote.ballot.sync.b32 %r807, p, 0xffffffff;
    @!p not.b32 %r807, %r807;
}

	// end inline asm
	and.b32  	%r829, %r807, %r828;
	mov.b32 	%r812, 8;
	// begin inline asm
	{
    .reg .pred p;
    and.b32 %r810, %r823, %r812;    setp.ne.u32 p, %r810, 0;
    vote.ballot.sync.b32 %r810, p, 0xffffffff;
    @!p not.b32 %r810, %r810;
}

	// end inline asm
	and.b32  	%r830, %r810, %r829;
	mov.b32 	%r815, 16;
	// begin inline asm
	{
    .reg .pred p;
    and.b32 %r813, %r823, %r815;    setp.ne.u32 p, %r813, 0;
    vote.ballot.sync.b32 %r813, p, 0xffffffff;
    @!p not.b32 %r813, %r813;
}

	// end inline asm
	and.b32  	%r831, %r813, %r830;
	mov.b32 	%r818, 32;
	// begin inline asm
	{
    .reg .pred p;
    and.b32 %r816, %r823, %r818;    setp.ne.u32 p, %r816, 0;
    vote.ballot.sync.b32 %r816, p, 0xffffffff;
    @!p not.b32 %r816, %r816;
}

	// end inline asm
	and.b32  	%r832, %r816, %r831;
	mov.b32 	%r821, 64;
	// begin inline asm
	{
    .reg .pred p;
    and.b32 %r819, %r823, %r821;    setp.ne.u32 p, %r819, 0;
    vote.ballot.sync.b32 %r819, p, 0xffffffff;
    @!p not.b32 %r819, %r819;
}

	// end inline asm
	and.b32  	%r833, %r819, %r832;
	mov.b32 	%r824, 128;
	// begin inline asm
	{
    .reg .pred p;
    and.b32 %r822, %r823, %r824;    setp.ne.u32 p, %r822, 0;
    vote.ballot.sync.b32 %r822, p, 0xffffffff;
    @!p not.b32 %r822, %r822;
}

	// end inline asm
	and.b32  	%r834, %r822, %r833;
	clz.b32 	%r835, %r834;
	sub.s32 	%r191, 31, %r835;
	and.b32  	%r836, %r646, %r834;
	popc.b32 	%r192, %r836;
	setp.ne.s32 	%p80, %r295, %r191;
	mov.b32 	%r1787, 0;
	@%p80 bra 	$L__BB19_125;
	shl.b32 	%r837, %r823, 2;
	add.s32 	%r838, %r164, %r837;
	atom.shared.add.u32 	%r1787, [%r838], %r192;
$L__BB19_125:
	shfl.sync.idx.b32	%r864|%p81, %r1787, %r191, 31, -1;
	add.s32 	%r195, %r192, %r864;
	shr.u32 	%r865, %r1769, %r293;
	and.b32  	%r861, %r865, %r82;
	mov.b32 	%r841, 1;
	// begin inline asm
	{
    .reg .pred p;
    and.b32 %r839, %r861, %r841;    setp.ne.u32 p, %r839, 0;
    vote.ballot.sync.b32 %r839, p, 0xffffffff;
    @!p not.b32 %r839, %r839;
}

	// end inline asm
	mov.b32 	%r844, 2;
	// begin inline asm
	{
    .reg .pred p;
    and.b32 %r842, %r861, %r844;    setp.ne.u32 p, %r842, 0;
    vote.ballot.sync.b32 %r842, p, 0xffffffff;
    @!p not.b32 %r842, %r842;
}

	// end inline asm
	and.b32  	%r866, %r842, %r839;
	mov.b32 	%r847, 4;
	// begin inline asm
	{
    .reg .pred p;
    and.b32 %r845, %r861, %r847;    setp.ne.u32 p, %r845, 0;
    vote.ballot.sync.b32 %r845, p, 0xffffffff;
    @!p not.b32 %r845, %r845;
}

	// end inline asm
	and.b32  	%r867, %r845, %r866;
	mov.b32 	%r850, 8;
	// begin inline asm
	{
    .reg .pred p;
    and.b32 %r848, %r861, %r850;    setp.ne.u32 p, %r848, 0;
    vote.ballot.sync.b32 %r848, p, 0xffffffff;
    @!p not.b32 %r848, %r848;
}

	// end inline asm
	and.b32  	%r868, %r848, %r867;
	mov.b32 	%r853, 16;
	// begin inline asm
	{
    .reg .pred p;
    and.b32 %r851, %r861, %r853;    setp.ne.u32 p, %r851, 0;
    vote.ballot.sync.b32 %r851, p, 0xffffffff;
    @!p not.b32 %r851, %r851;
}

	// end inline asm
	and.b32  	%r869, %r851, %r868;
	mov.b32 	%r856, 32;
	// begin inline asm
	{
    .reg .pred p;
    and.b32 %r854, %r861, %r856;    setp.ne.u32 p, %r854, 0;
    vote.ballot.sync.b32 %r854, p, 0xffffffff;
    @!p not.b32 %r854, %r854;
}

	// end inline asm
	and.b32  	%r870, %r854, %r869;
	mov.b32 	%r859, 64;
	// begin inline asm
	{
    .reg .pred p;
    and.b32 %r857, %r861, %r859;    setp.ne.u32 p, %r857, 0;
    vote.ballot.sync.b32 %r857, p, 0xffffffff;
    @!p not.b32 %r857, %r857;
}

	// end inline asm
	and.b32  	%r871, %r857, %r870;
	mov.b32 	%r862, 128;
	// begin inline asm
	{
    .reg .pred p;
    and.b32 %r860, %r861, %r862;    setp.ne.u32 p, %r860, 0;
    vote.ballot.sync.b32 %r860, p, 0xffffffff;
    @!p not.b32 %r860, %r860;
}

	// end inline asm
	and.b32  	%r872, %r860, %r871;
	clz.b32 	%r873, %r872;
	sub.s32 	%r197, 31, %r873;
	and.b32  	%r874, %r646, %r872;
	popc.b32 	%r198, %r874;
	setp.ne.s32 	%p82, %r295, %r197;
	mov.b32 	%r1788, 0;
	@%p82 bra 	$L__BB19_127;
	shl.b32 	%r875, %r861, 2;
	add.s32 	%r876, %r164, %r875;
	atom.shared.add.u32 	%r1788, [%r876], %r198;
$L__BB19_127:
	shfl.sync.idx.b32	%r902|%p83, %r1788, %r197, 31, -1;
	add.s32 	%r201, %r198, %r902;
	shr.u32 	%r903, %r1770, %r293;
	and.b32  	%r899, %r903, %r82;
	mov.b32 	%r879, 1;
	// begin inline asm
	{
    .reg .pred p;
    and.b32 %r877, %r899, %r879;    setp.ne.u32 p, %r877, 0;
    vote.ballot.sync.b32 %r877, p, 0xffffffff;
    @!p not.b32 %r877, %r877;
}

	// end inline asm
	mov.b32 	%r882, 2;
	// begin inline asm
	{
    .reg .pred p;
    and.b32 %r880, %r899, %r882;    setp.ne.u32 p, %r880, 0;
    vote.ballot.sync.b32 %r880, p, 0xffffffff;
    @!p not.b32 %r880, %r880;
}

	// end inline asm
	and.b32  	%r904, %r880, %r877;
	mov.b32 	%r885, 4;
	// begin inline asm
	{
    .reg .pred p;
    and.b32 %r883, %r899, %r885;    setp.ne.u32 p, %r883, 0;
    vote.ballot.sync.b32 %r883, p, 0xffffffff;
    @!p not.b32 %r883, %r883;
}

	// end inline asm
	and.b32  	%r905, %r883, %r904;
	mov.b32 	%r888, 8;
	// begin inline asm
	{
    .reg .pred p;
    and.b32 %r886, %r899, %r888;    setp.ne.u32 p, %r886, 0;
    vote.ballot.sync.b32 %r886, p, 0xffffffff;
    @!p not.b32 %r886, %r886;
}

	// end inline asm
	and.b32  	%r906, %r886, %r905;
	mov.b32 	%r891, 16;
	// begin inline asm
	{
    .reg .pred p;
    and.b32 %r889, %r899, %r891;    setp.ne.u32 p, %r889, 0;
    vote.ballot.sync.b32 %r889, p, 0xffffffff;
    @!p not.b32 %r889, %r889;
}

	// end inline asm
	and.b32  	%r907, %r889, %r906;
	mov.b32 	%r894, 32;
	// begin inline asm
	{
    .reg .pred p;
    and.b32 %r892, %r899, %r894;    setp.ne.u32 p, %r892, 0;
    vote.ballot.sync.b32 %r892, p, 0xffffffff;
    @!p not.b32 %r892, %r892;
}

	// end inline asm
	and.b32  	%r908, %r892, %r907;
	mov.b32 	%r897, 64;
	// begin inline asm
	{
    .reg .pred p;
    and.b32 %r895, %r899, %r897;    setp.ne.u32 p, %r895, 0;
    vote.ballot.sync.b32 %r895, p, 0xffffffff;
    @!p not.b32 %r895, %r895;
}

	// end inline asm
	and.b32  	%r909, %r895, %r908;
	mov.b32 	%r900, 128;
	// begin inline asm
	{
    .reg .pred p;
    and.b32 %r898, %r899, %r900;    setp.ne.u32 p, %r898, 0;
    vote.ballot.sync.b32 %r898, p, 0xffffffff;
    @!p not.b32 %r898, %r898;
}

	// end inline asm
	and.b32  	%r910, %r898, %r909;
	clz.b32 	%r911, %r910;
	sub.s32 	%r203, 31, %r911;
	and.b32  	%r912, %r646, %r910;
	popc.b32 	%r204, %r912;
	setp.ne.s32 	%p84, %r295, %r203;
	mov.b32 	%r1789, 0;
	@%p84 bra 	$L__BB19_129;
	shl.b32 	%r913, %r899, 2;
	add.s32 	%r914, %r164, %r913;
	atom.shared.add.u32 	%r1789, [%r914], %r204;
$L__BB19_129:
	shfl.sync.idx.b32	%r940|%p85, %r1789, %r203, 31, -1;
	add.s32 	%r207, %r204, %r940;
	shr.u32 	%r941, %r1771, %r293;
	and.b32  	%r937, %r941, %r82;
	mov.b32 	%r917, 1;
	// begin inline asm
	{
    .reg .pred p;
    and.b32 %r915, %r937, %r917;    setp.ne.u32 p, %r915, 0;
    vote.ballot.sync.b32 %r915, p, 0xffffffff;
    @!p not.b32 %r915, %r915;
}

	// end inline asm
	mov.b32 	%r920, 2;
	// begin inline asm
	{
    .reg .pred p;
    and.b32 %r918, %r937, %r920;    setp.ne.u32 p, %r918, 0;
    vote.ballot.sync.b32 %r918, p, 0xffffffff;
    @!p not.b32 %r918, %r918;
}

	// end inline asm
	and.b32  	%r942, %r918, %r915;
	mov.b32 	%r923, 4;
	// begin inline asm
	{
    .reg .pred p;
    and.b32 %r921, %r937, %r923;    setp.ne.u32 p, %r921, 0;
    vote.ballot.sync.b32 %r921, p, 0xffffffff;
    @!p not.b32 %r921, %r921;
}

	// end inline asm
	and.b32  	%r943, %r921, %r942;
	mov.b32 	%r926, 8;
	// begin inline asm
	{
    .reg .pred p;
    and.b32 %r924, %r937, %r926;    setp.ne.u32 p, %r924, 0;
    vote.ballot.sync.b32 %r924, p, 0xffffffff;
    @!p not.b32 %r924, %r924;
}

	// end inline asm
	and.b32  	%r944, %r924, %r943;
	mov.b32 	%r929, 16;
	// begin inline asm
	{
    .reg .pred p;
    and.b32 %r927, %r937, %r929;    setp.ne.u32 p, %r927, 0;
    vote.ballot.sync.b32 %r927, p, 0xffffffff;
    @!p not.b32 %r927, %r927;
}

	// end inline asm
	and.b32  	%r945, %r927, %r944;
	mov.b32 	%r932, 32;
	// begin inline asm
	{
    .reg .pred p;
    and.b32 %r930, %r937, %r932;    setp.ne.u32 p, %r930, 0;
    vote.ballot.sync.b32 %r930, p, 0xffffffff;
    @!p not.b32 %r930, %r930;
}

	// end inline asm
	and.b32  	%r946, %r930, %r945;
	mov.b32 	%r935, 64;
	// begin inline asm
	{
    .reg .pred p;
    and.b32 %r933, %r937, %r935;    setp.ne.u32 p, %r933, 0;
    vote.ballot.sync.b32 %r933, p, 0xffffffff;
    @!p not.b32 %r933, %r933;
}

	// end inline asm
	and.b32  	%r947, %r933, %r946;
	mov.b32 	%r938, 128;
	// begin inline asm
	{
    .reg .pred p;
    and.b32 %r936, %r937, %r938;    setp.ne.u32 p, %r936, 0;
    vote.ballot.sync.b32 %r936, p, 0xffffffff;
    @!p not.b32 %r936, %r936;
}

	// end inline asm
	and.b32  	%r948, %r936, %r947;
	clz.b32 	%r949, %r948;
	sub.s32 	%r209, 31, %r949;
	and.b32  	%r950, %r646, %r948;
	popc.b32 	%r210, %r950;
	setp.ne.s32 	%p86, %r295, %r209;
	mov.b32 	%r1790, 0;
	@%p86 bra 	$L__BB19_131;
	shl.b32 	%r951, %r937, 2;
	add.s32 	%r952, %r164, %r951;
	atom.shared.add.u32 	%r1790, [%r952], %r210;
$L__BB19_131:
	shfl.sync.idx.b32	%r978|%p87, %r1790, %r209, 31, -1;
	add.s32 	%r213, %r210, %r978;
	shr.u32 	%r979, %r1772, %r293;
	and.b32  	%r975, %r979, %r82;
	mov.b32 	%r955, 1;
	// begin inline asm
	{
    .reg .pred p;
    and.b32 %r953, %r975, %r955;    setp.ne.u32 p, %r953, 0;
    vote.ballot.sync.b32 %r953, p, 0xffffffff;
    @!p not.b32 %r953, %r953;
}

	// end inline asm
	mov.b32 	%r958, 2;
	// begin inline asm
	{
    .reg .pred p;
    and.b32 %r956, %r975, %r958;    setp.ne.u32 p, %r956, 0;
    vote.ballot.sync.b32 %r956, p, 0xffffffff;
    @!p not.b32 %r956, %r956;
}

	// end inline asm
	and.b32  	%r980, %r956, %r953;
	mov.b32 	%r961, 4;
	// begin inline asm
	{
    .reg .pred p;
    and.b32 %r959, %r975, %r961;    setp.ne.u32 p, %r959, 0;
    vote.ballot.sync.b32 %r959, p, 0xffffffff;
    @!p not.b32 %r959, %r959;
}

	// end inline asm
	and.b32  	%r981, %r959, %r980;
	mov.b32 	%r964, 8;
	// begin inline asm
	{
    .reg .pred p;
    and.b32 %r962, %r975, %r964;    setp.ne.u32 p, %r962, 0;
    vote.ballot.sync.b32 %r962, p, 0xffffffff;
    @!p not.b32 %r962, %r962;
}

	// end inline asm
	and.b32  	%r982, %r962, %r981;
	mov.b32 	%r967, 16;
	// begin inline asm
	{
    .reg .pred p;
    and.b32 %r965, %r975, %r967;    setp.ne.u32 p, %r965, 0;
    vote.ballot.sync.b32 %r965, p, 0xffffffff;
    @!p not.b32 %r965, %r965;
}

	// end inline asm
	and.b32  	%r983, %r965, %r982;
	mov.b32 	%r970, 32;
	// begin inline asm
	{
    .reg .pred p;
    and.b32 %r968, %r975, %r970;    setp.ne.u32 p, %r968, 0;
    vote.ballot.sync.b32 %r968, p, 0xffffffff;
    @!p not.b32 %r968, %r968;
}

	// end inline asm
	and.b32  	%r984, %r968, %r983;
	mov.b32 	%r973, 64;
	// begin inline asm
	{
    .reg .pred p;
    and.b32 %r971, %r975, %r973;    setp.ne.u32 p, %r971, 0;
    vote.ballot.sync.b32 %r971, p, 0xffffffff;
    @!p not.b32 %r971, %r971;
}

	// end inline asm
	and.b32  	%r985, %r971, %r984;
	mov.b32 	%r976, 128;
	// begin inline asm
	{
    .reg .pred p;
    and.b32 %r974, %r975, %r976;    setp.ne.u32 p, %r974, 0;
    vote.ballot.sync.b32 %r974, p, 0xffffffff;
    @!p not.b32 %r974, %r974;
}

	// end inline asm
	and.b32  	%r986, %r974, %r985;
	clz.b32 	%r987, %r986;
	sub.s32 	%r215, 31, %r987;
	and.b32  	%r988, %r646, %r986;
	popc.b32 	%r216, %r988;
	setp.ne.s32 	%p88, %r295, %r215;
	mov.b32 	%r1791, 0;
	@%p88 bra 	$L__BB19_133;
	shl.b32 	%r989, %r975, 2;
	add.s32 	%r990, %r164, %r989;
	atom.shared.add.u32 	%r1791, [%r990], %r216;
$L__BB19_133:
	shfl.sync.idx.b32	%r1016|%p89, %r1791, %r215, 31, -1;
	add.s32 	%r219, %r216, %r1016;
	shr.u32 	%r1017, %r1773, %r293;
	and.b32  	%r1013, %r1017, %r82;
	mov.b32 	%r993, 1;
	// begin inline asm
	{
    .reg .pred p;
    and.b32 %r991, %r1013, %r993;    setp.ne.u32 p, %r991, 0;
    vote.ballot.sync.b32 %r991, p, 0xffffffff;
    @!p not.b32 %r991, %r991;
}

	// end inline asm
	mov.b32 	%r996, 2;
	// begin inline asm
	{
    .reg .pred p;
    and.b32 %r994, %r1013, %r996;    setp.ne.u32 p, %r994, 0;
    vote.ballot.sync.b32 %r994, p, 0xffffffff;
    @!p not.b32 %r994, %r994;
}

	// end inline asm
	and.b32  	%r1018, %r994, %r991;
	mov.b32 	%r999, 4;
	// begin inline asm
	{
    .reg .pred p;
    and.b32 %r997, %r1013, %r999;    setp.ne.u32 p, %r997, 0;
    vote.ballot.sync.b32 %r997, p, 0xffffffff;
    @!p not.b32 %r997, %r997;
}

	// end inline asm
	and.b32  	%r1019, %r997, %r1018;
	mov.b32 	%r1002, 8;
	// begin inline asm
	{
    .reg .pred p;
    and.b32 %r1000, %r1013, %r1002;    setp.ne.u32 p, %r1000, 0;
    vote.ballot.sync.b32 %r1000, p, 0xffffffff;
    @!p not.b32 %r1000, %r1000;
}

	// end inline asm
	and.b32  	%r1020, %r1000, %r1019;
	mov.b32 	%r1005, 16;
	// begin inline asm
	{
    .reg .pred p;
    and.b32 %r1003, %r1013, %r1005;    setp.ne.u32 p, %r1003, 0;
    vote.ballot.sync.b32 %r1003, p, 0xffffffff;
    @!p not.b32 %r1003, %r1003;
}

	// end inline asm
	and.b32  	%r1021, %r1003, %r1020;
	mov.b32 	%r1008, 32;
	// begin inline asm
	{
    .reg .pred p;
    and.b32 %r1006, %r1013, %r1008;    setp.ne.u32 p, %r1006, 0;
    vote.ballot.sync.b32 %r1006, p, 0xffffffff;
    @!p not.b32 %r1006, %r1006;
}

	// end inline asm
	and.b32  	%r1022, %r1006, %r1021;
	mov.b32 	%r1011, 64;
	// begin inline asm
	{
    .reg .pred p;
    and.b32 %r1009, %r1013, %r1011;    setp.ne.u32 p, %r1009, 0;
    vote.ballot.sync.b32 %r1009, p, 0xffffffff;
    @!p not.b32 %r1009, %r1009;
}

	// end inline asm
	and.b32  	%r1023, %r1009, %r1022;
	mov.b32 	%r1014, 128;
	// begin inline asm
	{
    .reg .pred p;
    and.b32 %r1012, %r1013, %r1014;    setp.ne.u32 p, %r1012, 0;
    vote.ballot.sync.b32 %r1012, p, 0xffffffff;
    @!p not.b32 %r1012, %r1012;
}

	// end inline asm
	and.b32  	%r1024, %r1012, %r1023;
	clz.b32 	%r1025, %r1024;
	sub.s32 	%r221, 31, %r1025;
	and.b32  	%r1026, %r646, %r1024;
	popc.b32 	%r222, %r1026;
	setp.ne.s32 	%p90, %r295, %r221;
	mov.b32 	%r1792, 0;
	@%p90 bra 	$L__BB19_135;
	shl.b32 	%r1027, %r1013, 2;
	add.s32 	%r1028, %r164, %r1027;
	atom.shared.add.u32 	%r1792, [%r1028], %r222;
$L__BB19_135:
	shfl.sync.idx.b32	%r1054|%p91, %r1792, %r221, 31, -1;
	add.s32 	%r225, %r222, %r1054;
	shr.u32 	%r1055, %r1774, %r293;
	and.b32  	%r1051, %r1055, %r82;
	mov.b32 	%r1031, 1;
	// begin inline asm
	{
    .reg .pred p;
    and.b32 %r1029, %r1051, %r1031;    setp.ne.u32 p, %r1029, 0;
    vote.ballot.sync.b32 %r1029, p, 0xffffffff;
    @!p not.b32 %r1029, %r1029;
}

	// end inline asm
	mov.b32 	%r1034, 2;
	// begin inline asm
	{
    .reg .pred p;
    and.b32 %r1032, %r1051, %r1034;    setp.ne.u32 p, %r1032, 0;
    vote.ballot.sync.b32 %r1032, p, 0xffffffff;
    @!p not.b32 %r1032, %r1032;
}

	// end inline asm
	and.b32  	%r1056, %r1032, %r1029;
	mov.b32 	%r1037, 4;
	// begin inline asm
	{
    .reg .pred p;
    and.b32 %r1035, %r1051, %r1037;    setp.ne.u32 p, %r1035, 0;
    vote.ballot.sync.b32 %r1035, p, 0xffffffff;
    @!p not.b32 %r1035, %r1035;
}

	// end inline asm
	and.b32  	%r1057, %r1035, %r1056;
	mov.b32 	%r1040, 8;
	// begin inline asm
	{
    .reg .pred p;
    and.b32 %r1038, %r1051, %r1040;    setp.ne.u32 p, %r1038, 0;
    vote.ballot.sync.b32 %r1038, p, 0xffffffff;
    @!p not.b32 %r1038, %r1038;
}

	// end inline asm
	and.b32  	%r1058, %r1038, %r1057;
	mov.b32 	%r1043, 16;
	// begin inline asm
	{
    .reg .pred p;
    and.b32 %r1041, %r1051, %r1043;    setp.ne.u32 p, %r1041, 0;
    vote.ballot.sync.b32 %r1041, p, 0xffffffff;
    @!p not.b32 %r1041, %r1041;
}

	// end inline asm
	and.b32  	%r1059, %r1041, %r1058;
	mov.b32 	%r1046, 32;
	// begin inline asm
	{
    .reg .pred p;
    and.b32 %r1044, %r1051, %r1046;    setp.ne.u32 p, %r1044, 0;
    vote.ballot.sync.b32 %r1044, p, 0xffffffff;
    @!p not.b32 %r1044, %r1044;
}

	// end inline asm
	and.b32  	%r1060, %r1044, %r1059;
	mov.b32 	%r1049, 64;
	// begin inline asm
	{
    .reg .pred p;
    and.b32 %r1047, %r1051, %r1049;    setp.ne.u32 p, %r1047, 0;
    vote.ballot.sync.b32 %r1047, p, 0xffffffff;
    @!p not.b32 %r1047, %r1047;
}

	// end inline asm
	and.b32  	%r1061, %r1047, %r1060;
	mov.b32 	%r1052, 128;
	// begin inline asm
	{
    .reg .pred p;
    and.b32 %r1050, %r1051, %r1052;    setp.ne.u32 p, %r1050, 0;
    vote.ballot.sync.b32 %r1050, p, 0xffffffff;
    @!p not.b32 %r1050, %r1050;
}

	// end inline asm
	and.b32  	%r1062, %r1050, %r1061;
	clz.b32 	%r1063, %r1062;
	sub.s32 	%r227, 31, %r1063;
	and.b32  	%r1064, %r646, %r1062;
	popc.b32 	%r228, %r1064;
	setp.ne.s32 	%p92, %r295, %r227;
	mov.b32 	%r1793, 0;
	@%p92 bra 	$L__BB19_137;
	shl.b32 	%r1065, %r1051, 2;
	add.s32 	%r1066, %r164, %r1065;
	atom.shared.add.u32 	%r1793, [%r1066], %r228;
$L__BB19_137:
	shfl.sync.idx.b32	%r1092|%p93, %r1793, %r227, 31, -1;
	add.s32 	%r231, %r228, %r1092;
	shr.u32 	%r1093, %r1775, %r293;
	and.b32  	%r1089, %r1093, %r82;
	mov.b32 	%r1069, 1;
	// begin inline asm
	{
    .reg .pred p;
    and.b32 %r1067, %r1089, %r1069;    setp.ne.u32 p, %r1067, 0;
    vote.ballot.sync.b32 %r1067, p, 0xffffffff;
    @!p not.b32 %r1067, %r1067;
}

	// end inline asm
	mov.b32 	%r1072, 2;
	// begin inline asm
	{
    .reg .pred p;
    and.b32 %r1070, %r1089, %r1072;    setp.ne.u32 p, %r1070, 0;
    vote.ballot.sync.b32 %r1070, p, 0xffffffff;
    @!p not.b32 %r1070, %r1070;
}

	// end inline asm
	and.b32  	%r1094, %r1070, %r1067;
	mov.b32 	%r1075, 4;
	// begin inline asm
	{
    .reg .pred p;
    and.b32 %r1073, %r1089, %r1075;    setp.ne.u32 p, %r1073, 0;
    vote.ballot.sync.b32 %r1073, p, 0xffffffff;
    @!p not.b32 %r1073, %r1073;
}

	// end inline asm
	and.b32  	%r1095, %r1073, %r1094;
	mov.b32 	%r1078, 8;
	// begin inline asm
	{
    .reg .pred p;
    and.b32 %r1076, %r1089, %r1078;    setp.ne.u32 p, %r1076, 0;
    vote.ballot.sync.b32 %r1076, p, 0xffffffff;
    @!p not.b32 %r1076, %r1076;
}

	// end inline asm
	and.b32  	%r1096, %r1076, %r1095;
	mov.b32 	%r1081, 16;
	// begin inline asm
	{
    .reg .pred p;
    and.b32 %r1079, %r1089, %r1081;    setp.ne.u32 p, %r1079, 0;
    vote.ballot.sync.b32 %r1079, p, 0xffffffff;
    @!p not.b32 %r1079, %r1079;
}

	// end inline asm
	and.b32  	%r1097, %r1079, %r1096;
	mov.b32 	%r1084, 32;
	// begin inline asm
	{
    .reg .pred p;
    and.b32 %r1082, %r1089, %r1084;    setp.ne.u32 p, %r1082, 0;
    vote.ballot.sync.b32 %r1082, p, 0xffffffff;
    @!p not.b32 %r1082, %r1082;
}

	// end inline asm
	and.b32  	%r1098, %r1082, %r1097;
	mov.b32 	%r1087, 64;
	// begin inline asm
	{
    .reg .pred p;
    and.b32 %r1085, %r1089, %r1087;    setp.ne.u32 p, %r1085, 0;
    vote.ballot.sync.b32 %r1085, p, 0xffffffff;
    @!p not.b32 %r1085, %r1085;
}

	// end inline asm
	and.b32  	%r1099, %r1085, %r1098;
	mov.b32 	%r1090, 128;
	// begin inline asm
	{
    .reg .pred p;
    and.b32 %r1088, %r1089, %r1090;    setp.ne.u32 p, %r1088, 0;
    vote.ballot.sync.b32 %r1088, p, 0xffffffff;
    @!p not.b32 %r1088, %r1088;
}

	// end inline asm
	and.b32  	%r1100, %r1088, %r1099;
	clz.b32 	%r1101, %r1100;
	sub.s32 	%r233, 31, %r1101;
	and.b32  	%r1102, %r646, %r1100;
	popc.b32 	%r234, %r1102;
	setp.ne.s32 	%p94, %r295, %r233;
	mov.b32 	%r1794, 0;
	@%p94 bra 	$L__BB19_139;
	shl.b32 	%r1103, %r1089, 2;
	add.s32 	%r1104, %r164, %r1103;
	atom.shared.add.u32 	%r1794, [%r1104], %r234;
$L__BB19_139:
	shfl.sync.idx.b32	%r1130|%p95, %r1794, %r233, 31, -1;
	add.s32 	%r237, %r234, %r1130;
	shr.u32 	%r1131, %r1776, %r293;
	and.b32  	%r1127, %r1131, %r82;
	mov.b32 	%r1107, 1;
	// begin inline asm
	{
    .reg .pred p;
    and.b32 %r1105, %r1127, %r1107;    setp.ne.u32 p, %r1105, 0;
    vote.ballot.sync.b32 %r1105, p, 0xffffffff;
    @!p not.b32 %r1105, %r1105;
}

	// end inline asm
	mov.b32 	%r1110, 2;
	// begin inline asm
	{
    .reg .pred p;
    and.b32 %r1108, %r1127, %r1110;    setp.ne.u32 p, %r1108, 0;
    vote.ballot.sync.b32 %r1108, p, 0xffffffff;
    @!p not.b32 %r1108, %r1108;
}

	// end inline asm
	and.b32  	%r1132, %r1108, %r1105;
	mov.b32 	%r1113, 4;
	// begin inline asm
	{
    .reg .pred p;
    and.b32 %r1111, %r1127, %r1113;    setp.ne.u32 p, %r1111, 0;
    vote.ballot.sync.b32 %r1111, p, 0xffffffff;
    @!p not.b32 %r1111, %r1111;
}

	// end inline asm
	and.b32  	%r1133, %r1111, %r1132;
	mov.b32 	%r1116, 8;
	// begin inline asm
	{
    .reg .pred p;
    and.b32 %r1114, %r1127, %r1116;    setp.ne.u32 p, %r1114, 0;
    vote.ballot.sync.b32 %r1114, p, 0xffffffff;
    @!p not.b32 %r1114, %r1114;
}

	// end inline asm
	and.b32  	%r1134, %r1114, %r1133;
	mov.b32 	%r1119, 16;
	// begin inline asm
	{
    .reg .pred p;
    and.b32 %r1117, %r1127, %r1119;    setp.ne.u32 p, %r1117, 0;
    vote.ballot.sync.b32 %r1117, p, 0xffffffff;
    @!p not.b32 %r1117, %r1117;
}

	// end inline asm
	and.b32  	%r1135, %r1117, %r1134;
	mov.b32 	%r1122, 32;
	// begin inline asm
	{
    .reg .pred p;
    and.b32 %r1120, %r1127, %r1122;    setp.ne.u32 p, %r1120, 0;
    vote.ballot.sync.b32 %r1120, p, 0xffffffff;
    @!p not.b32 %r1120, %r1120;
}

	// end inline asm
	and.b32  	%r1136, %r1120, %r1135;
	mov.b32 	%r1125, 64;
	// begin inline asm
	{
    .reg .pred p;
    and.b32 %r1123, %r1127, %r1125;    setp.ne.u32 p, %r1123, 0;
    vote.ballot.sync.b32 %r1123, p, 0xffffffff;
    @!p not.b32 %r1123, %r1123;
}

	// end inline asm
	and.b32  	%r1137, %r1123, %r1136;
	mov.b32 	%r1128, 128;
	// begin inline asm
	{
    .reg .pred p;
    and.b32 %r1126, %r1127, %r1128;    setp.ne.u32 p, %r1126, 0;
    vote.ballot.sync.b32 %r1126, p, 0xffffffff;
    @!p not.b32 %r1126, %r1126;
}

	// end inline asm
	and.b32  	%r1138, %r1126, %r1137;
	clz.b32 	%r1139, %r1138;
	sub.s32 	%r239, 31, %r1139;
	and.b32  	%r1140, %r646, %r1138;
	popc.b32 	%r240, %r1140;
	setp.ne.s32 	%p96, %r295, %r239;
	mov.b32 	%r1795, 0;
	@%p96 bra 	$L__BB19_141;
	shl.b32 	%r1141, %r1127, 2;
	add.s32 	%r1142, %r164, %r1141;
	atom.shared.add.u32 	%r1795, [%r1142], %r240;
$L__BB19_141:
	shfl.sync.idx.b32	%r1168|%p97, %r1795, %r239, 31, -1;
	add.s32 	%r243, %r240, %r1168;
	shr.u32 	%r1169, %r1777, %r293;
	and.b32  	%r1165, %r1169, %r82;
	mov.b32 	%r1145, 1;
	// begin inline asm
	{
    .reg .pred p;
    and.b32 %r1143, %r1165, %r1145;    setp.ne.u32 p, %r1143, 0;
    vote.ballot.sync.b32 %r1143, p, 0xffffffff;
    @!p not.b32 %r1143, %r1143;
}

	// end inline asm
	mov.b32 	%r1148, 2;
	// begin inline asm
	{
    .reg .pred p;
    and.b32 %r1146, %r1165, %r1148;    setp.ne.u32 p, %r1146, 0;
    vote.ballot.sync.b32 %r1146, p, 0xffffffff;
    @!p not.b32 %r1146, %r1146;
}

	// end inline asm
	and.b32  	%r1170, %r1146, %r1143;
	mov.b32 	%r1151, 4;
	// begin inline asm
	{
    .reg .pred p;
    and.b32 %r1149, %r1165, %r1151;    setp.ne.u32 p, %r1149, 0;
    vote.ballot.sync.b32 %r1149, p, 0xffffffff;
    @!p not.b32 %r1149, %r1149;
}

	// end inline asm
	and.b32  	%r1171, %r1149, %r1170;
	mov.b32 	%r1154, 8;
	// begin inline asm
	{
    .reg .pred p;
    and.b32 %r1152, %r1165, %r1154;    setp.ne.u32 p, %r1152, 0;
    vote.ballot.sync.b32 %r1152, p, 0xffffffff;
    @!p not.b32 %r1152, %r1152;
}

	// end inline asm
	and.b32  	%r1172, %r1152, %r1171;
	mov.b32 	%r1157, 16;
	// begin inline asm
	{
    .reg .pred p;
    and.b32 %r1155, %r1165, %r1157;    setp.ne.u32 p, %r1155, 0;
    vote.ballot.sync.b32 %r1155, p, 0xffffffff;
    @!p not.b32 %r1155, %r1155;
}

	// end inline asm
	and.b32  	%r1173, %r1155, %r1172;
	mov.b32 	%r1160, 32;
	// begin inline asm
	{
    .reg .pred p;
    and.b32 %r1158, %r1165, %r1160;    setp.ne.u32 p, %r1158, 0;
    vote.ballot.sync.b32 %r1158, p, 0xffffffff;
    @!p not.b32 %r1158, %r1158;
}

	// end inline asm
	and.b32  	%r1174, %r1158, %r1173;
	mov.b32 	%r1163, 64;
	// begin inline asm
	{
    .reg .pred p;
    and.b32 %r1161, %r1165, %r1163;    setp.ne.u32 p, %r1161, 0;
    vote.ballot.sync.b32 %r1161, p, 0xffffffff;
    @!p not.b32 %r1161, %r1161;
}

	// end inline asm
	and.b32  	%r1175, %r1161, %r1174;
	mov.b32 	%r1166, 128;
	// begin inline asm
	{
    .reg .pred p;
    and.b32 %r1164, %r1165, %r1166;    setp.ne.u32 p, %r1164, 0;
    vote.ballot.sync.b32 %r1164, p, 0xffffffff;
    @!p not.b32 %r1164, %r1164;
}

	// end inline asm
	and.b32  	%r1176, %r1164, %r1175;
	clz.b32 	%r1177, %r1176;
	sub.s32 	%r245, 31, %r1177;
	and.b32  	%r1178, %r646, %r1176;
	popc.b32 	%r246, %r1178;
	setp.ne.s32 	%p98, %r295, %r245;
	mov.b32 	%r1796, 0;
	@%p98 bra 	$L__BB19_143;
	shl.b32 	%r1179, %r1165, 2;
	add.s32 	%r1180, %r164, %r1179;
	atom.shared.add.u32 	%r1796, [%r1180], %r246;
$L__BB19_143:
	shfl.sync.idx.b32	%r1206|%p99, %r1796, %r245, 31, -1;
	add.s32 	%r249, %r246, %r1206;
	shr.u32 	%r1207, %r1778, %r293;
	and.b32  	%r1203, %r1207, %r82;
	mov.b32 	%r1183, 1;
	// begin inline asm
	{
    .reg .pred p;
    and.b32 %r1181, %r1203, %r1183;    setp.ne.u32 p, %r1181, 0;
    vote.ballot.sync.b32 %r1181, p, 0xffffffff;
    @!p not.b32 %r1181, %r1181;
}

	// end inline asm
	mov.b32 	%r1186, 2;
	// begin inline asm
	{
    .reg .pred p;
    and.b32 %r1184, %r1203, %r1186;    setp.ne.u32 p, %r1184, 0;
    vote.ballot.sync.b32 %r1184, p, 0xffffffff;
    @!p not.b32 %r1184, %r1184;
}

	// end inline asm
	and.b32  	%r1208, %r1184, %r1181;
	mov.b32 	%r1189, 4;
	// begin inline asm
	{
    .reg .pred p;
    and.b32 %r1187, %r1203, %r1189;    setp.ne.u32 p, %r1187, 0;
    vote.ballot.sync.b32 %r1187, p, 0xffffffff;
    @!p not.b32 %r1187, %r1187;
}

	// end inline asm
	and.b32  	%r1209, %r1187, %r1208;
	mov.b32 	%r1192, 8;
	// begin inline asm
	{
    .reg .pred p;
    and.b32 %r1190, %r1203, %r1192;    setp.ne.u32 p, %r1190, 0;
    vote.ballot.sync.b32 %r1190, p, 0xffffffff;
    @!p not.b32 %r1190, %r1190;
}

	// end inline asm
	and.b32  	%r1210, %r1190, %r1209;
	mov.b32 	%r1195, 16;
	// begin inline asm
	{
    .reg .pred p;
    and.b32 %r1193, %r1203, %r1195;    setp.ne.u32 p, %r1193, 0;
    vote.ballot.sync.b32 %r1193, p, 0xffffffff;
    @!p not.b32 %r1193, %r1193;
}

	// end inline asm
	and.b32  	%r1211, %r1193, %r1210;
	mov.b32 	%r1198, 32;
	// begin inline asm
	{
    .reg .pred p;
    and.b32 %r1196, %r1203, %r1198;    setp.ne.u32 p, %r1196, 0;
    vote.ballot.sync.b32 %r1196, p, 0xffffffff;
    @!p not.b32 %r1196, %r1196;
}

	// end inline asm
	and.b32  	%r1212, %r1196, %r1211;
	mov.b32 	%r1201, 64;
	// begin inline asm
	{
    .reg .pred p;
    and.b32 %r1199, %r1203, %r1201;    setp.ne.u32 p, %r1199, 0;
    vote.ballot.sync.b32 %r1199, p, 0xffffffff;
    @!p not.b32 %r1199, %r1199;
}

	// end inline asm
	and.b32  	%r1213, %r1199, %r1212;
	mov.b32 	%r1204, 128;
	// begin inline asm
	{
    .reg .pred p;
    and.b32 %r1202, %r1203, %r1204;    setp.ne.u32 p, %r1202, 0;
    vote.ballot.sync.b32 %r1202, p, 0xffffffff;
    @!p not.b32 %r1202, %r1202;
}

	// end inline asm
	and.b32  	%r1214, %r1202, %r1213;
	clz.b32 	%r1215, %r1214;
	sub.s32 	%r251, 31, %r1215;
	and.b32  	%r1216, %r646, %r1214;
	popc.b32 	%r252, %r1216;
	setp.ne.s32 	%p100, %r295, %r251;
	mov.b32 	%r1797, 0;
	@%p100 bra 	$L__BB19_145;
	shl.b32 	%r1217, %r1203, 2;
	add.s32 	%r1218, %r164, %r1217;
	atom.shared.add.u32 	%r1797, [%r1218], %r252;
$L__BB19_145:
	shfl.sync.idx.b32	%r1244|%p101, %r1797, %r251, 31, -1;
	add.s32 	%r255, %r252, %r1244;
	shr.u32 	%r1245, %r1779, %r293;
	and.b32  	%r1241, %r1245, %r82;
	mov.b32 	%r1221, 1;
	// begin inline asm
	{
    .reg .pred p;
    and.b32 %r1219, %r1241, %r1221;    setp.ne.u32 p, %r1219, 0;
    vote.ballot.sync.b32 %r1219, p, 0xffffffff;
    @!p not.b32 %r1219, %r1219;
}

	// end inline asm
	mov.b32 	%r1224, 2;
	// begin inline asm
	{
    .reg .pred p;
    and.b32 %r1222, %r1241, %r1224;    setp.ne.u32 p, %r1222, 0;
    vote.ballot.sync.b32 %r1222, p, 0xffffffff;
    @!p not.b32 %r1222, %r1222;
}

	// end inline asm
	and.b32  	%r1246, %r1222, %r1219;
	mov.b32 	%r1227, 4;
	// begin inline asm
	{
    .reg .pred p;
    and.b32 %r1225, %r1241, %r1227;    setp.ne.u32 p, %r1225, 0;
    vote.ballot.sync.b32 %r1225, p, 0xffffffff;
    @!p not.b32 %r1225, %r1225;
}

	// end inline asm
	and.b32  	%r1247, %r1225, %r1246;
	mov.b32 	%r1230, 8;
	// begin inline asm
	{
    .reg .pred p;
    and.b32 %r1228, %r1241, %r1230;    setp.ne.u32 p, %r1228, 0;
    vote.ballot.sync.b32 %r1228, p, 0xffffffff;
    @!p not.b32 %r1228, %r1228;
}

	// end inline asm
	and.b32  	%r1248, %r1228, %r1247;
	mov.b32 	%r1233, 16;
	// begin inline asm
	{
    .reg .pred p;
    and.b32 %r1231, %r1241, %r1233;    setp.ne.u32 p, %r1231, 0;
    vote.ballot.sync.b32 %r1231, p, 0xffffffff;
    @!p not.b32 %r1231, %r1231;
}

	// end inline asm
	and.b32  	%r1249, %r1231, %r1248;
	mov.b32 	%r1236, 32;
	// begin inline asm
	{
    .reg .pred p;
    and.b32 %r1234, %r1241, %r1236;    setp.ne.u32 p, %r1234, 0;
    vote.ballot.sync.b32 %r1234, p, 0xffffffff;
    @!p not.b32 %r1234, %r1234;
}

	// end inline asm
	and.b32  	%r1250, %r1234, %r1249;
	mov.b32 	%r1239, 64;
	// begin inline asm
	{
    .reg .pred p;
    and.b32 %r1237, %r1241, %r1239;    setp.ne.u32 p, %r1237, 0;
    vote.ballot.sync.b32 %r1237, p, 0xffffffff;
    @!p not.b32 %r1237, %r1237;
}

	// end inline asm
	and.b32  	%r1251, %r1237, %r1250;
	mov.b32 	%r1242, 128;
	// begin inline asm
	{
    .reg .pred p;
    and.b32 %r1240, %r1241, %r1242;    setp.ne.u32 p, %r1240, 0;
    vote.ballot.sync.b32 %r1240, p, 0xffffffff;
    @!p not.b32 %r1240, %r1240;
}

	// end inline asm
	and.b32  	%r1252, %r1240, %r1251;
	clz.b32 	%r1253, %r1252;
	sub.s32 	%r257, 31, %r1253;
	and.b32  	%r1254, %r646, %r1252;
	popc.b32 	%r258, %r1254;
	setp.ne.s32 	%p102, %r295, %r257;
	mov.b32 	%r1798, 0;
	@%p102 bra 	$L__BB19_147;
	shl.b32 	%r1259, %r1241, 2;
	add.s32 	%r1260, %r164, %r1259;
	atom.shared.add.u32 	%r1798, [%r1260], %r258;
$L__BB19_147:
	shfl.sync.idx.b32	%r1286|%p103, %r1798, %r257, 31, -1;
	add.s32 	%r261, %r258, %r1286;
	shr.u32 	%r1287, %r1780, %r293;
	and.b32  	%r1283, %r1287, %r82;
	mov.b32 	%r1263, 1;
	// begin inline asm
	{
    .reg .pred p;
    and.b32 %r1261, %r1283, %r1263;    setp.ne.u32 p, %r1261, 0;
    vote.ballot.sync.b32 %r1261, p, 0xffffffff;
    @!p not.b32 %r1261, %r1261;
}

	// end inline asm
	mov.b32 	%r1266, 2;
	// begin inline asm
	{
    .reg .pred p;
    and.b32 %r1264, %r1283, %r1266;    setp.ne.u32 p, %r1264, 0;
    vote.ballot.sync.b32 %r1264, p, 0xffffffff;
    @!p not.b32 %r1264, %r1264;
}

	// end inline asm
	and.b32  	%r1288, %r1264, %r1261;
	mov.b32 	%r1269, 4;
	// begin inline asm
	{
    .reg .pred p;
    and.b32 %r1267, %r1283, %r1269;    setp.ne.u32 p, %r1267, 0;
    vote.ballot.sync.b32 %r1267, p, 0xffffffff;
    @!p not.b32 %r1267, %r1267;
}

	// end inline asm
	and.b32  	%r1289, %r1267, %r1288;
	mov.b32 	%r1272, 8;
	// begin inline asm
	{
    .reg .pred p;
    and.b32 %r1270, %r1283, %r1272;    setp.ne.u32 p, %r1270, 0;
    vote.ballot.sync.b32 %r1270, p, 0xffffffff;
    @!p not.b32 %r1270, %r1270;
}

	// end inline asm
	and.b32  	%r1290, %r1270, %r1289;
	mov.b32 	%r1275, 16;
	// begin inline asm
	{
    .reg .pred p;
    and.b32 %r1273, %r1283, %r1275;    setp.ne.u32 p, %r1273, 0;
    vote.ballot.sync.b32 %r1273, p, 0xffffffff;
    @!p not.b32 %r1273, %r1273;
}

	// end inline asm
	and.b32  	%r1291, %r1273, %r1290;
	mov.b32 	%r1278, 32;
	// begin inline asm
	{
    .reg .pred p;
    and.b32 %r1276, %r1283, %r1278;    setp.ne.u32 p, %r1276, 0;
    vote.ballot.sync.b32 %r1276, p, 0xffffffff;
    @!p not.b32 %r1276, %r1276;
}

	// end inline asm
	and.b32  	%r1292, %r1276, %r1291;
	mov.b32 	%r1281, 64;
	// begin inline asm
	{
    .reg .pred p;
    and.b32 %r1279, %r1283, %r1281;    setp.ne.u32 p, %r1279, 0;
    vote.ballot.sync.b32 %r1279, p, 0xffffffff;
    @!p not.b32 %r1279, %r1279;
}

	// end inline asm
	and.b32  	%r1293, %r1279, %r1292;
	mov.b32 	%r1284, 128;
	// begin inline asm
	{
    .reg .pred p;
    and.b32 %r1282, %r1283, %r1284;    setp.ne.u32 p, %r1282, 0;
    vote.ballot.sync.b32 %r1282, p, 0xffffffff;
    @!p not.b32 %r1282, %r1282;
}

	// end inline asm
	and.b32  	%r1294, %r1282, %r1293;
	clz.b32 	%r1295, %r1294;
	sub.s32 	%r263, 31, %r1295;
	and.b32  	%r1296, %r646, %r1294;
	popc.b32 	%r264, %r1296;
	setp.ne.s32 	%p104, %r295, %r263;
	mov.b32 	%r1799, 0;
	@%p104 bra 	$L__BB19_149;
	shl.b32 	%r1301, %r1283, 2;
	add.s32 	%r1302, %r164, %r1301;
	atom.shared.add.u32 	%r1799, [%r1302], %r264;
$L__BB19_149:
	shfl.sync.idx.b32	%r1328|%p105, %r1799, %r263, 31, -1;
	add.s32 	%r267, %r264, %r1328;
	shr.u32 	%r1329, %r1781, %r293;
	and.b32  	%r1325, %r1329, %r82;
	mov.b32 	%r1305, 1;
	// begin inline asm
	{
    .reg .pred p;
    and.b32 %r1303, %r1325, %r1305;    setp.ne.u32 p, %r1303, 0;
    vote.ballot.sync.b32 %r1303, p, 0xffffffff;
    @!p not.b32 %r1303, %r1303;
}

	// end inline asm
	mov.b32 	%r1308, 2;
	// begin inline asm
	{
    .reg .pred p;
    and.b32 %r1306, %r1325, %r1308;    setp.ne.u32 p, %r1306, 0;
    vote.ballot.sync.b32 %r1306, p, 0xffffffff;
    @!p not.b32 %r1306, %r1306;
}

	// end inline asm
	and.b32  	%r1330, %r1306, %r1303;
	mov.b32 	%r1311, 4;
	// begin inline asm
	{
    .reg .pred p;
    and.b32 %r1309, %r1325, %r1311;    setp.ne.u32 p, %r1309, 0;
    vote.ballot.sync.b32 %r1309, p, 0xffffffff;
    @!p not.b32 %r1309, %r1309;
}

	// end inline asm
	and.b32  	%r1331, %r1309, %r1330;
	mov.b32 	%r1314, 8;
	// begin inline asm
	{
    .reg .pred p;
    and.b32 %r1312, %r1325, %r1314;    setp.ne.u32 p, %r1312, 0;
    vote.ballot.sync.b32 %r1312, p, 0xffffffff;
    @!p not.b32 %r1312, %r1312;
}

	// end inline asm
	and.b32  	%r1332, %r1312, %r1331;
	mov.b32 	%r1317, 16;
	// begin inline asm
	{
    .reg .pred p;
    and.b32 %r1315, %r1325, %r1317;    setp.ne.u32 p, %r1315, 0;
    vote.ballot.sync.b32 %r1315, p, 0xffffffff;
    @!p not.b32 %r1315, %r1315;
}

	// end inline asm
	and.b32  	%r1333, %r1315, %r1332;
	mov.b32 	%r1320, 32;
	// begin inline asm
	{
    .reg .pred p;
    and.b32 %r1318, %r1325, %r1320;    setp.ne.u32 p, %r1318, 0;
    vote.ballot.sync.b32 %r1318, p, 0xffffffff;
    @!p not.b32 %r1318, %r1318;
}

	// end inline asm
	and.b32  	%r1334, %r1318, %r1333;
	mov.b32 	%r1323, 64;
	// begin inline asm
	{
    .reg .pred p;
    and.b32 %r1321, %r1325, %r1323;    setp.ne.u32 p, %r1321, 0;
    vote.ballot.sync.b32 %r1321, p, 0xffffffff;
    @!p not.b32 %r1321, %r1321;
}

	// end inline asm
	and.b32  	%r1335, %r1321, %r1334;
	mov.b32 	%r1326, 128;
	// begin inline asm
	{
    .reg .pred p;
    and.b32 %r1324, %r1325, %r1326;    setp.ne.u32 p, %r1324, 0;
    vote.ballot.sync.b32 %r1324, p, 0xffffffff;
    @!p not.b32 %r1324, %r1324;
}

	// end inline asm
	and.b32  	%r1336, %r1324, %r1335;
	clz.b32 	%r1337, %r1336;
	sub.s32 	%r269, 31, %r1337;
	and.b32  	%r1338, %r646, %r1336;
	popc.b32 	%r270, %r1338;
	setp.ne.s32 	%p106, %r295, %r269;
	mov.b32 	%r1800, 0;
	@%p106 bra 	$L__BB19_151;
	shl.b32 	%r1339, %r1, 5;
	and.b32  	%r1340, %r1339, 31744;
	add.s32 	%r1342, %r551, %r1340;
	shl.b32 	%r1343, %r1325, 2;
	add.s32 	%r1344, %r1342, %r1343;
	atom.shared.add.u32 	%r1800, [%r1344], %r270;
$L__BB19_151:
	shfl.sync.idx.b32	%r1370|%p107, %r1800, %r269, 31, -1;
	add.s32 	%r273, %r270, %r1370;
	shr.u32 	%r1371, %r1782, %r293;
	and.b32  	%r1367, %r1371, %r82;
	mov.b32 	%r1347, 1;
	// begin inline asm
	{
    .reg .pred p;
    and.b32 %r1345, %r1367, %r1347;    setp.ne.u32 p, %r1345, 0;
    vote.ballot.sync.b32 %r1345, p, 0xffffffff;
    @!p not.b32 %r1345, %r1345;
}

	// end inline asm
	mov.b32 	%r1350, 2;
	// begin inline asm
	{
    .reg .pred p;
    and.b32 %r1348, %r1367, %r1350;    setp.ne.u32 p, %r1348, 0;
    vote.ballot.sync.b32 %r1348, p, 0xffffffff;
    @!p not.b32 %r1348, %r1348;
}

	// end inline asm
	and.b32  	%r1372, %r1348, %r1345;
	mov.b32 	%r1353, 4;
	// begin inline asm
	{
    .reg .pred p;
    and.b32 %r1351, %r1367, %r1353;    setp.ne.u32 p, %r1351, 0;
    vote.ballot.sync.b32 %r1351, p, 0xffffffff;
    @!p not.b32 %r1351, %r1351;
}

	// end inline asm
	and.b32  	%r1373, %r1351, %r1372;
	mov.b32 	%r1356, 8;
	// begin inline asm
	{
    .reg .pred p;
    and.b32 %r1354, %r1367, %r1356;    setp.ne.u32 p, %r1354, 0;
    vote.ballot.sync.b32 %r1354, p, 0xffffffff;
    @!p not.b32 %r1354, %r1354;
}

	// end inline asm
	and.b32  	%r1374, %r1354, %r1373;
	mov.b32 	%r1359, 16;
	// begin inline asm
	{
    .reg .pred p;
    and.b32 %r1357, %r1367, %r1359;    setp.ne.u32 p, %r1357, 0;
    vote.ballot.sync.b32 %r1357, p, 0xffffffff;
    @!p not.b32 %r1357, %r1357;
}

	// end inline asm
	and.b32  	%r1375, %r1357, %r1374;
	mov.b32 	%r1362, 32;
	// begin inline asm
	{
    .reg .pred p;
    and.b32 %r1360, %r1367, %r1362;    setp.ne.u32 p, %r1360, 0;
    vote.ballot.sync.b32 %r1360, p, 0xffffffff;
    @!p not.b32 %r1360, %r1360;
}

	// end inline asm
	and.b32  	%r1376, %r1360, %r1375;
	mov.b32 	%r1365, 64;
	// begin inline asm
	{
    .reg .pred p;
    and.b32 %r1363, %r1367, %r1365;    setp.ne.u32 p, %r1363, 0;
    vote.ballot.sync.b32 %r1363, p, 0xffffffff;
    @!p not.b32 %r1363, %r1363;
}

	// end inline asm
	and.b32  	%r1377, %r1363, %r1376;
	mov.b32 	%r1368, 128;
	// begin inline asm
	{
    .reg .pred p;
    and.b32 %r1366, %r1367, %r1368;    setp.ne.u32 p, %r1366, 0;
    vote.ballot.sync.b32 %r1366, p, 0xffffffff;
    @!p not.b32 %r1366, %r1366;
}

	// end inline asm
	and.b32  	%r1378, %r1366, %r1377;
	clz.b32 	%r1379, %r1378;
	sub.s32 	%r275, 31, %r1379;
	and.b32  	%r1380, %r646, %r1378;
	popc.b32 	%r276, %r1380;
	setp.ne.s32 	%p108, %r295, %r275;
	mov.b32 	%r1801, 0;
	@%p108 bra 	$L__BB19_153;
	shl.b32 	%r1385, %r1367, 2;
	add.s32 	%r1386, %r164, %r1385;
	atom.shared.add.u32 	%r1801, [%r1386], %r276;
$L__BB19_153:
	setp.gt.u32 	%p109, %r1, 255;
	shfl.sync.idx.b32	%r1387|%p110, %r1801, %r275, 31, -1;
	add.s32 	%r1388, %r276, %r1387;
	bar.sync 	0;
	shl.b32 	%r1389, %r171, 2;
	add.s32 	%r1391, %r551, %r1389;
	st.shared.u32 	[%r1391+-4], %r1764;
	shl.b32 	%r1392, %r177, 2;
	add.s32 	%r1393, %r551, %r1392;
	st.shared.u32 	[%r1393+-4], %r1765;
	shl.b32 	%r1394, %r183, 2;
	add.s32 	%r1395, %r551, %r1394;
	st.shared.u32 	[%r1395+-4], %r1766;
	shl.b32 	%r1396, %r189, 2;
	add.s32 	%r1397, %r551, %r1396;
	st.shared.u32 	[%r1397+-4], %r1767;
	shl.b32 	%r1398, %r195, 2;
	add.s32 	%r1399, %r551, %r1398;
	st.shared.u32 	[%r1399+-4], %r1768;
	shl.b32 	%r1400, %r201, 2;
	add.s32 	%r1401, %r551, %r1400;
	st.shared.u32 	[%r1401+-4], %r1769;
	shl.b32 	%r1402, %r207, 2;
	add.s32 	%r1403, %r551, %r1402;
	st.shared.u32 	[%r1403+-4], %r1770;
	shl.b32 	%r1404, %r213, 2;
	add.s32 	%r1405, %r551, %r1404;
	st.shared.u32 	[%r1405+-4], %r1771;
	shl.b32 	%r1406, %r219, 2;
	add.s32 	%r1407, %r551, %r1406;
	st.shared.u32 	[%r1407+-4], %r1772;
	shl.b32 	%r1408, %r225, 2;
	add.s32 	%r1409, %r551, %r1408;
	st.shared.u32 	[%r1409+-4], %r1773;
	shl.b32 	%r1410, %r231, 2;
	add.s32 	%r1411, %r551, %r1410;
	st.shared.u32 	[%r1411+-4], %r1774;
	shl.b32 	%r1412, %r237, 2;
	add.s32 	%r1413, %r551, %r1412;
	st.shared.u32 	[%r1413+-4], %r1775;
	shl.b32 	%r1414, %r243, 2;
	add.s32 	%r1415, %r551, %r1414;
	st.shared.u32 	[%r1415+-4], %r1776;
	shl.b32 	%r1416, %r249, 2;
	add.s32 	%r1417, %r551, %r1416;
	st.shared.u32 	[%r1417+-4], %r1777;
	shl.b32 	%r1418, %r255, 2;
	add.s32 	%r1419, %r551, %r1418;
	st.shared.u32 	[%r1419+-4], %r1778;
	shl.b32 	%r1420, %r261, 2;
	add.s32 	%r1421, %r551, %r1420;
	st.shared.u32 	[%r1421+-4], %r1779;
	shl.b32 	%r1422, %r267, 2;
	add.s32 	%r1423, %r551, %r1422;
	st.shared.u32 	[%r1423+-4], %r1780;
	shl.b32 	%r1424, %r273, 2;
	add.s32 	%r1425, %r551, %r1424;
	st.shared.u32 	[%r1425+-4], %r1781;
	shl.b32 	%r1426, %r1388, 2;
	add.s32 	%r1427, %r551, %r1426;
	st.shared.u32 	[%r1427+-4], %r1782;
	shl.b32 	%r1428, %r1, 3;
	add.s32 	%r1429, %r551, %r1428;
	add.s32 	%r279, %r1429, 29184;
	@%p109 bra 	$L__BB19_161;
	ld.param.u64 	%rd236, [_ZN3cub18CUB_300001_SM_10006detail10radix_sort29DeviceRadixSortOnesweepKernelINS1_5radix10policy_hubIiNS0_8NullTypeEyE10Policy1000ELNS0_9SortOrderE0EiS6_yiiNS1_21identity_decomposer_tEEEvPT5_SC_PT3_PKSD_PT1_PKSH_PT2_PKSL_T4_iiT6__param_3];
	cvta.to.global.u64 	%rd57, %rd236;
	shl.b64 	%rd58, %rd7, 3;
	add.s64 	%rd59, %rd57, %rd58;
	ld.global.u64 	%rd60, [%rd59];
	cvt.s64.s32 	%rd61, %r163;
	sub.s64 	%rd238, %rd60, %rd61;
	st.shared.u64 	[%r279], %rd238;
	setp.lt.s32 	%p111, %r3, 1;
	mov.u32 	%r1805, %r1759;
	@%p111 bra 	$L__BB19_160;
	mov.b32 	%r1803, -1;
	mov.u32 	%r1802, %r3;
	mov.u32 	%r1805, %r1759;
$L__BB19_156:
	ld.param.u64 	%rd229, [_ZN3cub18CUB_300001_SM_10006detail10radix_sort29DeviceRadixSortOnesweepKernelINS1_5radix10policy_hubIiNS0_8NullTypeEyE10Policy1000ELNS0_9SortOrderE0EiS6_yiiNS1_21identity_decomposer_tEEEvPT5_SC_PT3_PKSD_PT1_PKSH_PT2_PKSL_T4_iiT6__param_0];
	add.s32 	%r283, %r1802, -1;
	shl.b32 	%r1431, %r283, 8;
	add.s32 	%r1432, %r1431, %r1;
	cvta.to.global.u64 	%rd62, %rd229;
	mul.wide.s32 	%rd63, %r1432, 4;
	add.s64 	%rd16, %rd62, %rd63;
$L__BB19_157:
	membar.cta;
	ld.volatile.global.u32 	%r284, [%rd16];
	setp.eq.s32 	%p112, %r284, 0;
	@%p112 bra 	$L__BB19_157;
	and.b32  	%r1433, %r284, 1073741823;
	add.s32 	%r1805, %r1433, %r1805;
	setp.gt.s32 	%p113, %r284, -1;
	vote.sync.ballot.b32 	%r1803, %p113, %r1803;
	setp.gt.u32 	%p115, %r1802, 1;
	and.pred  	%p116, %p113, %p115;
	mov.u32 	%r1802, %r283;
	@%p116 bra 	$L__BB19_156;
	ld.shared.u64 	%rd238, [%r279];
$L__BB19_160:
	ld.param.u64 	%rd230, [_ZN3cub18CUB_300001_SM_10006detail10radix_sort29DeviceRadixSortOnesweepKernelINS1_5radix10policy_hubIiNS0_8NullTypeEyE10Policy1000ELNS0_9SortOrderE0EiS6_yiiNS1_21identity_decomposer_tEEEvPT5_SC_PT3_PKSD_PT1_PKSH_PT2_PKSL_T4_iiT6__param_0];
	or.b32  	%r1434, %r1805, -2147483648;
	cvta.to.global.u64 	%rd64, %rd230;
	shl.b32 	%r1435, %r3, 8;
	add.s32 	%r1436, %r1435, %r1;
	mul.wide.s32 	%rd65, %r1436, 4;
	add.s64 	%rd66, %rd64, %rd65;
	st.volatile.global.u32 	[%rd66], %r1434;
	sub.s32 	%r1437, %r1805, %r1759;
	cvt.s64.s32 	%rd67, %r1437;
	add.s64 	%rd68, %rd238, %rd67;
	st.shared.u64 	[%r279], %rd68;
$L__BB19_161:
	ld.param.u32 	%r1711, [_ZN3cub18CUB_300001_SM_10006detail10radix_sort29DeviceRadixSortOnesweepKernelINS1_5radix10policy_hubIiNS0_8NullTypeEyE10Policy1000ELNS0_9SortOrderE0EiS6_yiiNS1_21identity_decomposer_tEEEvPT5_SC_PT3_PKSD_PT1_PKSH_PT2_PKSL_T4_iiT6__param_8];
	ld.param.u64 	%rd233, [_ZN3cub18CUB_300001_SM_10006detail10radix_sort29DeviceRadixSortOnesweepKernelINS1_5radix10policy_hubIiNS0_8NullTypeEyE10Policy1000ELNS0_9SortOrderE0EiS6_yiiNS1_21identity_decomposer_tEEEvPT5_SC_PT3_PKSD_PT1_PKSH_PT2_PKSL_T4_iiT6__param_2];
	setp.gt.u32 	%p117, %r1, 255;
	mad.lo.s32 	%r288, %r3, 7296, 7296;
	setp.lt.s32 	%p118, %r288, %r1711;
	setp.eq.s64 	%p119, %rd233, 0;
	or.pred  	%p120, %p119, %p118;
	or.pred  	%p121, %p117, %p120;
	@%p121 bra 	$L__BB19_163;
	ld.param.u64 	%rd234, [_ZN3cub18CUB_300001_SM_10006detail10radix_sort29DeviceRadixSortOnesweepKernelINS1_5radix10policy_hubIiNS0_8NullTypeEyE10Policy1000ELNS0_9SortOrderE0EiS6_yiiNS1_21identity_decomposer_tEEEvPT5_SC_PT3_PKSD_PT1_PKSH_PT2_PKSL_T4_iiT6__param_2];
	ld.shared.u64 	%rd69, [%r279];
	cvt.s64.s32 	%rd70, %r1759;
	cvt.s64.s32 	%rd71, %r163;
	add.s64 	%rd72, %rd71, %rd70;
	add.s64 	%rd73, %rd72, %rd69;
	cvta.to.global.u64 	%rd74, %rd234;
	shl.b64 	%rd75, %rd7, 3;
	add.s64 	%rd76, %rd74, %rd75;
	st.global.u64 	[%rd76], %rd73;
$L__BB19_163:
	ld.param.u32 	%r1712, [_ZN3cub18CUB_300001_SM_10006detail10radix_sort29DeviceRadixSortOnesweepKernelINS1_5radix10policy_hubIiNS0_8NullTypeEyE10Policy1000ELNS0_9SortOrderE0EiS6_yiiNS1_21identity_decomposer_tEEEvPT5_SC_PT3_PKSD_PT1_PKSH_PT2_PKSL_T4_iiT6__param_8];
	shl.b32 	%r1438, %r1, 2;
	add.s32 	%r289, %r551, %r1438;
	setp.gt.s32 	%p122, %r288, %r1712;
	bar.sync 	0;
	@%p122 bra 	$L__BB19_165;
	ld.shared.u32 	%r1440, [%r289];
	shr.u32 	%r1441, %r1440, %r293;
	and.b32  	%r1442, %r1441, %r82;
	shl.b32 	%r1443, %r1442, 3;
	add.s32 	%r1445, %r551, 29184;
	add.s32 	%r1446, %r1445, %r1443;
	ld.shared.u64 	%rd77, [%r1446];
	add.s64 	%rd78, %rd77, %rd7;
	xor.b32  	%r1447, %r1440, -2147483648;
	shl.b64 	%rd79, %rd78, 2;
	add.s64 	%rd80, %rd1, %rd79;
	st.global.u32 	[%rd80], %r1447;
	bar.warp.sync 	-1;
	ld.shared.u32 	%r1448, [%r289+1536];
	shr.u32 	%r1449, %r1448, %r293;
	and.b32  	%r1450, %r1449, %r82;
	shl.b32 	%r1451, %r1450, 3;
	add.s32 	%r1452, %r1445, %r1451;
	ld.shared.u64 	%rd81, [%r1452];
	add.s64 	%rd82, %rd81, %rd7;
	xor.b32  	%r1453, %r1448, -2147483648;
	shl.b64 	%rd83, %rd82, 2;
	add.s64 	%rd84, %rd1, %rd83;
	st.global.u32 	[%rd84+1536], %r1453;
	bar.warp.sync 	-1;
	ld.shared.u32 	%r1454, [%r289+3072];
	shr.u32 	%r1455, %r1454, %r293;
	and.b32  	%r1456, %r1455, %r82;
	shl.b32 	%r1457, %r1456, 3;
	add.s32 	%r1458, %r1445, %r1457;
	ld.shared.u64 	%rd85, [%r1458];
	add.s64 	%rd86, %rd85, %rd7;
	xor.b32  	%r1459, %r1454, -2147483648;
	shl.b64 	%rd87, %rd86, 2;
	add.s64 	%rd88, %rd1, %rd87;
	st.global.u32 	[%rd88+3072], %r1459;
	bar.warp.sync 	-1;
	ld.shared.u32 	%r1460, [%r289+4608];
	shr.u32 	%r1461, %r1460, %r293;
	and.b32  	%r1462, %r1461, %r82;
	shl.b32 	%r1463, %r1462, 3;
	add.s32 	%r1464, %r1445, %r1463;
	ld.shared.u64 	%rd89, [%r1464];
	add.s64 	%rd90, %rd89, %rd7;
	xor.b32  	%r1465, %r1460, -2147483648;
	shl.b64 	%rd91, %rd90, 2;
	add.s64 	%rd92, %rd1, %rd91;
	st.global.u32 	[%rd92+4608], %r1465;
	bar.warp.sync 	-1;
	ld.shared.u32 	%r1466, [%r289+6144];
	shr.u32 	%r1467, %r1466, %r293;
	and.b32  	%r1468, %r1467, %r82;
	shl.b32 	%r1469, %r1468, 3;
	add.s32 	%r1470, %r1445, %r1469;
	ld.shared.u64 	%rd93, [%r1470];
	add.s64 	%rd94, %rd93, %rd7;
	xor.b32  	%r1471, %r1466, -2147483648;
	shl.b64 	%rd95, %rd94, 2;
	add.s64 	%rd96, %rd1, %rd95;
	st.global.u32 	[%rd96+6144], %r1471;
	bar.warp.sync 	-1;
	ld.shared.u32 	%r1472, [%r289+7680];
	shr.u32 	%r1473, %r1472, %r293;
	and.b32  	%r1474, %r1473, %r82;
	shl.b32 	%r1475, %r1474, 3;
	add.s32 	%r1476, %r1445, %r1475;
	ld.shared.u64 	%rd97, [%r1476];
	add.s64 	%rd98, %rd97, %rd7;
	xor.b32  	%r1477, %r1472, -2147483648;
	shl.b64 	%rd99, %rd98, 2;
	add.s64 	%rd100, %rd1, %rd99;
	st.global.u32 	[%rd100+7680], %r1477;
	bar.warp.sync 	-1;
	ld.shared.u32 	%r1478, [%r289+9216];
	shr.u32 	%r1479, %r1478, %r293;
	and.b32  	%r1480, %r1479, %r82;
	shl.b32 	%r1481, %r1480, 3;
	add.s32 	%r1482, %r1445, %r1481;
	ld.shared.u64 	%rd101, [%r1482];
	add.s64 	%rd102, %rd101, %rd7;
	xor.b32  	%r1483, %r1478, -2147483648;
	shl.b64 	%rd103, %rd102, 2;
	add.s64 	%rd104, %rd1, %rd103;
	st.global.u32 	[%rd104+9216], %r1483;
	bar.warp.sync 	-1;
	ld.shared.u32 	%r1484, [%r289+10752];
	shr.u32 	%r1485, %r1484, %r293;
	and.b32  	%r1486, %r1485, %r82;
	shl.b32 	%r1487, %r1486, 3;
	add.s32 	%r1488, %r1445, %r1487;
	ld.shared.u64 	%rd105, [%r1488];
	add.s64 	%rd106, %rd105, %rd7;
	xor.b32  	%r1489, %r1484, -2147483648;
	shl.b64 	%rd107, %rd106, 2;
	add.s64 	%rd108, %rd1, %rd107;
	st.global.u32 	[%rd108+10752], %r1489;
	bar.warp.sync 	-1;
	ld.shared.u32 	%r1490, [%r289+12288];
	shr.u32 	%r1491, %r1490, %r293;
	and.b32  	%r1492, %r1491, %r82;
	shl.b32 	%r1493, %r1492, 3;
	add.s32 	%r1494, %r1445, %r1493;
	ld.shared.u64 	%rd109, [%r1494];
	add.s64 	%rd110, %rd109, %rd7;
	xor.b32  	%r1495, %r1490, -2147483648;
	shl.b64 	%rd111, %rd110, 2;
	add.s64 	%rd112, %rd1, %rd111;
	st.global.u32 	[%rd112+12288], %r1495;
	bar.warp.sync 	-1;
	ld.shared.u32 	%r1496, [%r289+13824];
	shr.u32 	%r1497, %r1496, %r293;
	and.b32  	%r1498, %r1497, %r82;
	shl.b32 	%r1499, %r1498, 3;
	add.s32 	%r1500, %r1445, %r1499;
	ld.shared.u64 	%rd113, [%r1500];
	add.s64 	%rd114, %rd113, %rd7;
	xor.b32  	%r1501, %r1496, -2147483648;
	shl.b64 	%rd115, %rd114, 2;
	add.s64 	%rd116, %rd1, %rd115;
	st.global.u32 	[%rd116+13824], %r1501;
	bar.warp.sync 	-1;
	ld.shared.u32 	%r1502, [%r289+15360];
	shr.u32 	%r1503, %r1502, %r293;
	and.b32  	%r1504, %r1503, %r82;
	shl.b32 	%r1505, %r1504, 3;
	add.s32 	%r1506, %r1445, %r1505;
	ld.shared.u64 	%rd117, [%r1506];
	add.s64 	%rd118, %rd117, %rd7;
	xor.b32  	%r1507, %r1502, -2147483648;
	shl.b64 	%rd119, %rd118, 2;
	add.s64 	%rd120, %rd1, %rd119;
	st.global.u32 	[%rd120+15360], %r1507;
	bar.warp.sync 	-1;
	ld.shared.u32 	%r1508, [%r289+16896];
	shr.u32 	%r1509, %r1508, %r293;
	and.b32  	%r1510, %r1509, %r82;
	shl.b32 	%r1511, %r1510, 3;
	add.s32 	%r1512, %r1445, %r1511;
	ld.shared.u64 	%rd121, [%r1512];
	add.s64 	%rd122, %rd121, %rd7;
	xor.b32  	%r1513, %r1508, -2147483648;
	shl.b64 	%rd123, %rd122, 2;
	add.s64 	%rd124, %rd1, %rd123;
	st.global.u32 	[%rd124+16896], %r1513;
	bar.warp.sync 	-1;
	ld.shared.u32 	%r1514, [%r289+18432];
	shr.u32 	%r1515, %r1514, %r293;
	and.b32  	%r1516, %r1515, %r82;
	shl.b32 	%r1517, %r1516, 3;
	add.s32 	%r1518, %r1445, %r1517;
	ld.shared.u64 	%rd125, [%r1518];
	add.s64 	%rd126, %rd125, %rd7;
	xor.b32  	%r1519, %r1514, -2147483648;
	shl.b64 	%rd127, %rd126, 2;
	add.s64 	%rd128, %rd1, %rd127;
	st.global.u32 	[%rd128+18432], %r1519;
	bar.warp.sync 	-1;
	ld.shared.u32 	%r1520, [%r289+19968];
	shr.u32 	%r1521, %r1520, %r293;
	and.b32  	%r1522, %r1521, %r82;
	shl.b32 	%r1523, %r1522, 3;
	add.s32 	%r1524, %r1445, %r1523;
	ld.shared.u64 	%rd129, [%r1524];
	add.s64 	%rd130, %rd129, %rd7;
	xor.b32  	%r1525, %r1520, -2147483648;
	shl.b64 	%rd131, %rd130, 2;
	add.s64 	%rd132, %rd1, %rd131;
	st.global.u32 	[%rd132+19968], %r1525;
	bar.warp.sync 	-1;
	ld.shared.u32 	%r1526, [%r289+21504];
	shr.u32 	%r1527, %r1526, %r293;
	and.b32  	%r1528, %r1527, %r82;
	shl.b32 	%r1529, %r1528, 3;
	add.s32 	%r1530, %r1445, %r1529;
	ld.shared.u64 	%rd133, [%r1530];
	add.s64 	%rd134, %rd133, %rd7;
	xor.b32  	%r1531, %r1526, -2147483648;
	shl.b64 	%rd135, %rd134, 2;
	add.s64 	%rd136, %rd1, %rd135;
	st.global.u32 	[%rd136+21504], %r1531;
	bar.warp.sync 	-1;
	ld.shared.u32 	%r1532, [%r289+23040];
	shr.u32 	%r1533, %r1532, %r293;
	and.b32  	%r1534, %r1533, %r82;
	shl.b32 	%r1535, %r1534, 3;
	add.s32 	%r1536, %r1445, %r1535;
	ld.shared.u64 	%rd137, [%r1536];
	add.s64 	%rd138, %rd137, %rd7;
	xor.b32  	%r1537, %r1532, -2147483648;
	shl.b64 	%rd139, %rd138, 2;
	add.s64 	%rd140, %rd1, %rd139;
	st.global.u32 	[%rd140+23040], %r1537;
	bar.warp.sync 	-1;
	ld.shared.u32 	%r1538, [%r289+24576];
	shr.u32 	%r1539, %r1538, %r293;
	and.b32  	%r1540, %r1539, %r82;
	shl.b32 	%r1541, %r1540, 3;
	add.s32 	%r1542, %r1445, %r1541;
	ld.shared.u64 	%rd141, [%r1542];
	add.s64 	%rd142, %rd141, %rd7;
	xor.b32  	%r1543, %r1538, -2147483648;
	shl.b64 	%rd143, %rd142, 2;
	add.s64 	%rd144, %rd1, %rd143;
	st.global.u32 	[%rd144+24576], %r1543;
	bar.warp.sync 	-1;
	ld.shared.u32 	%r1544, [%r289+26112];
	shr.u32 	%r1545, %r1544, %r293;
	and.b32  	%r1546, %r1545, %r82;
	shl.b32 	%r1547, %r1546, 3;
	add.s32 	%r1548, %r1445, %r1547;
	ld.shared.u64 	%rd145, [%r1548];
	add.s64 	%rd146, %rd145, %rd7;
	xor.b32  	%r1549, %r1544, -2147483648;
	shl.b64 	%rd147, %rd146, 2;
	add.s64 	%rd148, %rd1, %rd147;
	st.global.u32 	[%rd148+26112], %r1549;
	bar.warp.sync 	-1;
	ld.shared.u32 	%r1550, [%r289+27648];
	shr.u32 	%r1551, %r1550, %r293;
	and.b32  	%r1552, %r1551, %r82;
	shl.b32 	%r1553, %r1552, 3;
	add.s32 	%r1554, %r1445, %r1553;
	ld.shared.u64 	%rd149, [%r1554];
	add.s64 	%rd150, %rd149, %rd7;
	xor.b32  	%r1555, %r1550, -2147483648;
	shl.b64 	%rd151, %rd150, 2;
	add.s64 	%rd152, %rd1, %rd151;
	st.global.u32 	[%rd152+27648], %r1555;
	bar.warp.sync 	-1;
	bra.uni 	$L__BB19_204;
$L__BB19_165:
	ld.param.u32 	%r1713, [_ZN3cub18CUB_300001_SM_10006detail10radix_sort29DeviceRadixSortOnesweepKernelINS1_5radix10policy_hubIiNS0_8NullTypeEyE10Policy1000ELNS0_9SortOrderE0EiS6_yiiNS1_21identity_decomposer_tEEEvPT5_SC_PT3_PKSD_PT1_PKSH_PT2_PKSL_T4_iiT6__param_8];
	mad.lo.s32 	%r290, %r3, -7296, %r1713;
	setp.ge.s32 	%p123, %r1, %r290;
	@%p123 bra 	$L__BB19_167;
	ld.shared.u32 	%r1556, [%r289];
	shr.u32 	%r1557, %r1556, %r293;
	and.b32  	%r1558, %r1557, %r82;
	shl.b32 	%r1559, %r1558, 3;
	add.s32 	%r1561, %r551, %r1559;
	ld.shared.u64 	%rd153, [%r1561+29184];
	xor.b32  	%r1562, %r1556, -2147483648;
	add.s64 	%rd154, %rd153, %rd7;
	shl.b64 	%rd155, %rd154, 2;
	add.s64 	%rd156, %rd1, %rd155;
	st.global.u32 	[%rd156], %r1562;
$L__BB19_167:
	bar.warp.sync 	-1;
	add.s32 	%r1563, %r1, 384;
	setp.ge.s32 	%p124, %r1563, %r290;
	@%p124 bra 	$L__BB19_169;
	ld.shared.u32 	%r1564, [%r289+1536];
	shr.u32 	%r1565, %r1564, %r293;
	and.b32  	%r1566, %r1565, %r82;
	shl.b32 	%r1567, %r1566, 3;
	add.s32 	%r1569, %r551, %r1567;
	ld.shared.u64 	%rd157, [%r1569+29184];
	xor.b32  	%r1570, %r1564, -2147483648;
	add.s64 	%rd158, %rd157, %rd7;
	shl.b64 	%rd159, %rd158, 2;
	add.s64 	%rd160, %rd1, %rd159;
	st.global.u32 	[%rd160+1536], %r1570;
$L__BB19_169:
	bar.warp.sync 	-1;
	add.s32 	%r1571, %r1, 768;
	setp.ge.s32 	%p125, %r1571, %r290;
	@%p125 bra 	$L__BB19_171;
	ld.shared.u32 	%r1572, [%r289+3072];
	shr.u32 	%r1573, %r1572, %r293;
	and.b32  	%r1574, %r1573, %r82;
	shl.b32 	%r1575, %r1574, 3;
	add.s32 	%r1577, %r551, %r1575;
	ld.shared.u64 	%rd161, [%r1577+29184];
	xor.b32  	%r1578, %r1572, -2147483648;
	add.s64 	%rd162, %rd161, %rd7;
	shl.b64 	%rd163, %rd162, 2;
	add.s64 	%rd164, %rd1, %rd163;
	st.global.u32 	[%rd164+3072], %r1578;
$L__BB19_171:
	bar.warp.sync 	-1;
	add.s32 	%r1579, %r1, 1152;
	setp.ge.s32 	%p126, %r1579, %r290;
	@%p126 bra 	$L__BB19_173;
	ld.shared.u32 	%r1580, [%r289+4608];
	shr.u32 	%r1581, %r1580, %r293;
	and.b32  	%r1582, %r1581, %r82;
	shl.b32 	%r1583, %r1582, 3;
	add.s32 	%r1585, %r551, %r1583;
	ld.shared.u64 	%rd165, [%r1585+29184];
	xor.b32  	%r1586, %r1580, -2147483648;
	add.s64 	%rd166, %rd165, %rd7;
	shl.b64 	%rd167, %rd166, 2;
	add.s64 	%rd168, %rd1, %rd167;
	st.global.u32 	[%rd168+4608], %r1586;
$L__BB19_173:
	bar.warp.sync 	-1;
	add.s32 	%r1587, %r1, 1536;
	setp.ge.s32 	%p127, %r1587, %r290;
	@%p127 bra 	$L__BB19_175;
	ld.shared.u32 	%r1588, [%r289+6144];
	shr.u32 	%r1589, %r1588, %r293;
	and.b32  	%r1590, %r1589, %r82;
	shl.b32 	%r1591, %r1590, 3;
	add.s32 	%r1593, %r551, %r1591;
	ld.shared.u64 	%rd169, [%r1593+29184];
	xor.b32  	%r1594, %r1588, -2147483648;
	add.s64 	%rd170, %rd169, %rd7;
	shl.b64 	%rd171, %rd170, 2;
	add.s64 	%rd172, %rd1, %rd171;
	st.global.u32 	[%rd172+6144], %r1594;
$L__BB19_175:
	bar.warp.sync 	-1;
	add.s32 	%r1595, %r1, 1920;
	setp.ge.s32 	%p128, %r1595, %r290;
	@%p128 bra 	$L__BB19_177;
	ld.shared.u32 	%r1596, [%r289+7680];
	shr.u32 	%r1597, %r1596, %r293;
	and.b32  	%r1598, %r1597, %r82;
	shl.b32 	%r1599, %r1598, 3;
	add.s32 	%r1601, %r551, %r1599;
	ld.shared.u64 	%rd173, [%r1601+29184];
	xor.b32  	%r1602, %r1596, -2147483648;
	add.s64 	%rd174, %rd173, %rd7;
	shl.b64 	%rd175, %rd174, 2;
	add.s64 	%rd176, %rd1, %rd175;
	st.global.u32 	[%rd176+7680], %r1602;
$L__BB19_177:
	bar.warp.sync 	-1;
	add.s32 	%r1603, %r1, 2304;
	setp.ge.s32 	%p129, %r1603, %r290;
	@%p129 bra 	$L__BB19_179;
	ld.shared.u32 	%r1604, [%r289+9216];
	shr.u32 	%r1605, %r1604, %r293;
	and.b32  	%r1606, %r1605, %r82;
	shl.b32 	%r1607, %r1606, 3;
	add.s32 	%r1609, %r551, %r1607;
	ld.shared.u64 	%rd177, [%r1609+29184];
	xor.b32  	%r1610, %r1604, -2147483648;
	add.s64 	%rd178, %rd177, %rd7;
	shl.b64 	%rd179, %rd178, 2;
	add.s64 	%rd180, %rd1, %rd179;
	st.global.u32 	[%rd180+9216], %r1610;
$L__BB19_179:
	bar.warp.sync 	-1;
	add.s32 	%r1611, %r1, 2688;
	setp.ge.s32 	%p130, %r1611, %r290;
	@%p130 bra 	$L__BB19_181;
	ld.shared.u32 	%r1612, [%r289+10752];
	shr.u32 	%r1613, %r1612, %r293;
	and.b32  	%r1614, %r1613, %r82;
	shl.b32 	%r1615, %r1614, 3;
	add.s32 	%r1617, %r551, %r1615;
	ld.shared.u64 	%rd181, [%r1617+29184];
	xor.b32  	%r1618, %r1612, -2147483648;
	add.s64 	%rd182, %rd181, %rd7;
	shl.b64 	%rd183, %rd182, 2;
	add.s64 	%rd184, %rd1, %rd183;
	st.global.u32 	[%rd184+10752], %r1618;
$L__BB19_181:
	bar.warp.sync 	-1;
	or.b32  	%r1619, %r1, 3072;
	setp.ge.s32 	%p131, %r1619, %r290;
	@%p131 bra 	$L__BB19_183;
	ld.shared.u32 	%r1620, [%r289+12288];
	shr.u32 	%r1621, %r1620, %r293;
	and.b32  	%r1622, %r1621, %r82;
	shl.b32 	%r1623, %r1622, 3;
	add.s32 	%r1625, %r551, %r1623;
	ld.shared.u64 	%rd185, [%r1625+29184];
	xor.b32  	%r1626, %r1620, -2147483648;
	add.s64 	%rd186, %rd185, %rd7;
	shl.b64 	%rd187, %rd186, 2;
	add.s64 	%rd188, %rd1, %rd187;
	st.global.u32 	[%rd188+12288], %r1626;
$L__BB19_183:
	bar.warp.sync 	-1;
	add.s32 	%r1627, %r1, 3456;
	setp.ge.s32 	%p132, %r1627, %r290;
	@%p132 bra 	$L__BB19_185;
	ld.shared.u32 	%r1628, [%r289+13824];
	shr.u32 	%r1629, %r1628, %r293;
	and.b32  	%r1630, %r1629, %r82;
	shl.b32 	%r1631, %r1630, 3;
	add.s32 	%r1633, %r551, %r1631;
	ld.shared.u64 	%rd189, [%r1633+29184];
	xor.b32  	%r1634, %r1628, -2147483648;
	add.s64 	%rd190, %rd189, %rd7;
	shl.b64 	%rd191, %rd190, 2;
	add.s64 	%rd192, %rd1, %rd191;
	st.global.u32 	[%rd192+13824], %r1634;
$L__BB19_185:
	bar.warp.sync 	-1;
	add.s32 	%r1635, %r1, 3840;
	setp.ge.s32 	%p133, %r1635, %r290;
	@%p133 bra 	$L__BB19_187;
	ld.shared.u32 	%r1636, [%r289+15360];
	shr.u32 	%r1637, %r1636, %r293;
	and.b32  	%r1638, %r1637, %r82;
	shl.b32 	%r1639, %r1638, 3;
	add.s32 	%r1641, %r551, %r1639;
	ld.shared.u64 	%rd193, [%r1641+29184];
	xor.b32  	%r1642, %r1636, -2147483648;
	add.s64 	%rd194, %rd193, %rd7;
	shl.b64 	%rd195, %rd194, 2;
	add.s64 	%rd196, %rd1, %rd195;
	st.global.u32 	[%rd196+15360], %r1642;
$L__BB19_187:
	bar.warp.sync 	-1;
	add.s32 	%r1643, %r1, 4224;
	setp.ge.s32 	%p134, %r1643, %r290;
	@%p134 bra 	$L__BB19_189;
	ld.shared.u32 	%r1644, [%r289+16896];
	shr.u32 	%r1645, %r1644, %r293;
	and.b32  	%r1646, %r1645, %r82;
	shl.b32 	%r1647, %r1646, 3;
	add.s32 	%r1649, %r551, %r1647;
	ld.shared.u64 	%rd197, [%r1649+29184];
	xor.b32  	%r1650, %r1644, -2147483648;
	add.s64 	%rd198, %rd197, %rd7;
	shl.b64 	%rd199, %rd198, 2;
	add.s64 	%rd200, %rd1, %rd199;
	st.global.u32 	[%rd200+16896], %r1650;
$L__BB19_189:
	bar.warp.sync 	-1;
	add.s32 	%r1651, %r1, 4608;
	setp.ge.s32 	%p135, %r1651, %r290;
	@%p135 bra 	$L__BB19_191;
	ld.shared.u32 	%r1652, [%r289+18432];
	shr.u32 	%r1653, %r1652, %r293;
	and.b32  	%r1654, %r1653, %r82;
	shl.b32 	%r1655, %r1654, 3;
	add.s32 	%r1657, %r551, %r1655;
	ld.shared.u64 	%rd201, [%r1657+29184];
	xor.b32  	%r1658, %r1652, -2147483648;
	add.s64 	%rd202, %rd201, %rd7;
	shl.b64 	%rd203, %rd202, 2;
	add.s64 	%rd204, %rd1, %rd203;
	st.global.u32 	[%rd204+18432], %r1658;
$L__BB19_191:
	bar.warp.sync 	-1;
	add.s32 	%r1659, %r1, 4992;
	setp.ge.s32 	%p136, %r1659, %r290;
	@%p136 bra 	$L__BB19_193;
	ld.shared.u32 	%r1660, [%r289+19968];
	shr.u32 	%r1661, %r1660, %r293;
	and.b32  	%r1662, %r1661, %r82;
	shl.b32 	%r1663, %r1662, 3;
	add.s32 	%r1665, %r551, %r1663;
	ld.shared.u64 	%rd205, [%r1665+29184];
	xor.b32  	%r1666, %r1660, -2147483648;
	add.s64 	%rd206, %rd205, %rd7;
	shl.b64 	%rd207, %rd206, 2;
	add.s64 	%rd208, %rd1, %rd207;
	st.global.u32 	[%rd208+19968], %r1666;
$L__BB19_193:
	bar.warp.sync 	-1;
	add.s32 	%r1667, %r1, 5376;
	setp.ge.s32 	%p137, %r1667, %r290;
	@%p137 bra 	$L__BB19_195;
	ld.shared.u32 	%r1668, [%r289+21504];
	shr.u32 	%r1669, %r1668, %r293;
	and.b32  	%r1670, %r1669, %r82;
	shl.b32 	%r1671, %r1670, 3;
	add.s32 	%r1673, %r551, %r1671;
	ld.shared.u64 	%rd209, [%r1673+29184];
	xor.b32  	%r1674, %r1668, -2147483648;
	add.s64 	%rd210, %rd209, %rd7;
	shl.b64 	%rd211, %rd210, 2;
	add.s64 	%rd212, %rd1, %rd211;
	st.global.u32 	[%rd212+21504], %r1674;
$L__BB19_195:
	bar.warp.sync 	-1;
	add.s32 	%r1675, %r1, 5760;
	setp.ge.s32 	%p138, %r1675, %r290;
	@%p138 bra 	$L__BB19_197;
	ld.shared.u32 	%r1676, [%r289+23040];
	shr.u32 	%r1677, %r1676, %r293;
	and.b32  	%r1678, %r1677, %r82;
	shl.b32 	%r1679, %r1678, 3;
	add.s32 	%r1681, %r551, %r1679;
	ld.shared.u64 	%rd213, [%r1681+29184];
	xor.b32  	%r1682, %r1676, -2147483648;
	add.s64 	%rd214, %rd213, %rd7;
	shl.b64 	%rd215, %rd214, 2;
	add.s64 	%rd216, %rd1, %rd215;
	st.global.u32 	[%rd216+23040], %r1682;
$L__BB19_197:
	bar.warp.sync 	-1;
	or.b32  	%r1683, %r1, 6144;
	setp.ge.s32 	%p139, %r1683, %r290;
	@%p139 bra 	$L__BB19_199;
	ld.shared.u32 	%r1684, [%r289+24576];
	shr.u32 	%r1685, %r1684, %r293;
	and.b32  	%r1686, %r1685, %r82;
	shl.b32 	%r1687, %r1686, 3;
	add.s32 	%r1689, %r551, %r1687;
	ld.shared.u64 	%rd217, [%r1689+29184];
	xor.b32  	%r1690, %r1684, -2147483648;
	add.s64 	%rd218, %rd217, %rd7;
	shl.b64 	%rd219, %rd218, 2;
	add.s64 	%rd220, %rd1, %rd219;
	st.global.u32 	[%rd220+24576], %r1690;
$L__BB19_199:
	bar.warp.sync 	-1;
	add.s32 	%r1691, %r1, 6528;
	setp.ge.s32 	%p140, %r1691, %r290;
	@%p140 bra 	$L__BB19_201;
	ld.shared.u32 	%r1692, [%r289+26112];
	shr.u32 	%r1693, %r1692, %r293;
	and.b32  	%r1694, %r1693, %r82;
	shl.b32 	%r1695, %r1694, 3;
	add.s32 	%r1697, %r551, %r1695;
	ld.shared.u64 	%rd221, [%r1697+29184];
	xor.b32  	%r1698, %r1692, -2147483648;
	add.s64 	%rd222, %rd221, %rd7;
	shl.b64 	%rd223, %rd222, 2;
	add.s64 	%rd224, %rd1, %rd223;
	st.global.u32 	[%rd224+26112], %r1698;
$L__BB19_201:
	bar.warp.sync 	-1;
	add.s32 	%r1699, %r1, 6912;
	ld.shared.u32 	%r291, [%r289+27648];
	shr.u32 	%r1700, %r291, %r293;
	and.b32  	%r1701, %r1700, %r82;
	shl.b32 	%r1702, %r1701, 3;
	add.s32 	%r1704, %r551, %r1702;
	ld.shared.u64 	%rd225, [%r1704+29184];
	add.s64 	%rd19, %rd225, %rd7;
	setp.ge.s32 	%p141, %r1699, %r290;
	@%p141 bra 	$L__BB19_203;
	xor.b32  	%r1705, %r291, -2147483648;
	shl.b64 	%rd226, %rd19, 2;
	add.s64 	%rd227, %rd1, %rd226;
	st.global.u32 	[%rd227+27648], %r1705;
$L__BB19_203:
	bar.warp.sync 	-1;
$L__BB19_204:
	ret;

}
	// .globl	_ZN3cub18CUB_300001_SM_10006detail10radix_sort31DeviceRadixSortSingleTileKernelINS1_5radix10policy_hubIiNS0_8NullTypeEyE10Policy1000ELNS0_9SortOrderE1EiS6_yNS1_21identity_decomposer_tEEEvPKT1_PSB_PKT2_PSF_T3_iiT4_
.visible .entry _ZN3cub18CUB_300001_SM_10006detail10radix_sort31DeviceRadixSortSingleTileKernelINS1_5radix10policy_hubIiNS0_8NullTypeEyE10Policy1000ELNS0_9SortOrderE1EiS6_yNS1_21identity_decomposer_tEEEvPKT1_PSB_PKT2_PSF_T3_iiT4_(
	.param .u64 .ptr .align 1 _ZN3cub18CUB_300001_SM_10006detail10radix_sort31DeviceRadixSortSingleTileKernelINS1_5radix10policy_hubIiNS0_8NullTypeEyE10Policy1000ELNS0_9SortOrderE1EiS6_yNS1_21identity_decomposer_tEEEvPKT1_PSB_PKT2_PSF_T3_iiT4__param_0,
	.param .u64 .ptr .align 1 _ZN3cub18CUB_300001_SM_10006detail10radix_sort31DeviceRadixSortSingleTileKernelINS1_5radix10policy_hubIiNS0_8NullTypeEyE10Policy1000ELNS0_9SortOrderE1EiS6_yNS1_21identity_decomposer_tEEEvPKT1_PSB_PKT2_PSF_T3_iiT4__param_1,
	.param .u64 .ptr .align 1 _ZN3cub18CUB_300001_SM_10006detail10radix_sort31DeviceRadixSortSingleTileKernelINS1_5radix10policy_hubIiNS0_8NullTypeEyE10Policy1000ELNS0_9SortOrderE1EiS6_yNS1_21identity_decomposer_tEEEvPKT1_PSB_PKT2_PSF_T3_iiT4__param_2,
	.param .u64 .ptr .align 1 _ZN3cub18CUB_300001_SM_10006detail10radix_sort31DeviceRadixSortSingleTileKernelINS1_5radix10policy_hubIiNS0_8NullTypeEyE10Policy1000ELNS0_9SortOrderE1EiS6_yNS1_21identity_decomposer_tEEEvPKT1_PSB_PKT2_PSF_T3_iiT4__param_3,
	.param .u64 _ZN3cub18CUB_300001_SM_10006detail10radix_sort31DeviceRadixSortSingleTileKernelINS1_5radix10policy_hubIiNS0_8NullTypeEyE10Policy1000ELNS0_9SortOrderE1EiS6_yNS1_21identity_decomposer_tEEEvPKT1_PSB_PKT2_PSF_T3_iiT4__param_4,
	.param .u32 _ZN3cub18CUB_300001_SM_10006detail10radix_sort31DeviceRadixSortSingleTileKernelINS1_5radix10policy_hubIiNS0_8NullTypeEyE10Policy1000ELNS0_9SortOrderE1EiS6_yNS1_21identity_decomposer_tEEEvPKT1_PSB_PKT2_PSF_T3_iiT4__param_5,
	.param .u32 _ZN3cub18CUB_300001_SM_10006detail10radix_sort31DeviceRadixSortSingleTileKernelINS1_5radix10policy_hubIiNS0_8NullTypeEyE10Policy1000ELNS0_9SortOrderE1EiS6_yNS1_21identity_decomposer_tEEEvPKT1_PSB_PKT2_PSF_T3_iiT4__param_6,
	.param .align 1 .b8 _ZN3cub18CUB_300001_SM_10006detail10radix_sort31DeviceRadixSortSingleTileKernelINS1_5radix10policy_hubIiNS0_8NullTypeEyE10Policy1000ELNS0_9SortOrderE1EiS6_yNS1_21identity_decomposer_tEEEvPKT1_PSB_PKT2_PSF_T3_iiT4__param_7[1]
)
.maxntid 256
.minnctapersm 1
{
	.reg .pred 	%p<52>;
	.reg .b16 	%rs<39>;
	.reg .b32 	%r<763>;
	.reg .b64 	%rd<29>;
	// demoted variable
	.shared .align 16 .b8 _ZZN3cub18CUB_300001_SM_10006detail10radix_sort31DeviceRadixSortSingleTileKernelINS1_5radix10policy_hubIiNS0_8NullTypeEyE10Policy1000ELNS0_9SortOrderE1EiS6_yNS1_21identity_decomposer_tEEEvPKT1_PSB_PKT2_PSF_T3_iiT4_E12temp_storage[33856];
	ld.param.u64 	%rd5, [_ZN3cub18CUB_300001_SM_10006detail10radix_sort31DeviceRadixSortSingleTileKernelINS1_5radix10policy_hubIiNS0_8NullTypeEyE10Policy1000ELNS0_9SortOrderE1EiS6_yNS1_21identity_decomposer_tEEEvPKT1_PSB_PKT2_PSF_T3_iiT4__param_0];
	ld.param.u64 	%rd3, [_ZN3cub18CUB_300001_SM_10006detail10radix_sort31DeviceRadixSortSingleTileKernelINS1_5radix10policy_hubIiNS0_8NullTypeEyE10Policy1000ELNS0_9SortOrderE1EiS6_yNS1_21identity_decomposer_tEEEvPKT1_PSB_PKT2_PSF_T3_iiT4__param_1];
	ld.param.u64 	%rd4, [_ZN3cub18CUB_300001_SM_10006detail10radix_sort31DeviceRadixSortSingleTileKernelINS1_5radix10policy_hubIiNS0_8NullTypeEyE10Policy1000ELNS0_9SortOrderE1EiS6_yNS1_21identity_decomposer_tEEEvPKT1_PSB_PKT2_PSF_T3_iiT4__param_4];
	ld.param.u32 	%r189, [_ZN3cub18CUB_300001_SM_10006detail10radix_sort31DeviceRadixSortSingleTileKernelINS1_5radix10policy_hubIiNS0_8NullTypeEyE10Policy1000ELNS0_9SortOrderE1EiS6_yNS1_21identity_decomposer_tEEEvPKT1_PSB_PKT2_PSF_T3_iiT4__param_5];
	ld.param.u32 	%r190, [_ZN3cub18CUB_300001_SM_10006detail10radix_sort31DeviceRadixSortSingleTileKernelINS1_5radix10policy_hubIiNS0_8NullTypeEyE10Policy1000ELNS0_9SortOrderE1EiS6_yNS1_21identity_decomposer_tEEEvPKT1_PSB_PKT2_PSF_T3_iiT4__param_6];
	cvta.to.global.u64 	%rd6, %rd5;
	cvt.u32.u64 	%r1, %rd4;
	mov.u32 	%r2, %tid.x;
	mul.lo.s32 	%r3, %r2, 19;
	setp.ge.s32 	%p1, %r3, %r1;
	mul.wide.u32 	%rd7, %r3, 4;
	add.s64 	%rd1, %rd6, %rd7;
	mov.b32 	%r760, 0;
	@%p1 bra 	$L__BB20_2;
	ld.global.u32 	%r192, [%rd1];
	xor.b32  	%r760, %r192, -2147483648;
$L__BB20_2:
	add.s32 	%r194, %r3, 1;
	setp.ge.s32 	%p2, %r194, %r1;
	mov.b32 	%r759, 0;
	@%p2 bra 	$L__BB20_4;
	ld.global.u32 	%r195, [%rd1+4];
	xor.b32  	%r759, %r195, -2147483648;
$L__BB20_4:
	add.s32 	%r197, %r3, 2;
	setp.ge.s32 	%p3, %r197, %r1;
	mov.b32 	%r758, 0;
	@%p3 bra 	$L__BB20_6;
	ld.global.u32 	%r198, [%rd1+8];
	xor.b32  	%r758, %r198, -2147483648;
$L__BB20_6:
	add.s32 	%r200, %r3, 3;
	setp.ge.s32 	%p4, %r200, %r1;
	mov.b32 	%r757, 0;
	@%p4 bra 	$L__BB20_8;
	ld.global.u32 	%r201, [%rd1+12];
	xor.b32  	%r757, %r201, -2147483648;
$L__BB20_8:
	add.s32 	%r203, %r3, 4;
	setp.ge.s32 	%p5, %r203, %r1;
	mov.b32 	%r756, 0;
	@%p5 bra 	$L__BB20_10;
	ld.global.u32 	%r204, [%rd1+16];
	xor.b32  	%r756, %r204, -2147483648;
$L__BB20_10:
	add.s32 	%r206, %r3, 5;
	setp.ge.s32 	%p6, %r206, %r1;
	mov.b32 	%r755, 0;
	@%p6 bra 	$L__BB20_12;
	ld.global.u32 	%r207, [%rd1+20];
	xor.b32  	%r755, %r207, -2147483648;
$L__BB20_12:
	add.s32 	%r209, %r3, 6;
	setp.ge.s32 	%p7, %r209, %r1;
	mov.b32 	%r754, 0;
	@%p7 bra 	$L__BB20_14;
	ld.global.u32 	%r210, [%rd1+24];
	xor.b32  	%r754, %r210, -2147483648;
$L__BB20_14:
	add.s32 	%r212, %r3, 7;
	setp.ge.s32 	%p8, %r212, %r1;
	mov.b32 	%r753, 0;
	@%p8 bra 	$L__BB20_16;
	ld.global.u32 	%r213, [%rd1+28];
	xor.b32  	%r753, %r213, -2147483648;
$L__BB20_16:
	add.s32 	%r215, %r3, 8;
	setp.ge.s32 	%p9, %r215, %r1;
	mov.b32 	%r752, 0;
	@%p9 bra 	$L__BB20_18;
	ld.global.u32 	%r216, [%rd1+32];
	xor.b32  	%r752, %r216, -2147483648;
$L__BB20_18:
	add.s32 	%r218, %r3, 9;
	setp.ge.s32 	%p10, %r218, %r1;
	mov.b32 	%r751, 0;
	@%p10 bra 	$L__BB20_20;
	ld.global.u32 	%r219, [%rd1+36];
	xor.b32  	%r751, %r219, -2147483648;
$L__BB20_20:
	add.s32 	%r221, %r3, 10;
	setp.ge.s32 	%p11, %r221, %r1;
	mov.b32 	%r750, 0;
	@%p11 bra 	$L__BB20_22;
	ld.global.u32 	%r222, [%rd1+40];
	xor.b32  	%r750, %r222, -2147483648;
$L__BB20_22:
	add.s32 	%r224, %r3, 11;
	setp.ge.s32 	%p12, %r224, %r1;
	mov.b32 	%r749, 0;
	@%p12 bra 	$L__BB20_24;
	ld.global.u32 	%r225, [%rd1+44];
	xor.b32  	%r749, %r225, -2147483648;
$L__BB20_24:
	add.s32 	%r227, %r3, 12;
	setp.ge.s32 	%p13, %r227, %r1;
	mov.b32 	%r748, 0;
	@%p13 bra 	$L__BB20_26;
	ld.global.u32 	%r228, [%rd1+48];
	xor.b32  	%r748, %r228, -2147483648;
$L__BB20_26:
	add.s32 	%r230, %r3, 13;
	setp.ge.s32 	%p14, %r230, %r1;
	mov.b32 	%r747, 0;
	@%p14 bra 	$L__BB20_28;
	ld.global.u32 	%r231, [%rd1+52];
	xor.b32  	%r747, %r231, -2147483648;
$L__BB20_28:
	add.s32 	%r233, %r3, 14;
	setp.ge.s32 	%p15, %r233, %r1;
	mov.b32 	%r746, 0;
	@%p15 bra 	$L__BB20_30;
	ld.global.u32 	%r234, [%rd1+56];
	xor.b32  	%r746, %r234, -2147483648;
$L__BB20_30:
	add.s32 	%r236, %r3, 15;
	setp.ge.s32 	%p16, %r236, %r1;
	mov.b32 	%r745, 0;
	@%p16 bra 	$L__BB20_32;
	ld.global.u32 	%r237, [%rd1+60];
	xor.b32  	%r745, %r237, -2147483648;
$L__BB20_32:
	add.s32 	%r239, %r3, 16;
	setp.ge.s32 	%p17, %r239, %r1;
	mov.b32 	%r744, 0;
	@%p17 bra 	$L__BB20_34;
	ld.global.u32 	%r240, [%rd1+64];
	xor.b32  	%r744, %r240, -2147483648;
$L__BB20_34:
	add.s32 	%r242, %r3, 17;
	setp.ge.s32 	%p18, %r242, %r1;
	mov.b32 	%r743, 0;
	@%p18 bra 	$L__BB20_36;
	ld.global.u32 	%r243, [%rd1+68];
	xor.b32  	%r743, %r243, -2147483648;
$L__BB20_36:
	add.s32 	%r245, %r3, 18;
	setp.ge.s32 	%p19, %r245, %r1;
	mov.b32 	%r742, 0;
	@%p19 bra 	$L__BB20_38;
	ld.global.u32 	%r246, [%rd1+72];
	xor.b32  	%r742, %r246, -2147483648;
$L__BB20_38:
	bar.sync 	0;
	shr.u32 	%r42, %r2, 5;
	shl.b32 	%r248, %r2, 2;
	mov.u32 	%r249, _ZZN3cub18CUB_300001_SM_10006detail10radix_sort31DeviceRadixSortSingleTileKernelINS1_5radix10policy_hubIiNS0_8NullTypeEyE10Policy1000ELNS0_9SortOrderE1EiS6_yNS1_21identity_decomposer_tEEEvPKT1_PSB_PKT2_PSF_T3_iiT4_E12temp_storage;
	add.s32 	%r43, %r249, %r248;
	shl.b32 	%r250, %r2, 7;
	add.s32 	%r44, %r43, %r250;
	shl.b32 	%r251, %r42, 2;
	add.s32 	%r252, %r249, %r251;
	add.s32 	%r45, %r252, 33792;
	mad.lo.s32 	%r46, %r2, -56, %r44;
	add.s32 	%r741, %r189, 6;
	sub.s32 	%r740, %r190, %r189;
$L__BB20_39:
	add.s32 	%r312, %r741, -6;
	min.s32 	%r255, %r740, 6;
	mov.b32 	%r341, 0;
	st.shared.u32 	[%r43], %r341;
	st.shared.u32 	[%r43+1024], %r341;
	st.shared.u32 	[%r43+2048], %r341;
	st.shared.u32 	[%r43+3072], %r341;
	st.shared.u32 	[%r43+4096], %r341;
	st.shared.u32 	[%r43+5120], %r341;
	st.shared.u32 	[%r43+6144], %r341;
	st.shared.u32 	[%r43+7168], %r341;
	st.shared.u32 	[%r43+8192], %r341;
	st.shared.u32 	[%r43+9216], %r341;
	st.shared.u32 	[%r43+10240], %r341;
	st.shared.u32 	[%r43+11264], %r341;
	st.shared.u32 	[%r43+12288], %r341;
	st.shared.u32 	[%r43+13312], %r341;
	st.shared.u32 	[%r43+14336], %r341;
	st.shared.u32 	[%r43+15360], %r341;
	st.shared.u32 	[%r43+16384], %r341;
	st.shared.u32 	[%r43+17408], %r341;
	st.shared.u32 	[%r43+18432], %r341;
	st.shared.u32 	[%r43+19456], %r341;
	st.shared.u32 	[%r43+20480], %r341;
	st.shared.u32 	[%r43+21504], %r341;
	st.shared.u32 	[%r43+22528], %r341;
	st.shared.u32 	[%r43+23552], %r341;
	st.shared.u32 	[%r43+24576], %r341;
	st.shared.u32 	[%r43+25600], %r341;
	st.shared.u32 	[%r43+26624], %r341;
	st.shared.u32 	[%r43+27648], %r341;
	st.shared.u32 	[%r43+28672], %r341;
	st.shared.u32 	[%r43+29696], %r341;
	st.shared.u32 	[%r43+30720], %r341;
	st.shared.u32 	[%r43+31744], %r341;
	st.shared.u32 	[%r43+32768], %r341;
	// begin inline asm
	bmsk.clamp.b32 %r253, %r341, %r255;
	// end inline asm
	// begin inline asm
	shr.b32 %r256, %r760, %r312;
	// end inline asm
	and.b32  	%r344, %r253, %r256;
	shl.b32 	%r345, %r344, 10;
	not.b32 	%r346, %r345;
	and.b32  	%r347, %r346, 31744;
	add.s32 	%r348, %r43, %r347;
	shr.u32 	%r349, %r344, 4;
	and.b32  	%r350, %r349, 268435454;
	sub.s32 	%r71, %r348, %r350;
	ld.shared.u16 	%rs1, [%r71+2];
	add.s16 	%rs20, %rs1, 1;
	st.shared.u16 	[%r71+2], %rs20;
	// begin inline asm
	shr.b32 %r259, %r759, %r312;
	// end inline asm
	and.b32  	%r351, %r253, %r259;
	shl.b32 	%r352, %r351, 10;
	not.b32 	%r353, %r352;
	and.b32  	%r354, %r353, 31744;
	add.s32 	%r355, %r43, %r354;
	shr.u32 	%r356, %r351, 4;
	and.b32  	%r357, %r356, 268435454;
	sub.s32 	%r72, %r355, %r357;
	ld.shared.u16 	%rs2, [%r72+2];
	add.s16 	%rs21, %rs2, 1;
	st.shared.u16 	[%r72+2], %rs21;
	// begin inline asm
	shr.b32 %r262, %r758, %r312;
	// end inline asm
	and.b32  	%r358, %r253, %r262;
	shl.b32 	%r359, %r358, 10;
	not.b32 	%r360, %r359;
	and.b32  	%r361, %r360, 31744;
	add.s32 	%r362, %r43, %r361;
	shr.u32 	%r363, %r358, 4;
	and.b32  	%r364, %r363, 268435454;
	sub.s32 	%r73, %r362, %r364;
	ld.shared.u16 	%rs3, [%r73+2];
	add.s16 	%rs22, %rs3, 1;
	st.shared.u16 	[%r73+2], %rs22;
	// begin inline asm
	shr.b32 %r265, %r757, %r312;
	// end inline asm
	and.b32  	%r365, %r253, %r265;
	shl.b32 	%r366, %r365, 10;
	not.b32 	%r367, %r366;
	and.b32  	%r368, %r367, 31744;
	add.s32 	%r369, %r43, %r368;
	shr.u32 	%r370, %r365, 4;
	and.b32  	%r371, %r370, 268435454;
	sub.s32 	%r74, %r369, %r371;
	ld.shared.u16 	%rs4, [%r74+2];
	add.s16 	%rs23, %rs4, 1;
	st.shared.u16 	[%r74+2], %rs23;
	// begin inline asm
	shr.b32 %r268, %r756, %r312;
	// end inline asm
	and.b32  	%r372, %r253, %r268;
	shl.b32 	%r373, %r372, 10;
	not.b32 	%r374, %r373;
	and.b32  	%r375, %r374, 31744;
	add.s32 	%r376, %r43, %r375;
	shr.u32 	%r377, %r372, 4;
	and.b32  	%r378, %r377, 268435454;
	sub.s32 	%r75, %r376, %r378;
	ld.shared.u16 	%rs5, [%r75+2];
	add.s16 	%rs24, %rs5, 1;
	st.shared.u16 	[%r75+2], %rs24;
	// begin inline asm
	shr.b32 %r271, %r755, %r312;
	// end inline asm
	and.b32  	%r379, %r253, %r271;
	shl.b32 	%r380, %r379, 10;
	not.b32 	%r381, %r380;
	and.b32  	%r382, %r381, 31744;
	add.s32 	%r383, %r43, %r382;
	shr.u32 	%r384, %r379, 4;
	and.b32  	%r385, %r384, 268435454;
	sub.s32 	%r76, %r383, %r385;
	ld.shared.u16 	%rs6, [%r76+2];
	add.s16 	%rs25, %rs6, 1;
	st.shared.u16 	[%r76+2], %rs25;
	// begin inline asm
	shr.b32 %r274, %r754, %r312;
	// end inline asm
	and.b32  	%r386, %r253, %r274;
	shl.b32 	%r387, %r386, 10;
	not.b32 	%r388, %r387;
	and.b32  	%r389, %r388, 31744;
	add.s32 	%r390, %r43, %r389;
	shr.u32 	%r391, %r386, 4;
	and.b32  	%r392, %r391, 268435454;
	sub.s32 	%r77, %r390, %r392;
	ld.shared.u16 	%rs7, [%r77+2];
	add.s16 	%rs26, %rs7, 1;
	st.shared.u16 	[%r77+2], %rs26;
	// begin inline asm
	shr.b32 %r277, %r753, %r312;
	// end inline asm
	and.b32  	%r393, %r253, %r277;
	shl.b32 	%r394, %r393, 10;
	not.b32 	%r395, %r394;
	and.b32  	%r396, %r395, 31744;
	add.s32 	%r397, %r43, %r396;
	shr.u32 	%r398, %r393, 4;
	and.b32  	%r399, %r398, 268435454;
	sub.s32 	%r78, %r397, %r399;
	ld.shared.u16 	%rs8, [%r78+2];
	add.s16 	%rs27, %rs8, 1;
	st.shared.u16 	[%r78+2], %rs27;
	// begin inline asm
	shr.b32 %r280, %r752, %r312;
	// end inline asm
	and.b32  	%r400, %r253, %r280;
	shl.b32 	%r401, %r400, 10;
	not.b32 	%r402, %r401;
	and.b32  	%r403, %r402, 31744;
	add.s32 	%r404, %r43, %r403;
	shr.u32 	%r405, %r400, 4;
	and.b32  	%r406, %r405, 268435454;
	sub.s32 	%r79, %r404, %r406;
	ld.shared.u16 	%rs9, [%r79+2];
	add.s16 	%rs28, %rs9, 1;
	st.shared.u16 	[%r79+2], %rs28;
	// begin inline asm
	shr.b32 %r283, %r751, %r312;
	// end inline asm
	and.b32  	%r407, %r253, %r283;
	shl.b32 	%r408, %r407, 10;
	not.b32 	%r409, %r408;
	and.b32  	%r410, %r409, 31744;
	add.s32 	%r411, %r43, %r410;
	shr.u32 	%r412, %r407, 4;
	and.b32  	%r413, %r412, 268435454;
	sub.s32 	%r80, %r411, %r413;
	ld.shared.u16 	%rs10, [%r80+2];
	add.s16 	%rs29, %rs10, 1;
	st.shared.u16 	[%r80+2], %rs29;
	// begin inline asm
	shr.b32 %r286, %r750, %r312;
	// end inline asm
	and.b32  	%r414, %r253, %r286;
	shl.b32 	%r415, %r414, 10;
	not.b32 	%r416, %r415;
	and.b32  	%r417, %r416, 31744;
	add.s32 	%r418, %r43, %r417;
	shr.u32 	%r419, %r414, 4;
	and.b32  	%r420, %r419, 268435454;
	sub.s32 	%r81, %r418, %r420;
	ld.shared.u16 	%rs11, [%r81+2];
	add.s16 	%rs30, %rs11, 1;
	st.shared.u16 	[%r81+2], %rs30;
	// begin inline asm
	shr.b32 %r289, %r749, %r312;
	// end inline asm
	and.b32  	%r421, %r253, %r289;
	shl.b32 	%r422, %r421, 10;
	not.b32 	%r423, %r422;
	and.b32  	%r424, %r423, 31744;
	add.s32 	%r425, %r43, %r424;
	shr.u32 	%r426, %r421, 4;
	and.b32  	%r427, %r426, 268435454;
	sub.s32 	%r82, %r425, %r427;
	ld.shared.u16 	%rs12, [%r82+2];
	add.s16 	%rs31, %rs12, 1;
	st.shared.u16 	[%r82+2], %rs31;
	// begin inline asm
	shr.b32 %r292, %r748, %r312;
	// end inline asm
	and.b32  	%r428, %r253, %r292;
	shl.b32 	%r429, %r428, 10;
	not.b32 	%r430, %r429;
	and.b32  	%r431, %r430, 31744;
	add.s32 	%r432, %r43, %r431;
	shr.u32 	%r433, %r428, 4;
	and.b32  	%r434, %r433, 268435454;
	sub.s32 	%r83, %r432, %r434;
	ld.shared.u16 	%rs13, [%r83+2];
	add.s16 	%rs32, %rs13, 1;
	st.shared.u16 	[%r83+2], %rs32;
	// begin inline asm
	shr.b32 %r295, %r747, %r312;
	// end inline asm
	and.b32  	%r435, %r253, %r295;
	shl.b32 	%r436, %r435, 10;
	not.b32 	%r437, %r436;
	and.b32  	%r438, %r437, 31744;
	add.s32 	%r439, %r43, %r438;
	shr.u32 	%r440, %r435, 4;
	and.b32  	%r441, %r440, 268435454;
	sub.s32 	%r84, %r439, %r441;
	ld.shared.u16 	%rs14, [%r84+2];
	add.s16 	%rs33, %rs14, 1;
	st.shared.u16 	[%r84+2], %rs33;
	// begin inline asm
	shr.b32 %r298, %r746, %r312;
	// end inline asm
	and.b32  	%r442, %r253, %r298;
	shl.b32 	%r443, %r442, 10;
	not.b32 	%r444, %r443;
	and.b32  	%r445, %r444, 31744;
	add.s32 	%r446, %r43, %r445;
	shr.u32 	%r447, %r442, 4;
	and.b32  	%r448, %r447, 268435454;
	sub.s32 	%r85, %r446, %r448;
	ld.shared.u16 	%rs15, [%r85+2];
	add.s16 	%rs34, %rs15, 1;
	st.shared.u16 	[%r85+2], %rs34;
	// begin inline asm
	shr.b32 %r301, %r745, %r312;
	// end inline asm
	and.b32  	%r449, %r253, %r301;
	shl.b32 	%r450, %r449, 10;
	not.b32 	%r451, %r450;
	and.b32  	%r452, %r451, 31744;
	add.s32 	%r453, %r43, %r452;
	shr.u32 	%r454, %r449, 4;
	and.b32  	%r455, %r454, 268435454;
	sub.s32 	%r86, %r453, %r455;
	ld.shared.u16 	%rs16, [%r86+2];
	add.s16 	%rs35, %rs16, 1;
	st.shared.u16 	[%r86+2], %rs35;
	// begin inline asm
	shr.b32 %r304, %r744, %r312;
	// end inline asm
	and.b32  	%r456, %r253, %r304;
	shl.b32 	%r457, %r456, 10;
	not.b32 	%r458, %r457;
	and.b32  	%r459, %r458, 31744;
	add.s32 	%r460, %r43, %r459;
	shr.u32 	%r461, %r456, 4;
	and.b32  	%r462, %r461, 268435454;
	sub.s32 	%r87, %r460, %r462;
	ld.shared.u16 	%rs17, [%r87+2];
	add.s16 	%rs36, %rs17, 1;
	st.shared.u16 	[%r87+2], %rs36;
	// begin inline asm
	shr.b32 %r307, %r743, %r312;
	// end inline asm
	and.b32  	%r463, %r253, %r307;
	shl.b32 	%r464, %r463, 10;
	not.b32 	%r465, %r464;
	and.b32  	%r466, %r465, 31744;
	add.s32 	%r467, %r43, %r466;
	shr.u32 	%r468, %r463, 4;
	and.b32  	%r469, %r468, 268435454;
	sub.s32 	%r88, %r467, %r469;
	ld.shared.u16 	%rs18, [%r88+2];
	add.s16 	%rs37, %rs18, 1;
	st.shared.u16 	[%r88+2], %rs37;
	// begin inline asm
	shr.b32 %r310, %r742, %r312;
	// end inline asm
	and.b32  	%r470, %r253, %r310;
	shl.b32 	%r471, %r470, 10;
	not.b32 	%r472, %r471;
	and.b32  	%r473, %r472, 31744;
	add.s32 	%r474, %r43, %r473;
	shr.u32 	%r475, %r470, 4;
	and.b32  	%r476, %r475, 268435454;
	sub.s32 	%r89, %r474, %r476;
	ld.shared.u16 	%rs19, [%r89+2];
	add.s16 	%rs38, %rs19, 1;
	st.shared.u16 	[%r89+2], %rs38;
	bar.sync 	0;
	ld.shared.u32 	%r90, [%r44];
	ld.shared.u32 	%r477, [%r44+4];
	ld.shared.u32 	%r478, [%r44+8];
	ld.shared.u32 	%r479, [%r44+12];
	ld.shared.u32 	%r480, [%r44+16];
	ld.shared.u32 	%r481, [%r44+20];
	ld.shared.u32 	%r482, [%r44+24];
	ld.shared.u32 	%r483, [%r44+28];
	ld.shared.u32 	%r484, [%r44+32];
	ld.shared.u32 	%r485, [%r44+36];
	ld.shared.u32 	%r486, [%r44+40];
	ld.shared.u32 	%r487, [%r44+44];
	ld.shared.u32 	%r488, [%r44+48];
	ld.shared.u32 	%r489, [%r44+52];
	ld.shared.u32 	%r490, [%r44+56];
	ld.shared.u32 	%r491, [%r44+60];
	ld.shared.u32 	%r492, [%r44+64];
	ld.shared.u32 	%r493, [%r44+68];
	ld.shared.u32 	%r494, [%r44+72];
	ld.shared.u32 	%r495, [%r44+76];
	ld.shared.u32 	%r496, [%r44+80];
	ld.shared.u32 	%r497, [%r44+84];
	ld.shared.u32 	%r498, [%r44+88];
	ld.shared.u32 	%r499, [%r44+92];
	ld.shared.u32 	%r500, [%r44+96];
	ld.shared.u32 	%r501, [%r44+100];
	ld.shared.u32 	%r502, [%r44+104];
	ld.shared.u32 	%r503, [%r44+108];
	ld.shared.u32 	%r504, [%r44+112];
	ld.shared.u32 	%r505, [%r44+116];
	ld.shared.u32 	%r506, [%r44+120];
	ld.shared.u32 	%r507, [%r44+124];
	ld.shared.u32 	%r508, [%r44+128];
	add.s32 	%r91, %r477, %r90;
	add.s32 	%r92, %r478, %r91;
	add.s32 	%r93, %r479, %r92;
	add.s32 	%r94, %r480, %r93;
	add.s32 	%r95, %r481, %r94;
	add.s32 	%r96, %r482, %r95;
	add.s32 	%r97, %r483, %r96;
	add.s32 	%r98, %r484, %r97;
	add.s32 	%r99, %r485, %r98;
	add.s32 	%r100, %r486, %r99;
	add.s32 	%r101, %r487, %r100;
	add.s32 	%r102, %r488, %r101;
	add.s32 	%r103, %r489, %r102;
	add.s32 	%r104, %r490, %r103;
	add.s32 	%r105, %r491, %r104;
	add.s32 	%r106, %r492, %r105;
	add.s32 	%r107, %r493, %r106;
	add.s32 	%r108, %r494, %r107;
	add.s32 	%r109, %r495, %r108;
	add.s32 	%r110, %r496, %r109;
	add.s32 	%r111, %r497, %r110;
	add.s32 	%r112, %r498, %r111;
	add.s32 	%r113, %r499, %r112;
	add.s32 	%r114, %r500, %r113;
	add.s32 	%r115, %r501, %r114;
	add.s32 	%r116, %r502, %r115;
	add.s32 	%r117, %r503, %r116;
	add.s32 	%r118, %r504, %r117;
	add.s32 	%r119, %r505, %r118;
	add.s32 	%r120, %r506, %r119;
	add.s32 	%r121, %r507, %r120;
	add.s32 	%r318, %r508, %r121;
	// begin inline asm
	mov.u32 %r313, %laneid;
	// end inline asm
	mov.b32 	%r316, 1;
	mov.b32 	%r343, -1;
	// begin inline asm
	{  .reg .u32 r0;  .reg .pred p;  shfl.sync.up.b32 r0|p, %r318, %r316, %r341, %r343;  @p add.u32 r0, r0, %r318;  mov.u32 %r314, r0;}
	// end inline asm
	mov.b32 	%r322, 2;
	// begin inline asm
	{  .reg .u32 r0;  .reg .pred p;  shfl.sync.up.b32 r0|p, %r314, %r322, %r341, %r343;  @p add.u32 r0, r0, %r314;  mov.u32 %r320, r0;}
	// end inline asm
	mov.b32 	%r328, 4;
	// begin inline asm
	{  .reg .u32 r0;  .reg .pred p;  shfl.sync.up.b32 r0|p, %r320, %r328, %r341, %r343;  @p add.u32 r0, r0, %r320;  mov.u32 %r326, r0;}
	// end inline asm
	mov.b32 	%r334, 8;
	// begin inline asm
	{  .reg .u32 r0;  .reg .pred p;  shfl.sync.up.b32 r0|p, %r326, %r334, %r341, %r343;  @p add.u32 r0, r0, %r326;  mov.u32 %r332, r0;}
	// end inline asm
	mov.b32 	%r340, 16;
	// begin inline asm
	{  .reg .u32 r0;  .reg .pred p;  shfl.sync.up.b32 r0|p, %r332, %r340, %r341, %r343;  @p add.u32 r0, r0, %r332;  mov.u32 %r338, r0;}
	// end inline asm
	setp.ne.s32 	%p20, %r313, 31;
	@%p20 bra 	$L__BB20_41;
	st.shared.u32 	[%r45], %r338;
$L__BB20_41:
	sub.s32 	%r509, %r338, %r318;
	setp.gt.u32 	%p21, %r2, 31;
	setp.eq.s32 	%p22, %r42, 7;
	setp.eq.s32 	%p23, %r42, 6;
	setp.eq.s32 	%p24, %r42, 5;
	setp.eq.s32 	%p25, %r42, 4;
	setp.eq.s32 	%p26, %r42, 3;
	setp.eq.s32 	%p27, %r42, 2;
	setp.eq.s32 	%p28, %r42, 1;
	bar.sync 	0;
	ld.shared.v4.u32 	{%r510, %r511, %r512, %r513}, [_ZZN3cub18CUB_300001_SM_10006detail10radix_sort31DeviceRadixSortSingleTileKernelINS1_5radix10policy_hubIiNS0_8NullTypeEyE10Policy1000ELNS0_9SortOrderE1EiS6_yNS1_21identity_decomposer_tEEEvPKT1_PSB_PKT2_PSF_T3_iiT4_E12temp_storage+33792];
	selp.b32 	%r514, %r510, %r761, %p28;
	add.s32 	%r515, %r511, %r510;
	selp.b32 	%r516, %r515, %r514, %p27;
	add.s32 	%r517, %r515, %r512;
	selp.b32 	%r518, %r517, %r516, %p26;
	add.s32 	%r519, %r517, %r513;
	selp.b32 	%r520, %r519, %r518, %p25;
	ld.shared.v4.u32 	{%r521, %r522, %r523, %r524}, [_ZZN3cub18CUB_300001_SM_10006detail10radix_sort31DeviceRadixSortSingleTileKernelINS1_5radix10policy_hubIiNS0_8NullTypeEyE10Policy1000ELNS0_9SortOrderE1EiS6_yNS1_21identity_decomposer_tEEEvPKT1_PSB_PKT2_PSF_T3_iiT4_E12temp_storage+33808];
	add.s32 	%r525, %r519, %r521;
	selp.b32 	%r526, %r525, %r520, %p24;
	add.s32 	%r527, %r525, %r522;
	selp.b32 	%r528, %r527, %r526, %p23;
	add.s32 	%r529, %r527, %r523;
	selp.b32 	%r761, %r529, %r528, %p22;
	add.s32 	%r126, %r529, %r524;
	setp.ne.s32 	%p29, %r313, 0;
	selp.b32 	%r530, %r509, 0, %p29;
	add.s32 	%r531, %r761, %r530;
	or.pred  	%p30, %p21, %p29;
	selp.b32 	%r762, %r531, %r509, %p21;
	@%p30 bra 	$L__BB20_43;
	shl.b32 	%r762, %r126, 16;
	st.shared.u32 	[_ZZN3cub18CUB_300001_SM_10006detail10radix_sort31DeviceRadixSortSingleTileKernelINS1_5radix10policy_hubIiNS0_8NullTypeEyE10Policy1000ELNS0_9SortOrderE1EiS6_yNS1_21identity_decomposer_tEEEvPKT1_PSB_PKT2_PSF_T3_iiT4_E12temp_storage+33832], %r762;
$L__BB20_43:
	setp.eq.s32 	%p31, %r2, 0;
	bar.sync 	0;
	ld.shared.u32 	%r532, [_ZZN3cub18CUB_300001_SM_10006detail10radix_sort31DeviceRadixSortSingleTileKernelINS1_5radix10policy_hubIiNS0_8NullTypeEyE10Policy1000ELNS0_9SortOrderE1EiS6_yNS1_21identity_decomposer_tEEEvPKT1_PSB_PKT2_PSF_T3_iiT4_E12temp_storage+33832];
	selp.b32 	%r533, 0, %r532, %p31;
	add.s32 	%r534, %r762, %r533;
	add.s32 	%r535, %r90, %r534;
	add.s32 	%r536, %r91, %r534;
	add.s32 	%r537, %r92, %r534;
	add.s32 	%r538, %r93, %r534;
	add.s32 	%r539, %r94, %r534;
	add.s32 	%r540, %r95, %r534;
	add.s32 	%r541, %r96, %r534;
	add.s32 	%r542, %r97, %r534;
	add.s32 	%r543, %r98, %r534;
	add.s32 	%r544, %r99, %r534;
	add.s32 	%r545, %r100, %r534;
	add.s32 	%r546, %r101, %r534;
	add.s32 	%r547, %r102, %r534;
	add.s32 	%r548, %r103, %r534;
	add.s32 	%r549, %r104, %r534;
	add.s32 	%r550, %r105, %r534;
	add.s32 	%r551, %r106, %r534;
	add.s32 	%r552, %r107, %r534;
	add.s32 	%r553, %r108, %r534;
	add.s32 	%r554, %r109, %r534;
	add.s32 	%r555, %r110, %r534;
	add.s32 	%r556, %r111, %r534;
	add.s32 	%r557, %r112, %r534;
	add.s32 	%r558, %r113, %r534;
	add.s32 	%r559, %r114, %r534;
	add.s32 	%r560, %r115, %r534;
	add.s32 	%r561, %r116, %r534;
	add.s32 	%r562, %r117, %r534;
	add.s32 	%r563, %r118, %r534;
	add.s32 	%r564, %r119, %r534;
	add.s32 	%r565, %r120, %r534;
	add.s32 	%r566, %r121, %r534;
	st.shared.u32 	[%r44], %r534;
	st.shared.u32 	[%r44+4], %r535;
	st.shared.u32 	[%r44+8], %r536;
	st.shared.u32 	[%r44+12], %r537;
	st.shared.u32 	[%r44+16], %r538;
	st.shared.u32 	[%r44+20], %r539;
	st.shared.u32 	[%r44+24], %r540;
	st.shared.u32 	[%r44+28], %r541;
	st.shared.u32 	[%r44+32], %r542;
	st.shared.u32 	[%r44+36], %r543;
	st.shared.u32 	[%r44+40], %r544;
	st.shared.u32 	[%r44+44], %r545;
	st.shared.u32 	[%r44+48], %r546;
	st.shared.u32 	[%r44+52], %r547;
	st.shared.u32 	[%r44+56], %r548;
	st.shared.u32 	[%r44+60], %r549;
	st.shared.u32 	[%r44+64], %r550;
	st.shared.u32 	[%r44+68], %r551;
	st.shared.u32 	[%r44+72], %r552;
	st.shared.u32 	[%r44+76], %r553;
	st.shared.u32 	[%r44+80], %r554;
	st.shared.u32 	[%r44+84], %r555;
	st.shared.u32 	[%r44+88], %r556;
	st.shared.u32 	[%r44+92], %r557;
	st.shared.u32 	[%r44+96], %r558;
	st.shared.u32 	[%r44+100], %r559;
	st.shared.u32 	[%r44+104], %r560;
	st.shared.u32 	[%r44+108], %r561;
	st.shared.u32 	[%r44+112], %r562;
	st.shared.u32 	[%r44+116], %r563;
	st.shared.u32 	[%r44+120], %r564;
	st.shared.u32 	[%r44+124], %r565;
	st.shared.u32 	[%r44+128], %r566;
	bar.sync 	0;
	cvt.u32.u16 	%r567, %rs1;
	ld.shared.u16 	%r568, [%r71+2];
	add.s32 	%r130, %r568, %r567;
	cvt.u32.u16 	%r569, %rs2;
	ld.shared.u16 	%r570, [%r72+2];
	add.s32 	%r131, %r570, %r569;
	cvt.u32.u16 	%r571, %rs3;
	ld.shared.u16 	%r572, [%r73+2];
	add.s32 	%r132, %r572, %r571;
	cvt.u32.u16 	%r573, %rs4;
	ld.shared.u16 	%r574, [%r74+2];
	add.s32 	%r133, %r574, %r573;
	cvt.u32.u16 	%r575, %rs5;
	ld.shared.u16 	%r576, [%r75+2];
	add.s32 	%r134, %r576, %r575;
	cvt.u32.u16 	%r577, %rs6;
	ld.shared.u16 	%r578, [%r76+2];
	add.s32 	%r135, %r578, %r577;
	cvt.u32.u16 	%r579, %rs7;
	ld.shared.u16 	%r580, [%r77+2];
	add.s32 	%r136, %r580, %r579;
	cvt.u32.u16 	%r581, %rs8;
	ld.shared.u16 	%r582, [%r78+2];
	add.s32 	%r137, %r582, %r581;
	cvt.u32.u16 	%r583, %rs9;
	ld.shared.u16 	%r584, [%r79+2];
	add.s32 	%r138, %r584, %r583;
	cvt.u32.u16 	%r585, %rs10;
	ld.shared.u16 	%r586, [%r80+2];
	add.s32 	%r139, %r586, %r585;
	cvt.u32.u16 	%r587, %rs11;
	ld.shared.u16 	%r588, [%r81+2];
	add.s32 	%r140, %r588, %r587;
	cvt.u32.u16 	%r589, %rs12;
	ld.shared.u16 	%r590, [%r82+2];
	add.s32 	%r141, %r590, %r589;
	cvt.u32.u16 	%r591, %rs13;
	ld.shared.u16 	%r592, [%r83+2];
	add.s32 	%r142, %r592, %r591;
	cvt.u32.u16 	%r593, %rs14;
	ld.shared.u16 	%r594, [%r84+2];
	add.s32 	%r143, %r594, %r593;
	cvt.u32.u16 	%r595, %rs15;
	ld.shared.u16 	%r596, [%r85+2];
	add.s32 	%r144, %r596, %r595;
	cvt.u32.u16 	%r597, %rs16;
	ld.shared.u16 	%r598, [%r86+2];
	add.s32 	%r145, %r598, %r597;
	cvt.u32.u16 	%r599, %rs17;
	ld.shared.u16 	%r600, [%r87+2];
	add.s32 	%r146, %r600, %r599;
	cvt.u32.u16 	%r601, %rs18;
	ld.shared.u16 	%r602, [%r88+2];
	add.s32 	%r147, %r602, %r601;
	cvt.u32.u16 	%r603, %rs19;
	ld.shared.u16 	%r604, [%r89+2];
	add.s32 	%r148, %r604, %r603;
	bar.sync 	0;
	setp.lt.s32 	%p32, %r741, %r190;
	@%p32 bra 	$L__BB20_83;
	cvt.u64.u32 	%rd8, %r2;
	shl.b32 	%r605, %r130, 2;
	mov.u32 	%r606, _ZZN3cub18CUB_300001_SM_10006detail10radix_sort31DeviceRadixSortSingleTileKernelINS1_5radix10policy_hubIiNS0_8NullTypeEyE10Policy1000ELNS0_9SortOrderE1EiS6_yNS1_21identity_decomposer_tEEEvPKT1_PSB_PKT2_PSF_T3_iiT4_E12temp_storage;
	add.s32 	%r607, %r606, %r605;
	st.shared.u32 	[%r607], %r760;
	shl.b32 	%r608, %r131, 2;
	add.s32 	%r609, %r606, %r608;
	st.shared.u32 	[%r609], %r759;
	shl.b32 	%r610, %r132, 2;
	add.s32 	%r611, %r606, %r610;
	st.shared.u32 	[%r611], %r758;
	shl.b32 	%r612, %r133, 2;
	add.s32 	%r613, %r606, %r612;
	st.shared.u32 	[%r613], %r757;
	shl.b32 	%r614, %r134, 2;
	add.s32 	%r615, %r606, %r614;
	st.shared.u32 	[%r615], %r756;
	shl.b32 	%r616, %r135, 2;
	add.s32 	%r617, %r606, %r616;
	st.shared.u32 	[%r617], %r755;
	shl.b32 	%r618, %r136, 2;
	add.s32 	%r619, %r606, %r618;
	st.shared.u32 	[%r619], %r754;
	shl.b32 	%r620, %r137, 2;
	add.s32 	%r621, %r606, %r620;
	st.shared.u32 	[%r621], %r753;
	shl.b32 	%r622, %r138, 2;
	add.s32 	%r623, %r606, %r622;
	st.shared.u32 	[%r623], %r752;
	shl.b32 	%r624, %r139, 2;
	add.s32 	%r625, %r606, %r624;
	st.shared.u32 	[%r625], %r751;
	shl.b32 	%r626, %r140, 2;
	add.s32 	%r627, %r606, %r626;
	st.shared.u32 	[%r627], %r750;
	shl.b32 	%r628, %r141, 2;
	add.s32 	%r629, %r606, %r628;
	st.shared.u32 	[%r629], %r749;
	shl.b32 	%r630, %r142, 2;
	add.s32 	%r631, %r606, %r630;
	st.shared.u32 	[%r631], %r748;
	shl.b32 	%r632, %r143, 2;
	add.s32 	%r633, %r606, %r632;
	st.shared.u32 	[%r633], %r747;
	shl.b32 	%r634, %r144, 2;
	add.s32 	%r635, %r606, %r634;
	st.shared.u32 	[%r635], %r746;
	shl.b32 	%r636, %r145, 2;
	add.s32 	%r637, %r606, %r636;
	st.shared.u32 	[%r637], %r745;
	shl.b32 	%r638, %r146, 2;
	add.s32 	%r639, %r606, %r638;
	st.shared.u32 	[%r639], %r744;
	shl.b32 	%r640, %r147, 2;
	add.s32 	%r641, %r606, %r640;
	st.shared.u32 	[%r641], %r743;
	shl.b32 	%r642, %r148, 2;
	add.s32 	%r643, %r606, %r642;
	st.shared.u32 	[%r643], %r742;
	bar.sync 	0;
	mad.lo.s32 	%r149, %r2, -72, %r46;
	ld.shared.u32 	%r150, [%r149+1024];
	ld.shared.u32 	%r151, [%r149+2048];
	ld.shared.u32 	%r152, [%r149+3072];
	ld.shared.u32 	%r153, [%r149+4096];
	ld.shared.u32 	%r154, [%r149+5120];
	ld.shared.u32 	%r155, [%r149+6144];
	ld.shared.u32 	%r156, [%r149+7168];
	ld.shared.u32 	%r157, [%r149+8192];
	ld.shared.u32 	%r158, [%r149+9216];
	ld.shared.u32 	%r159, [%r149+10240];
	ld.shared.u32 	%r160, [%r149+11264];
	ld.shared.u32 	%r161, [%r149+12288];
	ld.shared.u32 	%r162, [%r149+13312];
	ld.shared.u32 	%r163, [%r149+14336];
	ld.shared.u32 	%r164, [%r149+15360];
	ld.shared.u32 	%r165, [%r149+16384];
	ld.shared.u32 	%r166, [%r149+17408];
	ld.shared.u32 	%r167, [%r149+18432];
	setp.gt.u64 	%p33, %rd4, %rd8;
	cvta.to.global.u64 	%rd9, %rd3;
	mul.wide.u32 	%rd10, %r2, 4;
	add.s64 	%rd2, %rd9, %rd10;
	@%p33 bra 	$L__BB20_45;
	bra.uni 	$L__BB20_46;
$L__BB20_45:
	ld.shared.u32 	%r644, [%r149];
	xor.b32  	%r645, %r644, -2147483648;
	st.global.u32 	[%rd2], %r645;
$L__BB20_46:
	add.s32 	%r646, %r2, 256;
	cvt.u64.u32 	%rd11, %r646;
	setp.le.u64 	%p34, %rd4, %rd11;
	@%p34 bra 	$L__BB20_48;
	xor.b32  	%r647, %r150, -2147483648;
	st.global.u32 	[%rd2+1024], %r647;
$L__BB20_48:
	add.s32 	%r648, %r2, 512;
	cvt.u64.u32 	%rd12, %r648;
	setp.le.u64 	%p35, %rd4, %rd12;
	@%p35 bra 	$L__BB20_50;
	xor.b32  	%r649, %r151, -2147483648;
	st.global.u32 	[%rd2+2048], %r649;
$L__BB20_50:
	add.s32 	%r650, %r2, 768;
	cvt.u64.u32 	%rd13, %r650;
	setp.le.u64 	%p36, %rd4, %rd13;
	@%p36 bra 	$L__BB20_52;
	xor.b32  	%r651, %r152, -2147483648;
	st.global.u32 	[%rd2+3072], %r651;
$L__BB20_52:
	or.b32  	%r652, %r2, 1024;
	cvt.u64.u32 	%rd14, %r652;
	setp.le.u64 	%p37, %rd4, %rd14;
	@%p37 bra 	$L__BB20_54;
	xor.b32  	%r653, %r153, -2147483648;
	st.global.u32 	[%rd2+4096], %r653;
$L__BB20_54:
	add.s32 	%r654, %r2, 1280;
	cvt.u64.u32 	%rd15, %r654;
	setp.le.u64 	%p38, %rd4, %rd15;
	@%p38 bra 	$L__BB20_56;
	xor.b32  	%r655, %r154, -2147483648;
	st.global.u32 	[%rd2+5120], %r655;
$L__BB20_56:
	add.s32 	%r656, %r2, 1536;
	cvt.u64.u32 	%rd16, %r656;
	setp.le.u64 	%p39, %rd4, %rd16;
	@%p39 bra 	$L__BB20_58;
	xor.b32  	%r657, %r155, -2147483648;
	st.global.u32 	[%rd2+6144], %r657;
$L__BB20_58:
	add.s32 	%r658, %r2, 1792;
	cvt.u64.u32 	%rd17, %r658;
	setp.le.u64 	%p40, %rd4, %rd17;
	@%p40 bra 	$L__BB20_60;
	xor.b32  	%r659, %r156, -2147483648;
	st.global.u32 	[%rd2+7168], %r659;
$L__BB20_60:
	or.b32  	%r660, %r2, 2048;
	cvt.u64.u32 	%rd18, %r660;
	setp.le.u64 	%p41, %rd4, %rd18;
	@%p41 bra 	$L__BB20_62;
	xor.b32  	%r661, %r157, -2147483648;
	st.global.u32 	[%rd2+8192], %r661;
$L__BB20_62:
	add.s32 	%r662, %r2, 2304;
	cvt.u64.u32 	%rd19, %r662;
	setp.le.u64 	%p42, %rd4, %rd19;
	@%p42 bra 	$L__BB20_64;
	xor.b32  	%r663, %r158, -2147483648;
	st.global.u32 	[%rd2+9216], %r663;
$L__BB20_64:
	add.s32 	%r664, %r2, 2560;
	cvt.u64.u32 	%rd20, %r664;
	setp.le.u64 	%p43, %rd4, %rd20;
	@%p43 bra 	$L__BB20_66;
	xor.b32  	%r665, %r159, -2147483648;
	st.global.u32 	[%rd2+10240], %r665;
$L__BB20_66:
	add.s32 	%r666, %r2, 2816;
	cvt.u64.u32 	%rd21, %r666;
	setp.le.u64 	%p44, %rd4, %rd21;
	@%p44 bra 	$L__BB20_68;
	xor.b32  	%r667, %r160, -2147483648;
	st.global.u32 	[%rd2+11264], %r667;
$L__BB20_68:
	or.b32  	%r668, %r2, 3072;
	cvt.u64.u32 	%rd22, %r668;
	setp.le.u64 	%p45, %rd4, %rd22;
	@%p45 bra 	$L__BB20_70;
	xor.b32  	%r669, %r161, -2147483648;
	st.global.u32 	[%rd2+12288], %r669;
$L__BB20_70:
	add.s32 	%r670, %r2, 3328;
	cvt.u64.u32 	%rd23, %r670;
	setp.le.u64 	%p46, %rd4, %rd23;
	@%p46 bra 	$L__BB20_72;
	xor.b32  	%r671, %r162, -2147483648;
	st.global.u32 	[%rd2+13312], %r671;
$L__BB20_72:
	add.s32 	%r672, %r2, 3584;
	cvt.u64.u32 	%rd24, %r672;
	setp.le.u64 	%p47, %rd4, %rd24;
	@%p47 bra 	$L__BB20_74;
	xor.b32  	%r673, %r163, -2147483648;
	st.global.u32 	[%rd2+14336], %r673;
$L__BB20_74:
	add.s32 	%r674, %r2, 3840;
	cvt.u64.u32 	%rd25, %r674;
	setp.le.u64 	%p48, %rd4, %rd25;
	@%p48 bra 	$L__BB20_76;
	xor.b32  	%r675, %r164, -2147483648;
	st.global.u32 	[%rd2+15360], %r675;
$L__BB20_76:
	or.b32  	%r676, %r2, 4096;
	cvt.u64.u32 	%rd26, %r676;
	setp.le.u64 	%p49, %rd4, %rd26;
	@%p49 bra 	$L__BB20_78;
	xor.b32  	%r677, %r165, -2147483648;
	st.global.u32 	[%rd2+16384], %r677;
$L__BB20_78:
	add.s32 	%r678, %r2, 4352;
	cvt.u64.u32 	%rd27, %r678;
	setp.le.u64 	%p50, %rd4, %rd27;
	@%p50 bra 	$L__BB20_80;
	xor.b32  	%r679, %r166, -2147483648;
	st.global.u32 	[%rd2+17408], %r679;
$L__BB20_80:
	add.s32 	%r680, %r2, 4608;
	cvt.u64.u32 	%rd28, %r680;
	setp.le.u64 	%p51, %rd4, %rd28;
	@%p51 bra 	$L__BB20_82;
	xor.b32  	%r681, %r167, -2147483648;
	st.global.u32 	[%rd2+18432], %r681;
$L__BB20_82:
	ret;
$L__BB20_83:
	shl.b32 	%r682, %r130, 2;
	mov.u32 	%r683, _ZZN3cub18CUB_300001_SM_10006detail10radix_sort31DeviceRadixSortSingleTileKernelINS1_5radix10policy_hubIiNS0_8NullTypeEyE10Policy1000ELNS0_9SortOrderE1EiS6_yNS1_21identity_decomposer_tEEEvPKT1_PSB_PKT2_PSF_T3_iiT4_E12temp_storage;
	add.s32 	%r684, %r683, %r682;
	st.shared.u32 	[%r684], %r760;
	shl.b32 	%r685, %r131, 2;
	add.s32 	%r686, %r683, %r685;
	st.shared.u32 	[%r686], %r759;
	shl.b32 	%r687, %r132, 2;
	add.s32 	%r688, %r683, %r687;
	st.shared.u32 	[%r688], %r758;
	shl.b32 	%r689, %r133, 2;
	add.s32 	%r690, %r683, %r689;
	st.shared.u32 	[%r690], %r757;
	shl.b32 	%r691, %r134, 2;
	add.s32 	%r692, %r683, %r691;
	st.shared.u32 	[%r692], %r756;
	shl.b32 	%r693, %r135, 2;
	add.s32 	%r694, %r683, %r693;
	st.shared.u32 	[%r694], %r755;
	shl.b32 	%r695, %r136, 2;
	add.s32 	%r696, %r683, %r695;
	st.shared.u32 	[%r696], %r754;
	shl.b32 	%r697, %r137, 2;
	add.s32 	%r698, %r683, %r697;
	st.shared.u32 	[%r698], %r753;
	shl.b32 	%r699, %r138, 2;
	add.s32 	%r700, %r683, %r699;
	st.shared.u32 	[%r700], %r752;
	shl.b32 	%r701, %r139, 2;
	add.s32 	%r702, %r683, %r701;
	st.shared.u32 	[%r702], %r751;
	shl.b32 	%r703, %r140, 2;
	add.s32 	%r704, %r683, %r703;
	st.shared.u32 	[%r704], %r750;
	shl.b32 	%r705, %r141, 2;
	add.s32 	%r706, %r683, %r705;
	st.shared.u32 	[%r706], %r749;
	shl.b32 	%r707, %r142, 2;
	add.s32 	%r708, %r683, %r707;
	st.shared.u32 	[%r708], %r748;
	shl.b32 	%r709, %r143, 2;
	add.s32 	%r710, %r683, %r709;
	st.shared.u32 	[%r710], %r747;
	shl.b32 	%r711, %r144, 2;
	add.s32 	%r712, %r683, %r711;
	st.shared.u32 	[%r712], %r746;
	shl.b32 	%r713, %r145, 2;
	add.s32 	%r714, %r683, %r713;
	st.shared.u32 	[%r714], %r745;
	shl.b32 	%r715, %r146, 2;
	add.s32 	%r716, %r683, %r715;
	st.shared.u32 	[%r716], %r744;
	shl.b32 	%r717, %r147, 2;
	add.s32 	%r718, %r683, %r717;
	st.shared.u32 	[%r718], %r743;
	shl.b32 	%r719, %r148, 2;
	add.s32 	%r720, %r683, %r719;
	st.shared.u32 	[%r720], %r742;
	bar.sync 	0;
	ld.shared.u32 	%r760, [%r46];
	ld.shared.u32 	%r759, [%r46+4];
	ld.shared.u32 	%r758, [%r46+8];
	ld.shared.u32 	%r757, [%r46+12];
	ld.shared.u32 	%r756, [%r46+16];
	ld.shared.u32 	%r755, [%r46+20];
	ld.shared.u32 	%r754, [%r46+24];
	ld.shared.u32 	%r753, [%r46+28];
	ld.shared.u32 	%r752, [%r46+32];
	ld.shared.u32 	%r751, [%r46+36];
	ld.shared.u32 	%r750, [%r46+40];
	ld.shared.u32 	%r749, [%r46+44];
	ld.shared.u32 	%r748, [%r46+48];
	ld.shared.u32 	%r747, [%r46+52];
	ld.shared.u32 	%r746, [%r46+56];
	ld.shared.u32 	%r745, [%r46+60];
	ld.shared.u32 	%r744, [%r46+64];
	ld.shared.u32 	%r743, [%r46+68];
	ld.shared.u32 	%r742, [%r46+72];
	bar.sync 	0;
	add.s32 	%r741, %r741, 6;
	add.s32 	%r740, %r740, -6;
	bra.uni 	$L__BB20_39;

}
	// .globl	_ZN3cub18CUB_300001_SM_10006detail10radix_sort30DeviceRadixSortHistogramKernelINS1_5radix10policy_hubIiNS0_8NullTypeEyE10Policy1000ELNS0_9SortOrderE1EiyNS1_21identity_decomposer_tEEEvPT2_PKT1_SB_iiT3_
.visible .entry _ZN3cub18CUB_300001_SM_10006detail10radix_sort30DeviceRadixSortHistogramKernelINS1_5radix10policy_hubIiNS0_8NullTypeEyE10Policy1000ELNS0_9SortOrderE1EiyNS1_21identity_decomposer_tEEEvPT2_PKT1_SB_iiT3_(
	.param .u64 .ptr .align 1 _ZN3cub18CUB_300001_SM_10006detail10radix_sort30DeviceRadixSortHistogramKernelINS1_5radix10policy_hubIiNS0_8NullTypeEyE10Policy1000ELNS0_9SortOrderE1EiyNS1_21identity_decomposer_tEEEvPT2_PKT1_SB_iiT3__param_0,
	.param .u64 .ptr .align 1 _ZN3cub18CUB_300001_SM_10006detail10radix_sort30DeviceRadixSortHistogramKernelINS1_5radix10policy_hubIiNS0_8NullTypeEyE10Policy1000ELNS0_9SortOrderE1EiyNS1_21identity_decomposer_tEEEvPT2_PKT1_SB_iiT3__param_1,
	.param .u64 _ZN3cub18CUB_300001_SM_10006detail10radix_sort30DeviceRadixSortHistogramKernelINS1_5radix10policy_hubIiNS0_8NullTypeEyE10Policy1000ELNS0_9SortOrderE1EiyNS1_21identity_decomposer_tEEEvPT2_PKT1_SB_iiT3__param_2,
	.param .u32 _ZN3cub18CUB_300001_SM_10006detail10radix_sort30DeviceRadixSortHistogramKernelINS1_5radix10policy_hubIiNS0_8NullTypeEyE10Policy1000ELNS0_9SortOrderE1EiyNS1_21identity_decomposer_tEEEvPT2_PKT1_SB_iiT3__param_3,
	.param .u32 _ZN3cub18CUB_300001_SM_10006detail10radix_sort30DeviceRadixSortHistogramKernelINS1_5radix10policy_hubIiNS0_8NullTypeEyE10Policy1000ELNS0_9SortOrderE1EiyNS1_21identity_decomposer_tEEEvPT2_PKT1_SB_iiT3__param_4,
	.param .align 1 .b8 _ZN3cub18CUB_300001_SM_10006detail10radix_sort30DeviceRadixSortHistogramKernelINS1_5radix10policy_hubIiNS0_8NullTypeEyE10Policy1000ELNS0_9SortOrderE1EiyNS1_21identity_decomposer_tEEEvPT2_PKT1_SB_iiT3__param_5[1]
)
.maxntid 128
{
	.reg .pred 	%p<91>;
	.reg .b32 	%r<486>;
	.reg .b64 	%rd<137>;
	// demoted variable
	.shared .align 4 .b8 _ZZN3cub18CUB_300001_SM_10006detail10radix_sort30DeviceRadixSortHistogramKernelINS1_5radix10policy_hubIiNS0_8NullTypeEyE10Policy1000ELNS0_9SortOrderE1EiyNS1_21identity_decomposer_tEEEvPT2_PKT1_SB_iiT3_E12temp_storage[4096];
	ld.param.u64 	%rd18, [_ZN3cub18CUB_300001_SM_10006detail10radix_sort30DeviceRadixSortHistogramKernelINS1_5radix10policy_hubIiNS0_8NullTypeEyE10Policy1000ELNS0_9SortOrderE1EiyNS1_21identity_decomposer_tEEEvPT2_PKT1_SB_iiT3__param_0];
	ld.param.u64 	%rd19, [_ZN3cub18CUB_300001_SM_10006detail10radix_sort30DeviceRadixSortHistogramKernelINS1_5radix10policy_hubIiNS0_8NullTypeEyE10Policy1000ELNS0_9SortOrderE1EiyNS1_21identity_decomposer_tEEEvPT2_PKT1_SB_iiT3__param_1];
	ld.param.u64 	%rd17, [_ZN3cub18CUB_300001_SM_10006detail10radix_sort30DeviceRadixSortHistogramKernelINS1_5radix10policy_hubIiNS0_8NullTypeEyE10Policy1000ELNS0_9SortOrderE1EiyNS1_21identity_decomposer_tEEEvPT2_PKT1_SB_iiT3__param_2];
	ld.param.u32 	%r174, [_ZN3cub18CUB_300001_SM_10006detail10radix_sort30DeviceRadixSortHistogramKernelINS1_5radix10policy_hubIiNS0_8NullTypeEyE10Policy1000ELNS0_9SortOrderE1EiyNS1_21identity_decomposer_tEEEvPT2_PKT1_SB_iiT3__param_3];
	ld.param.u32 	%r175, [_ZN3cub18CUB_300001_SM_10006detail10radix_sort30DeviceRadixSortHistogramKernelINS1_5radix10policy_hubIiNS0_8NullTypeEyE10Policy1000ELNS0_9SortOrderE1EiyNS1_21identity_decomposer_tEEEvPT2_PKT1_SB_iiT3__param_4];
	cvta.to.global.u64 	%rd1, %rd19;
	cvta.to.global.u64 	%rd2, %rd18;
	setp.eq.s64 	%p2, %rd17, 0;
	@%p2 bra 	$L__BB21_153;
	sub.s32 	%r176, %r175, %r174;
	add.s32 	%r177, %r176, 7;
	shr.s32 	%r178, %r177, 31;
	shr.u32 	%r179, %r178, 29;
	add.s32 	%r180, %r177, %r179;
	shr.s32 	%r181, %r180, 3;
	mov.u32 	%r182, %tid.x;
	setp.gt.u32 	%p3, %r182, 255;
	setp.lt.s32 	%p4, %r177, 8;
	mov.u32 	%r183, %ctaid.x;
	shl.b32 	%r184, %r183, 11;
	cvt.u64.u32 	%rd3, %r184;
	mov.u32 	%r185, %nctaid.x;
	shl.b32 	%r186, %r185, 11;
	cvt.u64.u32 	%rd4, %r186;
	add.s32 	%r1, %r181, -1;
	and.b32  	%r2, %r181, 15;
	and.b32  	%r3, %r181, 7;
	add.s32 	%r4, %r3, -1;
	and.b32  	%r5, %r181, 3;
	or.pred  	%p1, %p3, %p4;
	shl.b32 	%r187, %r182, 2;
	mov.u32 	%r188, _ZZN3cub18CUB_300001_SM_10006detail10radix_sort30DeviceRadixSortHistogramKernelINS1_5radix10policy_hubIiNS0_8NullTypeEyE10Policy1000ELNS0_9SortOrderE1EiyNS1_21identity_decomposer_tEEEvPT2_PKT1_SB_iiT3_E12temp_storage;
	add.s32 	%r6, %r188, %r187;
	and.b32  	%r7, %r181, 268435440;
	cvt.u64.u32 	%rd5, %r182;
	add.s32 	%r8, %r182, 128;
	add.s32 	%r9, %r182, 256;
	add.s32 	%r10, %r182, 384;
	add.s32 	%r11, %r182, 512;
	add.s32 	%r12, %r182, 640;
	add.s32 	%r13, %r182, 768;
	or.b32  	%r14, %r182, 1024;
	add.s32 	%r15, %r182, 1920;
	and.b32  	%r16, %r181, 268435448;
	and.b32  	%r17, %r181, 1;
	neg.s32 	%r18, %r7;
	add.s32 	%r19, %r6, 8192;
	add.s64 	%rd21, %rd17, -1;
	shr.u64 	%rd22, %rd21, 30;
	add.s64 	%rd23, %rd22, 1;
	min.u64 	%rd6, %rd23, %rd17;
	mov.b64 	%rd135, 0;
$L__BB21_2:
	@%p1 bra 	$L__BB21_30;
	setp.lt.u32 	%p5, %r1, 15;
	mov.b32 	%r439, 0;
	@%p5 bra 	$L__BB21_6;
	mov.u32 	%r436, %r19;
	mov.u32 	%r437, %r18;
$L__BB21_5:
	.pragma "nounroll";
	mov.b32 	%r190, 0;
	st.shared.u32 	[%r436+-8192], %r190;
	st.shared.u32 	[%r436+-7168], %r190;
	st.shared.u32 	[%r436+-6144], %r190;
	st.shared.u32 	[%r436+-5120], %r190;
	st.shared.u32 	[%r436+-4096], %r190;
	st.shared.u32 	[%r436+-3072], %r190;
	st.shared.u32 	[%r436+-2048], %r190;
	st.shared.u32 	[%r436+-1024], %r190;
	st.shared.u32 	[%r436], %r190;
	st.shared.u32 	[%r436+1024], %r190;
	st.shared.u32 	[%r436+2048], %r190;
	st.shared.u32 	[%r436+3072], %r190;
	st.shared.u32 	[%r436+4096], %r190;
	st.shared.u32 	[%r436+5120], %r190;
	st.shared.u32 	[%r436+6144], %r190;
	st.shared.u32 	[%r436+7168], %r190;
	add.s32 	%r437, %r437, 16;
	add.s32 	%r436, %r436, 16384;
	setp.ne.s32 	%p6, %r437, 0;
	mov.u32 	%r439, %r7;
	@%p6 bra 	$L__BB21_5;
$L__BB21_6:
	add.s32 	%r25, %r2, -1;
	setp.eq.s32 	%p7, %r2, 0;
	@%p7 bra 	$L__BB21_16;
	setp.lt.u32 	%p8, %r25, 7;
	@%p8 bra 	$L__BB21_9;
	shl.b32 	%r191, %r439, 10;
	add.s32 	%r192, %r6, %r191;
	mov.b32 	%r193, 0;
	st.shared.u32 	[%r192], %r193;
	st.shared.u32 	[%r192+1024], %r193;
	st.shared.u32 	[%r192+2048], %r193;
	st.shared.u32 	[%r192+3072], %r193;
	st.shared.u32 	[%r192+4096], %r193;
	st.shared.u32 	[%r192+5120], %r193;
	st.shared.u32 	[%r192+6144], %r193;
	st.shared.u32 	[%r192+7168], %r193;
	add.s32 	%r439, %r439, 8;
$L__BB21_9:
	setp.eq.s32 	%p9, %r3, 0;
	@%p9 bra 	$L__BB21_16;
	setp.lt.u32 	%p10, %r4, 3;
	@%p10 bra 	$L__BB21_12;
	shl.b32 	%r194, %r439, 10;
	add.s32 	%r195, %r6, %r194;
	mov.b32 	%r196, 0;
	st.shared.u32 	[%r195], %r196;
	st.shared.u32 	[%r195+1024], %r196;
	st.shared.u32 	[%r195+2048], %r196;
	st.shared.u32 	[%r195+3072], %r196;
	add.s32 	%r439, %r439, 4;
$L__BB21_12:
	setp.eq.s32 	%p11, %r5, 0;
	@%p11 bra 	$L__BB21_16;
	setp.eq.s32 	%p12, %r5, 1;
	shl.b32 	%r197, %r439, 10;
	add.s32 	%r30, %r6, %r197;
	mov.b32 	%r198, 0;
	st.shared.u32 	[%r30], %r198;
	@%p12 bra 	$L__BB21_16;
	setp.eq.s32 	%p13, %r5, 2;
	mov.b32 	%r199, 0;
	st.shared.u32 	[%r30+1024], %r199;
	@%p13 bra 	$L__BB21_16;
	mov.b32 	%r200, 0;
	st.shared.u32 	[%r30+2048], %r200;
$L__BB21_16:
	cvt.u32.u64 	%r201, %rd5;
	setp.gt.u32 	%p14, %r201, 127;
	@%p14 bra 	$L__BB21_30;
	setp.lt.u32 	%p15, %r1, 15;
	mov.b32 	%r443, 0;
	@%p15 bra 	$L__BB21_20;
	mov.b32 	%r441, 0;
$L__BB21_19:
	.pragma "nounroll";
	shl.b32 	%r204, %r441, 10;
	add.s32 	%r205, %r6, %r204;
	mov.b32 	%r206, 0;
	st.shared.u32 	[%r205+512], %r206;
	st.shared.u32 	[%r205+1536], %r206;
	st.shared.u32 	[%r205+2560], %r206;
	st.shared.u32 	[%r205+3584], %r206;
	st.shared.u32 	[%r205+4608], %r206;
	st.shared.u32 	[%r205+5632], %r206;
	st.shared.u32 	[%r205+6656], %r206;
	st.shared.u32 	[%r205+7680], %r206;
	st.shared.u32 	[%r205+8704], %r206;
	st.shared.u32 	[%r205+9728], %r206;
	st.shared.u32 	[%r205+10752], %r206;
	st.shared.u32 	[%r205+11776], %r206;
	st.shared.u32 	[%r205+12800], %r206;
	st.shared.u32 	[%r205+13824], %r206;
	st.shared.u32 	[%r205+14848], %r206;
	st.shared.u32 	[%r205+15872], %r206;
	add.s32 	%r441, %r441, 16;
	setp.ne.s32 	%p16, %r441, %r7;
	mov.u32 	%r443, %r7;
	@%p16 bra 	$L__BB21_19;
$L__BB21_20:
	setp.eq.s32 	%p17, %r2, 0;
	@%p17 bra 	$L__BB21_30;
	setp.lt.u32 	%p18, %r25, 7;
	@%p18 bra 	$L__BB21_23;
	shl.b32 	%r207, %r443, 10;
	add.s32 	%r208, %r6, %r207;
	mov.b32 	%r209, 0;
	st.shared.u32 	[%r208+512], %r209;
	st.shared.u32 	[%r208+1536], %r209;
	st.shared.u32 	[%r208+2560], %r209;
	st.shared.u32 	[%r208+3584], %r209;
	st.shared.u32 	[%r208+4608], %r209;
	st.shared.u32 	[%r208+5632], %r209;
	st.shared.u32 	[%r208+6656], %r209;
	st.shared.u32 	[%r208+7680], %r209;
	add.s32 	%r443, %r443, 8;
$L__BB21_23:
	setp.eq.s32 	%p19, %r3, 0;
	@%p19 bra 	$L__BB21_30;
	setp.lt.u32 	%p20, %r4, 3;
	@%p20 bra 	$L__BB21_26;
	shl.b32 	%r210, %r443, 10;
	add.s32 	%r211, %r6, %r210;
	mov.b32 	%r212, 0;
	st.shared.u32 	[%r211+512], %r212;
	st.shared.u32 	[%r211+1536], %r212;
	st.shared.u32 	[%r211+2560], %r212;
	st.shared.u32 	[%r211+3584], %r212;
	add.s32 	%r443, %r443, 4;
$L__BB21_26:
	setp.eq.s32 	%p21, %r5, 0;
	@%p21 bra 	$L__BB21_30;
	setp.eq.s32 	%p22, %r5, 1;
	shl.b32 	%r213, %r443, 10;
	add.s32 	%r38, %r6, %r213;
	mov.b32 	%r214, 0;
	st.shared.u32 	[%r38+512], %r214;
	@%p22 bra 	$L__BB21_30;
	setp.eq.s32 	%p23, %r5, 2;
	mov.b32 	%r215, 0;
	st.shared.u32 	[%r38+1536], %r215;
	@%p23 bra 	$L__BB21_30;
	mov.b32 	%r216, 0;
	st.shared.u32 	[%r38+2560], %r216;
$L__BB21_30:
	bar.sync 	0;
	bar.sync 	0;
	shl.b64 	%rd8, %rd135, 30;
	sub.s64 	%rd24, %rd17, %rd8;
	min.u64 	%rd9, %rd24, 1073741824;
	setp.le.u64 	%p24, %rd9, %rd3;
	@%p24 bra 	$L__BB21_70;
	mov.u64 	%rd136, %rd3;
$L__BB21_32:
	add.s64 	%rd11, %rd136, %rd8;
	sub.s64 	%rd12, %rd17, %rd11;
	setp.lt.u64 	%p25, %rd12, 2048;
	@%p25 bra 	$L__BB21_34;
	add.s64 	%rd27, %rd11, %rd5;
	shl.b64 	%rd28, %rd27, 2;
	add.s64 	%rd29, %rd1, %rd28;
	ld.global.u32 	%r475, [%rd29];
	ld.global.u32 	%r474, [%rd29+512];
	ld.global.u32 	%r473, [%rd29+1024];
	ld.global.u32 	%r472, [%rd29+1536];
	ld.global.u32 	%r471, [%rd29+2048];
	ld.global.u32 	%r470, [%rd29+2560];
	ld.global.u32 	%r469, [%rd29+3072];
	ld.global.u32 	%r468, [%rd29+3584];
	ld.global.u32 	%r467, [%rd29+4096];
	ld.global.u32 	%r466, [%rd29+4608];
	ld.global.u32 	%r465, [%rd29+5120];
	ld.global.u32 	%r464, [%rd29+5632];
	ld.global.u32 	%r463, [%rd29+6144];
	ld.global.u32 	%r462, [%rd29+6656];
	ld.global.u32 	%r461, [%rd29+7168];
	ld.global.u32 	%r460, [%rd29+7680];
	bra.uni 	$L__BB21_66;
$L__BB21_34:
	cvt.u32.u64 	%r218, %rd5;
	cvt.u32.u64 	%r55, %rd12;
	setp.ge.s32 	%p26, %r218, %r55;
	add.s64 	%rd25, %rd11, %rd5;
	shl.b64 	%rd26, %rd25, 2;
	add.s64 	%rd13, %rd1, %rd26;
	mov.b32 	%r475, -2147483648;
	@%p26 bra 	$L__BB21_36;
	ld.global.u32 	%r475, [%rd13];
$L__BB21_36:
	setp.ge.s32 	%p27, %r8, %r55;
	mov.b32 	%r474, -2147483648;
	@%p27 bra 	$L__BB21_38;
	ld.global.u32 	%r474, [%rd13+512];
$L__BB21_38:
	setp.ge.s32 	%p28, %r9, %r55;
	mov.b32 	%r473, -2147483648;
	@%p28 bra 	$L__BB21_40;
	ld.global.u32 	%r473, [%rd13+1024];
$L__BB21_40:
	setp.ge.s32 	%p29, %r10, %r55;
	mov.b32 	%r472, -2147483648;
	@%p29 bra 	$L__BB21_42;
	ld.global.u32 	%r472, [%rd13+1536];
$L__BB21_42:
	setp.ge.s32 	%p30, %r11, %r55;
	mov.b32 	%r471, -2147483648;
	@%p30 bra 	$L__BB21_44;
	ld.global.u32 	%r471, [%rd13+2048];
$L__BB21_44:
	setp.ge.s32 	%p31, %r12, %r55;
	mov.b32 	%r470, -2147483648;
	@%p31 bra 	$L__BB21_46;
	ld.global.u32 	%r470, [%rd13+2560];
$L__BB21_46:
	setp.ge.s32 	%p32, %r13, %r55;
	mov.b32 	%r469, -2147483648;
	@%p32 bra 	$L__BB21_48;
	ld.global.u32 	%r469, [%rd13+3072];
$L__BB21_48:
	mov.u32 	%r226, %tid.x;
	add.s32 	%r227, %r226, 896;
	setp.ge.s32 	%p33, %r227, %r55;
	mov.b32 	%r468, -2147483648;
	@%p33 bra 	$L__BB21_50;
	ld.global.u32 	%r468, [%rd13+3584];
$L__BB21_50:
	setp.ge.s32 	%p34, %r14, %r55;
	mov.b32 	%r467, -2147483648;
	@%p34 bra 	$L__BB21_52;
	ld.global.u32 	%r467, [%rd13+4096];
$L__BB21_52:
	add.s32 	%r231, %r226, 1152;
	setp.ge.s32 	%p35, %r231, %r55;
	mov.b32 	%r466, -2147483648;
	@%p35 bra 	$L__BB21_54;
	ld.global.u32 	%r466, [%rd13+4608];
$L__BB21_54:
	add.s32 	%r234, %r226, 1280;
	setp.ge.s32 	%p36, %r234, %r55;
	mov.b32 	%r465, -2147483648;
	@%p36 bra 	$L__BB21_56;
	ld.global.u32 	%r465, [%rd13+5120];
$L__BB21_56:
	add.s32 	%r237, %r226, 1408;
	setp.ge.s32 	%p37, %r237, %r55;
	mov.b32 	%r464, -2147483648;
	@%p37 bra 	$L__BB21_58;
	ld.global.u32 	%r464, [%rd13+5632];
$L__BB21_58:
	add.s32 	%r240, %r226, 1536;
	setp.ge.s32 	%p38, %r240, %r55;
	mov.b32 	%r463, -2147483648;
	@%p38 bra 	$L__BB21_60;
	ld.global.u32 	%r463, [%rd13+6144];
$L__BB21_60:
	add.s32 	%r243, %r226, 1664;
	setp.ge.s32 	%p39, %r243, %r55;
	mov.b32 	%r462, -2147483648;
	@%p39 bra 	$L__BB21_62;
	ld.global.u32 	%r462, [%rd13+6656];
$L__BB21_62:
	add.s32 	%r246, %r226, 1792;
	setp.ge.s32 	%p40, %r246, %r55;
	mov.b32 	%r461, -2147483648;
	@%p40 bra 	$L__BB21_64;
	ld.global.u32 	%r461, [%rd13+7168];
$L__BB21_64:
	setp.ge.s32 	%p41, %r15, %r55;
	mov.b32 	%r460, -2147483648;
	@%p41 bra 	$L__BB21_66;
	ld.global.u32 	%r460, [%rd13+7680];
$L__BB21_66:
	setp.le.s32 	%p42, %r175, %r174;
	@%p42 bra 	$L__BB21_69;
	xor.b32  	%r103, %r460, 2147483647;
	xor.b32  	%r104, %r461, 2147483647;
	xor.b32  	%r105, %r462, 2147483647;
	xor.b32  	%r106, %r463, 2147483647;
	xor.b32  	%r107, %r464, 2147483647;
	xor.b32  	%r108, %r465, 2147483647;
	xor.b32  	%r109, %r466, 2147483647;
	xor.b32  	%r110, %r467, 2147483647;
	xor.b32  	%r111, %r468, 2147483647;
	xor.b32  	%r112, %r469, 2147483647;
	xor.b32  	%r113, %r470, 2147483647;
	xor.b32  	%r114, %r471, 2147483647;
	xor.b32  	%r115, %r472, 2147483647;
	xor.b32  	%r116, %r473, 2147483647;
	xor.b32  	%r117, %r474, 2147483647;
	xor.b32  	%r118, %r475, 2147483647;
	mov.b32 	%r476, 0;
	mov.u32 	%r477, %r174;
$L__BB21_68:
	sub.s32 	%r249, %r175, %r477;
	shl.b32 	%r250, %r476, 10;
	mov.u32 	%r251, _ZZN3cub18CUB_300001_SM_10006detail10radix_sort30DeviceRadixSortHistogramKernelINS1_5radix10policy_hubIiNS0_8NullTypeEyE10Policy1000ELNS0_9SortOrderE1EiyNS1_21identity_decomposer_tEEEvPT2_PKT1_SB_iiT3_E12temp_storage;
	add.s32 	%r252, %r251, %r250;
	min.s32 	%r253, %r249, 8;
	mov.b32 	%r254, -1;
	shl.b32 	%r255, %r254, %r253;
	not.b32 	%r256, %r255;
	shr.u32 	%r257, %r118, %r477;
	and.b32  	%r258, %r257, %r256;
	shl.b32 	%r259, %r258, 2;
	add.s32 	%r260, %r252, %r259;
	atom.shared.add.u32 	%r261, [%r260], 1;
	shr.u32 	%r262, %r117, %r477;
	and.b32  	%r263, %r262, %r256;
	shl.b32 	%r264, %r263, 2;
	add.s32 	%r265, %r252, %r264;
	atom.shared.add.u32 	%r266, [%r265], 1;
	shr.u32 	%r267, %r116, %r477;
	and.b32  	%r268, %r267, %r256;
	shl.b32 	%r269, %r268, 2;
	add.s32 	%r270, %r252, %r269;
	atom.shared.add.u32 	%r271, [%r270], 1;
	shr.u32 	%r272, %r115, %r477;
	and.b32  	%r273, %r272, %r256;
	shl.b32 	%r274, %r273, 2;
	add.s32 	%r275, %r252, %r274;
	atom.shared.add.u32 	%r276, [%r275], 1;
	shr.u32 	%r277, %r114, %r477;
	and.b32  	%r278, %r277, %r256;
	shl.b32 	%r279, %r278, 2;
	add.s32 	%r280, %r252, %r279;
	atom.shared.add.u32 	%r281, [%r280], 1;
	shr.u32 	%r282, %r113, %r477;
	and.b32  	%r283, %r282, %r256;
	shl.b32 	%r284, %r283, 2;
	add.s32 	%r285, %r252, %r284;
	atom.shared.add.u32 	%r286, [%r285], 1;
	shr.u32 	%r287, %r112, %r477;
	and.b32  	%r288, %r287, %r256;
	shl.b32 	%r289, %r288, 2;
	add.s32 	%r290, %r252, %r289;
	atom.shared.add.u32 	%r291, [%r290], 1;
	shr.u32 	%r292, %r111, %r477;
	and.b32  	%r293, %r292, %r256;
	shl.b32 	%r294, %r293, 2;
	add.s32 	%r295, %r252, %r294;
	atom.shared.add.u32 	%r296, [%r295], 1;
	shr.u32 	%r297, %r110, %r477;
	and.b32  	%r298, %r297, %r256;
	shl.b32 	%r299, %r298, 2;
	add.s32 	%r300, %r252, %r299;
	atom.shared.add.u32 	%r301, [%r300], 1;
	shr.u32 	%r302, %r109, %r477;
	and.b32  	%r303, %r302, %r256;
	shl.b32 	%r304, %r303, 2;
	add.s32 	%r305, %r252, %r304;
	atom.shared.add.u32 	%r306, [%r305], 1;
	shr.u32 	%r307, %r108, %r477;
	and.b32  	%r308, %r307, %r256;
	shl.b32 	%r309, %r308, 2;
	add.s32 	%r310, %r252, %r309;
	atom.shared.add.u32 	%r311, [%r310], 1;
	shr.u32 	%r312, %r107, %r477;
	and.b32  	%r313, %r312, %r256;
	shl.b32 	%r314, %r313, 2;
	add.s32 	%r315, %r252, %r314;
	atom.shared.add.u32 	%r316, [%r315], 1;
	shr.u32 	%r317, %r106, %r477;
	and.b32  	%r318, %r317, %r256;
	shl.b32 	%r319, %r318, 2;
	add.s32 	%r320, %r252, %r319;
	atom.shared.add.u32 	%r321, [%r320], 1;
	shr.u32 	%r322, %r105, %r477;
	and.b32  	%r323, %r322, %r256;
	shl.b32 	%r324, %r323, 2;
	add.s32 	%r325, %r252, %r324;
	atom.shared.add.u32 	%r326, [%r325], 1;
	shr.u32 	%r327, %r104, %r477;
	and.b32  	%r328, %r327, %r256;
	shl.b32 	%r329, %r328, 2;
	add.s32 	%r330, %r252, %r329;
	atom.shared.add.u32 	%r331, [%r330], 1;
	shr.u32 	%r332, %r103, %r477;
	and.b32  	%r333, %r332, %r256;
	shl.b32 	%r334, %r333, 2;
	add.s32 	%r335, %r252, %r334;
	atom.shared.add.u32 	%r336, [%r335], 1;
	add.s32 	%r477, %r477, 8;
	add.s32 	%r476, %r476, 1;
	setp.lt.s32 	%p43, %r477, %r175;
	@%p43 bra 	$L__BB21_68;
$L__BB21_69:
	add.s64 	%rd136, %rd136, %rd4;
	setp.lt.u64 	%p44, %rd136, %rd9;
	@%p44 bra 	$L__BB21_32;
$L__BB21_70:
	bar.sync 	0;
	@%p1 bra 	$L__BB21_152;
	setp.lt.u32 	%p45, %r1, 7;
	mov.b32 	%r480, 0;
	@%p45 bra 	$L__BB21_90;
	mov.b32 	%r478, 0;
$L__BB21_73:
	.pragma "nounroll";
	shl.b32 	%r339, %r478, 10;
	add.s32 	%r124, %r6, %r339;
	ld.shared.u32 	%r125, [%r124];
	setp.eq.s32 	%p46, %r125, 0;
	@%p46 bra 	$L__BB21_75;
	cvt.u32.u64 	%r340, %rd5;
	shl.b32 	%r341, %r478, 8;
	add.s32 	%r342, %r341, %r340;
	mul.wide.u32 	%rd30, %r342, 8;
	add.s64 	%rd31, %rd2, %rd30;
	cvt.u64.u32 	%rd32, %r125;
	atom.global.add.u64 	%rd33, [%rd31], %rd32;
$L__BB21_75:
	ld.shared.u32 	%r126, [%r124+1024];
	setp.eq.s32 	%p47, %r126, 0;
	@%p47 bra 	$L__BB21_77;
	cvt.u32.u64 	%r343, %rd5;
	shl.b32 	%r344, %r478, 8;
	add.s32 	%r345, %r344, %r343;
	add.s32 	%r346, %r345, 256;
	mul.wide.u32 	%rd34, %r346, 8;
	add.s64 	%rd35, %rd2, %rd34;
	cvt.u64.u32 	%rd36, %r126;
	atom.global.add.u64 	%rd37, [%rd35], %rd36;
$L__BB21_77:
	ld.shared.u32 	%r127, [%r124+2048];
	setp.eq.s32 	%p48, %r127, 0;
	@%p48 bra 	$L__BB21_79;
	cvt.u32.u64 	%r347, %rd5;
	shl.b32 	%r348, %r478, 8;
	add.s32 	%r349, %r348, %r347;
	add.s32 	%r350, %r349, 512;
	mul.wide.u32 	%rd38, %r350, 8;
	add.s64 	%rd39, %rd2, %rd38;
	cvt.u64.u32 	%rd40, %r127;
	atom.global.add.u64 	%rd41, [%rd39], %rd40;
$L__BB21_79:
	ld.shared.u32 	%r128, [%r124+3072];
	setp.eq.s32 	%p49, %r128, 0;
	@%p49 bra 	$L__BB21_81;
	cvt.u32.u64 	%r351, %rd5;
	shl.b32 	%r352, %r478, 8;
	add.s32 	%r353, %r352, %r351;
	add.s32 	%r354, %r353, 768;
	mul.wide.u32 	%rd42, %r354, 8;
	add.s64 	%rd43, %rd2, %rd42;
	cvt.u64.u32 	%rd44, %r128;
	atom.global.add.u64 	%rd45, [%rd43], %rd44;
$L__BB21_81:
	ld.shared.u32 	%r129, [%r124+4096];
	setp.eq.s32 	%p50, %r129, 0;
	@%p50 bra 	$L__BB21_83;
	cvt.u32.u64 	%r355, %rd5;
	shl.b32 	%r356, %r478, 8;
	add.s32 	%r357, %r356, %r355;
	add.s32 	%r358, %r357, 1024;
	mul.wide.u32 	%rd46, %r358, 8;
	add.s64 	%rd47, %rd2, %rd46;
	cvt.u64.u32 	%rd48, %r129;
	atom.global.add.u64 	%rd49, [%rd47], %rd48;
$L__BB21_83:
	ld.shared.u32 	%r130, [%r124+5120];
	setp.eq.s32 	%p51, %r130, 0;
	@%p51 bra 	$L__BB21_85;
	cvt.u32.u64 	%r359, %rd5;
	shl.b32 	%r360, %r478, 8;
	add.s32 	%r361, %r360, %r359;
	add.s32 	%r362, %r361, 1280;
	mul.wide.u32 	%rd50, %r362, 8;
	add.s64 	%rd51, %rd2, %rd50;
	cvt.u64.u32 	%rd52, %r130;
	atom.global.add.u64 	%rd53, [%rd51], %rd52;
$L__BB21_85:
	ld.shared.u32 	%r131, [%r124+6144];
	setp.eq.s32 	%p52, %r131, 0;
	@%p52 bra 	$L__BB21_87;
	cvt.u32.u64 	%r363, %rd5;
	shl.b32 	%r364, %r478, 8;
	add.s32 	%r365, %r364, %r363;
	add.s32 	%r366, %r365, 1536;
	mul.wide.u32 	%rd54, %r366, 8;
	add.s64 	%rd55, %rd2, %rd54;
	cvt.u64.u32 	%rd56, %r131;
	atom.global.add.u64 	%rd57, [%rd55], %rd56;
$L__BB21_87:
	ld.shared.u32 	%r132, [%r124+7168];
	setp.eq.s32 	%p53, %r132, 0;
	@%p53 bra 	$L__BB21_89;
	cvt.u32.u64 	%r367, %rd5;
	shl.b32 	%r368, %r478, 8;
	add.s32 	%r369, %r368, %r367;
	add.s32 	%r370, %r369, 1792;
	mul.wide.u32 	%rd58, %r370, 8;
	add.s64 	%rd59, %rd2, %rd58;
	cvt.u64.u32 	%rd60, %r132;
	atom.global.add.u64 	%rd61, [%rd59], %rd60;
$L__BB21_89:
	add.s32 	%r478, %r478, 8;
	setp.ne.s32 	%p54, %r478, %r16;
	mov.u32 	%r480, %r16;
	@%p54 bra 	$L__BB21_73;
$L__BB21_90:
	add.s32 	%r135, %r5, -1;
	setp.eq.s32 	%p55, %r3, 0;
	@%p55 bra 	$L__BB21_111;
	setp.lt.u32 	%p56, %r4, 3;
	@%p56 bra 	$L__BB21_101;
	shl.b32 	%r371, %r480, 10;
	add.s32 	%r136, %r6, %r371;
	ld.shared.u32 	%r137, [%r136];
	setp.eq.s32 	%p57, %r137, 0;
	@%p57 bra 	$L__BB21_94;
	cvt.u32.u64 	%r372, %rd5;
	shl.b32 	%r373, %r480, 8;
	add.s32 	%r374, %r373, %r372;
	mul.wide.u32 	%rd62, %r374, 8;
	add.s64 	%rd63, %rd2, %rd62;
	cvt.u64.u32 	%rd64, %r137;
	atom.global.add.u64 	%rd65, [%rd63], %rd64;
$L__BB21_94:
	ld.shared.u32 	%r138, [%r136+1024];
	setp.eq.s32 	%p58, %r138, 0;
	@%p58 bra 	$L__BB21_96;
	cvt.u32.u64 	%r375, %rd5;
	shl.b32 	%r376, %r480, 8;
	add.s32 	%r377, %r376, %r375;
	add.s32 	%r378, %r377, 256;
	mul.wide.u32 	%rd66, %r378, 8;
	add.s64 	%rd67, %rd2, %rd66;
	cvt.u64.u32 	%rd68, %r138;
	atom.global.add.u64 	%rd69, [%rd67], %rd68;
$L__BB21_96:
	ld.shared.u32 	%r139, [%r136+2048];
	setp.eq.s32 	%p59, %r139, 0;
	@%p59 bra 	$L__BB21_98;
	cvt.u32.u64 	%r379, %rd5;
	shl.b32 	%r380, %r480, 8;
	add.s32 	%r381, %r380, %r379;
	add.s32 	%r382, %r381, 512;
	mul.wide.u32 	%rd70, %r382, 8;
	add.s64 	%rd71, %rd2, %rd70;
	cvt.u64.u32 	%rd72, %r139;
	atom.global.add.u64 	%rd73, [%rd71], %rd72;
$L__BB21_98:
	ld.shared.u32 	%r140, [%r136+3072];
	setp.eq.s32 	%p60, %r140, 0;
	@%p60 bra 	$L__BB21_100;
	cvt.u32.u64 	%r383, %rd5;
	shl.b32 	%r384, %r480, 8;
	add.s32 	%r385, %r384, %r383;
	add.s32 	%r386, %r385, 768;
	mul.wide.u32 	%rd74, %r386, 8;
	add.s64 	%rd75, %rd2, %rd74;
	cvt.u64.u32 	%rd76, %r140;
	atom.global.add.u64 	%rd77, [%rd75], %rd76;
$L__BB21_100:
	add.s32 	%r480, %r480, 4;
$L__BB21_101:
	setp.eq.s32 	%p61, %r5, 0;
	@%p61 bra 	$L__BB21_111;
	setp.eq.s32 	%p62, %r135, 0;
	@%p62 bra 	$L__BB21_108;
	shl.b32 	%r387, %r480, 10;
	add.s32 	%r143, %r6, %r387;
	ld.shared.u32 	%r144, [%r143];
	setp.eq.s32 	%p63, %r144, 0;
	@%p63 bra 	$L__BB21_105;
	cvt.u32.u64 	%r388, %rd5;
	shl.b32 	%r389, %r480, 8;
	add.s32 	%r390, %r389, %r388;
	mul.wide.u32 	%rd78, %r390, 8;
	add.s64 	%rd79, %rd2, %rd78;
	cvt.u64.u32 	%rd80, %r144;
	atom.global.add.u64 	%rd81, [%rd79], %rd80;
$L__BB21_105:
	ld.shared.u32 	%r145, [%r143+1024];
	setp.eq.s32 	%p64, %r145, 0;
	@%p64 bra 	$L__BB21_107;
	cvt.u32.u64 	%r391, %rd5;
	shl.b32 	%r392, %r480, 8;
	add.s32 	%r393, %r392, %r391;
	add.s32 	%r394, %r393, 256;
	mul.wide.u32 	%rd82, %r394, 8;
	add.s64 	%rd83, %rd2, %rd82;
	cvt.u64.u32 	%rd84, %r145;
	atom.global.add.u64 	%rd85, [%rd83], %rd84;
$L__BB21_107:
	add.s32 	%r480, %r480, 2;
$L__BB21_108:
	setp.eq.s32 	%p65, %r17, 0;
	@%p65 bra 	$L__BB21_111;
	shl.b32 	%r395, %r480, 10;
	add.s32 	%r396, %r6, %r395;
	ld.shared.u32 	%r148, [%r396];
	setp.eq.s32 	%p66, %r148, 0;
	@%p66 bra 	$L__BB21_111;
	cvt.u32.u64 	%r397, %rd5;
	shl.b32 	%r398, %r480, 8;
	add.s32 	%r399, %r398, %r397;
	mul.wide.u32 	%rd86, %r399, 8;
	add.s64 	%rd87, %rd2, %rd86;
	cvt.u64.u32 	%rd88, %r148;
	atom.global.add.u64 	%rd89, [%rd87], %rd88;
$L__BB21_111:
	cvt.u32.u64 	%r400, %rd5;
	setp.gt.u32 	%p67, %r400, 127;
	@%p67 bra 	$L__BB21_152;
	setp.lt.u32 	%p68, %r1, 7;
	mov.b32 	%r484, 0;
	@%p68 bra 	$L__BB21_131;
	mov.b32 	%r482, 0;
$L__BB21_114:
	.pragma "nounroll";
	shl.b32 	%r404, %r482, 10;
	add.s32 	%r150, %r6, %r404;
	ld.shared.u32 	%r151, [%r150+512];
	setp.eq.s32 	%p69, %r151, 0;
	shl.b32 	%r405, %r482, 8;
	add.s32 	%r406, %r405, %r400;
	mul.wide.u32 	%rd90, %r406, 8;
	add.s64 	%rd15, %rd2, %rd90;
	@%p69 bra 	$L__BB21_116;
	cvt.u64.u32 	%rd91, %r151;
	atom.global.add.u64 	%rd92, [%rd15+1024], %rd91;
$L__BB21_116:
	ld.shared.u32 	%r152, [%r150+1536];
	setp.eq.s32 	%p70, %r152, 0;
	@%p70 bra 	$L__BB21_118;
	cvt.u64.u32 	%rd93, %r152;
	atom.global.add.u64 	%rd94, [%rd15+3072], %rd93;
$L__BB21_118:
	ld.shared.u32 	%r153, [%r150+2560];
	setp.eq.s32 	%p71, %r153, 0;
	@%p71 bra 	$L__BB21_120;
	cvt.u64.u32 	%rd95, %r153;
	atom.global.add.u64 	%rd96, [%rd15+5120], %rd95;
$L__BB21_120:
	ld.shared.u32 	%r154, [%r150+3584];
	setp.eq.s32 	%p72, %r154, 0;
	@%p72 bra 	$L__BB21_122;
	cvt.u64.u32 	%rd97, %r154;
	atom.global.add.u64 	%rd98, [%rd15+7168], %rd97;
$L__BB21_122:
	ld.shared.u32 	%r155, [%r150+4608];
	setp.eq.s32 	%p73, %r155, 0;
	@%p73 bra 	$L__BB21_124;
	cvt.u64.u32 	%rd99, %r155;
	atom.global.add.u64 	%rd100, [%rd15+9216], %rd99;
$L__BB21_124:
	ld.shared.u32 	%r156, [%r150+5632];
	setp.eq.s32 	%p74, %r156, 0;
	@%p74 bra 	$L__BB21_126;
	cvt.u64.u32 	%rd101, %r156;
	atom.global.add.u64 	%rd102, [%rd15+11264], %rd101;
$L__BB21_126:
	ld.shared.u32 	%r157, [%r150+6656];
	setp.eq.s32 	%p75, %r157, 0;
	@%p75 bra 	$L__BB21_128;
	cvt.u64.u32 	%rd103, %r157;
	atom.global.add.u64 	%rd104, [%rd15+13312], %rd103;
$L__BB21_128:
	ld.shared.u32 	%r158, [%r150+7680];
	setp.eq.s32 	%p76, %r158, 0;
	@%p76 bra 	$L__BB21_130;
	cvt.u64.u32 	%rd105, %r158;
	atom.global.add.u64 	%rd106, [%rd15+15360], %rd105;
$L__BB21_130:
	add.s32 	%r482, %r482, 8;
	setp.ne.s32 	%p77, %r482, %r16;
	mov.u32 	%r484, %r16;
	@%p77 bra 	$L__BB21_114;
$L__BB21_131:
	setp.eq.s32 	%p78, %r3, 0;
	@%p78 bra 	$L__BB21_152;
	setp.lt.u32 	%p79, %r4, 3;
	@%p79 bra 	$L__BB21_142;
	shl.b32 	%r407, %r484, 10;
	add.s32 	%r161, %r6, %r407;
	ld.shared.u32 	%r162, [%r161+512];
	setp.eq.s32 	%p80, %r162, 0;
	@%p80 bra 	$L__BB21_135;
	shl.b32 	%r409, %r484, 8;
	add.s32 	%r410, %r409, %r400;
	mul.wide.u32 	%rd107, %r410, 8;
	add.s64 	%rd108, %rd2, %rd107;
	cvt.u64.u32 	%rd109, %r162;
	atom.global.add.u64 	%rd110, [%rd108+1024], %rd109;
$L__BB21_135:
	ld.shared.u32 	%r163, [%r161+1536];
	setp.eq.s32 	%p81, %r163, 0;
	@%p81 bra 	$L__BB21_137;
	shl.b32 	%r412, %r484, 8;
	add.s32 	%r413, %r412, %r400;
	add.s32 	%r414, %r413, 256;
	mul.wide.u32 	%rd111, %r414, 8;
	add.s64 	%rd112, %rd2, %rd111;
	cvt.u64.u32 	%rd113, %r163;
	atom.global.add.u64 	%rd114, [%rd112+1024], %rd113;
$L__BB21_137:
	ld.shared.u32 	%r164, [%r161+2560];
	setp.eq.s32 	%p82, %r164, 0;
	@%p82 bra 	$L__BB21_139;
	shl.b32 	%r416, %r484, 8;
	add.s32 	%r417, %r416, %r400;
	add.s32 	%r418, %r417, 512;
	mul.wide.u32 	%rd115, %r418, 8;
	add.s64 	%rd116, %rd2, %rd115;
	cvt.u64.u32 	%rd117, %r164;
	atom.global.add.u64 	%rd118, [%rd116+1024], %rd117;
$L__BB21_139:
	ld.shared.u32 	%r165, [%r161+3584];
	setp.eq.s32 	%p83, %r165, 0;
	@%p83 bra 	$L__BB21_141;
	shl.b32 	%r420, %r484, 8;
	add.s32 	%r421, %r420, %r400;
	add.s32 	%r422, %r421, 768;
	mul.wide.u32 	%rd119, %r422, 8;
	add.s64 	%rd120, %rd2, %rd119;
	cvt.u64.u32 	%rd121, %r165;
	atom.global.add.u64 	%rd122, [%rd120+1024], %rd121;
$L__BB21_141:
	add.s32 	%r484, %r484, 4;
$L__BB21_142:
	setp.eq.s32 	%p84, %r5, 0;
	@%p84 bra 	$L__BB21_152;
	setp.eq.s32 	%p85, %r135, 0;
	@%p85 bra 	$L__BB21_149;
	shl.b32 	%r423, %r484, 10;
	add.s32 	%r168, %r6, %r423;
	ld.shared.u32 	%r169, [%r168+512];
	setp.eq.s32 	%p86, %r169, 0;
	@%p86 bra 	$L__BB21_146;
	shl.b32 	%r425, %r484, 8;
	add.s32 	%r426, %r425, %r400;
	mul.wide.u32 	%rd123, %r426, 8;
	add.s64 	%rd124, %rd2, %rd123;
	cvt.u64.u32 	%rd125, %r169;
	atom.global.add.u64 	%rd126, [%rd124+1024], %rd125;
$L__BB21_146:
	ld.shared.u32 	%r170, [%r168+1536];
	setp.eq.s32 	%p87, %r170, 0;
	@%p87 bra 	$L__BB21_148;
	shl.b32 	%r428, %r484, 8;
	add.s32 	%r429, %r428, %r400;
	add.s32 	%r430, %r429, 256;
	mul.wide.u32 	%rd127, %r430, 8;
	add.s64 	%rd128, %rd2, %rd127;
	cvt.u64.u32 	%rd129, %r170;
	atom.global.add.u64 	%rd130, [%rd128+1024], %rd129;
$L__BB21_148:
	add.s32 	%r484, %r484, 2;
$L__BB21_149:
	setp.eq.s32 	%p88, %r17, 0;
	@%p88 bra 	$L__BB21_152;
	shl.b32 	%r431, %r484, 10;
	add.s32 	%r432, %r6, %r431;
	ld.shared.u32 	%r173, [%r432+512];
	setp.eq.s32 	%p89, %r173, 0;
	@%p89 bra 	$L__BB21_152;
	shl.b32 	%r434, %r484, 8;
	add.s32 	%r435, %r434, %r400;
	mul.wide.u32 	%rd131, %r435, 8;
	add.s64 	%rd132, %rd2, %rd131;
	cvt.u64.u32 	%rd133, %r173;
	atom.global.add.u64 	%rd134, [%rd132+1024], %rd133;
$L__BB21_152:
	bar.sync 	0;
	add.s64 	%rd135, %rd135, 1;
	setp.ne.s64 	%p90, %rd135, %rd6;
	@%p90 bra 	$L__BB21_2;
$L__BB21_153:
	ret;

}
	// .globl	_ZN3cub18CUB_300001_SM_10006detail10radix_sort29DeviceRadixSortOnesweepKernelINS1_5radix10policy_hubIiNS0_8NullTypeEyE10Policy1000ELNS0_9SortOrderE1EiS6_yiiNS1_21identity_decomposer_tEEEvPT5_SC_PT3_PKSD_PT1_PKSH_PT2_PKSL_T4_iiT6_
.visible .entry _ZN3cub18CUB_300001_SM_10006detail10radix_sort29DeviceRadixSortOnesweepKernelINS1_5radix10policy_hubIiNS0_8NullTypeEyE10Policy1000ELNS0_9SortOrderE1EiS6_yiiNS1_21identity_decomposer_tEEEvPT5_SC_PT3_PKSD_PT1_PKSH_PT2_PKSL_T4_iiT6_(
	.param .u64 .ptr .align 1 _ZN3cub18CUB_300001_SM_10006detail10radix_sort29DeviceRadixSortOnesweepKernelINS1_5radix10policy_hubIiNS0_8NullTypeEyE10Policy1000ELNS0_9SortOrderE1EiS6_yiiNS1_21identity_decomposer_tEEEvPT5_SC_PT3_PKSD_PT1_PKSH_PT2_PKSL_T4_iiT6__param_0,
	.param .u64 .ptr .align 1 _ZN3cub18CUB_300001_SM_10006detail10radix_sort29DeviceRadixSortOnesweepKernelINS1_5radix10policy_hubIiNS0_8NullTypeEyE10Policy1000ELNS0_9SortOrderE1EiS6_yiiNS1_21identity_decomposer_tEEEvPT5_SC_PT3_PKSD_PT1_PKSH_PT2_PKSL_T4_iiT6__param_1,
	.param .u64 .ptr .align 1 _ZN3cub18CUB_300001_SM_10006detail10radix_sort29DeviceRadixSortOnesweepKernelINS1_5radix10policy_hubIiNS0_8NullTypeEyE10Policy1000ELNS0_9SortOrderE1EiS6_yiiNS1_21identity_decomposer_tEEEvPT5_SC_PT3_PKSD_PT1_PKSH_PT2_PKSL_T4_iiT6__param_2,
	.param .u64 .ptr .align 1 _ZN3cub18CUB_300001_SM_10006detail10radix_sort29DeviceRadixSortOnesweepKernelINS1_5radix10policy_hubIiNS0_8NullTypeEyE10Policy1000ELNS0_9SortOrderE1EiS6_yiiNS1_21identity_decomposer_tEEEvPT5_SC_PT3_PKSD_PT1_PKSH_PT2_PKSL_T4_iiT6__param_3,
	.param .u64 .ptr .align 1 _ZN3cub18CUB_300001_SM_10006detail10radix_sort29DeviceRadixSortOnesweepKernelINS1_5radix10policy_hubIiNS0_8NullTypeEyE10Policy1000ELNS0_9SortOrderE1EiS6_yiiNS1_21identity_decomposer_tEEEvPT5_SC_PT3_PKSD_PT1_PKSH_PT2_PKSL_T4_iiT6__param_4,
	.param .u64 .ptr .align 1 _ZN3cub18CUB_300001_SM_10006detail10radix_sort29DeviceRadixSortOnesweepKernelINS1_5radix10policy_hubIiNS0_8NullTypeEyE10Policy1000ELNS0_9SortOrderE1EiS6_yiiNS1_21identity_decomposer_tEEEvPT5_SC_PT3_PKSD_PT1_PKSH_PT2_PKSL_T4_iiT6__param_5,
	.param .u64 .ptr .align 1 _ZN3cub18CUB_300001_SM_10006detail10radix_sort29DeviceRadixSortOnesweepKernelINS1_5radix10policy_hubIiNS0_8NullTypeEyE10Policy1000ELNS0_9SortOrderE1EiS6_yiiNS1_21identity_decomposer_tEEEvPT5_SC_PT3_PKSD_PT1_PKSH_PT2_PKSL_T4_iiT6__param_6,
	.param .u64 .ptr .align 1 _ZN3cub18CUB_300001_SM_10006detail10radix_sort29DeviceRadixSortOnesweepKernelINS1_5radix10policy_hubIiNS0_8NullTypeEyE10Policy1000ELNS0_9SortOrderE1EiS6_yiiNS1_21identity_decomposer_tEEEvPT5_SC_PT3_PKSD_PT1_PKSH_PT2_PKSL_T4_iiT6__param_7,
	.param .u32 _ZN3cub18CUB_300001_SM_10006detail10radix_sort29DeviceRadixSortOnesweepKernelINS1_5radix10policy_hubIiNS0_8NullTypeEyE10Policy1000ELNS0_9SortOrderE1EiS6_yiiNS1_21identity_decomposer_tEEEvPT5_SC_PT3_PKSD_PT1_PKSH_PT2_PKSL_T4_iiT6__param_8,
	.param .u32 _ZN3cub18CUB_300001_SM_10006detail10radix_sort29DeviceRadixSortOnesweepKernelINS1_5radix10policy_hubIiNS0_8NullTypeEyE10Policy1000ELNS0_9SortOrderE1EiS6_yiiNS1_21identity_decomposer_tEEEvPT5_SC_PT3_PKSD_PT1_PKSH_PT2_PKSL_T4_iiT6__param_9,
	.param .u32 _ZN3cub18CUB_300001_SM_10006detail10radix_sort29DeviceRadixSortOnesweepKernelINS1_5radix10policy_hubIiNS0_8NullTypeEyE10Policy1000ELNS0_9SortOrderE1EiS6_yiiNS1_21identity_decomposer_tEEEvPT5_SC_PT3_PKSD_PT1_PKSH_PT2_PKSL_T4_iiT6__param_10,
	.param .align 1 .b8 _ZN3cub18CUB_300001_SM_10006detail10radix_sort29DeviceRadixSortOnesweepKernelINS1_5radix10policy_hubIiNS0_8NullTypeEyE10Policy1000ELNS0_9SortOrderE1EiS6_yiiNS1_21identity_decomposer_tEEEvPT5_SC_PT3_PKSD_PT1_PKSH_PT2_PKSL_T4_iiT6__param_11[1]
)
.maxntid 384
{
	.reg .pred 	%p<142>;
	.reg .b32 	%r<1806>;
	.reg .b64 	%rd<239>;
	// demoted variable
	.shared .align 16 .b8 _ZZN3cub18CUB_300001_SM_10006detail10radix_sort29DeviceRadixSortOnesweepKernelINS1_5radix10policy_hubIiNS0_8NullTypeEyE10Policy1000ELNS0_9SortOrderE1EiS6_yiiNS1_21identity_decomposer_tEEEvPT5_SC_PT3_PKSD_PT1_PKSH_PT2_PKSL_T4_iiT6_E1s[31232];
	ld.param.u64 	%rd21, [_ZN3cub18CUB_300001_SM_10006detail10radix_sort29DeviceRadixSortOnesweepKernelINS1_5radix10policy_hubIiNS0_8NullTypeEyE10Policy1000ELNS0_9SortOrderE1EiS6_yiiNS1_21identity_decomposer_tEEEvPT5_SC_PT3_PKSD_PT1_PKSH_PT2_PKSL_T4_iiT6__param_1];
	ld.param.u64 	%rd24, [_ZN3cub18CUB_300001_SM_10006detail10radix_sort29DeviceRadixSortOnesweepKernelINS1_5radix10policy_hubIiNS0_8NullTypeEyE10Policy1000ELNS0_9SortOrderE1EiS6_yiiNS1_21identity_decomposer_tEEEvPT5_SC_PT3_PKSD_PT1_PKSH_PT2_PKSL_T4_iiT6__param_4];
	ld.param.u64 	%rd25, [_ZN3cub18CUB_300001_SM_10006detail10radix_sort29DeviceRadixSortOnesweepKernelINS1_5radix10policy_hubIiNS0_8NullTypeEyE10Policy1000ELNS0_9SortOrderE1EiS6_yiiNS1_21identity_decomposer_tEEEvPT5_SC_PT3_PKSD_PT1_PKSH_PT2_PKSL_T4_iiT6__param_5];
	ld.param.u32 	%r293, [_ZN3cub18CUB_300001_SM_10006detail10radix_sort29DeviceRadixSortOnesweepKernelINS1_5radix10policy_hubIiNS0_8NullTypeEyE10Policy1000ELNS0_9SortOrderE1EiS6_yiiNS1_21identity_decomposer_tEEEvPT5_SC_PT3_PKSD_PT1_PKSH_PT2_PKSL_T4_iiT6__param_9];
	ld.param.u32 	%r294, [_ZN3cub18CUB_300001_SM_10006detail10radix_sort29DeviceRadixSortOnesweepKernelINS1_5radix10policy_hubIiNS0_8NullTypeEyE10Policy1000ELNS0_9SortOrderE1EiS6_yiiNS1_21identity_decomposer_tEEEvPT5_SC_PT3_PKSD_PT1_PKSH_PT2_PKSL_T4_iiT6__param_10];
	cvta.to.global.u64 	%rd1, %rd24;
	cvta.to.global.u64 	%rd2, %rd25;
	mov.u32 	%r1, %tid.x;
	// begin inline asm
	mov.u32 %r295, %laneid;
	// end inline asm
	setp.ne.s32 	%p1, %r1, 0;
	@%p1 bra 	$L__BB22_2;
	cvta.to.global.u64 	%rd26, %rd21;
	atom.global.add.u32 	%r296, [%rd26], 1;
	st.shared.u32 	[_ZZN3cub18CUB_300001_SM_10006detail10radix_sort29DeviceRadixSortOnesweepKernelINS1_5radix10policy_hubIiNS0_8NullTypeEyE10Policy1000ELNS0_9SortOrderE1EiS6_yiiNS1_21identity_decomposer_tEEEvPT5_SC_PT3_PKSD_PT1_PKSH_PT2_PKSL_T4_iiT6_E1s+29184], %r296;
$L__BB22_2:
	ld.param.u32 	%r1706, [_ZN3cub18CUB_300001_SM_10006detail10radix_sort29DeviceRadixSortOnesweepKernelINS1_5radix10policy_hubIiNS0_8NullTypeEyE10Policy1000ELNS0_9SortOrderE1EiS6_yiiNS1_21identity_decomposer_tEEEvPT5_SC_PT3_PKSD_PT1_PKSH_PT2_PKSL_T4_iiT6__param_8];
	bar.sync 	0;
	ld.shared.u32 	%r3, [_ZZN3cub18CUB_300001_SM_10006detail10radix_sort29DeviceRadixSortOnesweepKernelINS1_5radix10policy_hubIiNS0_8NullTypeEyE10Policy1000ELNS0_9SortOrderE1EiS6_yiiNS1_21identity_decomposer_tEEEvPT5_SC_PT3_PKSD_PT1_PKSH_PT2_PKSL_T4_iiT6_E1s+29184];
	mul.lo.s32 	%r297, %r3, 7296;
	add.s32 	%r4, %r297, 7296;
	setp.gt.s32 	%p2, %r4, %r1706;
	cvt.s64.s32 	%rd3, %r297;
	@%p2 bra 	$L__BB22_4;
	and.b32  	%r298, %r1, 31;
	and.b32  	%r299, %r1, 992;
	mul.lo.s32 	%r300, %r299, 19;
	or.b32  	%r301, %r300, %r298;
	cvt.u64.u32 	%rd27, %r301;
	add.s64 	%rd28, %rd27, %rd3;
	shl.b64 	%rd29, %rd28, 2;
	add.s64 	%rd30, %rd2, %rd29;
	ld.global.u32 	%r1732, [%rd30];
	ld.global.u32 	%r1733, [%rd30+128];
	ld.global.u32 	%r1734, [%rd30+256];
	ld.global.u32 	%r1735, [%rd30+384];
	ld.global.u32 	%r1736, [%rd30+512];
	ld.global.u32 	%r1737, [%rd30+640];
	ld.global.u32 	%r1738, [%rd30+768];
	ld.global.u32 	%r1739, [%rd30+896];
	ld.global.u32 	%r1740, [%rd30+1024];
	ld.global.u32 	%r1741, [%rd30+1152];
	ld.global.u32 	%r1742, [%rd30+1280];
	ld.global.u32 	%r1743, [%rd30+1408];
	ld.global.u32 	%r1744, [%rd30+1536];
	ld.global.u32 	%r1745, [%rd30+1664];
	ld.global.u32 	%r1746, [%rd30+1792];
	ld.global.u32 	%r1747, [%rd30+1920];
	ld.global.u32 	%r1748, [%rd30+2048];
	ld.global.u32 	%r1749, [%rd30+2176];
	ld.global.u32 	%r1750, [%rd30+2304];
	bra.uni 	$L__BB22_42;
$L__BB22_4:
	ld.param.u32 	%r1707, [_ZN3cub18CUB_300001_SM_10006detail10radix_sort29DeviceRadixSortOnesweepKernelINS1_5radix10policy_hubIiNS0_8NullTypeEyE10Policy1000ELNS0_9SortOrderE1EiS6_yiiNS1_21identity_decomposer_tEEEvPT5_SC_PT3_PKSD_PT1_PKSH_PT2_PKSL_T4_iiT6__param_8];
	cvt.u32.u64 	%r303, %rd3;
	sub.s32 	%r24, %r1707, %r303;
	and.b32  	%r304, %r1, 31;
	and.b32  	%r305, %r1, 992;
	mul.lo.s32 	%r306, %r305, 19;
	or.b32  	%r25, %r306, %r304;
	setp.ge.s32 	%p3, %r25, %r24;
	cvt.u64.u32 	%rd31, %r25;
	add.s64 	%rd32, %rd31, %rd3;
	shl.b64 	%rd33, %rd32, 2;
	add.s64 	%rd4, %rd2, %rd33;
	mov.b32 	%r1732, -2147483648;
	@%p3 bra 	$L__BB22_6;
	ld.global.u32 	%r1732, [%rd4];
$L__BB22_6:
	add.s32 	%r308, %r25, 32;
	setp.ge.s32 	%p4, %r308, %r24;
	mov.b32 	%r1733, -2147483648;
	@%p4 bra 	$L__BB22_8;
	ld.global.u32 	%r1733, [%rd4+128];
$L__BB22_8:
	add.s32 	%r310, %r25, 64;
	setp.ge.s32 	%p5, %r310, %r24;
	mov.b32 	%r1734, -2147483648;
	@%p5 bra 	$L__BB22_10;
	ld.global.u32 	%r1734, [%rd4+256];
$L__BB22_10:
	add.s32 	%r312, %r25, 96;
	setp.ge.s32 	%p6, %r312, %r24;
	mov.b32 	%r1735, -2147483648;
	@%p6 bra 	$L__BB22_12;
	ld.global.u32 	%r1735, [%rd4+384];
$L__BB22_12:
	add.s32 	%r314, %r25, 128;
	setp.ge.s32 	%p7, %r314, %r24;
	mov.b32 	%r1736, -2147483648;
	@%p7 bra 	$L__BB22_14;
	ld.global.u32 	%r1736, [%rd4+512];
$L__BB22_14:
	add.s32 	%r316, %r25, 160;
	setp.ge.s32 	%p8, %r316, %r24;
	mov.b32 	%r1737, -2147483648;
	@%p8 bra 	$L__BB22_16;
	ld.global.u32 	%r1737, [%rd4+640];
$L__BB22_16:
	add.s32 	%r318, %r25, 192;
	setp.ge.s32 	%p9, %r318, %r24;
	mov.b32 	%r1738, -2147483648;
	@%p9 bra 	$L__BB22_18;
	ld.global.u32 	%r1738, [%rd4+768];
$L__BB22_18:
	add.s32 	%r320, %r25, 224;
	setp.ge.s32 	%p10, %r320, %r24;
	mov.b32 	%r1739, -2147483648;
	@%p10 bra 	$L__BB22_20;
	ld.global.u32 	%r1739, [%rd4+896];
$L__BB22_20:
	add.s32 	%r322, %r25, 256;
	setp.ge.s32 	%p11, %r322, %r24;
	mov.b32 	%r1740, -2147483648;
	@%p11 bra 	$L__BB22_22;
	ld.global.u32 	%r1740, [%rd4+1024];
$L__BB22_22:
	add.s32 	%r324, %r25, 288;
	setp.ge.s32 	%p12, %r324, %r24;
	mov.b32 	%r1741, -2147483648;
	@%p12 bra 	$L__BB22_24;
	ld.global.u32 	%r1741, [%rd4+1152];
$L__BB22_24:
	add.s32 	%r326, %r25, 320;
	setp.ge.s32 	%p13, %r326, %r24;
	mov.b32 	%r1742, -2147483648;
	@%p13 bra 	$L__BB22_26;
	ld.global.u32 	%r1742, [%rd4+1280];
$L__BB22_26:
	add.s32 	%r328, %r25, 352;
	setp.ge.s32 	%p14, %r328, %r24;
	mov.b32 	%r1743, -2147483648;
	@%p14 bra 	$L__BB22_28;
	ld.global.u32 	%r1743, [%rd4+1408];
$L__BB22_28:
	add.s32 	%r330, %r25, 384;
	setp.ge.s32 	%p15, %r330, %r24;
	mov.b32 	%r1744, -2147483648;
	@%p15 bra 	$L__BB22_30;
	ld.global.u32 	%r1744, [%rd4+1536];
$L__BB22_30:
	add.s32 	%r332, %r25, 416;
	setp.ge.s32 	%p16, %r332, %r24;
	mov.b32 	%r1745, -2147483648;
	@%p16 bra 	$L__BB22_32;
	ld.global.u32 	%r1745, [%rd4+1664];
$L__BB22_32:
	add.s32 	%r334, %r25, 448;
	setp.ge.s32 	%p17, %r334, %r24;
	mov.b32 	%r1746, -2147483648;
	@%p17 bra 	$L__BB22_34;
	ld.global.u32 	%r1746, [%rd4+1792];
$L__BB22_34:
	add.s32 	%r336, %r25, 480;
	setp.ge.s32 	%p18, %r336, %r24;
	mov.b32 	%r1747, -2147483648;
	@%p18 bra 	$L__BB22_36;
	ld.global.u32 	%r1747, [%rd4+1920];
$L__BB22_36:
	add.s32 	%r338, %r25, 512;
	setp.ge.s32 	%p19, %r338, %r24;
	mov.b32 	%r1748, -2147483648;
	@%p19 bra 	$L__BB22_38;
	ld.global.u32 	%r1748, [%rd4+2048];
$L__BB22_38:
	add.s32 	%r340, %r25, 544;
	setp.ge.s32 	%p20, %r340, %r24;
	mov.b32 	%r1749, -2147483648;
	@%p20 bra 	$L__BB22_40;
	ld.global.u32 	%r1749, [%rd4+2176];
$L__BB22_40:
	add.s32 	%r342, %r25, 576;
	setp.ge.s32 	%p21, %r342, %r24;
	mov.b32 	%r1750, -2147483648;
	@%p21 bra 	$L__BB22_42;
	ld.global.u32 	%r1750, [%rd4+2304];
$L__BB22_42:
	mov.b32 	%r343, -1;
	shl.b32 	%r344, %r343, %r294;
	not.b32 	%r82, %r344;
	shr.u32 	%r83, %r1, 5;
	shl.b32 	%r345, %r83, 10;
	mov.u32 	%r346, _ZZN3cub18CUB_300001_SM_10006detail10radix_sort29DeviceRadixSortOnesweepKernelINS1_5radix10policy_hubIiNS0_8NullTypeEyE10Policy1000ELNS0_9SortOrderE1EiS6_yiiNS1_21identity_decomposer_tEEEvPT5_SC_PT3_PKSD_PT1_PKSH_PT2_PKSL_T4_iiT6_E1s;
	add.s32 	%r84, %r346, %r345;
	setp.gt.s32 	%p22, %r295, 255;
	@%p22 bra 	$L__BB22_55;
	max.s32 	%r347, %r295, 224;
	sub.s32 	%r348, %r347, %r295;
	add.s32 	%r349, %r348, 31;
	shr.u32 	%r350, %r349, 5;
	add.s32 	%r85, %r350, 1;
	and.b32  	%r86, %r85, 15;
	setp.lt.u32 	%p23, %r349, 480;
	mov.u32 	%r1754, %r295;
	@%p23 bra 	$L__BB22_46;
	and.b32  	%r351, %r85, 268435440;
	neg.s32 	%r1752, %r351;
	shl.b32 	%r353, %r295, 2;
	add.s32 	%r354, %r345, %r353;
	add.s32 	%r356, %r354, %r346;
	add.s32 	%r1751, %r356, 1024;
	mov.u32 	%r1754, %r295;
$L__BB22_45:
	.pragma "nounroll";
	mov.b32 	%r357, 0;
	st.shared.u32 	[%r1751+-1024], %r357;
	st.shared.u32 	[%r1751+-896], %r357;
	st.shared.u32 	[%r1751+-768], %r357;
	st.shared.u32 	[%r1751+-640], %r357;
	st.shared.u32 	[%r1751+-512], %r357;
	st.shared.u32 	[%r1751+-384], %r357;
	st.shared.u32 	[%r1751+-256], %r357;
	st.shared.u32 	[%r1751+-128], %r357;
	st.shared.u32 	[%r1751], %r357;
	st.shared.u32 	[%r1751+128], %r357;
	st.shared.u32 	[%r1751+256], %r357;
	st.shared.u32 	[%r1751+384], %r357;
	st.shared.u32 	[%r1751+512], %r357;
	st.shared.u32 	[%r1751+640], %r357;
	st.shared.u32 	[%r1751+768], %r357;
	st.shared.u32 	[%r1751+896], %r357;
	add.s32 	%r1754, %r1754, 512;
	add.s32 	%r1752, %r1752, 16;
	add.s32 	%r1751, %r1751, 2048;
	setp.ne.s32 	%p24, %r1752, 0;
	@%p24 bra 	$L__BB22_45;
$L__BB22_46:
	setp.eq.s32 	%p25, %r86, 0;
	@%p25 bra 	$L__BB22_55;
	and.b32  	%r96, %r85, 7;
	setp.lt.u32 	%p26, %r86, 8;
	@%p26 bra 	$L__BB22_49;
	shl.b32 	%r358, %r1754, 2;
	add.s32 	%r359, %r84, %r358;
	mov.b32 	%r360, 0;
	st.shared.u32 	[%r359], %r360;
	st.shared.u32 	[%r359+128], %r360;
	st.shared.u32 	[%r359+256], %r360;
	st.shared.u32 	[%r359+384], %r360;
	st.shared.u32 	[%r359+512], %r360;
	st.shared.u32 	[%r359+640], %r360;
	st.shared.u32 	[%r359+768], %r360;
	st.shared.u32 	[%r359+896], %r360;
	add.s32 	%r1754, %r1754, 256;
$L__BB22_49:
	setp.eq.s32 	%p27, %r96, 0;
	@%p27 bra 	$L__BB22_55;
	and.b32  	%r99, %r85, 3;
	setp.lt.u32 	%p28, %r96, 4;
	@%p28 bra 	$L__BB22_52;
	shl.b32 	%r361, %r1754, 2;
	add.s32 	%r362, %r84, %r361;
	mov.b32 	%r363, 0;
	st.shared.u32 	[%r362], %r363;
	st.shared.u32 	[%r362+128], %r363;
	st.shared.u32 	[%r362+256], %r363;
	st.shared.u32 	[%r362+384], %r363;
	add.s32 	%r1754, %r1754, 128;
$L__BB22_52:
	setp.eq.s32 	%p29, %r99, 0;
	@%p29 bra 	$L__BB22_55;
	shl.b32 	%r365, %r1754, 2;
	add.s32 	%r366, %r345, %r365;
	add.s32 	%r1758, %r346, %r366;
	neg.s32 	%r1757, %r99;
$L__BB22_54:
	.pragma "nounroll";
	mov.b32 	%r368, 0;
	st.shared.u32 	[%r1758], %r368;
	add.s32 	%r1758, %r1758, 128;
	add.s32 	%r1757, %r1757, 1;
	setp.ne.s32 	%p30, %r1757, 0;
	@%p30 bra 	$L__BB22_54;
$L__BB22_55:
	bar.warp.sync 	-1;
	xor.b32  	%r370, %r1732, 2147483647;
	shr.u32 	%r371, %r370, %r293;
	and.b32  	%r108, %r371, %r82;
	shl.b32 	%r372, %r108, 2;
	add.s32 	%r373, %r84, %r372;
	atom.shared.add.u32 	%r374, [%r373], 1;
	xor.b32  	%r375, %r1733, 2147483647;
	shr.u32 	%r376, %r375, %r293;
	and.b32  	%r377, %r376, %r82;
	shl.b32 	%r378, %r377, 2;
	add.s32 	%r379, %r84, %r378;
	atom.shared.add.u32 	%r380, [%r379], 1;
	xor.b32  	%r381, %r1734, 2147483647;
	shr.u32 	%r382, %r381, %r293;
	and.b32  	%r383, %r382, %r82;
	shl.b32 	%r384, %r383, 2;
	add.s32 	%r385, %r84, %r384;
	atom.shared.add.u32 	%r386, [%r385], 1;
	xor.b32  	%r387, %r1735, 2147483647;
	shr.u32 	%r388, %r387, %r293;
	and.b32  	%r389, %r388, %r82;
	shl.b32 	%r390, %r389, 2;
	add.s32 	%r391, %r84, %r390;
	atom.shared.add.u32 	%r392, [%r391], 1;
	xor.b32  	%r393, %r1736, 2147483647;
	shr.u32 	%r394, %r393, %r293;
	and.b32  	%r395, %r394, %r82;
	shl.b32 	%r396, %r395, 2;
	add.s32 	%r397, %r84, %r396;
	atom.shared.add.u32 	%r398, [%r397], 1;
	xor.b32  	%r399, %r1737, 2147483647;
	shr.u32 	%r400, %r399, %r293;
	and.b32  	%r401, %r400, %r82;
	shl.b32 	%r402, %r401, 2;
	add.s32 	%r403, %r84, %r402;
	atom.shared.add.u32 	%r404, [%r403], 1;
	xor.b32  	%r405, %r1738, 2147483647;
	shr.u32 	%r406, %r405, %r293;
	and.b32  	%r407, %r406, %r82;
	shl.b32 	%r408, %r407, 2;
	add.s32 	%r409, %r84, %r408;
	atom.shared.add.u32 	%r410, [%r409], 1;
	xor.b32  	%r1771, %r1739, 2147483647;
	shr.u32 	%r411, %r1771, %r293;
	and.b32  	%r412, %r411, %r82;
	shl.b32 	%r413, %r412, 2;
	add.s32 	%r414, %r84, %r413;
	atom.shared.add.u32 	%r415, [%r414], 1;
	xor.b32  	%r1772, %r1740, 2147483647;
	shr.u32 	%r416, %r1772, %r293;
	and.b32  	%r417, %r416, %r82;
	shl.b32 	%r418, %r417, 2;
	add.s32 	%r419, %r84, %r418;
	atom.shared.add.u32 	%r420, [%r419], 1;
	xor.b32  	%r421, %r1741, 2147483647;
	shr.u32 	%r422, %r421, %r293;
	and.b32  	%r423, %r422, %r82;
	shl.b32 	%r424, %r423, 2;
	add.s32 	%r425, %r84, %r424;
	atom.shared.add.u32 	%r426, [%r425], 1;
	xor.b32  	%r427, %r1742, 2147483647;
	shr.u32 	%r428, %r427, %r293;
	and.b32  	%r429, %r428, %r82;
	shl.b32 	%r430, %r429, 2;
	add.s32 	%r431, %r84, %r430;
	atom.shared.add.u32 	%r432, [%r431], 1;
	xor.b32  	%r433, %r1743, 2147483647;
	shr.u32 	%r434, %r433, %r293;
	and.b32  	%r435, %r434, %r82;
	shl.b32 	%r436, %r435, 2;
	add.s32 	%r437, %r84, %r436;
	atom.shared.add.u32 	%r438, [%r437], 1;
	xor.b32  	%r439, %r1744, 2147483647;
	shr.u32 	%r440, %r439, %r293;
	and.b32  	%r441, %r440, %r82;
	shl.b32 	%r442, %r441, 2;
	add.s32 	%r443, %r84, %r442;
	atom.shared.add.u32 	%r444, [%r443], 1;
	xor.b32  	%r445, %r1745, 2147483647;
	shr.u32 	%r446, %r445, %r293;
	and.b32  	%r447, %r446, %r82;
	shl.b32 	%r448, %r447, 2;
	add.s32 	%r449, %r84, %r448;
	atom.shared.add.u32 	%r450, [%r449], 1;
	xor.b32  	%r451, %r1746, 2147483647;
	shr.u32 	%r452, %r451, %r293;
	and.b32  	%r453, %r452, %r82;
	shl.b32 	%r454, %r453, 2;
	add.s32 	%r455, %r84, %r454;
	atom.shared.add.u32 	%r456, [%r455], 1;
	xor.b32  	%r457, %r1747, 2147483647;
	shr.u32 	%r458, %r457, %r293;
	and.b32  	%r459, %r458, %r82;
	shl.b32 	%r460, %r459, 2;
	add.s32 	%r461, %r84, %r460;
	atom.shared.add.u32 	%r462, [%r461], 1;
	xor.b32  	%r463, %r1748, 2147483647;
	shr.u32 	%r464, %r463, %r293;
	and.b32  	%r465, %r464, %r82;
	shl.b32 	%r466, %r465, 2;
	add.s32 	%r467, %r84, %r466;
	atom.shared.add.u32 	%r468, [%r467], 1;
	xor.b32  	%r469, %r1749, 2147483647;
	shr.u32 	%r470, %r469, %r293;
	and.b32  	%r471, %r470, %r82;
	shl.b32 	%r472, %r471, 2;
	add.s32 	%r473, %r84, %r472;
	atom.shared.add.u32 	%r474, [%r473], 1;
	xor.b32  	%r475, %r1750, 2147483647;
	shr.u32 	%r476, %r475, %r293;
	and.b32  	%r477, %r476, %r82;
	shl.b32 	%r478, %r477, 2;
	add.s32 	%r479, %r84, %r478;
	atom.shared.add.u32 	%r480, [%r479], 1;
	bar.sync 	0;
	setp.gt.u32 	%p31, %r1, 255;
	shl.b32 	%r481, %r1, 2;
	add.s32 	%r111, %r346, %r481;
	mov.b32 	%r1759, 0;
	@%p31 bra 	$L__BB22_57;
	ld.shared.u32 	%r483, [%r111];
	mov.b32 	%r484, 0;
	st.shared.u32 	[%r111], %r484;
	ld.shared.u32 	%r485, [%r111+1024];
	st.shared.u32 	[%r111+1024], %r483;
	add.s32 	%r486, %r485, %r483;
	ld.shared.u32 	%r487, [%r111+2048];
	st.shared.u32 	[%r111+2048], %r486;
	add.s32 	%r488, %r487, %r486;
	ld.shared.u32 	%r489, [%r111+3072];
	st.shared.u32 	[%r111+3072], %r488;
	add.s32 	%r490, %r489, %r488;
	ld.shared.u32 	%r491, [%r111+4096];
	st.shared.u32 	[%r111+4096], %r490;
	add.s32 	%r492, %r491, %r490;
	ld.shared.u32 	%r493, [%r111+5120];
	st.shared.u32 	[%r111+5120], %r492;
	add.s32 	%r494, %r493, %r492;
	ld.shared.u32 	%r495, [%r111+6144];
	st.shared.u32 	[%r111+6144], %r494;
	add.s32 	%r496, %r495, %r494;
	ld.shared.u32 	%r497, [%r111+7168];
	st.shared.u32 	[%r111+7168], %r496;
	add.s32 	%r498, %r497, %r496;
	ld.shared.u32 	%r499, [%r111+8192];
	st.shared.u32 	[%r111+8192], %r498;
	add.s32 	%r500, %r499, %r498;
	ld.shared.u32 	%r501, [%r111+9216];
	st.shared.u32 	[%r111+9216], %r500;
	add.s32 	%r502, %r501, %r500;
	ld.shared.u32 	%r503, [%r111+10240];
	st.shared.u32 	[%r111+10240], %r502;
	add.s32 	%r504, %r503, %r502;
	ld.shared.u32 	%r505, [%r111+11264];
	st.shared.u32 	[%r111+11264], %r504;
	add.s32 	%r1759, %r505, %r504;
$L__BB22_57:
	ld.param.u64 	%rd228, [_ZN3cub18CUB_300001_SM_10006detail10radix_sort29DeviceRadixSortOnesweepKernelINS1_5radix10policy_hubIiNS0_8NullTypeEyE10Policy1000ELNS0_9SortOrderE1EiS6_yiiNS1_21identity_decomposer_tEEEvPT5_SC_PT3_PKSD_PT1_PKSH_PT2_PKSL_T4_iiT6__param_0];
	setp.gt.u32 	%p32, %r1, 255;
	shl.b32 	%r506, %r3, 8;
	add.s32 	%r507, %r506, %r1;
	cvta.to.global.u64 	%rd5, %rd228;
	mul.wide.s32 	%rd34, %r507, 4;
	add.s64 	%rd6, %rd5, %rd34;
	@%p32 bra 	$L__BB22_59;
	or.b32  	%r508, %r1759, 1073741824;
	st.volatile.global.u32 	[%rd6], %r508;
$L__BB22_59:
	ld.param.u64 	%rd235, [_ZN3cub18CUB_300001_SM_10006detail10radix_sort29DeviceRadixSortOnesweepKernelINS1_5radix10policy_hubIiNS0_8NullTypeEyE10Policy1000ELNS0_9SortOrderE1EiS6_yiiNS1_21identity_decomposer_tEEEvPT5_SC_PT3_PKSD_PT1_PKSH_PT2_PKSL_T4_iiT6__param_3];
	xor.b32  	%r1773, %r1741, 2147483647;
	xor.b32  	%r1774, %r1742, 2147483647;
	xor.b32  	%r1765, %r1733, 2147483647;
	xor.b32  	%r1766, %r1734, 2147483647;
	xor.b32  	%r1777, %r1745, 2147483647;
	xor.b32  	%r1778, %r1746, 2147483647;
	xor.b32  	%r1764, %r1732, 2147483647;
	xor.b32  	%r1779, %r1747, 2147483647;
	xor.b32  	%r1780, %r1748, 2147483647;
	xor.b32  	%r1768, %r1736, 2147483647;
	xor.b32  	%r1767, %r1735, 2147483647;
	xor.b32  	%r1775, %r1743, 2147483647;
	xor.b32  	%r1782, %r1750, 2147483647;
	xor.b32  	%r1781, %r1749, 2147483647;
	xor.b32  	%r1769, %r1737, 2147483647;
	xor.b32  	%r1776, %r1744, 2147483647;
	xor.b32  	%r1770, %r1738, 2147483647;
	setp.lt.u32 	%p33, %r1, 256;
	setp.eq.s32 	%p34, %r1759, 7296;
	and.pred  	%p35, %p33, %p34;
	selp.u32 	%r509, 1, 0, %p35;
	{ 
	.reg .pred 	%p1; 
	.reg .pred 	%p2; 
	setp.ne.u32 	%p1, %r509, 0; 
	bar.red.or.pred 	%p2, 0, %p1; 
	selp.u32 	%r510, 1, 0, %p2; 
	}
	setp.eq.s32 	%p36, %r510, 0;
	cvt.u64.u32 	%rd7, %r1;
	cvta.to.global.u64 	%rd35, %rd235;
	mul.wide.u32 	%rd36, %r1, 8;
	add.s64 	%rd8, %rd35, %rd36;
	@%p36 bra 	$L__BB22_111;
	setp.gt.u32 	%p37, %r1, 255;
	setp.gt.u32 	%p38, %r1, %r108;
	selp.b32 	%r131, 7296, 0, %p38;
	shl.b32 	%r511, %r1, 3;
	mov.u32 	%r512, _ZZN3cub18CUB_300001_SM_10006detail10radix_sort29DeviceRadixSortOnesweepKernelINS1_5radix10policy_hubIiNS0_8NullTypeEyE10Policy1000ELNS0_9SortOrderE1EiS6_yiiNS1_21identity_decomposer_tEEEvPT5_SC_PT3_PKSD_PT1_PKSH_PT2_PKSL_T4_iiT6_E1s;
	add.s32 	%r513, %r512, %r511;
	add.s32 	%r132, %r513, 29184;
	@%p37 bra 	$L__BB22_68;
	ld.global.u64 	%rd37, [%rd8];
	cvt.u64.u32 	%rd38, %r131;
	sub.s64 	%rd237, %rd37, %rd38;
	st.shared.u64 	[%r132], %rd237;
	setp.lt.s32 	%p39, %r3, 1;
	mov.u32 	%r1763, %r1759;
	@%p39 bra 	$L__BB22_67;
	mov.b32 	%r1761, -1;
	mov.u32 	%r1760, %r3;
	mov.u32 	%r1763, %r1759;
$L__BB22_63:
	add.s32 	%r136, %r1760, -1;
	shl.b32 	%r515, %r136, 8;
	add.s32 	%r516, %r515, %r1;
	mul.wide.s32 	%rd39, %r516, 4;
	add.s64 	%rd10, %rd5, %rd39;
$L__BB22_64:
	membar.cta;
	ld.volatile.global.u32 	%r137, [%rd10];
	setp.eq.s32 	%p40, %r137, 0;
	@%p40 bra 	$L__BB22_64;
	and.b32  	%r517, %r137, 1073741823;
	add.s32 	%r1763, %r517, %r1763;
	setp.gt.s32 	%p41, %r137, -1;
	vote.sync.ballot.b32 	%r1761, %p41, %r1761;
	setp.gt.u32 	%p43, %r1760, 1;
	and.pred  	%p44, %p41, %p43;
	mov.u32 	%r1760, %r136;
	@%p44 bra 	$L__BB22_63;
	ld.shared.u64 	%rd237, [%r132];
$L__BB22_67:
	or.b32  	%r518, %r1763, -2147483648;
	st.volatile.global.u32 	[%rd6], %r518;
	sub.s32 	%r519, %r1763, %r1759;
	cvt.s64.s32 	%rd40, %r519;
	add.s64 	%rd41, %rd237, %rd40;
	st.shared.u64 	[%r132], %rd41;
$L__BB22_68:
	ld.param.u32 	%r1708, [_ZN3cub18CUB_300001_SM_10006detail10radix_sort29DeviceRadixSortOnesweepKernelINS1_5radix10policy_hubIiNS0_8NullTypeEyE10Policy1000ELNS0_9SortOrderE1EiS6_yiiNS1_21identity_decomposer_tEEEvPT5_SC_PT3_PKSD_PT1_PKSH_PT2_PKSL_T4_iiT6__param_8];
	ld.param.u64 	%rd231, [_ZN3cub18CUB_300001_SM_10006detail10radix_sort29DeviceRadixSortOnesweepKernelINS1_5radix10policy_hubIiNS0_8NullTypeEyE10Policy1000ELNS0_9SortOrderE1EiS6_yiiNS1_21identity_decomposer_tEEEvPT5_SC_PT3_PKSD_PT1_PKSH_PT2_PKSL_T4_iiT6__param_2];
	setp.gt.u32 	%p45, %r1, 255;
	setp.lt.s32 	%p46, %r4, %r1708;
	setp.eq.s64 	%p47, %rd231, 0;
	or.pred  	%p48, %p47, %p46;
	or.pred  	%p49, %p45, %p48;
	@%p49 bra 	$L__BB22_70;
	ld.param.u64 	%rd232, [_ZN3cub18CUB_300001_SM_10006detail10radix_sort29DeviceRadixSortOnesweepKernelINS1_5radix10policy_hubIiNS0_8NullTypeEyE10Policy1000ELNS0_9SortOrderE1EiS6_yiiNS1_21identity_decomposer_tEEEvPT5_SC_PT3_PKSD_PT1_PKSH_PT2_PKSL_T4_iiT6__param_2];
	ld.shared.u64 	%rd42, [%r132];
	cvt.u64.u32 	%rd43, %r131;
	cvt.s64.s32 	%rd44, %r1759;
	add.s64 	%rd45, %rd43, %rd44;
	add.s64 	%rd46, %rd45, %rd42;
	cvta.to.global.u64 	%rd47, %rd232;
	shl.b64 	%rd48, %rd7, 3;
	add.s64 	%rd49, %rd47, %rd48;
	st.global.u64 	[%rd49], %rd46;
$L__BB22_70:
	ld.param.u32 	%r1709, [_ZN3cub18CUB_300001_SM_10006detail10radix_sort29DeviceRadixSortOnesweepKernelINS1_5radix10policy_hubIiNS0_8NullTypeEyE10Policy1000ELNS0_9SortOrderE1EiS6_yiiNS1_21identity_decomposer_tEEEvPT5_SC_PT3_PKSD_PT1_PKSH_PT2_PKSL_T4_iiT6__param_8];
	setp.gt.s32 	%p50, %r4, %r1709;
	bar.sync 	0;
	shl.b32 	%r520, %r108, 3;
	add.s32 	%r522, %r512, %r520;
	ld.shared.u64 	%rd13, [%r522+29184];
	@%p50 bra 	$L__BB22_72;
	and.b32  	%r523, %r1, 31;
	and.b32  	%r524, %r1, 992;
	mul.lo.s32 	%r525, %r524, 19;
	or.b32  	%r526, %r525, %r523;
	cvt.u64.u32 	%rd50, %r526;
	add.s64 	%rd51, %rd13, %rd50;
	shl.b64 	%rd52, %rd51, 2;
	add.s64 	%rd53, %rd1, %rd52;
	st.global.u32 	[%rd53], %r1732;
	st.global.u32 	[%rd53+128], %r1733;
	st.global.u32 	[%rd53+256], %r1734;
	st.global.u32 	[%rd53+384], %r1735;
	st.global.u32 	[%rd53+512], %r1736;
	st.global.u32 	[%rd53+640], %r1737;
	st.global.u32 	[%rd53+768], %r1738;
	st.global.u32 	[%rd53+896], %r1739;
	st.global.u32 	[%rd53+1024], %r1740;
	st.global.u32 	[%rd53+1152], %r1741;
	st.global.u32 	[%rd53+1280], %r1742;
	st.global.u32 	[%rd53+1408], %r1743;
	st.global.u32 	[%rd53+1536], %r1744;
	st.global.u32 	[%rd53+1664], %r1745;
	st.global.u32 	[%rd53+1792], %r1746;
	st.global.u32 	[%rd53+1920], %r1747;
	st.global.u32 	[%rd53+2048], %r1748;
	st.global.u32 	[%rd53+2176], %r1749;
	st.global.u32 	[%rd53+2304], %r1750;
	bra.uni 	$L__BB22_110;
$L__BB22_72:
	ld.param.u32 	%r1710, [_ZN3cub18CUB_300001_SM_10006detail10radix_sort29DeviceRadixSortOnesweepKernelINS1_5radix10policy_hubIiNS0_8NullTypeEyE10Policy1000ELNS0_9SortOrderE1EiS6_yiiNS1_21identity_decomposer_tEEEvPT5_SC_PT3_PKSD_PT1_PKSH_PT2_PKSL_T4_iiT6__param_8];
	mad.lo.s32 	%r141, %r3, -7296, %r1710;
	and.b32  	%r527, %r1, 31;
	and.b32  	%r528, %r1, 992;
	mul.lo.s32 	%r529, %r528, 19;
	or.b32  	%r142, %r529, %r527;
	setp.ge.s32 	%p51, %r142, %r141;
	cvt.u64.u32 	%rd54, %r142;
	add.s64 	%rd55, %rd13, %rd54;
	shl.b64 	%rd56, %rd55, 2;
	add.s64 	%rd14, %rd1, %rd56;
	@%p51 bra 	$L__BB22_74;
	st.global.u32 	[%rd14], %r1732;
$L__BB22_74:
	add.s32 	%r530, %r142, 32;
	setp.ge.s32 	%p52, %r530, %r141;
	@%p52 bra 	$L__BB22_76;
	st.global.u32 	[%rd14+128], %r1733;
$L__BB22_76:
	add.s32 	%r531, %r142, 64;
	setp.ge.s32 	%p53, %r531, %r141;
	@%p53 bra 	$L__BB22_78;
	st.global.u32 	[%rd14+256], %r1734;
$L__BB22_78:
	add.s32 	%r532, %r142, 96;
	setp.ge.s32 	%p54, %r532, %r141;
	@%p54 bra 	$L__BB22_80;
	st.global.u32 	[%rd14+384], %r1735;
$L__BB22_80:
	add.s32 	%r533, %r142, 128;
	setp.ge.s32 	%p55, %r533, %r141;
	@%p55 bra 	$L__BB22_82;
	st.global.u32 	[%rd14+512], %r1736;
$L__BB22_82:
	add.s32 	%r534, %r142, 160;
	setp.ge.s32 	%p56, %r534, %r141;
	@%p56 bra 	$L__BB22_84;
	st.global.u32 	[%rd14+640], %r1737;
$L__BB22_84:
	add.s32 	%r535, %r142, 192;
	setp.ge.s32 	%p57, %r535, %r141;
	@%p57 bra 	$L__BB22_86;
	st.global.u32 	[%rd14+768], %r1738;
$L__BB22_86:
	add.s32 	%r536, %r142, 224;
	setp.ge.s32 	%p58, %r536, %r141;
	@%p58 bra 	$L__BB22_88;
	st.global.u32 	[%rd14+896], %r1739;
$L__BB22_88:
	add.s32 	%r537, %r142, 256;
	setp.ge.s32 	%p59, %r537, %r141;
	@%p59 bra 	$L__BB22_90;
	st.global.u32 	[%rd14+1024], %r1740;
$L__BB22_90:
	add.s32 	%r538, %r142, 288;
	setp.ge.s32 	%p60, %r538, %r141;
	@%p60 bra 	$L__BB22_92;
	st.global.u32 	[%rd14+1152], %r1741;
$L__BB22_92:
	add.s32 	%r539, %r142, 320;
	setp.ge.s32 	%p61, %r539, %r141;
	@%p61 bra 	$L__BB22_94;
	st.global.u32 	[%rd14+1280], %r1742;
$L__BB22_94:
	add.s32 	%r540, %r142, 352;
	setp.ge.s32 	%p62, %r540, %r141;
	@%p62 bra 	$L__BB22_96;
	st.global.u32 	[%rd14+1408], %r1743;
$L__BB22_96:
	add.s32 	%r541, %r142, 384;
	setp.ge.s32 	%p63, %r541, %r141;
	@%p63 bra 	$L__BB22_98;
	st.global.u32 	[%rd14+1536], %r1744;
$L__BB22_98:
	add.s32 	%r542, %r142, 416;
	setp.ge.s32 	%p64, %r542, %r141;
	@%p64 bra 	$L__BB22_100;
	st.global.u32 	[%rd14+1664], %r1745;
$L__BB22_100:
	add.s32 	%r543, %r142, 448;
	setp.ge.s32 	%p65, %r543, %r141;
	@%p65 bra 	$L__BB22_102;
	st.global.u32 	[%rd14+1792], %r1746;
$L__BB22_102:
	add.s32 	%r544, %r142, 480;
	setp.ge.s32 	%p66, %r544, %r141;
	@%p66 bra 	$L__BB22_104;
	st.global.u32 	[%rd14+1920], %r1747;
$L__BB22_104:
	add.s32 	%r545, %r142, 512;
	setp.ge.s32 	%p67, %r545, %r141;
	@%p67 bra 	$L__BB22_106;
	st.global.u32 	[%rd14+2048], %r1748;
$L__BB22_106:
	add.s32 	%r546, %r142, 544;
	setp.ge.s32 	%p68, %r546, %r141;
	@%p68 bra 	$L__BB22_108;
	st.global.u32 	[%rd14+2176], %r1749;
$L__BB22_108:
	add.s32 	%r547, %r142, 576;
	setp.ge.s32 	%p69, %r547, %r141;
	@%p69 bra 	$L__BB22_110;
	st.global.u32 	[%rd14+2304], %r1750;
$L__BB22_110:
	// begin inline asm
	exit;
	// end inline asm
	mov.u32 	%r1764, %r1732;
	mov.u32 	%r1765, %r1733;
	mov.u32 	%r1766, %r1734;
	mov.u32 	%r1767, %r1735;
	mov.u32 	%r1768, %r1736;
	mov.u32 	%r1769, %r1737;
	mov.u32 	%r1770, %r1738;
	mov.u32 	%r1771, %r1739;
	mov.u32 	%r1772, %r1740;
	mov.u32 	%r1773, %r1741;
	mov.u32 	%r1774, %r1742;
	mov.u32 	%r1775, %r1743;
	mov.u32 	%r1776, %r1744;
	mov.u32 	%r1777, %r1745;
	mov.u32 	%r1778, %r1746;
	mov.u32 	%r1779, %r1747;
	mov.u32 	%r1780, %r1748;
	mov.u32 	%r1781, %r1749;
	mov.u32 	%r1782, %r1750;
$L__BB22_111:
	mul.hi.u32 	%r548, %r1, 357913942;
	add.s32 	%r549, %r548, %r1;
	shl.b32 	%r550, %r549, 2;
	mov.u32 	%r551, _ZZN3cub18CUB_300001_SM_10006detail10radix_sort29DeviceRadixSortOnesweepKernelINS1_5radix10policy_hubIiNS0_8NullTypeEyE10Policy1000ELNS0_9SortOrderE1EiS6_yiiNS1_21identity_decomposer_tEEEvPT5_SC_PT3_PKSD_PT1_PKSH_PT2_PKSL_T4_iiT6_E1s;
	add.s32 	%r552, %r551, %r550;
	add.s32 	%r162, %r552, 13328;
	st.shared.u32 	[%r552+13328], %r1759;
	bar.sync 	0;
	setp.gt.u32 	%p70, %r1, 31;
	@%p70 bra 	$L__BB22_113;
	mad.lo.s32 	%r584, %r1, 52, %r551;
	ld.shared.u32 	%r585, [%r584+13328];
	ld.shared.u32 	%r586, [%r584+13332];
	ld.shared.u32 	%r587, [%r584+13336];
	ld.shared.u32 	%r588, [%r584+13340];
	ld.shared.u32 	%r589, [%r584+13344];
	ld.shared.u32 	%r590, [%r584+13348];
	ld.shared.u32 	%r591, [%r584+13352];
	ld.shared.u32 	%r592, [%r584+13356];
	ld.shared.u32 	%r593, [%r584+13360];
	ld.shared.u32 	%r594, [%r584+13364];
	ld.shared.u32 	%r595, [%r584+13368];
	ld.shared.u32 	%r596, [%r584+13372];
	add.s32 	%r597, %r586, %r585;
	add.s32 	%r598, %r597, %r587;
	add.s32 	%r599, %r598, %r588;
	add.s32 	%r600, %r599, %r589;
	add.s32 	%r601, %r600, %r590;
	add.s32 	%r602, %r601, %r591;
	add.s32 	%r603, %r602, %r592;
	add.s32 	%r604, %r603, %r593;
	add.s32 	%r605, %r604, %r594;
	add.s32 	%r606, %r605, %r595;
	add.s32 	%r557, %r606, %r596;
	mov.b32 	%r555, 1;
	mov.b32 	%r580, 0;
	mov.b32 	%r582, -1;
	// begin inline asm
	{  .reg .s32 r0;  .reg .pred p;  shfl.sync.up.b32 r0|p, %r557, %r555, %r580, %r582;  @p add.s32 r0, r0, %r557;  mov.s32 %r553, r0;}
	// end inline asm
	mov.b32 	%r561, 2;
	// begin inline asm
	{  .reg .s32 r0;  .reg .pred p;  shfl.sync.up.b32 r0|p, %r553, %r561, %r580, %r582;  @p add.s32 r0, r0, %r553;  mov.s32 %r559, r0;}
	// end inline asm
	mov.b32 	%r567, 4;
	// begin inline asm
	{  .reg .s32 r0;  .reg .pred p;  shfl.sync.up.b32 r0|p, %r559, %r567, %r580, %r582;  @p add.s32 r0, r0, %r559;  mov.s32 %r565, r0;}
	// end inline asm
	mov.b32 	%r573, 8;
	// begin inline asm
	{  .reg .s32 r0;  .reg .pred p;  shfl.sync.up.b32 r0|p, %r565, %r573, %r580, %r582;  @p add.s32 r0, r0, %r565;  mov.s32 %r571, r0;}
	// end inline asm
	mov.b32 	%r579, 16;
	// begin inline asm
	{  .reg .s32 r0;  .reg .pred p;  shfl.sync.up.b32 r0|p, %r571, %r579, %r580, %r582;  @p add.s32 r0, r0, %r571;  mov.s32 %r577, r0;}
	// end inline asm
	sub.s32 	%r607, %r577, %r557;
	add.s32 	%r608, %r585, %r607;
	add.s32 	%r609, %r586, %r608;
	add.s32 	%r610, %r587, %r609;
	add.s32 	%r611, %r588, %r610;
	add.s32 	%r612, %r589, %r611;
	add.s32 	%r613, %r590, %r612;
	add.s32 	%r614, %r591, %r613;
	add.s32 	%r615, %r592, %r614;
	add.s32 	%r616, %r593, %r615;
	add.s32 	%r617, %r594, %r616;
	add.s32 	%r618, %r595, %r617;
	st.shared.u32 	[%r584+13328], %r607;
	st.shared.u32 	[%r584+13332], %r608;
	st.shared.u32 	[%r584+13336], %r609;
	st.shared.u32 	[%r584+13340], %r610;
	st.shared.u32 	[%r584+13344], %r611;
	st.shared.u32 	[%r584+13348], %r612;
	st.shared.u32 	[%r584+13352], %r613;
	st.shared.u32 	[%r584+13356], %r614;
	st.shared.u32 	[%r584+13360], %r615;
	st.shared.u32 	[%r584+13364], %r616;
	st.shared.u32 	[%r584+13368], %r617;
	st.shared.u32 	[%r584+13372], %r618;
$L__BB22_113:
	setp.gt.u32 	%p71, %r1, 255;
	bar.sync 	0;
	ld.shared.u32 	%r163, [%r162];
	@%p71 bra 	$L__BB22_115;
	shl.b32 	%r619, %r1, 2;
	add.s32 	%r621, %r551, %r619;
	ld.shared.u32 	%r622, [%r621];
	add.s32 	%r623, %r622, %r163;
	st.shared.u32 	[%r621], %r623;
	ld.shared.u32 	%r624, [%r621+1024];
	add.s32 	%r625, %r624, %r163;
	st.shared.u32 	[%r621+1024], %r625;
	ld.shared.u32 	%r626, [%r621+2048];
	add.s32 	%r627, %r626, %r163;
	st.shared.u32 	[%r621+2048], %r627;
	ld.shared.u32 	%r628, [%r621+3072];
	add.s32 	%r629, %r628, %r163;
	st.shared.u32 	[%r621+3072], %r629;
	ld.shared.u32 	%r630, [%r621+4096];
	add.s32 	%r631, %r630, %r163;
	st.shared.u32 	[%r621+4096], %r631;
	ld.shared.u32 	%r632, [%r621+5120];
	add.s32 	%r633, %r632, %r163;
	st.shared.u32 	[%r621+5120], %r633;
	ld.shared.u32 	%r634, [%r621+6144];
	add.s32 	%r635, %r634, %r163;
	st.shared.u32 	[%r621+6144], %r635;
	ld.shared.u32 	%r636, [%r621+7168];
	add.s32 	%r637, %r636, %r163;
	st.shared.u32 	[%r621+7168], %r637;
	ld.shared.u32 	%r638, [%r621+8192];
	add.s32 	%r639, %r638, %r163;
	st.shared.u32 	[%r621+8192], %r639;
	ld.shared.u32 	%r640, [%r621+9216];
	add.s32 	%r641, %r640, %r163;
	st.shared.u32 	[%r621+9216], %r641;
	ld.shared.u32 	%r642, [%r621+10240];
	add.s32 	%r643, %r642, %r163;
	st.shared.u32 	[%r621+10240], %r643;
	ld.shared.u32 	%r644, [%r621+11264];
	add.s32 	%r645, %r644, %r163;
	st.shared.u32 	[%r621+11264], %r645;
$L__BB22_115:
	shl.b32 	%r672, %r1, 5;
	and.b32  	%r673, %r672, 31744;
	add.s32 	%r164, %r551, %r673;
	bar.sync 	0;
	// begin inline asm
	mov.u32 %r646, %lanemask_le;
	// end inline asm
	shr.u32 	%r675, %r1764, %r293;
	and.b32  	%r669, %r675, %r82;
	mov.b32 	%r649, 1;
	// begin inline asm
	{
    .reg .pred p;
    and.b32 %r647, %r669, %r649;    setp.ne.u32 p, %r647, 0;
    vote.ballot.sync.b32 %r647, p, 0xffffffff;
    @!p not.b32 %r647, %r647;
}

	// end inline asm
	mov.b32 	%r652, 2;
	// begin inline asm
	{
    .reg .pred p;
    and.b32 %r650, %r669, %r652;    setp.ne.u32 p, %r650, 0;
    vote.ballot.sync.b32 %r650, p, 0xffffffff;
    @!p not.b32 %r650, %r650;
}

	// end inline asm
	and.b32  	%r676, %r650, %r647;
	mov.b32 	%r655, 4;
	// begin inline asm
	{
    .reg .pred p;
    and.b32 %r653, %r669, %r655;    setp.ne.u32 p, %r653, 0;
    vote.ballot.sync.b32 %r653, p, 0xffffffff;
    @!p not.b32 %r653, %r653;
}

	// end inline asm
	and.b32  	%r677, %r653, %r676;
	mov.b32 	%r658, 8;
	// begin inline asm
	{
    .reg .pred p;
    and.b32 %r656, %r669, %r658;    setp.ne.u32 p, %r656, 0;
    vote.ballot.sync.b32 %r656, p, 0xffffffff;
    @!p not.b32 %r656, %r656;
}

	// end inline asm
	and.b32  	%r678, %r656, %r677;
	mov.b32 	%r661, 16;
	// begin inline asm
	{
    .reg .pred p;
    and.b32 %r659, %r669, %r661;    setp.ne.u32 p, %r659, 0;
    vote.ballot.sync.b32 %r659, p, 0xffffffff;
    @!p not.b32 %r659, %r659;
}

	// end inline asm
	and.b32  	%r679, %r659, %r678;
	mov.b32 	%r664, 32;
	// begin inline asm
	{
    .reg .pred p;
    and.b32 %r662, %r669, %r664;    setp.ne.u32 p, %r662, 0;
    vote.ballot.sync.b32 %r662, p, 0xffffffff;
    @!p not.b32 %r662, %r662;
}

	// end inline asm
	and.b32  	%r680, %r662, %r679;
	mov.b32 	%r667, 64;
	// begin inline asm
	{
    .reg .pred p;
    and.b32 %r665, %r669, %r667;    setp.ne.u32 p, %r665, 0;
    vote.ballot.sync.b32 %r665, p, 0xffffffff;
    @!p not.b32 %r665, %r665;
}

	// end inline asm
	and.b32  	%r681, %r665, %r680;
	mov.b32 	%r670, 128;
	// begin inline asm
	{
    .reg .pred p;
    and.b32 %r668, %r669, %r670;    setp.ne.u32 p, %r668, 0;
    vote.ballot.sync.b32 %r668, p, 0xffffffff;
    @!p not.b32 %r668, %r668;
}

	// end inline asm
	and.b32  	%r682, %r668, %r681;
	clz.b32 	%r683, %r682;
	sub.s32 	%r167, 31, %r683;
	and.b32  	%r684, %r646, %r682;
	popc.b32 	%r168, %r684;
	setp.ne.s32 	%p72, %r295, %r167;
	mov.b32 	%r1783, 0;
	@%p72 bra 	$L__BB22_117;
	shl.b32 	%r685, %r669, 2;
	add.s32 	%r686, %r164, %r685;
	atom.shared.add.u32 	%r1783, [%r686], %r168;
$L__BB22_117:
	shfl.sync.idx.b32	%r712|%p73, %r1783, %r167, 31, -1;
	add.s32 	%r171, %r168, %r712;
	shr.u32 	%r713, %r1765, %r293;
	and.b32  	%r709, %r713, %r82;
	mov.b32 	%r689, 1;
	// begin inline asm
	{
    .reg .pred p;
    and.b32 %r687, %r709, %r689;    setp.ne.u32 p, %r687, 0;
    vote.ballot.sync.b32 %r687, p, 0xffffffff;
    @!p not.b32 %r687, %r687;
}

	// end inline asm
	mov.b32 	%r692, 2;
	// begin inline asm
	{
    .reg .pred p;
    and.b32 %r690, %r709, %r692;    setp.ne.u32 p, %r690, 0;
    vote.ballot.sync.b32 %r690, p, 0xffffffff;
    @!p not.b32 %r690, %r690;
}

	// end inline asm
	and.b32  	%r714, %r690, %r687;
	mov.b32 	%r695, 4;
	// begin inline asm
	{
    .reg .pred p;
    and.b32 %r693, %r709, %r695;    setp.ne.u32 p, %r693, 0;
    vote.ballot.sync.b32 %r693, p, 0xffffffff;
    @!p not.b32 %r693, %r693;
}

	// end inline asm
	and.b32  	%r715, %r693, %r714;
	mov.b32 	%r698, 8;
	// begin inline asm
	{
    .reg .pred p;
    and.b32 %r696, %r709, %r698;    setp.ne.u32 p, %r696, 0;
    vote.ballot.sync.b32 %r696, p, 0xffffffff;
    @!p not.b32 %r696, %r696;
}

	// end inline asm
	and.b32  	%r716, %r696, %r715;
	mov.b32 	%r701, 16;
	// begin inline asm
	{
    .reg .pred p;
    and.b32 %r699, %r709, %r701;    setp.ne.u32 p, %r699, 0;
    vote.ballot.sync.b32 %r699, p, 0xffffffff;
    @!p not.b32 %r699, %r699;
}

	// end inline asm
	and.b32  	%r717, %r699, %r716;
	mov.b32 	%r704, 32;
	// begin inline asm
	{
    .reg .pred p;
    and.b32 %r702, %r709, %r704;    setp.ne.u32 p, %r702, 0;
    vote.ballot.sync.b32 %r702, p, 0xffffffff;
    @!p not.b32 %r702, %r702;
}

	// end inline asm
	and.b32  	%r718, %r702, %r717;
	mov.b32 	%r707, 64;
	// begin inline asm
	{
    .reg .pred p;
    and.b32 %r705, %r709, %r707;    setp.ne.u32 p, %r705, 0;
    vote.ballot.sync.b32 %r705, p, 0xffffffff;
    @!p not.b32 %r705, %r705;
}

	// end inline asm
	and.b32  	%r719, %r705, %r718;
	mov.b32 	%r710, 128;
	// begin inline asm
	{
    .reg .pred p;
    and.b32 %r708, %r709, %r710;    setp.ne.u32 p, %r708, 0;
    vote.ballot.sync.b32 %r708, p, 0xffffffff;
    @!p not.b32 %r708, %r708;
}

	// end inline asm
	and.b32  	%r720, %r708, %r719;
	clz.b32 	%r721, %r720;
	sub.s32 	%r173, 31, %r721;
	and.b32  	%r722, %r646, %r720;
	popc.b32 	%r174, %r722;
	setp.ne.s32 	%p74, %r295, %r173;
	mov.b32 	%r1784, 0;
	@%p74 bra 	$L__BB22_119;
	shl.b32 	%r723, %r709, 2;
	add.s32 	%r724, %r164, %r723;
	atom.shared.add.u32 	%r1784, [%r724], %r174;
$L__BB22_119:
	shfl.sync.idx.b32	%r750|%p75, %r1784, %r173, 31, -1;
	add.s32 	%r177, %r174, %r750;
	shr.u32 	%r751, %r1766, %r293;
	and.b32  	%r747, %r751, %r82;
	mov.b32 	%r727, 1;
	// begin inline asm
	{
    .reg .pred p;
    and.b32 %r725, %r747, %r727;    setp.ne.u32 p, %r725, 0;
    vote.ballot.sync.b32 %r725, p, 0xffffffff;
    @!p not.b32 %r725, %r725;
}

	// end inline asm
	mov.b32 	%r730, 2;
	// begin inline asm
	{
    .reg .pred p;
    and.b32 %r728, %r747, %r730;    setp.ne.u32 p, %r728, 0;
    vote.ballot.sync.b32 %r728, p, 0xffffffff;
    @!p not.b32 %r728, %r728;
}

	// end inline asm
	and.b32  	%r752, %r728, %r725;
	mov.b32 	%r733, 4;
	// begin inline asm
	{
    .reg .pred p;
    and.b32 %r731, %r747, %r733;    setp.ne.u32 p, %r731, 0;
    vote.ballot.sync.b32 %r731, p, 0xffffffff;
    @!p not.b32 %r731, %r731;
}

	// end inline asm
	and.b32  	%r753, %r731, %r752;
	mov.b32 	%r736, 8;
	// begin inline asm
	{
    .reg .pred p;
    and.b32 %r734, %r747, %r736;    setp.ne.u32 p, %r734, 0;
    vote.ballot.sync.b32 %r734, p, 0xffffffff;
    @!p not.b32 %r734, %r734;
}

	// end inline asm
	and.b32  	%r754, %r734, %r753;
	mov.b32 	%r739, 16;
	// begin inline asm
	{
    .reg .pred p;
    and.b32 %r737, %r747, %r739;    setp.ne.u32 p, %r737, 0;
    vote.ballot.sync.b32 %r737, p, 0xffffffff;
    @!p not.b32 %r737, %r737;
}

	// end inline asm
	and.b32  	%r755, %r737, %r754;
	mov.b32 	%r742, 32;
	// begin inline asm
	{
    .reg .pred p;
    and.b32 %r740, %r747, %r742;    setp.ne.u32 p, %r740, 0;
    vote.ballot.sync.b32 %r740, p, 0xffffffff;
    @!p not.b32 %r740, %r740;
}

	// end inline asm
	and.b32  	%r756, %r740, %r755;
	mov.b32 	%r745, 64;
	// begin inline asm
	{
    .reg .pred p;
    and.b32 %r743, %r747, %r745;    setp.ne.u32 p, %r743, 0;
    vote.ballot.sync.b32 %r743, p, 0xffffffff;
    @!p not.b32 %r743, %r743;
}

	// end inline asm
	and.b32  	%r757, %r743, %r756;
	mov.b32 	%r748, 128;
	// begin inline asm
	{
    .reg .pred p;
    and.b32 %r746, %r747, %r748;    setp.ne.u32 p, %r746, 0;
    vote.ballot.sync.b32 %r746, p, 0xffffffff;
    @!p not.b32 %r746, %r746;
}

	// end inline asm
	and.b32  	%r758, %r746, %r757;
	clz.b32 	%r759, %r758;
	sub.s32 	%r179, 31, %r759;
	and.b32  	%r760, %r646, %r758;
	popc.b32 	%r180, %r760;
	setp.ne.s32 	%p76, %r295, %r179;
	mov.b32 	%r1785, 0;
	@%p76 bra 	$L__BB22_121;
	shl.b32 	%r761, %r747, 2;
	add.s32 	%r762, %r164, %r761;
	atom.shared.add.u32 	%r1785, [%r762], %r180;
$L__BB22_121:
	shfl.sync.idx.b32	%r788|%p77, %r1785, %r179, 31, -1;
	add.s32 	%r183, %r180, %r788;
	shr.u32 	%r789, %r1767, %r293;
	and.b32  	%r785, %r789, %r82;
	mov.b32 	%r765, 1;
	// begin inline asm
	{
    .reg .pred p;
    and.b32 %r763, %r785, %r765;    setp.ne.u32 p, %r763, 0;
    vote.ballot.sync.b32 %r763, p, 0xffffffff;
    @!p not.b32 %r763, %r763;
}

	// end inline asm
	mov.b32 	%r768, 2;
	// begin inline asm
	{
    .reg .pred p;
    and.b32 %r766, %r785, %r768;    setp.ne.u32 p, %r766, 0;
    vote.ballot.sync.b32 %r766, p, 0xffffffff;
    @!p not.b32 %r766, %r766;
}

	// end inline asm
	and.b32  	%r790, %r766, %r763;
	mov.b32 	%r771, 4;
	// begin inline asm
	{
    .reg .pred p;
    and.b32 %r769, %r785, %r771;    setp.ne.u32 p, %r769, 0;
    vote.ballot.sync.b32 %r769, p, 0xffffffff;
    @!p not.b32 %r769, %r769;
}

	// end inline asm
	and.b32  	%r791, %r769, %r790;
	mov.b32 	%r774, 8;
	// begin inline asm
	{
    .reg .pred p;
    and.b32 %r772, %r785, %r774;    setp.ne.u32 p, %r772, 0;
    vote.ballot.sync.b32 %r772, p, 0xffffffff;
    @!p not.b32 %r772, %r772;
}

	// end inline asm
	and.b32  	%r792, %r772, %r791;
	mov.b32 	%r777, 16;
	// begin inline asm
	{
    .reg .pred p;
    and.b32 %r775, %r785, %r777;    setp.ne.u32 p, %r775, 0;
    vote.ballot.sync.b32 %r775, p, 0xffffffff;
    @!p not.b32 %r775, %r775;
}

	// end inline asm
	and.b32  	%r793, %r775, %r792;
	mov.b32 	%r780, 32;
	// begin inline asm
	{
    .reg .pred p;
    and.b32 %r778, %r785, %r780;    setp.ne.u32 p, %r778, 0;
    vote.ballot.sync.b32 %r778, p, 0xffffffff;
    @!p not.b32 %r778, %r778;
}

	// end inline asm
	and.b32  	%r794, %r778, %r793;
	mov.b32 	%r783, 64;
	// begin inline asm
	{
    .reg .pred p;
    and.b32 %r781, %r785, %r783;    setp.ne.u32 p, %r781, 0;
    vote.ballot.sync.b32 %r781, p, 0xffffffff;
    @!p not.b32 %r781, %r781;
}

	// end inline asm
	and.b32  	%r795, %r781, %r794;
	mov.b32 	%r786, 128;
	// begin inline asm
	{
    .reg .pred p;
    and.b32 %r784, %r785, %r786;    setp.ne.u32 p, %r784, 0;
    vote.ballot.sync.b32 %r784, p, 0xffffffff;
    @!p not.b32 %r784, %r784;
}

	// end inline asm
	and.b32  	%r796, %r784, %r795;
	clz.b32 	%r797, %r796;
	sub.s32 	%r185, 31, %r797;
	and.b32  	%r798, %r646, %r796;
	popc.b32 	%r186, %r798;
	setp.ne.s32 	%p78, %r295, %r185;
	mov.b32 	%r1786, 0;
	@%p78 bra 	$L__BB22_123;
	shl.b32 	%r799, %r785, 2;
	add.s32 	%r800, %r164, %r799;
	atom.shared.add.u32 	%r1786, [%r800], %r186;
$L__BB22_123:
	shfl.sync.idx.b32	%r826|%p79, %r1786, %r185, 31, -1;
	add.s32 	%r189, %r186, %r826;
	shr.u32 	%r827, %r1768, %r293;
	and.b32  	%r823, %r827, %r82;
	mov.b32 	%r803, 1;
	// begin inline asm
	{
    .reg .pred p;
    and.b32 %r801, %r823, %r803;    setp.ne.u32 p, %r801, 0;
    vote.ballot.sync.b32 %r801, p, 0xffffffff;
    @!p not.b32 %r801, %r801;
}

	// end inline asm
	mov.b32 	%r806, 2;
	// begin inline asm
	{
    .reg .pred p;
    and.b32 %r804, %r823, %r806;    setp.ne.u32 p, %r804, 0;
    vote.ballot.sync.b32 %r804, p, 0xffffffff;
    @!p not.b32 %r804, %r804;
}

	// end inline asm
	and.b32  	%r828, %r804, %r801;
	mov.b32 	%r809, 4;
	// begin inline asm
	{
    .reg .pred p;
    and.b32 %r807, %r823, %r809;    setp.ne.u32 p, %r807, 0;
    vote.ballot.sync.b32 %r807, p, 0xffffffff;
    @!p not.b32 %r807, %r807;
}

	// end inline asm
	and.b32  	%r829, %r807, %r828;
	mov.b32 	%r812, 8;
	// begin inline asm
	{
    .reg .pred p;
    and.b32 %r810, %r823, %r812;    setp.ne.u32 p, %r810, 0;
    vote.ballot.sync.b32 %r810, p, 0xffffffff;
    @!p not.b32 %r810, %r810;
}

	// end inline asm
	and.b32  	%r830, %r810, %r829;
	mov.b32 	%r815, 16;
	// begin inline asm
	{
    .reg .pred p;
    and.b32 %r813, %r823, %r815;    setp.ne.u32 p, %r813, 0;
    vote.ballot.sync.b32 %r813, p, 0xffffffff;
    @!p not.b32 %r813, %r813;
}

	// end inline asm
	and.b32  	%r831, %r813, %r830;
	mov.b32 	%r818, 32;
	// begin inline asm
	{
    .reg .pred p;
    and.b32 %r816, %r823, %r818;    setp.ne.u32 p, %r816, 0;
    vote.ballot.sync.b32 %r816, p, 0xffffffff;
    @!p not.b32 %r816, %r816;
}

	// end inline asm
	and.b32  	%r832, %r816, %r831;
	mov.b32 	%r821, 64;
	// begin inline asm
	{
    .reg .pred p;
    and.b32 %r819, %r823, %r821;    setp.ne.u32 p, %r819, 0;
    vote.ballot.sync.b32 %r819, p, 0xffffffff;
    @!p not.b32 %r819, %r819;
}

	// end inline asm
	and.b32  	%r833, %r819, %r832;
	mov.b32 	%r824, 128;
	// begin inline asm
	{
    .reg .pred p;
    and.b32 %r822, %r823, %r824;    setp.ne.u32 p, %r822, 0;
    vote.ballot.sync.b32 %r822, p, 0xffffffff;
    @!p not.b32 %r822, %r822;
}

	// end inline asm
	and.b32  	%r834, %r822, %r833;
	clz.b32 	%r835, %r834;
	sub.s32 	%r191, 31, %r835;
	and.b32  	%r836, %r646, %r834;
	popc.b32 	%r192, %r836;
	setp.ne.s32 	%p80, %r295, %r191;
	mov.b32 	%r1787, 0;
	@%p80 bra 	$L__BB22_125;
	shl.b32 	%r837, %r823, 2;
	add.s32 	%r838, %r164, %r837;
	atom.shared.add.u32 	%r1787, [%r838], %r192;
$L__BB22_125:
	shfl.sync.idx.b32	%r864|%p81, %r1787, %r191, 31, -1;
	add.s32 	%r195, %r192, %r864;
	shr.u32 	%r865, %r1769, %r293;
	and.b32  	%r861, %r865, %r82;
	mov.b32 	%r841, 1;
	// begin inline asm
	{
    .reg .pred p;
    and.b32 %r839, %r861, %r841;    setp.ne.u32 p, %r839, 0;
    vote.ballot.sync.b32 %r839, p, 0xffffffff;
    @!p not.b32 %r839, %r839;
}

	// end inline asm
	mov.b32 	%r844, 2;
	// begin inline asm
	{
    .reg .pred p;
    and.b32 %r842, %r861, %r844;    setp.ne.u32 p, %r842, 0;
    vote.ballot.sync.b32 %r842, p, 0xffffffff;
    @!p not.b32 %r842, %r842;
}

	// end inline asm
	and.b32  	%r866, %r842, %r839;
	mov.b32 	%r847, 4;
	// begin inline asm
	{
    .reg .pred p;
    and.b32 %r845, %r861, %r847;    setp.ne.u32 p, %r845, 0;
    vote.ballot.sync.b32 %r845, p, 0xffffffff;
    @!p not.b32 %r845, %r845;
}

	// end inline asm
	and.b32  	%r867, %r845, %r866;
	mov.b32 	%r850, 8;
	// begin inline asm
	{
    .reg .pred p;
    and.b32 %r848, %r861, %r850;    setp.ne.u32 p, %r848, 0;
    vote.ballot.sync.b32 %r848, p, 0xffffffff;
    @!p not.b32 %r848, %r848;
}

	// end inline asm
	and.b32  	%r868, %r848, %r867;
	mov.b32 	%r853, 16;
	// begin inline asm
	{
    .reg .pred p;
    and.b32 %r851, %r861, %r853;    setp.ne.u32 p, %r851, 0;
    vote.ballot.sync.b32 %r851, p, 0xffffffff;
    @!p not.b32 %r851, %r851;
}

	// end inline asm
	and.b32  	%r869, %r851, %r868;
	mov.b32 	%r856, 32;
	// begin inline asm
	{
    .reg .pred p;
    and.b32 %r854, %r861, %r856;    setp.ne.u32 p, %r854, 0;
    vote.ballot.sync.b32 %r854, p, 0xffffffff;
    @!p not.b32 %r854, %r854;
}

	// end inline asm
	and.b32  	%r870, %r854, %r869;
	mov.b32 	%r859, 64;
	// begin inline asm
	{
    .reg .pred p;
    and.b32 %r857, %r861, %r859;    setp.ne.u32 p, %r857, 0;
    vote.ballot.sync.b32 %r857, p, 0xffffffff;
    @!p not.b32 %r857, %r857;
}

	// end inline asm
	and.b32  	%r871, %r857, %r870;
	mov.b32 	%r862, 128;
	// begin inline asm
	{
    .reg .pred p;
    and.b32 %r860, %r861, %r862;    setp.ne.u32 p, %r860, 0;
    vote.ballot.sync.b32 %r860, p, 0xffffffff;
    @!p not.b32 %r860, %r860;
}

	// end inline asm
	and.b32  	%r872, %r860, %r871;
	clz.b32 	%r873, %r872;
	sub.s32 	%r197, 31, %r873;
	and.b32  	%r874, %r646, %r872;
	popc.b32 	%r198, %r874;
	setp.ne.s32 	%p82, %r295, %r197;
	mov.b32 	%r1788, 0;
	@%p82 bra 	$L__BB22_127;
	shl.b32 	%r875, %r861, 2;
	add.s32 	%r876, %r164, %r875;
	atom.shared.add.u32 	%r1788, [%r876], %r198;
$L__BB22_127:
	shfl.sync.idx.b32	%r902|%p83, %r1788, %r197, 31, -1;
	add.s32 	%r201, %r198, %r902;
	shr.u32 	%r903, %r1770, %r293;
	and.b32  	%r899, %r903, %r82;
	mov.b32 	%r879, 1;
	// begin inline asm
	{
    .reg .pred p;
    and.b32 %r877, %r899, %r879;    setp.ne.u32 p, %r877, 0;
    vote.ballot.sync.b32 %r877, p, 0xffffffff;
    @!p not.b32 %r877, %r877;
}

	// end inline asm
	mov.b32 	%r882, 2;
	// begin inline asm
	{
    .reg .pred p;
    and.b32 %r880, %r899, %r882;    setp.ne.u32 p, %r880, 0;
    vote.ballot.sync.b32 %r880, p, 0xffffffff;
    @!p not.b32 %r880, %r880;
}

	// end inline asm
	and.b32  	%r904, %r880, %r877;
	mov.b32 	%r885, 4;
	// begin inline asm
	{
    .reg .pred p;
    and.b32 %r883, %r899, %r885;    setp.ne.u32 p, %r883, 0;
    vote.ballot.sync.b32 %r883, p, 0xffffffff;
    @!p not.b32 %r883, %r883;
}

	// end inline asm
	and.b32  	%r905, %r883, %r904;
	mov.b32 	%r888, 8;
	// begin inline asm
	{
    .reg .pred p;
    and.b32 %r886, %r899, %r888;    setp.ne.u32 p, %r886, 0;
    vote.ballot.sync.b32 %r886, p, 0xffffffff;
    @!p not.b32 %r886, %r886;
}

	// end inline asm
	and.b32  	%r906, %r886, %r905;
	mov.b32 	%r891, 16;
	// begin inline asm
	{
    .reg .pred p;
    and.b32 %r889, %r899, %r891;    setp.ne.u32 p, %r889, 0;
    vote.ballot.sync.b32 %r889, p, 0xffffffff;
    @!p not.b32 %r889, %r889;
}

	// end inline asm
	and.b32  	%r907, %r889, %r906;
	mov.b32 	%r894, 32;
	// begin inline asm
	{
    .reg .pred p;
    and.b32 %r892, %r899, %r894;    setp.ne.u32 p, %r892, 0;
    vote.ballot.sync.b32 %r892, p, 0xffffffff;
    @!p not.b32 %r892, %r892;
}

	// end inline asm
	and.b32  	%r908, %r892, %r907;
	mov.b32 	%r897, 64;
	// begin inline asm
	{
    .reg .pred p;
    and.b32 %r895, %r899, %r897;    setp.ne.u32 p, %r895, 0;
    vote.ballot.sync.b32 %r895, p, 0xffffffff;
    @!p not.b32 %r895, %r895;
}

	// end inline asm
	and.b32  	%r909, %r895, %r908;
	mov.b32 	%r900, 128;
	// begin inline asm
	{
    .reg .pred p;
    and.b32 %r898, %r899, %r900;    setp.ne.u32 p, %r898, 0;
    vote.ballot.sync.b32 %r898, p, 0xffffffff;
    @!p not.b32 %r898, %r898;
}

	// end inline asm
	and.b32  	%r910, %r898, %r909;
	clz.b32 	%r911, %r910;
	sub.s32 	%r203, 31, %r911;
	and.b32  	%r912, %r646, %r910;
	popc.b32 	%r204, %r912;
	setp.ne.s32 	%p84, %r295, %r203;
	mov.b32 	%r1789, 0;
	@%p84 bra 	$L__BB22_129;
	shl.b32 	%r913, %r899, 2;
	add.s32 	%r914, %r164, %r913;
	atom.shared.add.u32 	%r1789, [%r914], %r204;
$L__BB22_129:
	shfl.sync.idx.b32	%r940|%p85, %r1789, %r203, 31, -1;
	add.s32 	%r207, %r204, %r940;
	shr.u32 	%r941, %r1771, %r293;
	and.b32  	%r937, %r941, %r82;
	mov.b32 	%r917, 1;
	// begin inline asm
	{
    .reg .pred p;
    and.b32 %r915, %r937, %r917;    setp.ne.u32 p, %r915, 0;
    vote.ballot.sync.b32 %r915, p, 0xffffffff;
    @!p not.b32 %r915, %r915;
}

	// end inline asm
	mov.b32 	%r920, 2;
	// begin inline asm
	{
    .reg .pred p;
    and.b32 %r918, %r937, %r920;    setp.ne.u32 p, %r918, 0;
    vote.ballot.sync.b32 %r918, p, 0xffffffff;
    @!p not.b32 %r918, %r918;
}

	// end inline asm
	and.b32  	%r942, %r918, %r915;
	mov.b32 	%r923, 4;
	// begin inline asm
	{
    .reg .pred p;
    and.b32 %r921, %r937, %r923;    setp.ne.u32 p, %r921, 0;
    vote.ballot.sync.b32 %r921, p, 0xffffffff;
    @!p not.b32 %r921, %r921;
}

	// end inline asm
	and.b32  	%r943, %r921, %r942;
	mov.b32 	%r926, 8;
	// begin inline asm
	{
    .reg .pred p;
    and.b32 %r924, %r937, %r926;    setp.ne.u32 p, %r924, 0;
    vote.ballot.sync.b32 %r924, p, 0xffffffff;
    @!p not.b32 %r924, %r924;
}

	// end inline asm
	and.b32  	%r944, %r924, %r943;
	mov.b32 	%r929, 16;
	// begin inline asm
	{
    .reg .pred p;
    and.b32 %r927, %r937, %r929;    setp.ne.u32 p, %r927, 0;
    vote.ballot.sync.b32 %r927, p, 0xffffffff;
    @!p not.b32 %r927, %r927;
}

	// end inline asm
	and.b32  	%r945, %r927, %r944;
	mov.b32 	%r932, 32;
	// begin inline asm
	{
    .reg .pred p;
    and.b32 %r930, %r937, %r932;    setp.ne.u32 p, %r930, 0;
    vote.ballot.sync.b32 %r930, p, 0xffffffff;
    @!p not.b32 %r930, %r930;
}

	// end inline asm
	and.b32  	%r946, %r930, %r945;
	mov.b32 	%r935, 64;
	// begin inline asm
	{
    .reg .pred p;
    and.b32 %r933, %r937, %r935;    setp.ne.u32 p, %r933, 0;
    vote.ballot.sync.b32 %r933, p, 0xffffffff;
    @!p not.b32 %r933, %r933;
}

	// end inline asm
	and.b32  	%r947, %r933, %r946;
	mov.b32 	%r938, 128;
	// begin inline asm
	{
    .reg .pred p;
    and.b32 %r936, %r937, %r938;    setp.ne.u32 p, %r936, 0;
    vote.ballot.sync.b32 %r936, p, 0xffffffff;
    @!p not.b32 %r936, %r936;
}

	// end inline asm
	and.b32  	%r948, %r936, %r947;
	clz.b32 	%r949, %r948;
	sub.s32 	%r209, 31, %r949;
	and.b32  	%r950, %r646, %r948;
	popc.b32 	%r210, %r950;
	setp.ne.s32 	%p86, %r295, %r209;
	mov.b32 	%r1790, 0;
	@%p86 bra 	$L__BB22_131;
	shl.b32 	%r951, %r937, 2;
	add.s32 	%r952, %r164, %r951;
	atom.shared.add.u32 	%r1790, [%r952], %r210;
$L__BB22_131:
	shfl.sync.idx.b32	%r978|%p87, %r1790, %r209, 31, -1;
	add.s32 	%r213, %r210, %r978;
	shr.u32 	%r979, %r1772, %r293;
	and.b32  	%r975, %r979, %r82;
	mov.b32 	%r955, 1;
	// begin inline asm
	{
    .reg .pred p;
    and.b32 %r953, %r975, %r955;    setp.ne.u32 p, %r953, 0;
    vote.ballot.sync.b32 %r953, p, 0xffffffff;
    @!p not.b32 %r953, %r953;
}

	// end inline asm
	mov.b32 	%r958, 2;
	// begin inline asm
	{
    .reg .pred p;
    and.b32 %r956, %r975, %r958;    setp.ne.u32 p, %r956, 0;
    vote.ballot.sync.b32 %r956, p, 0xffffffff;
    @!p not.b32 %r956, %r956;
}

	// end inline asm
	and.b32  	%r980, %r956, %r953;
	mov.b32 	%r961, 4;
	// begin inline asm
	{
    .reg .pred p;
    and.b32 %r959, %r975, %r961;    setp.ne.u32 p, %r959, 0;
    vote.ballot.sync.b32 %r959, p, 0xffffffff;
    @!p not.b32 %r959, %r959;
}

	// end inline asm
	and.b32  	%r981, %r959, %r980;
	mov.b32 	%r964, 8;
	// begin inline asm
	{
    .reg .pred p;
    and.b32 %r962, %r975, %r964;    setp.ne.u32 p, %r962, 0;
    vote.ballot.sync.b32 %r962, p, 0xffffffff;
    @!p not.b32 %r962, %r962;
}

	// end inline asm
	and.b32  	%r982, %r962, %r981;
	mov.b32 	%r967, 16;
	// begin inline asm
	{
    .reg .pred p;
    and.b32 %r965, %r975, %r967;    setp.ne.u32 p, %r965, 0;
    vote.ballot.sync.b32 %r965, p, 0xffffffff;
    @!p not.b32 %r965, %r965;
}

	// end inline asm
	and.b32  	%r983, %r965, %r982;
	mov.b32 	%r970, 32;
	// begin inline asm
	{
    .reg .pred p;
    and.b32 %r968, %r975, %r970;    setp.ne.u32 p, %r968, 0;
    vote.ballot.sync.b32 %r968, p, 0xffffffff;
    @!p not.b32 %r968, %r968;
}

	// end inline asm
	and.b32  	%r984, %r968, %r983;
	mov.b32 	%r973, 64;
	// begin inline asm
	{
    .reg .pred p;
    and.b32 %r971, %r975, %r973;    setp.ne.u32 p, %r971, 0;
    vote.ballot.sync.b32 %r971, p, 0xffffffff;
    @!p not.b32 %r971, %r971;
}

	// end inline asm
	and.b32  	%r985, %r971, %r984;
	mov.b32 	%r976, 128;
	// begin inline asm
	{
    .reg .pred p;
    and.b32 %r974, %r975, %r976;    setp.ne.u32 p, %r974, 0;
    vote.ballot.sync.b32 %r974, p, 0xffffffff;
    @!p not.b32 %r974, %r974;
}

	// end inline asm
	and.b32  	%r986, %r974, %r985;
	clz.b32 	%r987, %r986;
	sub.s32 	%r215, 31, %r987;
	and.b32  	%r988, %r646, %r986;
	popc.b32 	%r216, %r988;
	setp.ne.s32 	%p88, %r295, %r215;
	mov.b32 	%r1791, 0;
	@%p88 bra 	$L__BB22_133;
	shl.b32 	%r989, %r975, 2;
	add.s32 	%r990, %r164, %r989;
	atom.shared.add.u32 	%r1791, [%r990], %r216;
$L__BB22_133:
	shfl.sync.idx.b32	%r1016|%p89, %r1791, %r215, 31, -1;
	add.s32 	%r219, %r216, %r1016;
	shr.u32 	%r1017, %r1773, %r293;
	and.b32  	%r1013, %r1017, %r82;
	mov.b32 	%r993, 1;
	// begin inline asm
	{
    .reg .pred p;
    and.b32 %r991, %r1013, %r993;    setp.ne.u32 p, %r991, 0;
    vote.ballot.sync.b32 %r991, p, 0xffffffff;
    @!p not.b32 %r991, %r991;
}

	// end inline asm
	mov.b32 	%r996, 2;
	// begin inline asm
	{
    .reg .pred p;
    and.b32 %r994, %r1013, %r996;    setp.ne.u32 p, %r994, 0;
    vote.ballot.sync.b32 %r994, p, 0xffffffff;
    @!p not.b32 %r994, %r994;
}

	// end inline asm
	and.b32  	%r1018, %r994, %r991;
	mov.b32 	%r999, 4;
	// begin inline asm
	{
    .reg .pred p;
    and.b32 %r997, %r1013, %r999;    setp.ne.u32 p, %r997, 0;
    vote.ballot.sync.b32 %r997, p, 0xffffffff;
    @!p not.b32 %r997, %r997;
}

	// end inline asm
	and.b32  	%r1019, %r997, %r1018;
	mov.b32 	%r1002, 8;
	// begin inline asm
	{
    .reg .pred p;
    and.b32 %r1000, %r1013, %r1002;    setp.ne.u32 p, %r1000, 0;
    vote.ballot.sync.b32 %r1000, p, 0xffffffff;
    @!p not.b32 %r1000, %r1000;
}

	// end inline asm
	and.b32  	%r1020, %r1000, %r1019;
	mov.b32 	%r1005, 16;
	// begin inline asm
	{
    .reg .pred p;
    and.b32 %r1003, %r1013, %r1005;    setp.ne.u32 p, %r1003, 0;
    vote.ballot.sync.b32 %r1003, p, 0xffffffff;
    @!p not.b32 %r1003, %r1003;
}

	// end inline asm
	and.b32  	%r1021, %r1003, %r1020;
	mov.b32 	%r1008, 32;
	// begin inline asm
	{
    .reg .pred p;
    and.b32 %r1006, %r1013, %r1008;    setp.ne.u32 p, %r1006, 0;
    vote.ballot.sync.b32 %r1006, p, 0xffffffff;
    @!p not.b32 %r1006, %r1006;
}

	// end inline asm
	and.b32  	%r1022, %r1006, %r1021;
	mov.b32 	%r1011, 64;
	// begin inline asm
	{
    .reg .pred p;
    and.b32 %r1009, %r1013, %r1011;    setp.ne.u32 p, %r1009, 0;
    vote.ballot.sync.b32 %r1009, p, 0xffffffff;
    @!p not.b32 %r1009, %r1009;
}

	// end inline asm
	and.b32  	%r1023, %r1009, %r1022;
	mov.b32 	%r1014, 128;
	// begin inline asm
	{
    .reg .pred p;
    and.b32 %r1012, %r1013, %r1014;    setp.ne.u32 p, %r1012, 0;
    vote.ballot.sync.b32 %r1012, p, 0xffffffff;
    @!p not.b32 %r1012, %r1012;
}

	// end inline asm
	and.b32  	%r1024, %r1012, %r1023;
	clz.b32 	%r1025, %r1024;
	sub.s32 	%r221, 31, %r1025;
	and.b32  	%r1026, %r646, %r1024;
	popc.b32 	%r222, %r1026;
	setp.ne.s32 	%p90, %r295, %r221;
	mov.b32 	%r1792, 0;
	@%p90 bra 	$L__BB22_135;
	shl.b32 	%r1027, %r1013, 2;
	add.s32 	%r1028, %r164, %r1027;
	atom.shared.add.u32 	%r1792, [%r1028], %r222;
$L__BB22_135:
	shfl.sync.idx.b32	%r1054|%p91, %r1792, %r221, 31, -1;
	add.s32 	%r225, %r222, %r1054;
	shr.u32 	%r1055, %r1774, %r293;
	and.b32  	%r1051, %r1055, %r82;
	mov.b32 	%r1031, 1;
	// begin inline asm
	{
    .reg .pred p;
    and.b32 %r1029, %r1051, %r1031;    setp.ne.u32 p, %r1029, 0;
    vote.ballot.sync.b32 %r1029, p, 0xffffffff;
    @!p not.b32 %r1029, %r1029;
}

	// end inline asm
	mov.b32 	%r1034, 2;
	// begin inline asm
	{
    .reg .pred p;
    and.b32 %r1032, %r1051, %r1034;    setp.ne.u32 p, %r1032, 0;
    vote.ballot.sync.b32 %r1032, p, 0xffffffff;
    @!p not.b32 %r1032, %r1032;
}

	// end inline asm
	and.b32  	%r1056, %r1032, %r1029;
	mov.b32 	%r1037, 4;
	// begin inline asm
	{
    .reg .pred p;
    and.b32 %r1035, %r1051, %r1037;    setp.ne.u32 p, %r1035, 0;
    vote.ballot.sync.b32 %r1035, p, 0xffffffff;
    @!p not.b32 %r1035, %r1035;
}

	// end inline asm
	and.b32  	%r1057, %r1035, %r1056;
	mov.b32 	%r1040, 8;
	// begin inline asm
	{
    .reg .pred p;
    and.b32 %r1038, %r1051, %r1040;    setp.ne.u32 p, %r1038, 0;
    vote.ballot.sync.b32 %r1038, p, 0xffffffff;
    @!p not.b32 %r1038, %r1038;
}

	// end inline asm
	and.b32  	%r1058, %r1038, %r1057;
	mov.b32 	%r1043, 16;
	// begin inline asm
	{
    .reg .pred p;
    and.b32 %r1041, %r1051, %r1043;    setp.ne.u32 p, %r1041, 0;
    vote.ballot.sync.b32 %r1041, p, 0xffffffff;
    @!p not.b32 %r1041, %r1041;
}

	// end inline asm
	and.b32  	%r1059, %r1041, %r1058;
	mov.b32 	%r1046, 32;
	// begin inline asm
	{
    .reg .pred p;
    and.b32 %r1044, %r1051, %r1046;    setp.ne.u32 p, %r1044, 0;
    vote.ballot.sync.b32 %r1044, p, 0xffffffff;
    @!p not.b32 %r1044, %r1044;
}

	// end inline asm
	and.b32  	%r1060, %r1044, %r1059;
	mov.b32 	%r1049, 64;
	// begin inline asm
	{
    .reg .pred p;
    and.b32 %r1047, %r1051, %r1049;    setp.ne.u32 p, %r1047, 0;
    vote.ballot.sync.b32 %r1047, p, 0xffffffff;
    @!p not.b32 %r1047, %r1047;
}

	// end inline asm
	and.b32  	%r1061, %r1047, %r1060;
	mov.b32 	%r1052, 128;
	// begin inline asm
	{
    .reg .pred p;
    and.b32 %r1050, %r1051, %r1052;    setp.ne.u32 p, %r1050, 0;
    vote.ballot.sync.b32 %r1050, p, 0xffffffff;
    @!p not.b32 %r1050, %r1050;
}

	// end inline asm
	and.b32  	%r1062, %r1050, %r1061;
	clz.b32 	%r1063, %r1062;
	sub.s32 	%r227, 31, %r1063;
	and.b32  	%r1064, %r646, %r1062;
	popc.b32 	%r228, %r1064;
	setp.ne.s32 	%p92, %r295, %r227;
	mov.b32 	%r1793, 0;
	@%p92 bra 	$L__BB22_137;
	shl.b32 	%r1065, %r1051, 2;
	add.s32 	%r1066, %r164, %r1065;
	atom.shared.add.u32 	%r1793, [%r1066], %r228;
$L__BB22_137:
	shfl.sync.idx.b32	%r1092|%p93, %r1793, %r227, 31, -1;
	add.s32 	%r231, %r228, %r1092;
	shr.u32 	%r1093, %r1775, %r293;
	and.b32  	%r1089, %r1093, %r82;
	mov.b32 	%r1069, 1;
	// begin inline asm
	{
    .reg .pred p;
    and.b32 %r1067, %r1089, %r1069;    setp.ne.u32 p, %r1067, 0;
    vote.ballot.sync.b32 %r1067, p, 0xffffffff;
    @!p not.b32 %r1067, %r1067;
}

	// end inline asm
	mov.b32 	%r1072, 2;
	// begin inline asm
	{
    .reg .pred p;
    and.b32 %r1070, %r1089, %r1072;    setp.ne.u32 p, %r1070, 0;
    vote.ballot.sync.b32 %r1070, p, 0xffffffff;
    @!p not.b32 %r1070, %r1070;
}

	// end inline asm
	and.b32  	%r1094, %r1070, %r1067;
	mov.b32 	%r1075, 4;
	// begin inline asm
	{
    .reg .pred p;
    and.b32 %r1073, %r1089, %r1075;    setp.ne.u32 p, %r1073, 0;
    vote.ballot.sync.b32 %r1073, p, 0xffffffff;
    @!p not.b32 %r1073, %r1073;
}

	// end inline asm
	and.b32  	%r1095, %r1073, %r1094;
	mov.b32 	%r1078, 8;
	// begin inline asm
	{
    .reg .pred p;
    and.b32 %r1076, %r1089, %r1078;    setp.ne.u32 p, %r1076, 0;
    vote.ballot.sync.b32 %r1076, p, 0xffffffff;
    @!p not.b32 %r1076, %r1076;
}

	// end inline asm
	and.b32  	%r1096, %r1076, %r1095;
	mov.b32 	%r1081, 16;
	// begin inline asm
	{
    .reg .pred p;
    and.b32 %r1079, %r1089, %r1081;    setp.ne.u32 p, %r1079, 0;
    vote.ballot.sync.b32 %r1079, p, 0xffffffff;
    @!p not.b32 %r1079, %r1079;
}

	// end inline asm
	and.b32  	%r1097, %r1079, %r1096;
	mov.b32 	%r1084, 32;
	// begin inline asm
	{
    .reg .pred p;
    and.b32 %r1082, %r1089, %r1084;    setp.ne.u32 p, %r1082, 0;
    vote.ballot.sync.b32 %r1082, p, 0xffffffff;
    @!p not.b32 %r1082, %r1082;
}

	// end inline asm
	and.b32  	%r1098, %r1082, %r1097;
	mov.b32 	%r1087, 64;
	// begin inline asm
	{
    .reg .pred p;
    and.b32 %r1085, %r1089, %r1087;    setp.ne.u32 p, %r1085, 0;
    vote.ballot.sync.b32 %r1085, p, 0xffffffff;
    @!p not.b32 %r1085, %r1085;
}

	// end inline asm
	and.b32  	%r1099, %r1085, %r1098;
	mov.b32 	%r1090, 128;
	// begin inline asm
	{
    .reg .pred p;
    and.b32 %r1088, %r1089, %r1090;    setp.ne.u32 p, %r1088, 0;
    vote.ballot.sync.b32 %r1088, p, 0xffffffff;
    @!p not.b32 %r1088, %r1088;
}

	// end inline asm
	and.b32  	%r1100, %r1088, %r1099;
	clz.b32 	%r1101, %r1100;
	sub.s32 	%r233, 31, %r1101;
	and.b32  	%r1102, %r646, %r1100;
	popc.b32 	%r234, %r1102;
	setp.ne.s32 	%p94, %r295, %r233;
	mov.b32 	%r1794, 0;
	@%p94 bra 	$L__BB22_139;
	shl.b32 	%r1103, %r1089, 2;
	add.s32 	%r1104, %r164, %r1103;
	atom.shared.add.u32 	%r1794, [%r1104], %r234;
$L__BB22_139:
	shfl.sync.idx.b32	%r1130|%p95, %r1794, %r233, 31, -1;
	add.s32 	%r237, %r234, %r1130;
	shr.u32 	%r1131, %r1776, %r293;
	and.b32  	%r1127, %r1131, %r82;
	mov.b32 	%r1107, 1;
	// begin inline asm
	{
    .reg .pred p;
    and.b32 %r1105, %r1127, %r1107;    setp.ne.u32 p, %r1105, 0;
    vote.ballot.sync.b32 %r1105, p, 0xffffffff;
    @!p not.b32 %r1105, %r1105;
}

	// end inline asm
	mov.b32 	%r1110, 2;
	// begin inline asm
	{
    .reg .pred p;
    and.b32 %r1108, %r1127, %r1110;    setp.ne.u32 p, %r1108, 0;
    vote.ballot.sync.b32 %r1108, p, 0xffffffff;
    @!p not.b32 %r1108, %r1108;
}

	// end inline asm
	and.b32  	%r1132, %r1108, %r1105;
	mov.b32 	%r1113, 4;
	// begin inline asm
	{
    .reg .pred p;
    and.b32 %r1111, %r1127, %r1113;    setp.ne.u32 p, %r1111, 0;
    vote.ballot.sync.b32 %r1111, p, 0xffffffff;
    @!p not.b32 %r1111, %r1111;
}

	// end inline asm
	and.b32  	%r1133, %r1111, %r1132;
	mov.b32 	%r1116, 8;
	// begin inline asm
	{
    .reg .pred p;
    and.b32 %r1114, %r1127, %r1116;    setp.ne.u32 p, %r1114, 0;
    vote.ballot.sync.b32 %r1114, p, 0xffffffff;
    @!p not.b32 %r1114, %r1114;
}

	// end inline asm
	and.b32  	%r1134, %r1114, %r1133;
	mov.b32 	%r1119, 16;
	// begin inline asm
	{
    .reg .pred p;
    and.b32 %r1117, %r1127, %r1119;    setp.ne.u32 p, %r1117, 0;
    vote.ballot.sync.b32 %r1117, p, 0xffffffff;
    @!p not.b32 %r1117, %r1117;
}

	// end inline asm
	and.b32  	%r1135, %r1117, %r1134;
	mov.b32 	%r1122, 32;
	// begin inline asm
	{
    .reg .pred p;
    and.b32 %r1120, %r1127, %r1122;    setp.ne.u32 p, %r1120, 0;
    vote.ballot.sync.b32 %r1120, p, 0xffffffff;
    @!p not.b32 %r1120, %r1120;
}

	// end inline asm
	and.b32  	%r1136, %r1120, %r1135;
	mov.b32 	%r1125, 64;
	// begin inline asm
	{
    .reg .pred p;
    and.b32 %r1123, %r1127, %r1125;    setp.ne.u32 p, %r1123, 0;
    vote.ballot.sync.b32 %r1123, p, 0xffffffff;
    @!p not.b32 %r1123, %r1123;
}

	// end inline asm
	and.b32  	%r1137, %r1123, %r1136;
	mov.b32 	%r1128, 128;
	// begin inline asm
	{
    .reg .pred p;
    and.b32 %r1126, %r1127, %r1128;    setp.ne.u32 p, %r1126, 0;
    vote.ballot.sync.b32 %r1126, p, 0xffffffff;
    @!p not.b32 %r1126, %r1126;
}

	// end inline asm
	and.b32  	%r1138, %r1126, %r1137;
	clz.b32 	%r1139, %r1138;
	sub.s32 	%r239, 31, %r1139;
	and.b32  	%r1140, %r646, %r1138;
	popc.b32 	%r240, %r1140;
	setp.ne.s32 	%p96, %r295, %r239;
	mov.b32 	%r1795, 0;
	@%p96 bra 	$L__BB22_141;
	shl.b32 	%r1141, %r1127, 2;
	add.s32 	%r1142, %r164, %r1141;
	atom.shared.add.u32 	%r1795, [%r1142], %r240;
$L__BB22_141:
	shfl.sync.idx.b32	%r1168|%p97, %r1795, %r239, 31, -1;
	add.s32 	%r243, %r240, %r1168;
	shr.u32 	%r1169, %r1777, %r293;
	and.b32  	%r1165, %r1169, %r82;
	mov.b32 	%r1145, 1;
	// begin inline asm
	{
    .reg .pred p;
    and.b32 %r1143, %r1165, %r1145;    setp.ne.u32 p, %r1143, 0;
    vote.ballot.sync.b32 %r1143, p, 0xffffffff;
    @!p not.b32 %r1143, %r1143;
}

	// end inline asm
	mov.b32 	%r1148, 2;
	// begin inline asm
	{
    .reg .pred p;
    and.b32 %r1146, %r1165, %r1148;    setp.ne.u32 p, %r1146, 0;
    vote.ballot.sync.b32 %r1146, p, 0xffffffff;
    @!p not.b32 %r1146, %r1146;
}

	// end inline asm
	and.b32  	%r1170, %r1146, %r1143;
	mov.b32 	%r1151, 4;
	// begin inline asm
	{
    .reg .pred p;
    and.b32 %r1149, %r1165, %r1151;    setp.ne.u32 p, %r1149, 0;
    vote.ballot.sync.b32 %r1149, p, 0xffffffff;
    @!p not.b32 %r1149, %r1149;
}

	// end inline asm
	and.b32  	%r1171, %r1149, %r1170;
	mov.b32 	%r1154, 8;
	// begin inline asm
	{
    .reg .pred p;
    and.b32 %r1152, %r1165, %r1154;    setp.ne.u32 p, %r1152, 0;
    vote.ballot.sync.b32 %r1152, p, 0xffffffff;
    @!p not.b32 %r1152, %r1152;
}

	// end inline asm
	and.b32  	%r1172, %r1152, %r1171;
	mov.b32 	%r1157, 16;
	// begin inline asm
	{
    .reg .pred p;
    and.b32 %r1155, %r1165, %r1157;    setp.ne.u32 p, %r1155, 0;
    vote.ballot.sync.b32 %r1155, p, 0xffffffff;
    @!p not.b32 %r1155, %r1155;
}

	// end inline asm
	and.b32  	%r1173, %r1155, %r1172;
	mov.b32 	%r1160, 32;
	// begin inline asm
	{
    .reg .pred p;
    and.b32 %r1158, %r1165, %r1160;    setp.ne.u32 p, %r1158, 0;
    vote.ballot.sync.b32 %r1158, p, 0xffffffff;
    @!p not.b32 %r1158, %r1158;
}

	// end inline asm
	and.b32  	%r1174, %r1158, %r1173;
	mov.b32 	%r1163, 64;
	// begin inline asm
	{
    .reg .pred p;
    and.b32 %r1161, %r1165, %r1163;    setp.ne.u32 p, %r1161, 0;
    vote.ballot.sync.b32 %r1161, p, 0xffffffff;
    @!p not.b32 %r1161, %r1161;
}

	// end inline asm
	and.b32  	%r1175, %r1161, %r1174;
	mov.b32 	%r1166, 128;
	// begin inline asm
	{
    .reg .pred p;
    and.b32 %r1164, %r1165, %r1166;    setp.ne.u32 p, %r1164, 0;
    vote.ballot.sync.b32 %r1164, p, 0xffffffff;
    @!p not.b32 %r1164, %r1164;
}

	// end inline asm
	and.b32  	%r1176, %r1164, %r1175;
	clz.b32 	%r1177, %r1176;
	sub.s32 	%r245, 31, %r1177;
	and.b32  	%r1178, %r646, %r1176;
	popc.b32 	%r246, %r1178;
	setp.ne.s32 	%p98, %r295, %r245;
	mov.b32 	%r1796, 0;
	@%p98 bra 	$L__BB22_143;
	shl.b32 	%r1179, %r1165, 2;
	add.s32 	%r1180, %r164, %r1179;
	atom.shared.add.u32 	%r1796, [%r1180], %r246;
$L__BB22_143:
	shfl.sync.idx.b32	%r1206|%p99, %r1796, %r245, 31, -1;
	add.s32 	%r249, %r246, %r1206;
	shr.u32 	%r1207, %r1778, %r293;
	and.b32  	%r1203, %r1207, %r82;
	mov.b32 	%r1183, 1;
	// begin inline asm
	{
    .reg .pred p;
    and.b32 %r1181, %r1203, %r1183;    setp.ne.u32 p, %r1181, 0;
    vote.ballot.sync.b32 %r1181, p, 0xffffffff;
    @!p not.b32 %r1181, %r1181;
}

	// end inline asm
	mov.b32 	%r1186, 2;
	// begin inline asm
	{
    .reg .pred p;
    and.b32 %r1184, %r1203, %r1186;    setp.ne.u32 p, %r1184, 0;
    vote.ballot.sync.b32 %r1184, p, 0xffffffff;
    @!p not.b32 %r1184, %r1184;
}

	// end inline asm
	and.b32  	%r1208, %r1184, %r1181;
	mov.b32 	%r1189, 4;
	// begin inline asm
	{
    .reg .pred p;
    and.b32 %r1187, %r1203, %r1189;    setp.ne.u32 p, %r1187, 0;
    vote.ballot.sync.b32 %r1187, p, 0xffffffff;
    @!p not.b32 %r1187, %r1187;
}

	// end inline asm
	and.b32  	%r1209, %r1187, %r1208;
	mov.b32 	%r1192, 8;
	// begin inline asm
	{
    .reg .pred p;
    and.b32 %r1190, %r1203, %r1192;    setp.ne.u32 p, %r1190, 0;
    vote.ballot.sync.b32 %r1190, p, 0xffffffff;
    @!p not.b32 %r1190, %r1190;
}

	// end inline asm
	and.b32  	%r1210, %r1190, %r1209;
	mov.b32 	%r1195, 16;
	// begin inline asm
	{
    .reg .pred p;
    and.b32 %r1193, %r1203, %r1195;    setp.ne.u32 p, %r1193, 0;
    vote.ballot.sync.b32 %r1193, p, 0xffffffff;
    @!p not.b32 %r1193, %r1193;
}

	// end inline asm
	and.b32  	%r1211, %r1193, %r1210;
	mov.b32 	%r1198, 32;
	// begin inline asm
	{
    .reg .pred p;
    and.b32 %r1196, %r1203, %r1198;    setp.ne.u32 p, %r1196, 0;
    vote.ballot.sync.b32 %r1196, p, 0xffffffff;
    @!p not.b32 %r1196, %r1196;
}

	// end inline asm
	and.b32  	%r1212, %r1196, %r1211;
	mov.b32 	%r1201, 64;
	// begin inline asm
	{
    .reg .pred p;
    and.b32 %r1199, %r1203, %r1201;    setp.ne.u32 p, %r1199, 0;
    vote.ballot.sync.b32 %r1199, p, 0xffffffff;
    @!p not.b32 %r1199, %r1199;
}

	// end inline asm
	and.b32  	%r1213, %r1199, %r1212;
	mov.b32 	%r1204, 128;
	// begin inline asm
	{
    .reg .pred p;
    and.b32 %r1202, %r1203, %r1204;    setp.ne.u32 p, %r1202, 0;
    vote.ballot.sync.b32 %r1202, p, 0xffffffff;
    @!p not.b32 %r1202, %r1202;
}

	// end inline asm
	and.b32  	%r1214, %r1202, %r1213;
	clz.b32 	%r1215, %r1214;
	sub.s32 	%r251, 31, %r1215;
	and.b32  	%r1216, %r646, %r1214;
	popc.b32 	%r252, %r1216;
	setp.ne.s32 	%p100, %r295, %r251;
	mov.b32 	%r1797, 0;
	@%p100 bra 	$L__BB22_145;
	shl.b32 	%r1217, %r1203, 2;
	add.s32 	%r1218, %r164, %r1217;
	atom.shared.add.u32 	%r1797, [%r1218], %r252;
$L__BB22_145:
	shfl.sync.idx.b32	%r1244|%p101, %r1797, %r251, 31, -1;
	add.s32 	%r255, %r252, %r1244;
	shr.u32 	%r1245, %r1779, %r293;
	and.b32  	%r1241, %r1245, %r82;
	mov.b32 	%r1221, 1;
	// begin inline asm
	{
    .reg .pred p;
    and.b32 %r1219, %r1241, %r1221;    setp.ne.u32 p, %r1219, 0;
    vote.ballot.sync.b32 %r1219, p, 0xffffffff;
    @!p not.b32 %r1219, %r1219;
}

	// end inline asm
	mov.b32 	%r1224, 2;
	// begin inline asm
	{
    .reg .pred p;
    and.b32 %r1222, %r1241, %r1224;    setp.ne.u32 p, %r1222, 0;
    vote.ballot.sync.b32 %r1222, p, 0xffffffff;
    @!p not.b32 %r1222, %r1222;
}

	// end inline asm
	and.b32  	%r1246, %r1222, %r1219;
	mov.b32 	%r1227, 4;
	// begin inline asm
	{
    .reg .pred p;
    and.b32 %r1225, %r1241, %r1227;    setp.ne.u32 p, %r1225, 0;
    vote.ballot.sync.b32 %r1225, p, 0xffffffff;
    @!p not.b32 %r1225, %r1225;
}

	// end inline asm
	and.b32  	%r1247, %r1225, %r1246;
	mov.b32 	%r1230, 8;
	// begin inline asm
	{
    .reg .pred p;
    and.b32 %r1228, %r1241, %r1230;    setp.ne.u32 p, %r1228, 0;
    vote.ballot.sync.b32 %r1228, p, 0xffffffff;
    @!p not.b32 %r1228, %r1228;
}

	// end inline asm
	and.b32  	%r1248, %r1228, %r1247;
	mov.b32 	%r1233, 16;
	// begin inline asm
	{
    .reg .pred p;
    and.b32 %r1231, %r1241, %r1233;    setp.ne.u32 p, %r1231, 0;
    vote.ballot.sync.b32 %r1231, p, 0xffffffff;
    @!p not.b32 %r1231, %r1231;
}

	// end inline asm
	and.b32  	%r1249, %r1231, %r1248;
	mov.b32 	%r1236, 32;
	// begin inline asm
	{
    .reg .pred p;
    and.b32 %r1234, %r1241, %r1236;    setp.ne.u32 p, %r1234, 0;
    vote.ballot.sync.b32 %r1234, p, 0xffffffff;
    @!p not.b32 %r1234, %r1234;
}

	// end inline asm
	and.b32  	%r1250, %r1234, %r1249;
	mov.b32 	%r1239, 64;
	// begin inline asm
	{
    .reg .pred p;
    and.b32 %r1237, %r1241, %r1239;    setp.ne.u32 p, %r1237, 0;
    vote.ballot.sync.b32 %r1237, p, 0xffffffff;
    @!p not.b32 %r1237, %r1237;
}

	// end inline asm
	and.b32  	%r1251, %r1237, %r1250;
	mov.b32 	%r1242, 128;
	// begin inline asm
	{
    .reg .pred p;
    and.b32 %r1240, %r1241, %r1242;    setp.ne.u32 p, %r1240, 0;
    vote.ballot.sync.b32 %r1240, p, 0xffffffff;
    @!p not.b32 %r1240, %r1240;
}

	// end inline asm
	and.b32  	%r1252, %r1240, %r1251;
	clz.b32 	%r1253, %r1252;
	sub.s32 	%r257, 31, %r1253;
	and.b32  	%r1254, %r646, %r1252;
	popc.b32 	%r258, %r1254;
	setp.ne.s32 	%p102, %r295, %r257;
	mov.b32 	%r1798, 0;
	@%p102 bra 	$L__BB22_147;
	shl.b32 	%r1259, %r1241, 2;
	add.s32 	%r1260, %r164, %r1259;
	atom.shared.add.u32 	%r1798, [%r1260], %r258;
$L__BB22_147:
	shfl.sync.idx.b32	%r1286|%p103, %r1798, %r257, 31, -1;
	add.s32 	%r261, %r258, %r1286;
	shr.u32 	%r1287, %r1780, %r293;
	and.b32  	%r1283, %r1287, %r82;
	mov.b32 	%r1263, 1;
	// begin inline asm
	{
    .reg .pred p;
    and.b32 %r1261, %r1283, %r1263;    setp.ne.u32 p, %r1261, 0;
    vote.ballot.sync.b32 %r1261, p, 0xffffffff;
    @!p not.b32 %r1261, %r1261;
}

	// end inline asm
	mov.b32 	%r1266, 2;
	// begin inline asm
	{
    .reg .pred p;
    and.b32 %r1264, %r1283, %r1266;    setp.ne.u32 p, %r1264, 0;
    vote.ballot.sync.b32 %r1264, p, 0xffffffff;
    @!p not.b32 %r1264, %r1264;
}

	// end inline asm
	and.b32  	%r1288, %r1264, %r1261;
	mov.b32 	%r1269, 4;
	// begin inline asm
	{
    .reg .pred p;
    and.b32 %r1267, %r1283, %r1269;    setp.ne.u32 p, %r1267, 0;
    vote.ballot.sync.b32 %r1267, p, 0xffffffff;
    @!p not.b32 %r1267, %r1267;
}

	// end inline asm
	and.b32  	%r1289, %r1267, %r1288;
	mov.b32 	%r1272, 8;
	// begin inline asm
	{
    .reg .pred p;
    and.b32 %r1270, %r1283, %r1272;    setp.ne.u32 p, %r1270, 0;
    vote.ballot.sync.b32 %r1270, p, 0xffffffff;
    @!p not.b32 %r1270, %r1270;
}

	// end inline asm
	and.b32  	%r1290, %r1270, %r1289;
	mov.b32 	%r1275, 16;
	// begin inline asm
	{
    .reg .pred p;
    and.b32 %r1273, %r1283, %r1275;    setp.ne.u32 p, %r1273, 0;
    vote.ballot.sync.b32 %r1273, p, 0xffffffff;
    @!p not.b32 %r1273, %r1273;
}

	// end inline asm
	and.b32  	%r1291, %r1273, %r1290;
	mov.b32 	%r1278, 32;
	// begin inline asm
	{
    .reg .pred p;
    and.b32 %r1276, %r1283, %r1278;    setp.ne.u32 p, %r1276, 0;
    vote.ballot.sync.b32 %r1276, p, 0xffffffff;
    @!p not.b32 %r1276, %r1276;
}

	// end inline asm
	and.b32  	%r1292, %r1276, %r1291;
	mov.b32 	%r1281, 64;
	// begin inline asm
	{
    .reg .pred p;
    and.b32 %r1279, %r1283, %r1281;    setp.ne.u32 p, %r1279, 0;
    vote.ballot.sync.b32 %r1279, p, 0xffffffff;
    @!p not.b32 %r1279, %r1279;
}

	// end inline asm
	and.b32  	%r1293, %r1279, %r1292;
	mov.b32 	%r1284, 128;
	// begin inline asm
	{
    .reg .pred p;
    and.b32 %r1282, %r1283, %r1284;    setp.ne.u32 p, %r1282, 0;
    vote.ballot.sync.b32 %r1282, p, 0xffffffff;
    @!p not.b32 %r1282, %r1282;
}

	// end inline asm
	and.b32  	%r1294, %r1282, %r1293;
	clz.b32 	%r1295, %r1294;
	sub.s32 	%r263, 31, %r1295;
	and.b32  	%r1296, %r646, %r1294;
	popc.b32 	%r264, %r1296;
	setp.ne.s32 	%p104, %r295, %r263;
	mov.b32 	%r1799, 0;
	@%p104 bra 	$L__BB22_149;
	shl.b32 	%r1301, %r1283, 2;
	add.s32 	%r1302, %r164, %r1301;
	atom.shared.add.u32 	%r1799, [%r1302], %r264;
$L__BB22_149:
	shfl.sync.idx.b32	%r1328|%p105, %r1799, %r263, 31, -1;
	add.s32 	%r267, %r264, %r1328;
	shr.u32 	%r1329, %r1781, %r293;
	and.b32  	%r1325, %r1329, %r82;
	mov.b32 	%r1305, 1;
	// begin inline asm
	{
    .reg .pred p;
    and.b32 %r1303, %r1325, %r1305;    setp.ne.u32 p, %r1303, 0;
    vote.ballot.sync.b32 %r1303, p, 0xffffffff;
    @!p not.b32 %r1303, %r1303;
}

	// end inline asm
	mov.b32 	%r1308, 2;
	// begin inline asm
	{
    .reg .pred p;
    and.b32 %r1306, %r1325, %r1308;    setp.ne.u32 p, %r1306, 0;
    vote.ballot.sync.b32 %r1306, p, 0xffffffff;
    @!p not.b32 %r1306, %r1306;
}

	// end inline asm
	and.b32  	%r1330, %r1306, %r1303;
	mov.b32 	%r1311, 4;
	// begin inline asm
	{
    .reg .pred p;
    and.b32 %r1309, %r1325, %r1311;    setp.ne.u32 p, %r1309, 0;
    vote.ballot.sync.b32 %r1309, p, 0xffffffff;
    @!p not.b32 %r1309, %r1309;
}

	// end inline asm
	and.b32  	%r1331, %r1309, %r1330;
	mov.b32 	%r1314, 8;
	// begin inline asm
	{
    .reg .pred p;
    and.b32 %r1312, %r1325, %r1314;    setp.ne.u32 p, %r1312, 0;
    vote.ballot.sync.b32 %r1312, p, 0xffffffff;
    @!p not.b32 %r1312, %r1312;
}

	// end inline asm
	and.b32  	%r1332, %r1312, %r1331;
	mov.b32 	%r1317, 16;
	// begin inline asm
	{
    .reg .pred p;
    and.b32 %r1315, %r1325, %r1317;    setp.ne.u32 p, %r1315, 0;
    vote.ballot.sync.b32 %r1315, p, 0xffffffff;
    @!p not.b32 %r1315, %r1315;
}

	// end inline asm
	and.b32  	%r1333, %r1315, %r1332;
	mov.b32 	%r1320, 32;
	// begin inline asm
	{
    .reg .pred p;
    and.b32 %r1318, %r1325, %r1320;    setp.ne.u32 p, %r1318, 0;
    vote.ballot.sync.b32 %r1318, p, 0xffffffff;
    @!p not.b32 %r1318, %r1318;
}

	// end inline asm
	and.b32  	%r1334, %r1318, %r1333;
	mov.b32 	%r1323, 64;
	// begin inline asm
	{
    .reg .pred p;
    and.b32 %r1321, %r1325, %r1323;    setp.ne.u32 p, %r1321, 0;
    vote.ballot.sync.b32 %r1321, p, 0xffffffff;
    @!p not.b32 %r1321, %r1321;
}

	// end inline asm
	and.b32  	%r1335, %r1321, %r1334;
	mov.b32 	%r1326, 128;
	// begin inline asm
	{
    .reg .pred p;
    and.b32 %r1324, %r1325, %r1326;    setp.ne.u32 p, %r1324, 0;
    vote.ballot.sync.b32 %r1324, p, 0xffffffff;
    @!p not.b32 %r1324, %r1324;
}

	// end inline asm
	and.b32  	%r1336, %r1324, %r1335;
	clz.b32 	%r1337, %r1336;
	sub.s32 	%r269, 31, %r1337;
	and.b32  	%r1338, %r646, %r1336;
	popc.b32 	%r270, %r1338;
	setp.ne.s32 	%p106, %r295, %r269;
	mov.b32 	%r1800, 0;
	@%p106 bra 	$L__BB22_151;
	shl.b32 	%r1339, %r1, 5;
	and.b32  	%r1340, %r1339, 31744;
	add.s32 	%r1342, %r551, %r1340;
	shl.b32 	%r1343, %r1325, 2;
	add.s32 	%r1344, %r1342, %r1343;
	atom.shared.add.u32 	%r1800, [%r1344], %r270;
$L__BB22_151:
	shfl.sync.idx.b32	%r1370|%p107, %r1800, %r269, 31, -1;
	add.s32 	%r273, %r270, %r1370;
	shr.u32 	%r1371, %r1782, %r293;
	and.b32  	%r1367, %r1371, %r82;
	mov.b32 	%r1347, 1;
	// begin inline asm
	{
    .reg .pred p;
    and.b32 %r1345, %r1367, %r1347;    setp.ne.u32 p, %r1345, 0;
    vote.ballot.sync.b32 %r1345, p, 0xffffffff;
    @!p not.b32 %r1345, %r1345;
}

	// end inline asm
	mov.b32 	%r1350, 2;
	// begin inline asm
	{
    .reg .pred p;
    and.b32 %r1348, %r1367, %r1350;    setp.ne.u32 p, %r1348, 0;
    vote.ballot.sync.b32 %r1348, p, 0xffffffff;
    @!p not.b32 %r1348, %r1348;
}

	// end inline asm
	and.b32  	%r1372, %r1348, %r1345;
	mov.b32 	%r1353, 4;
	// begin inline asm
	{
    .reg .pred p;
    and.b32 %r1351, %r1367, %r1353;    setp.ne.u32 p, %r1351, 0;
    vote.ballot.sync.b32 %r1351, p, 0xffffffff;
    @!p not.b32 %r1351, %r1351;
}

	// end inline asm
	and.b32  	%r1373, %r1351, %r1372;
	mov.b32 	%r1356, 8;
	// begin inline asm
	{
    .reg .pred p;
    and.b32 %r1354, %r1367, %r1356;    setp.ne.u32 p, %r1354, 0;
    vote.ballot.sync.b32 %r1354, p, 0xffffffff;
    @!p not.b32 %r1354, %r1354;
}

	// end inline asm
	and.b32  	%r1374, %r1354, %r1373;
	mov.b32 	%r1359, 16;
	// begin inline asm
	{
    .reg .pred p;
    and.b32 %r1357, %r1367, %r1359;    setp.ne.u32 p, %r1357, 0;
    vote.ballot.sync.b32 %r1357, p, 0xffffffff;
    @!p not.b32 %r1357, %r1357;
}

	// end inline asm
	and.b32  	%r1375, %r1357, %r1374;
	mov.b32 	%r1362, 32;
	// begin inline asm
	{
    .reg .pred p;
    and.b32 %r1360, %r1367, %r1362;    setp.ne.u32 p, %r1360, 0;
    vote.ballot.sync.b32 %r1360, p, 0xffffffff;
    @!p not.b32 %r1360, %r1360;
}

	// end inline asm
	and.b32  	%r1376, %r1360, %r1375;
	mov.b32 	%r1365, 64;
	// begin inline asm
	{
    .reg .pred p;
    and.b32 %r1363, %r1367, %r1365;    setp.ne.u32 p, %r1363, 0;
    vote.ballot.sync.b32 %r1363, p, 0xffffffff;
    @!p not.b32 %r1363, %r1363;
}

	// end inline asm
	and.b32  	%r1377, %r1363, %r1376;
	mov.b32 	%r1368, 128;
	// begin inline asm
	{
    .reg .pred p;
    and.b32 %r1366, %r1367, %r1368;    setp.ne.u32 p, %r1366, 0;
    vote.ballot.sync.b32 %r1366, p, 0xffffffff;
    @!p not.b32 %r1366, %r1366;
}

	// end inline asm
	and.b32  	%r1378, %r1366, %r1377;
	clz.b32 	%r1379, %r1378;
	sub.s32 	%r275, 31, %r1379;
	and.b32  	%r1380, %r646, %r1378;
	popc.b32 	%r276, %r1380;
	setp.ne.s32 	%p108, %r295, %r275;
	mov.b32 	%r1801, 0;
	@%p108 bra 	$L__BB22_153;
	shl.b32 	%r1385, %r1367, 2;
	add.s32 	%r1386, %r164, %r1385;
	atom.shared.add.u32 	%r1801, [%r1386], %r276;
$L__BB22_153:
	setp.gt.u32 	%p109, %r1, 255;
	shfl.sync.idx.b32	%r1387|%p110, %r1801, %r275, 31, -1;
	add.s32 	%r1388, %r276, %r1387;
	bar.sync 	0;
	shl.b32 	%r1389, %r171, 2;
	add.s32 	%r1391, %r551, %r1389;
	st.shared.u32 	[%r1391+-4], %r1764;
	shl.b32 	%r1392, %r177, 2;
	add.s32 	%r1393, %r551, %r1392;
	st.shared.u32 	[%r1393+-4], %r1765;
	shl.b32 	%r1394, %r183, 2;
	add.s32 	%r1395, %r551, %r1394;
	st.shared.u32 	[%r1395+-4], %r1766;
	shl.b32 	%r1396, %r189, 2;
	add.s32 	%r1397, %r551, %r1396;
	st.shared.u32 	[%r1397+-4], %r1767;
	shl.b32 	%r1398, %r195, 2;
	add.s32 	%r1399, %r551, %r1398;
	st.shared.u32 	[%r1399+-4], %r1768;
	shl.b32 	%r1400, %r201, 2;
	add.s32 	%r1401, %r551, %r1400;
	st.shared.u32 	[%r1401+-4], %r1769;
	shl.b32 	%r1402, %r207, 2;
	add.s32 	%r1403, %r551, %r1402;
	st.shared.u32 	[%r1403+-4], %r1770;
	shl.b32 	%r1404, %r213, 2;
	add.s32 	%r1405, %r551, %r1404;
	st.shared.u32 	[%r1405+-4], %r1771;
	shl.b32 	%r1406, %r219, 2;
	add.s32 	%r1407, %r551, %r1406;
	st.shared.u32 	[%r1407+-4], %r1772;
	shl.b32 	%r1408, %r225, 2;
	add.s32 	%r1409, %r551, %r1408;
	st.shared.u32 	[%r1409+-4], %r1773;
	shl.b32 	%r1410, %r231, 2;
	add.s32 	%r1411, %r551, %r1410;
	st.shared.u32 	[%r1411+-4], %r1774;
	shl.b32 	%r1412, %r237, 2;
	add.s32 	%r1413, %r551, %r1412;
	st.shared.u32 	[%r1413+-4], %r1775;
	shl.b32 	%r1414, %r243, 2;
	add.s32 	%r1415, %r551, %r1414;
	st.shared.u32 	[%r1415+-4], %r1776;
	shl.b32 	%r1416, %r249, 2;
	add.s32 	%r1417, %r551, %r1416;
	st.shared.u32 	[%r1417+-4], %r1777;
	shl.b32 	%r1418, %r255, 2;
	add.s32 	%r1419, %r551, %r1418;
	st.shared.u32 	[%r1419+-4], %r1778;
	shl.b32 	%r1420, %r261, 2;
	add.s32 	%r1421, %r551, %r1420;
	st.shared.u32 	[%r1421+-4], %r1779;
	shl.b32 	%r1422, %r267, 2;
	add.s32 	%r1423, %r551, %r1422;
	st.shared.u32 	[%r1423+-4], %r1780;
	shl.b32 	%r1424, %r273, 2;
	add.s32 	%r1425, %r551, %r1424;
	st.shared.u32 	[%r1425+-4], %r1781;
	shl.b32 	%r1426, %r1388, 2;
	add.s32 	%r1427, %r551, %r1426;
	st.shared.u32 	[%r1427+-4], %r1782;
	shl.b32 	%r1428, %r1, 3;
	add.s32 	%r1429, %r551, %r1428;
	add.s32 	%r279, %r1429, 29184;
	@%p109 bra 	$L__BB22_161;
	ld.param.u64 	%rd236, [_ZN3cub18CUB_300001_SM_10006detail10radix_sort29DeviceRadixSortOnesweepKernelINS1_5radix10policy_hubIiNS0_8NullTypeEyE10Policy1000ELNS0_9SortOrderE1EiS6_yiiNS1_21identity_decomposer_tEEEvPT5_SC_PT3_PKSD_PT1_PKSH_PT2_PKSL_T4_iiT6__param_3];
	cvta.to.global.u64 	%rd57, %rd236;
	shl.b64 	%rd58, %rd7, 3;
	add.s64 	%rd59, %rd57, %rd58;
	ld.global.u64 	%rd60, [%rd59];
	cvt.s64.s32 	%rd61, %r163;
	sub.s64 	%rd238, %rd60, %rd61;
	st.shared.u64 	[%r279], %rd238;
	setp.lt.s32 	%p111, %r3, 1;
	mov.u32 	%r1805, %r1759;
	@%p111 bra 	$L__BB22_160;
	mov.b32 	%r1803, -1;
	mov.u32 	%r1802, %r3;
	mov.u32 	%r1805, %r1759;
$L__BB22_156:
	ld.param.u64 	%rd229, [_ZN3cub18CUB_300001_SM_10006detail10radix_sort29DeviceRadixSortOnesweepKernelINS1_5radix10policy_hubIiNS0_8NullTypeEyE10Policy1000ELNS0_9SortOrderE1EiS6_yiiNS1_21identity_decomposer_tEEEvPT5_SC_PT3_PKSD_PT1_PKSH_PT2_PKSL_T4_iiT6__param_0];
	add.s32 	%r283, %r1802, -1;
	shl.b32 	%r1431, %r283, 8;
	add.s32 	%r1432, %r1431, %r1;
	cvta.to.global.u64 	%rd62, %rd229;
	mul.wide.s32 	%rd63, %r1432, 4;
	add.s64 	%rd16, %rd62, %rd63;
$L__BB22_157:
	membar.cta;
	ld.volatile.global.u32 	%r284, [%rd16];
	setp.eq.s32 	%p112, %r284, 0;
	@%p112 bra 	$L__BB22_157;
	and.b32  	%r1433, %r284, 1073741823;
	add.s32 	%r1805, %r1433, %r1805;
	setp.gt.s32 	%p113, %r284, -1;
	vote.sync.ballot.b32 	%r1803, %p113, %r1803;
	setp.gt.u32 	%p115, %r1802, 1;
	and.pred  	%p116, %p113, %p115;
	mov.u32 	%r1802, %r283;
	@%p116 bra 	$L__BB22_156;
	ld.shared.u64 	%rd238, [%r279];
$L__BB22_160:
	ld.param.u64 	%rd230, [_ZN3cub18CUB_300001_SM_10006detail10radix_sort29DeviceRadixSortOnesweepKernelINS1_5radix10policy_hubIiNS0_8NullTypeEyE10Policy1000ELNS0_9SortOrderE1EiS6_yiiNS1_21identity_decomposer_tEEEvPT5_SC_PT3_PKSD_PT1_PKSH_PT2_PKSL_T4_iiT6__param_0];
	or.b32  	%r1434, %r1805, -2147483648;
	cvta.to.global.u64 	%rd64, %rd230;
	shl.b32 	%r1435, %r3, 8;
	add.s32 	%r1436, %r1435, %r1;
	mul.wide.s32 	%rd65, %r1436, 4;
	add.s64 	%rd66, %rd64, %rd65;
	st.volatile.global.u32 	[%rd66], %r1434;
	sub.s32 	%r1437, %r1805, %r1759;
	cvt.s64.s32 	%rd67, %r1437;
	add.s64 	%rd68, %rd238, %rd67;
	st.shared.u64 	[%r279], %rd68;
$L__BB22_161:
	ld.param.u32 	%r1711, [_ZN3cub18CUB_300001_SM_10006detail10radix_sort29DeviceRadixSortOnesweepKernelINS1_5radix10policy_hubIiNS0_8NullTypeEyE10Policy1000ELNS0_9SortOrderE1EiS6_yiiNS1_21identity_decomposer_tEEEvPT5_SC_PT3_PKSD_PT1_PKSH_PT2_PKSL_T4_iiT6__param_8];
	ld.param.u64 	%rd233, [_ZN3cub18CUB_300001_SM_10006detail10radix_sort29DeviceRadixSortOnesweepKernelINS1_5radix10policy_hubIiNS0_8NullTypeEyE10Policy1000ELNS0_9SortOrderE1EiS6_yiiNS1_21identity_decomposer_tEEEvPT5_SC_PT3_PKSD_PT1_PKSH_PT2_PKSL_T4_iiT6__param_2];
	setp.gt.u32 	%p117, %r1, 255;
	mad.lo.s32 	%r288, %r3, 7296, 7296;
	setp.lt.s32 	%p118, %r288, %r1711;
	setp.eq.s64 	%p119, %rd233, 0;
	or.pred  	%p120, %p119, %p118;
	or.pred  	%p121, %p117, %p120;
	@%p121 bra 	$L__BB22_163;
	ld.param.u64 	%rd234, [_ZN3cub18CUB_300001_SM_10006detail10radix_sort29DeviceRadixSortOnesweepKernelINS1_5radix10policy_hubIiNS0_8NullTypeEyE10Policy1000ELNS0_9SortOrderE1EiS6_yiiNS1_21identity_decomposer_tEEEvPT5_SC_PT3_PKSD_PT1_PKSH_PT2_PKSL_T4_iiT6__param_2];
	ld.shared.u64 	%rd69, [%r279];
	cvt.s64.s32 	%rd70, %r1759;
	cvt.s64.s32 	%rd71, %r163;
	add.s64 	%rd72, %rd71, %rd70;
	add.s64 	%rd73, %rd72, %rd69;
	cvta.to.global.u64 	%rd74, %rd234;
	shl.b64 	%rd75, %rd7, 3;
	add.s64 	%rd76, %rd74, %rd75;
	st.global.u64 	[%rd76], %rd73;
$L__BB22_163:
	ld.param.u32 	%r1712, [_ZN3cub18CUB_300001_SM_10006detail10radix_sort29DeviceRadixSortOnesweepKernelINS1_5radix10policy_hubIiNS0_8NullTypeEyE10Policy1000ELNS0_9SortOrderE1EiS6_yiiNS1_21identity_decomposer_tEEEvPT5_SC_PT3_PKSD_PT1_PKSH_PT2_PKSL_T4_iiT6__param_8];
	shl.b32 	%r1438, %r1, 2;
	add.s32 	%r289, %r551, %r1438;
	setp.gt.s32 	%p122, %r288, %r1712;
	bar.sync 	0;
	@%p122 bra 	$L__BB22_165;
	ld.shared.u32 	%r1440, [%r289];
	shr.u32 	%r1441, %r1440, %r293;
	and.b32  	%r1442, %r1441, %r82;
	shl.b32 	%r1443, %r1442, 3;
	add.s32 	%r1445, %r551, 29184;
	add.s32 	%r1446, %r1445, %r1443;
	ld.shared.u64 	%rd77, [%r1446];
	add.s64 	%rd78, %rd77, %rd7;
	xor.b32  	%r1447, %r1440, 2147483647;
	shl.b64 	%rd79, %rd78, 2;
	add.s64 	%rd80, %rd1, %rd79;
	st.global.u32 	[%rd80], %r1447;
	bar.warp.sync 	-1;
	ld.shared.u32 	%r1448, [%r289+1536];
	shr.u32 	%r1449, %r1448, %r293;
	and.b32  	%r1450, %r1449, %r82;
	shl.b32 	%r1451, %r1450, 3;
	add.s32 	%r1452, %r1445, %r1451;
	ld.shared.u64 	%rd81, [%r1452];
	add.s64 	%rd82, %rd81, %rd7;
	xor.b32  	%r1453, %r1448, 2147483647;
	shl.b64 	%rd83, %rd82, 2;
	add.s64 	%rd84, %rd1, %rd83;
	st.global.u32 	[%rd84+1536], %r1453;
	bar.warp.sync 	-1;
	ld.shared.u32 	%r1454, [%r289+3072];
	shr.u32 	%r1455, %r1454, %r293;
	and.b32  	%r1456, %r1455, %r82;
	shl.b32 	%r1457, %r1456, 3;
	add.s32 	%r1458, %r1445, %r1457;
	ld.shared.u64 	%rd85, [%r1458];
	add.s64 	%rd86, %rd85, %rd7;
	xor.b32  	%r1459, %r1454, 2147483647;
	shl.b64 	%rd87, %rd86, 2;
	add.s64 	%rd88, %rd1, %rd87;
	st.global.u32 	[%rd88+3072], %r1459;
	bar.warp.sync 	-1;
	ld.shared.u32 	%r1460, [%r289+4608];
	shr.u32 	%r1461, %r1460, %r293;
	and.b32  	%r1462, %r1461, %r82;
	shl.b32 	%r1463, %r1462, 3;
	add.s32 	%r1464, %r1445, %r1463;
	ld.shared.u64 	%rd89, [%r1464];
	add.s64 	%rd90, %rd89, %rd7;
	xor.b32  	%r1465, %r1460, 2147483647;
	shl.b64 	%rd91, %rd90, 2;
	add.s64 	%rd92, %rd1, %rd91;
	st.global.u32 	[%rd92+4608], %r1465;
	bar.warp.sync 	-1;
	ld.shared.u32 	%r1466, [%r289+6144];
	shr.u32 	%r1467, %r1466, %r293;
	and.b32  	%r1468, %r1467, %r82;
	shl.b32 	%r1469, %r1468, 3;
	add.s32 	%r1470, %r1445, %r1469;
	ld.shared.u64 	%rd93, [%r1470];
	add.s64 	%rd94, %rd93, %rd7;
	xor.b32  	%r1471, %r1466, 2147483647;
	shl.b64 	%rd95, %rd94, 2;
	add.s64 	%rd96, %rd1, %rd95;
	st.global.u32 	[%rd96+6144], %r1471;
	bar.warp.sync 	-1;
	ld.shared.u32 	%r1472, [%r289+7680];
	shr.u32 	%r1473, %r1472, %r293;
	and.b32  	%r1474, %r1473, %r82;
	shl.b32 	%r1475, %r1474, 3;
	add.s32 	%r1476, %r1445, %r1475;
	ld.shared.u64 	%rd97, [%r1476];
	add.s64 	%rd98, %rd97, %rd7;
	xor.b32  	%r1477, %r1472, 2147483647;
	shl.b64 	%rd99, %rd98, 2;
	add.s64 	%rd100, %rd1, %rd99;
	st.global.u32 	[%rd100+7680], %r1477;
	bar.warp.sync 	-1;
	ld.shared.u32 	%r1478, [%r289+9216];
	shr.u32 	%r1479, %r1478, %r293;
	and.b32  	%r1480, %r1479, %r82;
	shl.b32 	%r1481, %r1480, 3;
	add.s32 	%r1482, %r1445, %r1481;
	ld.shared.u64 	%rd101, [%r1482];
	add.s64 	%rd102, %rd101, %rd7;
	xor.b32  	%r1483, %r1478, 2147483647;
	shl.b64 	%rd103, %rd102, 2;
	add.s64 	%rd104, %rd1, %rd103;
	st.global.u32 	[%rd104+9216], %r1483;
	bar.warp.sync 	-1;
	ld.shared.u32 	%r1484, [%r289+10752];
	shr.u32 	%r1485, %r1484, %r293;
	and.b32  	%r1486, %r1485, %r82;
	shl.b32 	%r1487, %r1486, 3;
	add.s32 	%r1488, %r1445, %r1487;
	ld.shared.u64 	%rd105, [%r1488];
	add.s64 	%rd106, %rd105, %rd7;
	xor.b32  	%r1489, %r1484, 2147483647;
	shl.b64 	%rd107, %rd106, 2;
	add.s64 	%rd108, %rd1, %rd107;
	st.global.u32 	[%rd108+10752], %r1489;
	bar.warp.sync 	-1;
	ld.shared.u32 	%r1490, [%r289+12288];
	shr.u32 	%r1491, %r1490, %r293;
	and.b32  	%r1492, %r1491, %r82;
	shl.b32 	%r1493, %r1492, 3;
	add.s32 	%r1494, %r1445, %r1493;
	ld.shared.u64 	%rd109, [%r1494];
	add.s64 	%rd110, %rd109, %rd7;
	xor.b32  	%r1495, %r1490, 2147483647;
	shl.b64 	%rd111, %rd110, 2;
	add.s64 	%rd112, %rd1, %rd111;
	st.global.u32 	[%rd112+12288], %r1495;
	bar.warp.sync 	-1;
	ld.shared.u32 	%r1496, [%r289+13824];
	shr.u32 	%r1497, %r1496, %r293;
	and.b32  	%r1498, %r1497, %r82;
	shl.b32 	%r1499, %r1498, 3;
	add.s32 	%r1500, %r1445, %r1499;
	ld.shared.u64 	%rd113, [%r1500];
	add.s64 	%rd114, %rd113, %rd7;
	xor.b32  	%r1501, %r1496, 2147483647;
	shl.b64 	%rd115, %rd114, 2;
	add.s64 	%rd116, %rd1, %rd115;
	st.global.u32 	[%rd116+13824], %r1501;
	bar.warp.sync 	-1;
	ld.shared.u32 	%r1502, [%r289+15360];
	shr.u32 	%r1503, %r1502, %r293;
	and.b32  	%r1504, %r1503, %r82;
	shl.b32 	%r1505, %r1504, 3;
	add.s32 	%r1506, %r1445, %r1505;
	ld.shared.u64 	%rd117, [%r1506];
	add.s64 	%rd118, %rd117, %rd7;
	xor.b32  	%r1507, %r1502, 2147483647;
	shl.b64 	%rd119, %rd118, 2;
	add.s64 	%rd120, %rd1, %rd119;
	st.global.u32 	[%rd120+15360], %r1507;
	bar.warp.sync 	-1;
	ld.shared.u32 	%r1508, [%r289+16896];
	shr.u32 	%r1509, %r1508, %r293;
	and.b32  	%r1510, %r1509, %r82;
	shl.b32 	%r1511, %r1510, 3;
	add.s32 	%r1512, %r1445, %r1511;
	ld.shared.u64 	%rd121, [%r1512];
	add.s64 	%rd122, %rd121, %rd7;
	xor.b32  	%r1513, %r1508, 2147483647;
	shl.b64 	%rd123, %rd122, 2;
	add.s64 	%rd124, %rd1, %rd123;
	st.global.u32 	[%rd124+16896], %r1513;
	bar.warp.sync 	-1;
	ld.shared.u32 	%r1514, [%r289+18432];
	shr.u32 	%r1515, %r1514, %r293;
	and.b32  	%r1516, %r1515, %r82;
	shl.b32 	%r1517, %r1516, 3;
	add.s32 	%r1518, %r1445, %r1517;
	ld.shared.u64 	%rd125, [%r1518];
	add.s64 	%rd126, %rd125, %rd7;
	xor.b32  	%r1519, %r1514, 2147483647;
	shl.b64 	%rd127, %rd126, 2;
	add.s64 	%rd128, %rd1, %rd127;
	st.global.u32 	[%rd128+18432], %r1519;
	bar.warp.sync 	-1;
	ld.shared.u32 	%r1520, [%r289+19968];
	shr.u32 	%r1521, %r1520, %r293;
	and.b32  	%r1522, %r1521, %r82;
	shl.b32 	%r1523, %r1522, 3;
	add.s32 	%r1524, %r1445, %r1523;
	ld.shared.u64 	%rd129, [%r1524];
	add.s64 	%rd130, %rd129, %rd7;
	xor.b32  	%r1525, %r1520, 2147483647;
	shl.b64 	%rd131, %rd130, 2;
	add.s64 	%rd132, %rd1, %rd131;
	st.global.u32 	[%rd132+19968], %r1525;
	bar.warp.sync 	-1;
	ld.shared.u32 	%r1526, [%r289+21504];
	shr.u32 	%r1527, %r1526, %r293;
	and.b32  	%r1528, %r1527, %r82;
	shl.b32 	%r1529, %r1528, 3;
	add.s32 	%r1530, %r1445, %r1529;
	ld.shared.u64 	%rd133, [%r1530];
	add.s64 	%rd134, %rd133, %rd7;
	xor.b32  	%r1531, %r1526, 2147483647;
	shl.b64 	%rd135, %rd134, 2;
	add.s64 	%rd136, %rd1, %rd135;
	st.global.u32 	[%rd136+21504], %r1531;
	bar.warp.sync 	-1;
	ld.shared.u32 	%r1532, [%r289+23040];
	shr.u32 	%r1533, %r1532, %r293;
	and.b32  	%r1534, %r1533, %r82;
	shl.b32 	%r1535, %r1534, 3;
	add.s32 	%r1536, %r1445, %r1535;
	ld.shared.u64 	%rd137, [%r1536];
	add.s64 	%rd138, %rd137, %rd7;
	xor.b32  	%r1537, %r1532, 2147483647;
	shl.b64 	%rd139, %rd138, 2;
	add.s64 	%rd140, %rd1, %rd139;
	st.global.u32 	[%rd140+23040], %r1537;
	bar.warp.sync 	-1;
	ld.shared.u32 	%r1538, [%r289+24576];
	shr.u32 	%r1539, %r1538, %r293;
	and.b32  	%r1540, %r1539, %r82;
	shl.b32 	%r1541, %r1540, 3;
	add.s32 	%r1542, %r1445, %r1541;
	ld.shared.u64 	%rd141, [%r1542];
	add.s64 	%rd142, %rd141, %rd7;
	xor.b32  	%r1543, %r1538, 2147483647;
	shl.b64 	%rd143, %rd142, 2;
	add.s64 	%rd144, %rd1, %rd143;
	st.global.u32 	[%rd144+24576], %r1543;
	bar.warp.sync 	-1;
	ld.shared.u32 	%r1544, [%r289+26112];
	shr.u32 	%r1545, %r1544, %r293;
	and.b32  	%r1546, %r1545, %r82;
	shl.b32 	%r1547, %r1546, 3;
	add.s32 	%r1548, %r1445, %r1547;
	ld.shared.u64 	%rd145, [%r1548];
	add.s64 	%rd146, %rd145, %rd7;
	xor.b32  	%r1549, %r1544, 2147483647;
	shl.b64 	%rd147, %rd146, 2;
	add.s64 	%rd148, %rd1, %rd147;
	st.global.u32 	[%rd148+26112], %r1549;
	bar.warp.sync 	-1;
	ld.shared.u32 	%r1550, [%r289+27648];
	shr.u32 	%r1551, %r1550, %r293;
	and.b32  	%r1552, %r1551, %r82;
	shl.b32 	%r1553, %r1552, 3;
	add.s32 	%r1554, %r1445, %r1553;
	ld.shared.u64 	%rd149, [%r1554];
	add.s64 	%rd150, %rd149, %rd7;
	xor.b32  	%r1555, %r1550, 2147483647;
	shl.b64 	%rd151, %rd150, 2;
	add.s64 	%rd152, %rd1, %rd151;
	st.global.u32 	[%rd152+27648], %r1555;
	bar.warp.sync 	-1;
	bra.uni 	$L__BB22_204;
$L__BB22_165:
	ld.param.u32 	%r1713, [_ZN3cub18CUB_300001_SM_10006detail10radix_sort29DeviceRadixSortOnesweepKernelINS1_5radix10policy_hubIiNS0_8NullTypeEyE10Policy1000ELNS0_9SortOrderE1EiS6_yiiNS1_21identity_decomposer_tEEEvPT5_SC_PT3_PKSD_PT1_PKSH_PT2_PKSL_T4_iiT6__param_8];
	mad.lo.s32 	%r290, %r3, -7296, %r1713;
	setp.ge.s32 	%p123, %r1, %r290;
	@%p123 bra 	$L__BB22_167;
	ld.shared.u32 	%r1556, [%r289];
	shr.u32 	%r1557, %r1556, %r293;
	and.b32  	%r1558, %r1557, %r82;
	shl.b32 	%r1559, %r1558, 3;
	add.s32 	%r1561, %r551, %r1559;
	ld.shared.u64 	%rd153, [%r1561+29184];
	xor.b32  	%r1562, %r1556, 2147483647;
	add.s64 	%rd154, %rd153, %rd7;
	shl.b64 	%rd155, %rd154, 2;
	add.s64 	%rd156, %rd1, %rd155;
	st.global.u32 	[%rd156], %r1562;
$L__BB22_167:
	bar.warp.sync 	-1;
	add.s32 	%r1563, %r1, 384;
	setp.ge.s32 	%p124, %r1563, %r290;
	@%p124 bra 	$L__BB22_169;
	ld.shared.u32 	%r1564, [%r289+1536];
	shr.u32 	%r1565, %r1564, %r293;
	and.b32  	%r1566, %r1565, %r82;
	shl.b32 	%r1567, %r1566, 3;
	add.s32 	%r1569, %r551, %r1567;
	ld.shared.u64 	%rd157, [%r1569+29184];
	xor.b32  	%r1570, %r1564, 2147483647;
	add.s64 	%rd158, %rd157, %rd7;
	shl.b64 	%rd159, %rd158, 2;
	add.s64 	%rd160, %rd1, %rd159;
	st.global.u32 	[%rd160+1536], %r1570;
$L__BB22_169:
	bar.warp.sync 	-1;
	add.s32 	%r1571, %r1, 768;
	setp.ge.s32 	%p125, %r1571, %r290;
	@%p125 bra 	$L__BB22_171;
	ld.shared.u32 	%r1572, [%r289+3072];
	shr.u32 	%r1573, %r1572, %r293;
	and.b32  	%r1574, %r1573, %r82;
	shl.b32 	%r1575, %r1574, 3;
	add.s32 	%r1577, %r551, %r1575;
	ld.shared.u64 	%rd161, [%r1577+29184];
	xor.b32  	%r1578, %r1572, 2147483647;
	add.s64 	%rd162, %rd161, %rd7;
	shl.b64 	%rd163, %rd162, 2;
	add.s64 	%rd164, %rd1, %rd163;
	st.global.u32 	[%rd164+3072], %r1578;
$L__BB22_171:
	bar.warp.sync 	-1;
	add.s32 	%r1579, %r1, 1152;
	setp.ge.s32 	%p126, %r1579, %r290;
	@%p126 bra 	$L__BB22_173;
	ld.shared.u32 	%r1580, [%r289+4608];
	shr.u32 	%r1581, %r1580, %r293;
	and.b32  	%r1582, %r1581, %r82;
	shl.b32 	%r1583, %r1582, 3;
	add.s32 	%r1585, %r551, %r1583;
	ld.shared.u64 	%rd165, [%r1585+29184];
	xor.b32  	%r1586, %r1580, 2147483647;
	add.s64 	%rd166, %rd165, %rd7;
	shl.b64 	%rd167, %rd166, 2;
	add.s64 	%rd168, %rd1, %rd167;
	st.global.u32 	[%rd168+4608], %r1586;
$L__BB22_173:
	bar.warp.sync 	-1;
	add.s32 	%r1587, %r1, 1536;
	setp.ge.s32 	%p127, %r1587, %r290;
	@%p127 bra 	$L__BB22_175;
	ld.shared.u32 	%r1588, [%r289+6144];
	shr.u32 	%r1589, %r1588, %r293;
	and.b32  	%r1590, %r1589, %r82;
	shl.b32 	%r1591, %r1590, 3;
	add.s32 	%r1593, %r551, %r1591;
	ld.shared.u64 	%rd169, [%r1593+29184];
	xor.b32  	%r1594, %r1588, 2147483647;
	add.s64 	%rd170, %rd169, %rd7;
	shl.b64 	%rd171, %rd170, 2;
	add.s64 	%rd172, %rd1, %rd171;
	st.global.u32 	[%rd172+6144], %r1594;
$L__BB22_175:
	bar.warp.sync 	-1;
	add.s32 	%r1595, %r1, 1920;
	setp.ge.s32 	%p128, %r1595, %r290;
	@%p128 bra 	$L__BB22_177;
	ld.shared.u32 	%r1596, [%r289+7680];
	shr.u32 	%r1597, %r1596, %r293;
	and.b32  	%r1598, %r1597, %r82;
	shl.b32 	%r1599, %r1598, 3;
	add.s32 	%r1601, %r551, %r1599;
	ld.shared.u64 	%rd173, [%r1601+29184];
	xor.b32  	%r1602, %r1596, 2147483647;
	add.s64 	%rd174, %rd173, %rd7;
	shl.b64 	%rd175, %rd174, 2;
	add.s64 	%rd176, %rd1, %rd175;
	st.global.u32 	[%rd176+7680], %r1602;
$L__BB22_177:
	bar.warp.sync 	-1;
	add.s32 	%r1603, %r1, 2304;
	setp.ge.s32 	%p129, %r1603, %r290;
	@%p129 bra 	$L__BB22_179;
	ld.shared.u32 	%r1604, [%r289+9216];
	shr.u32 	%r1605, %r1604, %r293;
	and.b32  	%r1606, %r1605, %r82;
	shl.b32 	%r1607, %r1606, 3;
	add.s32 	%r1609, %r551, %r1607;
	ld.shared.u64 	%rd177, [%r1609+29184];
	xor.b32  	%r1610, %r1604, 2147483647;
	add.s64 	%rd178, %rd177, %rd7;
	shl.b64 	%rd179, %rd178, 2;
	add.s64 	%rd180, %rd1, %rd179;
	st.global.u32 	[%rd180+9216], %r1610;
$L__BB22_179:
	bar.warp.sync 	-1;
	add.s32 	%r1611, %r1, 2688;
	setp.ge.s32 	%p130, %r1611, %r290;
	@%p130 bra 	$L__BB22_181;
	ld.shared.u32 	%r1612, [%r289+10752];
	shr.u32 	%r1613, %r1612, %r293;
	and.b32  	%r1614, %r1613, %r82;
	shl.b32 	%r1615, %r1614, 3;
	add.s32 	%r1617, %r551, %r1615;
	ld.shared.u64 	%rd181, [%r1617+29184];
	xor.b32  	%r1618, %r1612, 2147483647;
	add.s64 	%rd182, %rd181, %rd7;
	shl.b64 	%rd183, %rd182, 2;
	add.s64 	%rd184, %rd1, %rd183;
	st.global.u32 	[%rd184+10752], %r1618;
$L__BB22_181:
	bar.warp.sync 	-1;
	or.b32  	%r1619, %r1, 3072;
	setp.ge.s32 	%p131, %r1619, %r290;
	@%p131 bra 	$L__BB22_183;
	ld.shared.u32 	%r1620, [%r289+12288];
	shr.u32 	%r1621, %r1620, %r293;
	and.b32  	%r1622, %r1621, %r82;
	shl.b32 	%r1623, %r1622, 3;
	add.s32 	%r1625, %r551, %r1623;
	ld.shared.u64 	%rd185, [%r1625+29184];
	xor.b32  	%r1626, %r1620, 2147483647;
	add.s64 	%rd186, %rd185, %rd7;
	shl.b64 	%rd187, %rd186, 2;
	add.s64 	%rd188, %rd1, %rd187;
	st.global.u32 	[%rd188+12288], %r1626;
$L__BB22_183:
	bar.warp.sync 	-1;
	add.s32 	%r1627, %r1, 3456;
	setp.ge.s32 	%p132, %r1627, %r290;
	@%p132 bra 	$L__BB22_185;
	ld.shared.u32 	%r1628, [%r289+13824];
	shr.u32 	%r1629, %r1628, %r293;
	and.b32  	%r1630, %r1629, %r82;
	shl.b32 	%r1631, %r1630, 3;
	add.s32 	%r1633, %r551, %r1631;
	ld.shared.u64 	%rd189, [%r1633+29184];
	xor.b32  	%r1634, %r1628, 2147483647;
	add.s64 	%rd190, %rd189, %rd7;
	shl.b64 	%rd191, %rd190, 2;
	add.s64 	%rd192, %rd1, %rd191;
	st.global.u32 	[%rd192+13824], %r1634;
$L__BB22_185:
	bar.warp.sync 	-1;
	add.s32 	%r1635, %r1, 3840;
	setp.ge.s32 	%p133, %r1635, %r290;
	@%p133 bra 	$L__BB22_187;
	ld.shared.u32 	%r1636, [%r289+15360];
	shr.u32 	%r1637, %r1636, %r293;
	and.b32  	%r1638, %r1637, %r82;
	shl.b32 	%r1639, %r1638, 3;
	add.s32 	%r1641, %r551, %r1639;
	ld.shared.u64 	%rd193, [%r1641+29184];
	xor.b32  	%r1642, %r1636, 2147483647;
	add.s64 	%rd194, %rd193, %rd7;
	shl.b64 	%rd195, %rd194, 2;
	add.s64 	%rd196, %rd1, %rd195;
	st.global.u32 	[%rd196+15360], %r1642;
$L__BB22_187:
	bar.warp.sync 	-1;
	add.s32 	%r1643, %r1, 4224;
	setp.ge.s32 	%p134, %r1643, %r290;
	@%p134 bra 	$L__BB22_189;
	ld.shared.u32 	%r1644, [%r289+16896];
	shr.u32 	%r1645, %r1644, %r293;
	and.b32  	%r1646, %r1645, %r82;
	shl.b32 	%r1647, %r1646, 3;
	add.s32 	%r1649, %r551, %r1647;
	ld.shared.u64 	%rd197, [%r1649+29184];
	xor.b32  	%r1650, %r1644, 2147483647;
	add.s64 	%rd198, %rd197, %rd7;
	shl.b64 	%rd199, %rd198, 2;
	add.s64 	%rd200, %rd1, %rd199;
	st.global.u32 	[%rd200+16896], %r1650;
$L__BB22_189:
	bar.warp.sync 	-1;
	add.s32 	%r1651, %r1, 4608;
	setp.ge.s32 	%p135, %r1651, %r290;
	@%p135 bra 	$L__BB22_191;
	ld.shared.u32 	%r1652, [%r289+18432];
	shr.u32 	%r1653, %r1652, %r293;
	and.b32  	%r1654, %r1653, %r82;
	shl.b32 	%r1655, %r1654, 3;
	add.s32 	%r1657, %r551, %r1655;
	ld.shared.u64 	%rd201, [%r1657+29184];
	xor.b32  	%r1658, %r1652, 2147483647;
	add.s64 	%rd202, %rd201, %rd7;
	shl.b64 	%rd203, %rd202, 2;
	add.s64 	%rd204, %rd1, %rd203;
	st.global.u32 	[%rd204+18432], %r1658;
$L__BB22_191:
	bar.warp.sync 	-1;
	add.s32 	%r1659, %r1, 4992;
	setp.ge.s32 	%p136, %r1659, %r290;
	@%p136 bra 	$L__BB22_193;
	ld.shared.u32 	%r1660, [%r289+19968];
	shr.u32 	%r1661, %r1660, %r293;
	and.b32  	%r1662, %r1661, %r82;
	shl.b32 	%r1663, %r1662, 3;
	add.s32 	%r1665, %r551, %r1663;
	ld.shared.u64 	%rd205, [%r1665+29184];
	xor.b32  	%r1666, %r1660, 2147483647;
	add.s64 	%rd206, %rd205, %rd7;
	shl.b64 	%rd207, %rd206, 2;
	add.s64 	%rd208, %rd1, %rd207;
	st.global.u32 	[%rd208+19968], %r1666;
$L__BB22_193:
	bar.warp.sync 	-1;
	add.s32 	%r1667, %r1, 5376;
	setp.ge.s32 	%p137, %r1667, %r290;
	@%p137 bra 	$L__BB22_195;
	ld.shared.u32 	%r1668, [%r289+21504];
	shr.u32 	%r1669, %r1668, %r293;
	and.b32  	%r1670, %r1669, %r82;
	shl.b32 	%r1671, %r1670, 3;
	add.s32 	%r1673, %r551, %r1671;
	ld.shared.u64 	%rd209, [%r1673+29184];
	xor.b32  	%r1674, %r1668, 2147483647;
	add.s64 	%rd210, %rd209, %rd7;
	shl.b64 	%rd211, %rd210, 2;
	add.s64 	%rd212, %rd1, %rd211;
	st.global.u32 	[%rd212+21504], %r1674;
$L__BB22_195:
	bar.warp.sync 	-1;
	add.s32 	%r1675, %r1, 5760;
	setp.ge.s32 	%p138, %r1675, %r290;
	@%p138 bra 	$L__BB22_197;
	ld.shared.u32 	%r1676, [%r289+23040];
	shr.u32 	%r1677, %r1676, %r293;
	and.b32  	%r1678, %r1677, %r82;
	shl.b32 	%r1679, %r1678, 3;
	add.s32 	%r1681, %r551, %r1679;
	ld.shared.u64 	%rd213, [%r1681+29184];
	xor.b32  	%r1682, %r1676, 2147483647;
	add.s64 	%rd214, %rd213, %rd7;
	shl.b64 	%rd215, %rd214, 2;
	add.s64 	%rd216, %rd1, %rd215;
	st.global.u32 	[%rd216+23040], %r1682;
$L__BB22_197:
	bar.warp.sync 	-1;
	or.b32  	%r1683, %r1, 6144;
	setp.ge.s32 	%p139, %r1683, %r290;
	@%p139 bra 	$L__BB22_199;
	ld.shared.u32 	%r1684, [%r289+24576];
	shr.u32 	%r1685, %r1684, %r293;
	and.b32  	%r1686, %r1685, %r82;
	shl.b32 	%r1687, %r1686, 3;
	add.s32 	%r1689, %r551, %r1687;
	ld.shared.u64 	%rd217, [%r1689+29184];
	xor.b32  	%r1690, %r1684, 2147483647;
	add.s64 	%rd218, %rd217, %rd7;
	shl.b64 	%rd219, %rd218, 2;
	add.s64 	%rd220, %rd1, %rd219;
	st.global.u32 	[%rd220+24576], %r1690;
$L__BB22_199:
	bar.warp.sync 	-1;
	add.s32 	%r1691, %r1, 6528;
	setp.ge.s32 	%p140, %r1691, %r290;
	@%p140 bra 	$L__BB22_201;
	ld.shared.u32 	%r1692, [%r289+26112];
	shr.u32 	%r1693, %r1692, %r293;
	and.b32  	%r1694, %r1693, %r82;
	shl.b32 	%r1695, %r1694, 3;
	add.s32 	%r1697, %r551, %r1695;
	ld.shared.u64 	%rd221, [%r1697+29184];
	xor.b32  	%r1698, %r1692, 2147483647;
	add.s64 	%rd222, %rd221, %rd7;
	shl.b64 	%rd223, %rd222, 2;
	add.s64 	%rd224, %rd1, %rd223;
	st.global.u32 	[%rd224+26112], %r1698;
$L__BB22_201:
	bar.warp.sync 	-1;
	add.s32 	%r1699, %r1, 6912;
	ld.shared.u32 	%r291, [%r289+27648];
	shr.u32 	%r1700, %r291, %r293;
	and.b32  	%r1701, %r1700, %r82;
	shl.b32 	%r1702, %r1701, 3;
	add.s32 	%r1704, %r551, %r1702;
	ld.shared.u64 	%rd225, [%r1704+29184];
	add.s64 	%rd19, %rd225, %rd7;
	setp.ge.s32 	%p141, %r1699, %r290;
	@%p141 bra 	$L__BB22_203;
	xor.b32  	%r1705, %r291, 2147483647;
	shl.b64 	%rd226, %rd19, 2;
	add.s64 	%rd227, %rd1, %rd226;
	st.global.u32 	[%rd227+27648], %r1705;
$L__BB22_203:
	bar.warp.sync 	-1;
$L__BB22_204:
	ret;

}
	// .globl	_ZN3cub18CUB_300001_SM_10006detail10radix_sort31DeviceRadixSortSingleTileKernelINS1_5radix10policy_hubIfNS0_8NullTypeEyE10Policy1000ELNS0_9SortOrderE0EfS6_yNS1_21identity_decomposer_tEEEvPKT1_PSB_PKT2_PSF_T3_iiT4_
.visible .entry _ZN3cub18CUB_300001_SM_10006detail10radix_sort31DeviceRadixSortSingleTileKernelINS1_5radix10policy_hubIfNS0_8NullTypeEyE10Policy1000ELNS0_9SortOrderE0EfS6_yNS1_21identity_decomposer_tEEEvPKT1_PSB_PKT2_PSF_T3_iiT4_(
	.param .u64 .ptr .align 1 _ZN3cub18CUB_300001_SM_10006detail10radix_sort31DeviceRadixSortSingleTileKernelINS1_5radix10policy_hubIfNS0_8NullTypeEyE10Policy1000ELNS0_9SortOrderE0EfS6_yNS1_21identity_decomposer_tEEEvPKT1_PSB_PKT2_PSF_T3_iiT4__param_0,
	.param .u64 .ptr .align 1 _ZN3cub18CUB_300001_SM_10006detail10radix_sort31DeviceRadixSortSingleTileKernelINS1_5radix10policy_hubIfNS0_8NullTypeEyE10Policy1000ELNS0_9SortOrderE0EfS6_yNS1_21identity_decomposer_tEEEvPKT1_PSB_PKT2_PSF_T3_iiT4__param_1,
	.param .u64 .ptr .align 1 _ZN3cub18CUB_300001_SM_10006detail10radix_sort31DeviceRadixSortSingleTileKernelINS1_5radix10policy_hubIfNS0_8NullTypeEyE10Policy1000ELNS0_9SortOrderE0EfS6_yNS1_21identity_decomposer_tEEEvPKT1_PSB_PKT2_PSF_T3_iiT4__param_2,
	.param .u64 .ptr .align 1 _ZN3cub18CUB_300001_SM_10006detail10radix_sort31DeviceRadixSortSingleTileKernelINS1_5radix10policy_hubIfNS0_8NullTypeEyE10Policy1000ELNS0_9SortOrderE0EfS6_yNS1_21identity_decomposer_tEEEvPKT1_PSB_PKT2_PSF_T3_iiT4__param_3,
	.param .u64 _ZN3cub18CUB_300001_SM_10006detail10radix_sort31DeviceRadixSortSingleTileKernelINS1_5radix10policy_hubIfNS0_8NullTypeEyE10Policy1000ELNS0_9SortOrderE0EfS6_yNS1_21identity_decomposer_tEEEvPKT1_PSB_PKT2_PSF_T3_iiT4__param_4,
	.param .u32 _ZN3cub18CUB_300001_SM_10006detail10radix_sort31DeviceRadixSortSingleTileKernelINS1_5radix10policy_hubIfNS0_8NullTypeEyE10Policy1000ELNS0_9SortOrderE0EfS6_yNS1_21identity_decomposer_tEEEvPKT1_PSB_PKT2_PSF_T3_iiT4__param_5,
	.param .u32 _ZN3cub18CUB_300001_SM_10006detail10radix_sort31DeviceRadixSortSingleTileKernelINS1_5radix10policy_hubIfNS0_8NullTypeEyE10Policy1000ELNS0_9SortOrderE0EfS6_yNS1_21identity_decomposer_tEEEvPKT1_PSB_PKT2_PSF_T3_iiT4__param_6,
	.param .align 1 .b8 _ZN3cub18CUB_300001_SM_10006detail10radix_sort31DeviceRadixSortSingleTileKernelINS1_5radix10policy_hubIfNS0_8NullTypeEyE10Policy1000ELNS0_9SortOrderE0EfS6_yNS1_21identity_decomposer_tEEEvPKT1_PSB_PKT2_PSF_T3_iiT4__param_7[1]
)
.maxntid 256
.minnctapersm 1
{
	.reg .pred 	%p<109>;
	.reg .b16 	%rs<39>;
	.reg .b32 	%r<782>;
	.reg .b64 	%rd<29>;
	// demoted variable
	.shared .align 16 .b8 _ZZN3cub18CUB_300001_SM_10006detail10radix_sort31DeviceRadixSortSingleTileKernelINS1_5radix10policy_hubIfNS0_8NullTypeEyE10Policy1000ELNS0_9SortOrderE0EfS6_yNS1_21identity_decomposer_tEEEvPKT1_PSB_PKT2_PSF_T3_iiT4_E12temp_storage[33856];
	ld.param.u64 	%rd5, [_ZN3cub18CUB_300001_SM_10006detail10radix_sort31DeviceRadixSortSingleTileKernelINS1_5radix10policy_hubIfNS0_8NullTypeEyE10Policy1000ELNS0_9SortOrderE0EfS6_yNS1_21identity_decomposer_tEEEvPKT1_PSB_PKT2_PSF_T3_iiT4__param_0];
	ld.param.u64 	%rd3, [_ZN3cub18CUB_300001_SM_10006detail10radix_sort31DeviceRadixSortSingleTileKernelINS1_5radix10policy_hubIfNS0_8NullTypeEyE10Policy1000ELNS0_9SortOrderE0EfS6_yNS1_21identity_decomposer_tEEEvPKT1_PSB_PKT2_PSF_T3_iiT4__param_1];
	ld.param.u64 	%rd4, [_ZN3cub18CUB_300001_SM_10006detail10radix_sort31DeviceRadixSortSingleTileKernelINS1_5radix10policy_hubIfNS0_8NullTypeEyE10Policy1000ELNS0_9SortOrderE0EfS6_yNS1_21identity_decomposer_tEEEvPKT1_PSB_PKT2_PSF_T3_iiT4__param_4];
	ld.param.u32 	%r208, [_ZN3cub18CUB_300001_SM_10006detail10radix_sort31DeviceRadixSortSingleTileKernelINS1_5radix10policy_hubIfNS0_8NullTypeEyE10Policy1000ELNS0_9SortOrderE0EfS6_yNS1_21identity_decomposer_tEEEvPKT1_PSB_PKT2_PSF_T3_iiT4__param_5];
	ld.param.u32 	%r209, [_ZN3cub18CUB_300001_SM_10006detail10radix_sort31DeviceRadixSortSingleTileKernelINS1_5radix10policy_hubIfNS0_8NullTypeEyE10Policy1000ELNS0_9SortOrderE0EfS6_yNS1_21identity_decomposer_tEEEvPKT1_PSB_PKT2_PSF_T3_iiT4__param_6];
	cvta.to.global.u64 	%rd6, %rd5;
	cvt.u32.u64 	%r1, %rd4;
	mov.u32 	%r2, %tid.x;
	mul.lo.s32 	%r3, %r2, 19;
	setp.ge.s32 	%p1, %r3, %r1;
	mul.wide.u32 	%rd7, %r3, 4;
	add.s64 	%rd1, %rd6, %rd7;
	mov.b32 	%r740, 2147483647;
	@%p1 bra 	$L__BB23_2;
	ld.global.u32 	%r740, [%rd1];
$L__BB23_2:
	add.s32 	%r212, %r3, 1;
	setp.ge.s32 	%p2, %r212, %r1;
	mov.b32 	%r741, 2147483647;
	@%p2 bra 	$L__BB23_4;
	ld.global.u32 	%r741, [%rd1+4];
$L__BB23_4:
	add.s32 	%r214, %r3, 2;
	setp.ge.s32 	%p3, %r214, %r1;
	mov.b32 	%r742, 2147483647;
	@%p3 bra 	$L__BB23_6;
	ld.global.u32 	%r742, [%rd1+8];
$L__BB23_6:
	add.s32 	%r216, %r3, 3;
	setp.ge.s32 	%p4, %r216, %r1;
	mov.b32 	%r743, 2147483647;
	@%p4 bra 	$L__BB23_8;
	ld.global.u32 	%r743, [%rd1+12];
$L__BB23_8:
	add.s32 	%r218, %r3, 4;
	setp.ge.s32 	%p5, %r218, %r1;
	mov.b32 	%r744, 2147483647;
	@%p5 bra 	$L__BB23_10;
	ld.global.u32 	%r744, [%rd1+16];
$L__BB23_10:
	add.s32 	%r220, %r3, 5;
	setp.ge.s32 	%p6, %r220, %r1;
	mov.b32 	%r745, 2147483647;
	@%p6 bra 	$L__BB23_12;
	ld.global.u32 	%r745, [%rd1+20];
$L__BB23_12:
	add.s32 	%r222, %r3, 6;
	setp.ge.s32 	%p7, %r222, %r1;
	mov.b32 	%r746, 2147483647;
	@%p7 bra 	$L__BB23_14;
	ld.global.u32 	%r746, [%rd1+24];
$L__BB23_14:
	add.s32 	%r224, %r3, 7;
	setp.ge.s32 	%p8, %r224, %r1;
	mov.b32 	%r747, 2147483647;
	@%p8 bra 	$L__BB23_16;
	ld.global.u32 	%r747, [%rd1+28];
$L__BB23_16:
	add.s32 	%r226, %r3, 8;
	setp.ge.s32 	%p9, %r226, %r1;
	mov.b32 	%r748, 2147483647;
	@%p9 bra 	$L__BB23_18;
	ld.global.u32 	%r748, [%rd1+32];
$L__BB23_18:
	add.s32 	%r228, %r3, 9;
	setp.ge.s32 	%p10, %r228, %r1;
	mov.b32 	%r749, 2147483647;
	@%p10 bra 	$L__BB23_20;
	ld.global.u32 	%r749, [%rd1+36];
$L__BB23_20:
	add.s32 	%r230, %r3, 10;
	setp.ge.s32 	%p11, %r230, %r1;
	mov.b32 	%r750, 2147483647;
	@%p11 bra 	$L__BB23_22;
	ld.global.u32 	%r750, [%rd1+40];
$L__BB23_22:
	add.s32 	%r232, %r3, 11;
	setp.ge.s32 	%p12, %r232, %r1;
	mov.b32 	%r751, 2147483647;
	@%p12 bra 	$L__BB23_24;
	ld.global.u32 	%r751, [%rd1+44];
$L__BB23_24:
	add.s32 	%r234, %r3, 12;
	setp.ge.s32 	%p13, %r234, %r1;
	mov.b32 	%r752, 2147483647;
	@%p13 bra 	$L__BB23_26;
	ld.global.u32 	%r752, [%rd1+48];
$L__BB23_26:
	add.s32 	%r236, %r3, 13;
	setp.ge.s32 	%p14, %r236, %r1;
	mov.b32 	%r753, 2147483647;
	@%p14 bra 	$L__BB23_28;
	ld.global.u32 	%r753, [%rd1+52];
$L__BB23_28:
	add.s32 	%r238, %r3, 14;
	setp.ge.s32 	%p15, %r238, %r1;
	mov.b32 	%r754, 2147483647;
	@%p15 bra 	$L__BB23_30;
	ld.global.u32 	%r754, [%rd1+56];
$L__BB23_30:
	add.s32 	%r240, %r3, 15;
	setp.ge.s32 	%p16, %r240, %r1;
	mov.b32 	%r755, 2147483647;
	@%p16 bra 	$L__BB23_32;
	ld.global.u32 	%r755, [%rd1+60];
$L__BB23_32:
	add.s32 	%r242, %r3, 16;
	setp.ge.s32 	%p17, %r242, %r1;
	mov.b32 	%r756, 2147483647;
	@%p17 bra 	$L__BB23_34;
	ld.global.u32 	%r756, [%rd1+64];
$L__BB23_34:
	add.s32 	%r244, %r3, 17;
	setp.ge.s32 	%p18, %r244, %r1;
	mov.b32 	%r757, 2147483647;
	@%p18 bra 	$L__BB23_36;
	ld.global.u32 	%r757, [%rd1+68];
$L__BB23_36:
	add.s32 	%r246, %r3, 18;
	setp.ge.s32 	%p19, %r246, %r1;
	mov.b32 	%r758, 2147483647;
	@%p19 bra 	$L__BB23_38;
	ld.global.u32 	%r758, [%rd1+72];
$L__BB23_38:
	bar.sync 	0;
	setp.gt.s32 	%p20, %r740, -1;
	selp.b32 	%r248, -2147483648, -1, %p20;
	xor.b32  	%r779, %r248, %r740;
	setp.gt.s32 	%p21, %r741, -1;
	selp.b32 	%r249, -2147483648, -1, %p21;
	xor.b32  	%r778, %r249, %r741;
	setp.gt.s32 	%p22, %r742, -1;
	selp.b32 	%r250, -2147483648, -1, %p22;
	xor.b32  	%r777, %r250, %r742;
	setp.gt.s32 	%p23, %r743, -1;
	selp.b32 	%r251, -2147483648, -1, %p23;
	xor.b32  	%r776, %r251, %r743;
	setp.gt.s32 	%p24, %r744, -1;
	selp.b32 	%r252, -2147483648, -1, %p24;
	xor.b32  	%r775, %r252, %r744;
	setp.gt.s32 	%p25, %r745, -1;
	selp.b32 	%r253, -2147483648, -1, %p25;
	xor.b32  	%r774, %r253, %r745;
	setp.gt.s32 	%p26, %r746, -1;
	selp.b32 	%r254, -2147483648, -1, %p26;
	xor.b32  	%r773, %r254, %r746;
	setp.gt.s32 	%p27, %r747, -1;
	selp.b32 	%r255, -2147483648, -1, %p27;
	xor.b32  	%r772, %r255, %r747;
	setp.gt.s32 	%p28, %r748, -1;
	selp.b32 	%r256, -2147483648, -1, %p28;
	xor.b32  	%r771, %r256, %r748;
	setp.gt.s32 	%p29, %r749, -1;
	selp.b32 	%r257, -2147483648, -1, %p29;
	xor.b32  	%r770, %r257, %r749;
	setp.gt.s32 	%p30, %r750, -1;
	selp.b32 	%r258, -2147483648, -1, %p30;
	xor.b32  	%r769, %r258, %r750;
	setp.gt.s32 	%p31, %r751, -1;
	selp.b32 	%r259, -2147483648, -1, %p31;
	xor.b32  	%r768, %r259, %r751;
	setp.gt.s32 	%p32, %r752, -1;
	selp.b32 	%r260, -2147483648, -1, %p32;
	xor.b32  	%r767, %r260, %r752;
	setp.gt.s32 	%p33, %r753, -1;
	selp.b32 	%r261, -2147483648, -1, %p33;
	xor.b32  	%r766, %r261, %r753;
	setp.gt.s32 	%p34, %r754, -1;
	selp.b32 	%r262, -2147483648, -1, %p34;
	xor.b32  	%r765, %r262, %r754;
	setp.gt.s32 	%p35, %r755, -1;
	selp.b32 	%r263, -2147483648, -1, %p35;
	xor.b32  	%r764, %r263, %r755;
	setp.gt.s32 	%p36, %r756, -1;
	selp.b32 	%r264, -2147483648, -1, %p36;
	xor.b32  	%r763, %r264, %r756;
	setp.gt.s32 	%p37, %r757, -1;
	selp.b32 	%r265, -2147483648, -1, %p37;
	xor.b32  	%r762, %r265, %r757;
	setp.gt.s32 	%p38, %r758, -1;
	selp.b32 	%r266, -2147483648, -1, %p38;
	xor.b32  	%r761, %r266, %r758;
	shr.u32 	%r61, %r2, 5;
	shl.b32 	%r267, %r2, 2;
	mov.u32 	%r268, _ZZN3cub18CUB_300001_SM_10006detail10radix_sort31DeviceRadixSortSingleTileKernelINS1_5radix10policy_hubIfNS0_8NullTypeEyE10Policy1000ELNS0_9SortOrderE0EfS6_yNS1_21identity_decomposer_tEEEvPKT1_PSB_PKT2_PSF_T3_iiT4_E12temp_storage;
	add.s32 	%r62, %r268, %r267;
	shl.b32 	%r269, %r2, 7;
	add.s32 	%r63, %r62, %r269;
	shl.b32 	%r270, %r61, 2;
	add.s32 	%r271, %r268, %r270;
	add.s32 	%r64, %r271, 33792;
	mad.lo.s32 	%r65, %r2, -56, %r63;
	add.s32 	%r760, %r208, 6;
	sub.s32 	%r759, %r209, %r208;
$L__BB23_39:
	add.s32 	%r331, %r760, -6;
	min.s32 	%r274, %r759, 6;
	mov.b32 	%r360, 0;
	st.shared.u32 	[%r62], %r360;
	st.shared.u32 	[%r62+1024], %r360;
	st.shared.u32 	[%r62+2048], %r360;
	st.shared.u32 	[%r62+3072], %r360;
	st.shared.u32 	[%r62+4096], %r360;
	st.shared.u32 	[%r62+5120], %r360;
	st.shared.u32 	[%r62+6144], %r360;
	st.shared.u32 	[%r62+7168], %r360;
	st.shared.u32 	[%r62+8192], %r360;
	st.shared.u32 	[%r62+9216], %r360;
	st.shared.u32 	[%r62+10240], %r360;
	st.shared.u32 	[%r62+11264], %r360;
	st.shared.u32 	[%r62+12288], %r360;
	st.shared.u32 	[%r62+13312], %r360;
	st.shared.u32 	[%r62+14336], %r360;
	st.shared.u32 	[%r62+15360], %r360;
	st.shared.u32 	[%r62+16384], %r360;
	st.shared.u32 	[%r62+17408], %r360;
	st.shared.u32 	[%r62+18432], %r360;
	st.shared.u32 	[%r62+19456], %r360;
	st.shared.u32 	[%r62+20480], %r360;
	st.shared.u32 	[%r62+21504], %r360;
	st.shared.u32 	[%r62+22528], %r360;
	st.shared.u32 	[%r62+23552], %r360;
	st.shared.u32 	[%r62+24576], %r360;
	st.shared.u32 	[%r62+25600], %r360;
	st.shared.u32 	[%r62+26624], %r360;
	st.shared.u32 	[%r62+27648], %r360;
	st.shared.u32 	[%r62+28672], %r360;
	st.shared.u32 	[%r62+29696], %r360;
	st.shared.u32 	[%r62+30720], %r360;
	st.shared.u32 	[%r62+31744], %r360;
	st.shared.u32 	[%r62+32768], %r360;
	// begin inline asm
	bmsk.clamp.b32 %r272, %r360, %r274;
	// end inline asm
	setp.eq.s32 	%p39, %r779, 2147483647;
	selp.b32 	%r276, -2147483648, %r779, %p39;
	// begin inline asm
	shr.b32 %r275, %r276, %r331;
	// end inline asm
	and.b32  	%r363, %r272, %r275;
	shl.b32 	%r364, %r363, 10;
	and.b32  	%r365, %r364, 31744;
	add.s32 	%r366, %r62, %r365;
	shr.u32 	%r367, %r363, 4;
	and.b32  	%r368, %r367, 268435454;
	add.s32 	%r90, %r366, %r368;
	ld.shared.u16 	%rs1, [%r90];
	add.s16 	%rs20, %rs1, 1;
	st.shared.u16 	[%r90], %rs20;
	setp.eq.s32 	%p40, %r778, 2147483647;
	selp.b32 	%r279, -2147483648, %r778, %p40;
	// begin inline asm
	shr.b32 %r278, %r279, %r331;
	// end inline asm
	and.b32  	%r369, %r272, %r278;
	shl.b32 	%r370, %r369, 10;
	and.b32  	%r371, %r370, 31744;
	add.s32 	%r372, %r62, %r371;
	shr.u32 	%r373, %r369, 4;
	and.b32  	%r374, %r373, 268435454;
	add.s32 	%r91, %r372, %r374;
	ld.shared.u16 	%rs2, [%r91];
	add.s16 	%rs21, %rs2, 1;
	st.shared.u16 	[%r91], %rs21;
	setp.eq.s32 	%p41, %r777, 2147483647;
	selp.b32 	%r282, -2147483648, %r777, %p41;
	// begin inline asm
	shr.b32 %r281, %r282, %r331;
	// end inline asm
	and.b32  	%r375, %r272, %r281;
	shl.b32 	%r376, %r375, 10;
	and.b32  	%r377, %r376, 31744;
	add.s32 	%r378, %r62, %r377;
	shr.u32 	%r379, %r375, 4;
	and.b32  	%r380, %r379, 268435454;
	add.s32 	%r92, %r378, %r380;
	ld.shared.u16 	%rs3, [%r92];
	add.s16 	%rs22, %rs3, 1;
	st.shared.u16 	[%r92], %rs22;
	setp.eq.s32 	%p42, %r776, 2147483647;
	selp.b32 	%r285, -2147483648, %r776, %p42;
	// begin inline asm
	shr.b32 %r284, %r285, %r331;
	// end inline asm
	and.b32  	%r381, %r272, %r284;
	shl.b32 	%r382, %r381, 10;
	and.b32  	%r383, %r382, 31744;
	add.s32 	%r384, %r62, %r383;
	shr.u32 	%r385, %r381, 4;
	and.b32  	%r386, %r385, 268435454;
	add.s32 	%r93, %r384, %r386;
	ld.shared.u16 	%rs4, [%r93];
	add.s16 	%rs23, %rs4, 1;
	st.shared.u16 	[%r93], %rs23;
	setp.eq.s32 	%p43, %r775, 2147483647;
	selp.b32 	%r288, -2147483648, %r775, %p43;
	// begin inline asm
	shr.b32 %r287, %r288, %r331;
	// end inline asm
	and.b32  	%r387, %r272, %r287;
	shl.b32 	%r388, %r387, 10;
	and.b32  	%r389, %r388, 31744;
	add.s32 	%r390, %r62, %r389;
	shr.u32 	%r391, %r387, 4;
	and.b32  	%r392, %r391, 268435454;
	add.s32 	%r94, %r390, %r392;
	ld.shared.u16 	%rs5, [%r94];
	add.s16 	%rs24, %rs5, 1;
	st.shared.u16 	[%r94], %rs24;
	setp.eq.s32 	%p44, %r774, 2147483647;
	selp.b32 	%r291, -2147483648, %r774, %p44;
	// begin inline asm
	shr.b32 %r290, %r291, %r331;
	// end inline asm
	and.b32  	%r393, %r272, %r290;
	shl.b32 	%r394, %r393, 10;
	and.b32  	%r395, %r394, 31744;
	add.s32 	%r396, %r62, %r395;
	shr.u32 	%r397, %r393, 4;
	and.b32  	%r398, %r397, 268435454;
	add.s32 	%r95, %r396, %r398;
	ld.shared.u16 	%rs6, [%r95];
	add.s16 	%rs25, %rs6, 1;
	st.shared.u16 	[%r95], %rs25;
	setp.eq.s32 	%p45, %r773, 2147483647;
	selp.b32 	%r294, -2147483648, %r773, %p45;
	// begin inline asm
	shr.b32 %r293, %r294, %r331;
	// end inline asm
	and.b32  	%r399, %r272, %r293;
	shl.b32 	%r400, %r399, 10;
	and.b32  	%r401, %r400, 31744;
	add.s32 	%r402, %r62, %r401;
	shr.u32 	%r403, %r399, 4;
	and.b32  	%r404, %r403, 268435454;
	add.s32 	%r96, %r402, %r404;
	ld.shared.u16 	%rs7, [%r96];
	add.s16 	%rs26, %rs7, 1;
	st.shared.u16 	[%r96], %rs26;
	setp.eq.s32 	%p46, %r772, 2147483647;
	selp.b32 	%r297, -2147483648, %r772, %p46;
	// begin inline asm
	shr.b32 %r296, %r297, %r331;
	// end inline asm
	and.b32  	%r405, %r272, %r296;
	shl.b32 	%r406, %r405, 10;
	and.b32  	%r407, %r406, 31744;
	add.s32 	%r408, %r62, %r407;
	shr.u32 	%r409, %r405, 4;
	and.b32  	%r410, %r409, 268435454;
	add.s32 	%r97, %r408, %r410;
	ld.shared.u16 	%rs8, [%r97];
	add.s16 	%rs27, %rs8, 1;
	st.shared.u16 	[%r97], %rs27;
	setp.eq.s32 	%p47, %r771, 2147483647;
	selp.b32 	%r300, -2147483648, %r771, %p47;
	// begin inline asm
	shr.b32 %r299, %r300, %r331;
	// end inline asm
	and.b32  	%r411, %r272, %r299;
	shl.b32 	%r412, %r411, 10;
	and.b32  	%r413, %r412, 31744;
	add.s32 	%r414, %r62, %r413;
	shr.u32 	%r415, %r411, 4;
	and.b32  	%r416, %r415, 268435454;
	add.s32 	%r98, %r414, %r416;
	ld.shared.u16 	%rs9, [%r98];
	add.s16 	%rs28, %rs9, 1;
	st.shared.u16 	[%r98], %rs28;
	setp.eq.s32 	%p48, %r770, 2147483647;
	selp.b32 	%r303, -2147483648, %r770, %p48;
	// begin inline asm
	shr.b32 %r302, %r303, %r331;
	// end inline asm
	and.b32  	%r417, %r272, %r302;
	shl.b32 	%r418, %r417, 10;
	and.b32  	%r419, %r418, 31744;
	add.s32 	%r420, %r62, %r419;
	shr.u32 	%r421, %r417, 4;
	and.b32  	%r422, %r421, 268435454;
	add.s32 	%r99, %r420, %r422;
	ld.shared.u16 	%rs10, [%r99];
	add.s16 	%rs29, %rs10, 1;
	st.shared.u16 	[%r99], %rs29;
	setp.eq.s32 	%p49, %r769, 2147483647;
	selp.b32 	%r306, -2147483648, %r769, %p49;
	// begin inline asm
	shr.b32 %r305, %r306, %r331;
	// end inline asm
	and.b32  	%r423, %r272, %r305;
	shl.b32 	%r424, %r423, 10;
	and.b32  	%r425, %r424, 31744;
	add.s32 	%r426, %r62, %r425;
	shr.u32 	%r427, %r423, 4;
	and.b32  	%r428, %r427, 268435454;
	add.s32 	%r100, %r426, %r428;
	ld.shared.u16 	%rs11, [%r100];
	add.s16 	%rs30, %rs11, 1;
	st.shared.u16 	[%r100], %rs30;
	setp.eq.s32 	%p50, %r768, 2147483647;
	selp.b32 	%r309, -2147483648, %r768, %p50;
	// begin inline asm
	shr.b32 %r308, %r309, %r331;
	// end inline asm
	and.b32  	%r429, %r272, %r308;
	shl.b32 	%r430, %r429, 10;
	and.b32  	%r431, %r430, 31744;
	add.s32 	%r432, %r62, %r431;
	shr.u32 	%r433, %r429, 4;
	and.b32  	%r434, %r433, 268435454;
	add.s32 	%r101, %r432, %r434;
	ld.shared.u16 	%rs12, [%r101];
	add.s16 	%rs31, %rs12, 1;
	st.shared.u16 	[%r101], %rs31;
	setp.eq.s32 	%p51, %r767, 2147483647;
	selp.b32 	%r312, -2147483648, %r767, %p51;
	// begin inline asm
	shr.b32 %r311, %r312, %r331;
	// end inline asm
	and.b32  	%r435, %r272, %r311;
	shl.b32 	%r436, %r435, 10;
	and.b32  	%r437, %r436, 31744;
	add.s32 	%r438, %r62, %r437;
	shr.u32 	%r439, %r435, 4;
	and.b32  	%r440, %r439, 268435454;
	add.s32 	%r102, %r438, %r440;
	ld.shared.u16 	%rs13, [%r102];
	add.s16 	%rs32, %rs13, 1;
	st.shared.u16 	[%r102], %rs32;
	setp.eq.s32 	%p52, %r766, 2147483647;
	selp.b32 	%r315, -2147483648, %r766, %p52;
	// begin inline asm
	shr.b32 %r314, %r315, %r331;
	// end inline asm
	and.b32  	%r441, %r272, %r314;
	shl.b32 	%r442, %r441, 10;
	and.b32  	%r443, %r442, 31744;
	add.s32 	%r444, %r62, %r443;
	shr.u32 	%r445, %r441, 4;
	and.b32  	%r446, %r445, 268435454;
	add.s32 	%r103, %r444, %r446;
	ld.shared.u16 	%rs14, [%r103];
	add.s16 	%rs33, %rs14, 1;
	st.shared.u16 	[%r103], %rs33;
	setp.eq.s32 	%p53, %r765, 2147483647;
	selp.b32 	%r318, -2147483648, %r765, %p53;
	// begin inline asm
	shr.b32 %r317, %r318, %r331;
	// end inline asm
	and.b32  	%r447, %r272, %r317;
	shl.b32 	%r448, %r447, 10;
	and.b32  	%r449, %r448, 31744;
	add.s32 	%r450, %r62, %r449;
	shr.u32 	%r451, %r447, 4;
	and.b32  	%r452, %r451, 268435454;
	add.s32 	%r104, %r450, %r452;
	ld.shared.u16 	%rs15, [%r104];
	add.s16 	%rs34, %rs15, 1;
	st.shared.u16 	[%r104], %rs34;
	setp.eq.s32 	%p54, %r764, 2147483647;
	selp.b32 	%r321, -2147483648, %r764, %p54;
	// begin inline asm
	shr.b32 %r320, %r321, %r331;
	// end inline asm
	and.b32  	%r453, %r272, %r320;
	shl.b32 	%r454, %r453, 10;
	and.b32  	%r455, %r454, 31744;
	add.s32 	%r456, %r62, %r455;
	shr.u32 	%r457, %r453, 4;
	and.b32  	%r458, %r457, 268435454;
	add.s32 	%r105, %r456, %r458;
	ld.shared.u16 	%rs16, [%r105];
	add.s16 	%rs35, %rs16, 1;
	st.shared.u16 	[%r105], %rs35;
	setp.eq.s32 	%p55, %r763, 2147483647;
	selp.b32 	%r324, -2147483648, %r763, %p55;
	// begin inline asm
	shr.b32 %r323, %r324, %r331;
	// end inline asm
	and.b32  	%r459, %r272, %r323;
	shl.b32 	%r460, %r459, 10;
	and.b32  	%r461, %r460, 31744;
	add.s32 	%r462, %r62, %r461;
	shr.u32 	%r463, %r459, 4;
	and.b32  	%r464, %r463, 268435454;
	add.s32 	%r106, %r462, %r464;
	ld.shared.u16 	%rs17, [%r106];
	add.s16 	%rs36, %rs17, 1;
	st.shared.u16 	[%r106], %rs36;
	setp.eq.s32 	%p56, %r762, 2147483647;
	selp.b32 	%r327, -2147483648, %r762, %p56;
	// begin inline asm
	shr.b32 %r326, %r327, %r331;
	// end inline asm
	and.b32  	%r465, %r272, %r326;
	shl.b32 	%r466, %r465, 10;
	and.b32  	%r467, %r466, 31744;
	add.s32 	%r468, %r62, %r467;
	shr.u32 	%r469, %r465, 4;
	and.b32  	%r470, %r469, 268435454;
	add.s32 	%r107, %r468, %r470;
	ld.shared.u16 	%rs18, [%r107];
	add.s16 	%rs37, %rs18, 1;
	st.shared.u16 	[%r107], %rs37;
	setp.eq.s32 	%p57, %r761, 2147483647;
	selp.b32 	%r330, -2147483648, %r761, %p57;
	// begin inline asm
	shr.b32 %r329, %r330, %r331;
	// end inline asm
	and.b32  	%r471, %r272, %r329;
	shl.b32 	%r472, %r471, 10;
	and.b32  	%r473, %r472, 31744;
	add.s32 	%r474, %r62, %r473;
	shr.u32 	%r475, %r471, 4;
	and.b32  	%r476, %r475, 268435454;
	add.s32 	%r108, %r474, %r476;
	ld.shared.u16 	%rs19, [%r108];
	add.s16 	%rs38, %rs19, 1;
	st.shared.u16 	[%r108], %rs38;
	bar.sync 	0;
	ld.shared.u32 	%r109, [%r63];
	ld.shared.u32 	%r477, [%r63+4];
	ld.shared.u32 	%r478, [%r63+8];
	ld.shared.u32 	%r479, [%r63+12];
	ld.shared.u32 	%r480, [%r63+16];
	ld.shared.u32 	%r481, [%r63+20];
	ld.shared.u32 	%r482, [%r63+24];
	ld.shared.u32 	%r483, [%r63+28];
	ld.shared.u32 	%r484, [%r63+32];
	ld.shared.u32 	%r485, [%r63+36];
	ld.shared.u32 	%r486, [%r63+40];
	ld.shared.u32 	%r487, [%r63+44];
	ld.shared.u32 	%r488, [%r63+48];
	ld.shared.u32 	%r489, [%r63+52];
	ld.shared.u32 	%r490, [%r63+56];
	ld.shared.u32 	%r491, [%r63+60];
	ld.shared.u32 	%r492, [%r63+64];
	ld.shared.u32 	%r493, [%r63+68];
	ld.shared.u32 	%r494, [%r63+72];
	ld.shared.u32 	%r495, [%r63+76];
	ld.shared.u32 	%r496, [%r63+80];
	ld.shared.u32 	%r497, [%r63+84];
	ld.shared.u32 	%r498, [%r63+88];
	ld.shared.u32 	%r499, [%r63+92];
	ld.shared.u32 	%r500, [%r63+96];
	ld.shared.u32 	%r501, [%r63+100];
	ld.shared.u32 	%r502, [%r63+104];
	ld.shared.u32 	%r503, [%r63+108];
	ld.shared.u32 	%r504, [%r63+112];
	ld.shared.u32 	%r505, [%r63+116];
	ld.shared.u32 	%r506, [%r63+120];
	ld.shared.u32 	%r507, [%r63+124];
	ld.shared.u32 	%r508, [%r63+128];
	add.s32 	%r110, %r477, %r109;
	add.s32 	%r111, %r478, %r110;
	add.s32 	%r112, %r479, %r111;
	add.s32 	%r113, %r480, %r112;
	add.s32 	%r114, %r481, %r113;
	add.s32 	%r115, %r482, %r114;
	add.s32 	%r116, %r483, %r115;
	add.s32 	%r117, %r484, %r116;
	add.s32 	%r118, %r485, %r117;
	add.s32 	%r119, %r486, %r118;
	add.s32 	%r120, %r487, %r119;
	add.s32 	%r121, %r488, %r120;
	add.s32 	%r122, %r489, %r121;
	add.s32 	%r123, %r490, %r122;
	add.s32 	%r124, %r491, %r123;
	add.s32 	%r125, %r492, %r124;
	add.s32 	%r126, %r493, %r125;
	add.s32 	%r127, %r494, %r126;
	add.s32 	%r128, %r495, %r127;
	add.s32 	%r129, %r496, %r128;
	add.s32 	%r130, %r497, %r129;
	add.s32 	%r131, %r498, %r130;
	add.s32 	%r132, %r499, %r131;
	add.s32 	%r133, %r500, %r132;
	add.s32 	%r134, %r501, %r133;
	add.s32 	%r135, %r502, %r134;
	add.s32 	%r136, %r503, %r135;
	add.s32 	%r137, %r504, %r136;
	add.s32 	%r138, %r505, %r137;
	add.s32 	%r139, %r506, %r138;
	add.s32 	%r140, %r507, %r139;
	add.s32 	%r337, %r508, %r140;
	// begin inline asm
	mov.u32 %r332, %laneid;
	// end inline asm
	mov.b32 	%r335, 1;
	mov.b32 	%r362, -1;
	// begin inline asm
	{  .reg .u32 r0;  .reg .pred p;  shfl.sync.up.b32 r0|p, %r337, %r335, %r360, %r362;  @p add.u32 r0, r0, %r337;  mov.u32 %r333, r0;}
	// end inline asm
	mov.b32 	%r341, 2;
	// begin inline asm
	{  .reg .u32 r0;  .reg .pred p;  shfl.sync.up.b32 r0|p, %r333, %r341, %r360, %r362;  @p add.u32 r0, r0, %r333;  mov.u32 %r339, r0;}
	// end inline asm
	mov.b32 	%r347, 4;
	// begin inline asm
	{  .reg .u32 r0;  .reg .pred p;  shfl.sync.up.b32 r0|p, %r339, %r347, %r360, %r362;  @p add.u32 r0, r0, %r339;  mov.u32 %r345, r0;}
	// end inline asm
	mov.b32 	%r353, 8;
	// begin inline asm
	{  .reg .u32 r0;  .reg .pred p;  shfl.sync.up.b32 r0|p, %r345, %r353, %r360, %r362;  @p add.u32 r0, r0, %r345;  mov.u32 %r351, r0;}
	// end inline asm
	mov.b32 	%r359, 16;
	// begin inline asm
	{  .reg .u32 r0;  .reg .pred p;  shfl.sync.up.b32 r0|p, %r351, %r359, %r360, %r362;  @p add.u32 r0, r0, %r351;  mov.u32 %r357, r0;}
	// end inline asm
	setp.ne.s32 	%p58, %r332, 31;
	@%p58 bra 	$L__BB23_41;
	st.shared.u32 	[%r64], %r357;
$L__BB23_41:
	sub.s32 	%r509, %r357, %r337;
	setp.gt.u32 	%p59, %r2, 31;
	setp.eq.s32 	%p60, %r61, 7;
	setp.eq.s32 	%p61, %r61, 6;
	setp.eq.s32 	%p62, %r61, 5;
	setp.eq.s32 	%p63, %r61, 4;
	setp.eq.s32 	%p64, %r61, 3;
	setp.eq.s32 	%p65, %r61, 2;
	setp.eq.s32 	%p66, %r61, 1;
	bar.sync 	0;
	ld.shared.v4.u32 	{%r510, %r511, %r512, %r513}, [_ZZN3cub18CUB_300001_SM_10006detail10radix_sort31DeviceRadixSortSingleTileKernelINS1_5radix10policy_hubIfNS0_8NullTypeEyE10Policy1000ELNS0_9SortOrderE0EfS6_yNS1_21identity_decomposer_tEEEvPKT1_PSB_PKT2_PSF_T3_iiT4_E12temp_storage+33792];
	selp.b32 	%r514, %r510, %r780, %p66;
	add.s32 	%r515, %r511, %r510;
	selp.b32 	%r516, %r515, %r514, %p65;
	add.s32 	%r517, %r515, %r512;
	selp.b32 	%r518, %r517, %r516, %p64;
	add.s32 	%r519, %r517, %r513;
	selp.b32 	%r520, %r519, %r518, %p63;
	ld.shared.v4.u32 	{%r521, %r522, %r523, %r524}, [_ZZN3cub18CUB_300001_SM_10006detail10radix_sort31DeviceRadixSortSingleTileKernelINS1_5radix10policy_hubIfNS0_8NullTypeEyE10Policy1000ELNS0_9SortOrderE0EfS6_yNS1_21identity_decomposer_tEEEvPKT1_PSB_PKT2_PSF_T3_iiT4_E12temp_storage+33808];
	add.s32 	%r525, %r519, %r521;
	selp.b32 	%r526, %r525, %r520, %p62;
	add.s32 	%r527, %r525, %r522;
	selp.b32 	%r528, %r527, %r526, %p61;
	add.s32 	%r529, %r527, %r523;
	selp.b32 	%r780, %r529, %r528, %p60;
	add.s32 	%r145, %r529, %r524;
	setp.ne.s32 	%p67, %r332, 0;
	selp.b32 	%r530, %r509, 0, %p67;
	add.s32 	%r531, %r780, %r530;
	or.pred  	%p68, %p59, %p67;
	selp.b32 	%r781, %r531, %r509, %p59;
	@%p68 bra 	$L__BB23_43;
	shl.b32 	%r781, %r145, 16;
	st.shared.u32 	[_ZZN3cub18CUB_300001_SM_10006detail10radix_sort31DeviceRadixSortSingleTileKernelINS1_5radix10policy_hubIfNS0_8NullTypeEyE10Policy1000ELNS0_9SortOrderE0EfS6_yNS1_21identity_decomposer_tEEEvPKT1_PSB_PKT2_PSF_T3_iiT4_E12temp_storage+33832], %r781;
$L__BB23_43:
	setp.eq.s32 	%p69, %r2, 0;
	bar.sync 	0;
	ld.shared.u32 	%r532, [_ZZN3cub18CUB_300001_SM_10006detail10radix_sort31DeviceRadixSortSingleTileKernelINS1_5radix10policy_hubIfNS0_8NullTypeEyE10Policy1000ELNS0_9SortOrderE0EfS6_yNS1_21identity_decomposer_tEEEvPKT1_PSB_PKT2_PSF_T3_iiT4_E12temp_storage+33832];
	selp.b32 	%r533, 0, %r532, %p69;
	add.s32 	%r534, %r781, %r533;
	add.s32 	%r535, %r109, %r534;
	add.s32 	%r536, %r110, %r534;
	add.s32 	%r537, %r111, %r534;
	add.s32 	%r538, %r112, %r534;
	add.s32 	%r539, %r113, %r534;
	add.s32 	%r540, %r114, %r534;
	add.s32 	%r541, %r115, %r534;
	add.s32 	%r542, %r116, %r534;
	add.s32 	%r543, %r117, %r534;
	add.s32 	%r544, %r118, %r534;
	add.s32 	%r545, %r119, %r534;
	add.s32 	%r546, %r120, %r534;
	add.s32 	%r547, %r121, %r534;
	add.s32 	%r548, %r122, %r534;
	add.s32 	%r549, %r123, %r534;
	add.s32 	%r550, %r124, %r534;
	add.s32 	%r551, %r125, %r534;
	add.s32 	%r552, %r126, %r534;
	add.s32 	%r553, %r127, %r534;
	add.s32 	%r554, %r128, %r534;
	add.s32 	%r555, %r129, %r534;
	add.s32 	%r556, %r130, %r534;
	add.s32 	%r557, %r131, %r534;
	add.s32 	%r558, %r132, %r534;
	add.s32 	%r559, %r133, %r534;
	add.s32 	%r560, %r134, %r534;
	add.s32 	%r561, %r135, %r534;
	add.s32 	%r562, %r136, %r534;
	add.s32 	%r563, %r137, %r534;
	add.s32 	%r564, %r138, %r534;
	add.s32 	%r565, %r139, %r534;
	add.s32 	%r566, %r140, %r534;
	st.shared.u32 	[%r63], %r534;
	st.shared.u32 	[%r63+4], %r535;
	st.shared.u32 	[%r63+8], %r536;
	st.shared.u32 	[%r63+12], %r537;
	st.shared.u32 	[%r63+16], %r538;
	st.shared.u32 	[%r63+20], %r539;
	st.shared.u32 	[%r63+24], %r540;
	st.shared.u32 	[%r63+28], %r541;
	st.shared.u32 	[%r63+32], %r542;
	st.shared.u32 	[%r63+36], %r543;
	st.shared.u32 	[%r63+40], %r544;
	st.shared.u32 	[%r63+44], %r545;
	st.shared.u32 	[%r63+48], %r546;
	st.shared.u32 	[%r63+52], %r547;
	st.shared.u32 	[%r63+56], %r548;
	st.shared.u32 	[%r63+60], %r549;
	st.shared.u32 	[%r63+64], %r550;
	st.shared.u32 	[%r63+68], %r551;
	st.shared.u32 	[%r63+72], %r552;
	st.shared.u32 	[%r63+76], %r553;
	st.shared.u32 	[%r63+80], %r554;
	st.shared.u32 	[%r63+84], %r555;
	st.shared.u32 	[%r63+88], %r556;
	st.shared.u32 	[%r63+92], %r557;
	st.shared.u32 	[%r63+96], %r558;
	st.shared.u32 	[%r63+100], %r559;
	st.shared.u32 	[%r63+104], %r560;
	st.shared.u32 	[%r63+108], %r561;
	st.shared.u32 	[%r63+112], %r562;
	st.shared.u32 	[%r63+116], %r563;
	st.shared.u32 	[%r63+120], %r564;
	st.shared.u32 	[%r63+124], %r565;
	st.shared.u32 	[%r63+128], %r566;
	bar.sync 	0;
	cvt.u32.u16 	%r567, %rs1;
	ld.shared.u16 	%r568, [%r90];
	add.s32 	%r149, %r568, %r567;
	cvt.u32.u16 	%r569, %rs2;
	ld.shared.u16 	%r570, [%r91];
	add.s32 	%r150, %r570, %r569;
	cvt.u32.u16 	%r571, %rs3;
	ld.shared.u16 	%r572, [%r92];
	add.s32 	%r151, %r572, %r571;
	cvt.u32.u16 	%r573, %rs4;
	ld.shared.u16 	%r574, [%r93];
	add.s32 	%r152, %r574, %r573;
	cvt.u32.u16 	%r575, %rs5;
	ld.shared.u16 	%r576, [%r94];
	add.s32 	%r153, %r576, %r575;
	cvt.u32.u16 	%r577, %rs6;
	ld.shared.u16 	%r578, [%r95];
	add.s32 	%r154, %r578, %r577;
	cvt.u32.u16 	%r579, %rs7;
	ld.shared.u16 	%r580, [%r96];
	add.s32 	%r155, %r580, %r579;
	cvt.u32.u16 	%r581, %rs8;
	ld.shared.u16 	%r582, [%r97];
	add.s32 	%r156, %r582, %r581;
	cvt.u32.u16 	%r583, %rs9;
	ld.shared.u16 	%r584, [%r98];
	add.s32 	%r157, %r584, %r583;
	cvt.u32.u16 	%r585, %rs10;
	ld.shared.u16 	%r586, [%r99];
	add.s32 	%r158, %r586, %r585;
	cvt.u32.u16 	%r587, %rs11;
	ld.shared.u16 	%r588, [%r100];
	add.s32 	%r159, %r588, %r587;
	cvt.u32.u16 	%r589, %rs12;
	ld.shared.u16 	%r590, [%r101];
	add.s32 	%r160, %r590, %r589;
	cvt.u32.u16 	%r591, %rs13;
	ld.shared.u16 	%r592, [%r102];
	add.s32 	%r161, %r592, %r591;
	cvt.u32.u16 	%r593, %rs14;
	ld.shared.u16 	%r594, [%r103];
	add.s32 	%r162, %r594, %r593;
	cvt.u32.u16 	%r595, %rs15;
	ld.shared.u16 	%r596, [%r104];
	add.s32 	%r163, %r596, %r595;
	cvt.u32.u16 	%r597, %rs16;
	ld.shared.u16 	%r598, [%r105];
	add.s32 	%r164, %r598, %r597;
	cvt.u32.u16 	%r599, %rs17;
	ld.shared.u16 	%r600, [%r106];
	add.s32 	%r165, %r600, %r599;
	cvt.u32.u16 	%r601, %rs18;
	ld.shared.u16 	%r602, [%r107];
	add.s32 	%r166, %r602, %r601;
	cvt.u32.u16 	%r603, %rs19;
	ld.shared.u16 	%r604, [%r108];
	add.s32 	%r167, %r604, %r603;
	bar.sync 	0;
	setp.lt.s32 	%p70, %r760, %r209;
	@%p70 bra 	$L__BB23_83;
	cvt.u64.u32 	%rd8, %r2;
	shl.b32 	%r605, %r149, 2;
	mov.u32 	%r606, _ZZN3cub18CUB_300001_SM_10006detail10radix_sort31DeviceRadixSortSingleTileKernelINS1_5radix10policy_hubIfNS0_8NullTypeEyE10Policy1000ELNS0_9SortOrderE0EfS6_yNS1_21identity_decomposer_tEEEvPKT1_PSB_PKT2_PSF_T3_iiT4_E12temp_storage;
	add.s32 	%r607, %r606, %r605;
	st.shared.u32 	[%r607], %r779;
	shl.b32 	%r608, %r150, 2;
	add.s32 	%r609, %r606, %r608;
	st.shared.u32 	[%r609], %r778;
	shl.b32 	%r610, %r151, 2;
	add.s32 	%r611, %r606, %r610;
	st.shared.u32 	[%r611], %r777;
	shl.b32 	%r612, %r152, 2;
	add.s32 	%r613, %r606, %r612;
	st.shared.u32 	[%r613], %r776;
	shl.b32 	%r614, %r153, 2;
	add.s32 	%r615, %r606, %r614;
	st.shared.u32 	[%r615], %r775;
	shl.b32 	%r616, %r154, 2;
	add.s32 	%r617, %r606, %r616;
	st.shared.u32 	[%r617], %r774;
	shl.b32 	%r618, %r155, 2;
	add.s32 	%r619, %r606, %r618;
	st.shared.u32 	[%r619], %r773;
	shl.b32 	%r620, %r156, 2;
	add.s32 	%r621, %r606, %r620;
	st.shared.u32 	[%r621], %r772;
	shl.b32 	%r622, %r157, 2;
	add.s32 	%r623, %r606, %r622;
	st.shared.u32 	[%r623], %r771;
	shl.b32 	%r624, %r158, 2;
	add.s32 	%r625, %r606, %r624;
	st.shared.u32 	[%r625], %r770;
	shl.b32 	%r626, %r159, 2;
	add.s32 	%r627, %r606, %r626;
	st.shared.u32 	[%r627], %r769;
	shl.b32 	%r628, %r160, 2;
	add.s32 	%r629, %r606, %r628;
	st.shared.u32 	[%r629], %r768;
	shl.b32 	%r630, %r161, 2;
	add.s32 	%r631, %r606, %r630;
	st.shared.u32 	[%r631], %r767;
	shl.b32 	%r632, %r162, 2;
	add.s32 	%r633, %r606, %r632;
	st.shared.u32 	[%r633], %r766;
	shl.b32 	%r634, %r163, 2;
	add.s32 	%r635, %r606, %r634;
	st.shared.u32 	[%r635], %r765;
	shl.b32 	%r636, %r164, 2;
	add.s32 	%r637, %r606, %r636;
	st.shared.u32 	[%r637], %r764;
	shl.b32 	%r638, %r165, 2;
	add.s32 	%r639, %r606, %r638;
	st.shared.u32 	[%r639], %r763;
	shl.b32 	%r640, %r166, 2;
	add.s32 	%r641, %r606, %r640;
	st.shared.u32 	[%r641], %r762;
	shl.b32 	%r642, %r167, 2;
	add.s32 	%r643, %r606, %r642;
	st.shared.u32 	[%r643], %r761;
	bar.sync 	0;
	mad.lo.s32 	%r644, %r2, -72, %r65;
	ld.shared.u32 	%r168, [%r644];
	ld.shared.u32 	%r169, [%r644+1024];
	ld.shared.u32 	%r170, [%r644+2048];
	ld.shared.u32 	%r171, [%r644+3072];
	ld.shared.u32 	%r172, [%r644+4096];
	ld.shared.u32 	%r173, [%r644+5120];
	ld.shared.u32 	%r174, [%r644+6144];
	ld.shared.u32 	%r175, [%r644+7168];
	ld.shared.u32 	%r176, [%r644+8192];
	ld.shared.u32 	%r177, [%r644+9216];
	ld.shared.u32 	%r178, [%r644+10240];
	ld.shared.u32 	%r179, [%r644+11264];
	ld.shared.u32 	%r180, [%r644+12288];
	ld.shared.u32 	%r181, [%r644+13312];
	ld.shared.u32 	%r182, [%r644+14336];
	ld.shared.u32 	%r183, [%r644+15360];
	ld.shared.u32 	%r184, [%r644+16384];
	ld.shared.u32 	%r185, [%r644+17408];
	ld.shared.u32 	%r186, [%r644+18432];
	setp.gt.u64 	%p71, %rd4, %rd8;
	cvta.to.global.u64 	%rd9, %rd3;
	mul.wide.u32 	%rd10, %r2, 4;
	add.s64 	%rd2, %rd9, %rd10;
	@%p71 bra 	$L__BB23_45;
	bra.uni 	$L__BB23_46;
$L__BB23_45:
	setp.gt.s32 	%p72, %r168, -1;
	selp.b32 	%r645, -1, -2147483648, %p72;
	xor.b32  	%r646, %r645, %r168;
	st.global.u32 	[%rd2], %r646;
$L__BB23_46:
	add.s32 	%r647, %r2, 256;
	cvt.u64.u32 	%rd11, %r647;
	setp.le.u64 	%p73, %rd4, %rd11;
	@%p73 bra 	$L__BB23_48;
	setp.gt.s32 	%p74, %r169, -1;
	selp.b32 	%r648, -1, -2147483648, %p74;
	xor.b32  	%r649, %r648, %r169;
	st.global.u32 	[%rd2+1024], %r649;
$L__BB23_48:
	add.s32 	%r650, %r2, 512;
	cvt.u64.u32 	%rd12, %r650;
	setp.le.u64 	%p75, %rd4, %rd12;
	@%p75 bra 	$L__BB23_50;
	setp.gt.s32 	%p76, %r170, -1;
	selp.b32 	%r651, -1, -2147483648, %p76;
	xor.b32  	%r652, %r651, %r170;
	st.global.u32 	[%rd2+2048], %r652;
$L__BB23_50:
	add.s32 	%r653, %r2, 768;
	cvt.u64.u32 	%rd13, %r653;
	setp.le.u64 	%p77, %rd4, %rd13;
	@%p77 bra 	$L__BB23_52;
	setp.gt.s32 	%p78, %r171, -1;
	selp.b32 	%r654, -1, -2147483648, %p78;
	xor.b32  	%r655, %r654, %r171;
	st.global.u32 	[%rd2+3072], %r655;
$L__BB23_52:
	or.b32  	%r656, %r2, 1024;
	cvt.u64.u32 	%rd14, %r656;
	setp.le.u64 	%p79, %rd4, %rd14;
	@%p79 bra 	$L__BB23_54;
	setp.gt.s32 	%p80, %r172, -1;
	selp.b32 	%r657, -1, -2147483648, %p80;
	xor.b32  	%r658, %r657, %r172;
	st.global.u32 	[%rd2+4096], %r658;
$L__BB23_54:
	add.s32 	%r659, %r2, 1280;
	cvt.u64.u32 	%rd15, %r659;
	setp.le.u64 	%p81, %rd4, %rd15;
	@%p81 bra 	$L__BB23_56;
	setp.gt.s32 	%p82, %r173, -1;
	selp.b32 	%r660, -1, -2147483648, %p82;
	xor.b32  	%r661, %r660, %r173;
	st.global.u32 	[%rd2+5120], %r661;
$L__BB23_56:
	add.s32 	%r662, %r2, 1536;
	cvt.u64.u32 	%rd16, %r662;
	setp.le.u64 	%p83, %rd4, %rd16;
	@%p83 bra 	$L__BB23_58;
	setp.gt.s32 	%p84, %r174, -1;
	selp.b32 	%r663, -1, -2147483648, %p84;
	xor.b32  	%r664, %r663, %r174;
	st.global.u32 	[%rd2+6144], %r664;
$L__BB23_58:
	add.s32 	%r665, %r2, 1792;
	cvt.u64.u32 	%rd17, %r665;
	setp.le.u64 	%p85, %rd4, %rd17;
	@%p85 bra 	$L__BB23_60;
	setp.gt.s32 	%p86, %r175, -1;
	selp.b32 	%r666, -1, -2147483648, %p86;
	xor.b32  	%r667, %r666, %r175;
	st.global.u32 	[%rd2+7168], %r667;
$L__BB23_60:
	or.b32  	%r668, %r2, 2048;
	cvt.u64.u32 	%rd18, %r668;
	setp.le.u64 	%p87, %rd4, %rd18;
	@%p87 bra 	$L__BB23_62;
	setp.gt.s32 	%p88, %r176, -1;
	selp.b32 	%r669, -1, -2147483648, %p88;
	xor.b32  	%r670, %r669, %r176;
	st.global.u32 	[%rd2+8192], %r670;
$L__BB23_62:
	add.s32 	%r671, %r2, 2304;
	cvt.u64.u32 	%rd19, %r671;
	setp.le.u64 	%p89, %rd4, %rd19;
	@%p89 bra 	$L__BB23_64;
	setp.gt.s32 	%p90, %r177, -1;
	selp.b32 	%r672, -1, -2147483648, %p90;
	xor.b32  	%r673, %r672, %r177;
	st.global.u32 	[%rd2+9216], %r673;
$L__BB23_64:
	add.s32 	%r674, %r2, 2560;
	cvt.u64.u32 	%rd20, %r674;
	setp.le.u64 	%p91, %rd4, %rd20;
	@%p91 bra 	$L__BB23_66;
	setp.gt.s32 	%p92, %r178, -1;
	selp.b32 	%r675, -1, -2147483648, %p92;
	xor.b32  	%r676, %r675, %r178;
	st.global.u32 	[%rd2+10240], %r676;
$L__BB23_66:
	add.s32 	%r677, %r2, 2816;
	cvt.u64.u32 	%rd21, %r677;
	setp.le.u64 	%p93, %rd4, %rd21;
	@%p93 bra 	$L__BB23_68;
	setp.gt.s32 	%p94, %r179, -1;
	selp.b32 	%r678, -1, -2147483648, %p94;
	xor.b32  	%r679, %r678, %r179;
	st.global.u32 	[%rd2+11264], %r679;
$L__BB23_68:
	or.b32  	%r680, %r2, 3072;
	cvt.u64.u32 	%rd22, %r680;
	setp.le.u64 	%p95, %rd4, %rd22;
	@%p95 bra 	$L__BB23_70;
	setp.gt.s32 	%p96, %r180, -1;
	selp.b32 	%r681, -1, -2147483648, %p96;
	xor.b32  	%r682, %r681, %r180;
	st.global.u32 	[%rd2+12288], %r682;
$L__BB23_70:
	add.s32 	%r683, %r2, 3328;
	cvt.u64.u32 	%rd23, %r683;
	setp.le.u64 	%p97, %rd4, %rd23;
	@%p97 bra 	$L__BB23_72;
	setp.gt.s32 	%p98, %r181, -1;
	selp.b32 	%r684, -1, -2147483648, %p98;
	xor.b32  	%r685, %r684, %r181;
	st.global.u32 	[%rd2+13312], %r685;
$L__BB23_72:
	add.s32 	%r686, %r2, 3584;
	cvt.u64.u32 	%rd24, %r686;
	setp.le.u64 	%p99, %rd4, %rd24;
	@%p99 bra 	$L__BB23_74;
	setp.gt.s32 	%p100, %r182, -1;
	selp.b32 	%r687, -1, -2147483648, %p100;
	xor.b32  	%r688, %r687, %r182;
	st.global.u32 	[%rd2+14336], %r688;
$L__BB23_74:
	add.s32 	%r689, %r2, 3840;
	cvt.u64.u32 	%rd25, %r689;
	setp.le.u64 	%p101, %rd4, %rd25;
	@%p101 bra 	$L__BB23_76;
	setp.gt.s32 	%p102, %r183, -1;
	selp.b32 	%r690, -1, -2147483648, %p102;
	xor.b32  	%r691, %r690, %r183;
	st.global.u32 	[%rd2+15360], %r691;
$L__BB23_76:
	or.b32  	%r692, %r2, 4096;
	cvt.u64.u32 	%rd26, %r692;
	setp.le.u64 	%p103, %rd4, %rd26;
	@%p103 bra 	$L__BB23_78;
	setp.gt.s32 	%p104, %r184, -1;
	selp.b32 	%r693, -1, -2147483648, %p104;
	xor.b32  	%r694, %r693, %r184;
	st.global.u32 	[%rd2+16384], %r694;
$L__BB23_78:
	add.s32 	%r695, %r2, 4352;
	cvt.u64.u32 	%rd27, %r695;
	setp.le.u64 	%p105, %rd4, %rd27;
	@%p105 bra 	$L__BB23_80;
	setp.gt.s32 	%p106, %r185, -1;
	selp.b32 	%r696, -1, -2147483648, %p106;
	xor.b32  	%r697, %r696, %r185;
	st.global.u32 	[%rd2+17408], %r697;
$L__BB23_80:
	add.s32 	%r698, %r2, 4608;
	cvt.u64.u32 	%rd28, %r698;
	setp.le.u64 	%p107, %rd4, %rd28;
	@%p107 bra 	$L__BB23_82;
	setp.gt.s32 	%p108, %r186, -1;
	selp.b32 	%r699, -1, -2147483648, %p108;
	xor.b32  	%r700, %r699, %r186;
	st.global.u32 	[%rd2+18432], %r700;
$L__BB23_82:
	ret;
$L__BB23_83:
	shl.b32 	%r701, %r149, 2;
	mov.u32 	%r702, _ZZN3cub18CUB_300001_SM_10006detail10radix_sort31DeviceRadixSortSingleTileKernelINS1_5radix10policy_hubIfNS0_8NullTypeEyE10Policy1000ELNS0_9SortOrderE0EfS6_yNS1_21identity_decomposer_tEEEvPKT1_PSB_PKT2_PSF_T3_iiT4_E12temp_storage;
	add.s32 	%r703, %r702, %r701;
	st.shared.u32 	[%r703], %r779;
	shl.b32 	%r704, %r150, 2;
	add.s32 	%r705, %r702, %r704;
	st.shared.u32 	[%r705], %r778;
	shl.b32 	%r706, %r151, 2;
	add.s32 	%r707, %r702, %r706;
	st.shared.u32 	[%r707], %r777;
	shl.b32 	%r708, %r152, 2;
	add.s32 	%r709, %r702, %r708;
	st.shared.u32 	[%r709], %r776;
	shl.b32 	%r710, %r153, 2;
	add.s32 	%r711, %r702, %r710;
	st.shared.u32 	[%r711], %r775;
	shl.b32 	%r712, %r154, 2;
	add.s32 	%r713, %r702, %r712;
	st.shared.u32 	[%r713], %r774;
	shl.b32 	%r714, %r155, 2;
	add.s32 	%r715, %r702, %r714;
	st.shared.u32 	[%r715], %r773;
	shl.b32 	%r716, %r156, 2;
	add.s32 	%r717, %r702, %r716;
	st.shared.u32 	[%r717], %r772;
	shl.b32 	%r718, %r157, 2;
	add.s32 	%r719, %r702, %r718;
	st.shared.u32 	[%r719], %r771;
	shl.b32 	%r720, %r158, 2;
	add.s32 	%r721, %r702, %r720;
	st.shared.u32 	[%r721], %r770;
	shl.b32 	%r722, %r159, 2;
	add.s32 	%r723, %r702, %r722;
	st.shared.u32 	[%r723], %r769;
	shl.b32 	%r724, %r160, 2;
	add.s32 	%r725, %r702, %r724;
	st.shared.u32 	[%r725], %r768;
	shl.b32 	%r726, %r161, 2;
	add.s32 	%r727, %r702, %r726;
	st.shared.u32 	[%r727], %r767;
	shl.b32 	%r728, %r162, 2;
	add.s32 	%r729, %r702, %r728;
	st.shared.u32 	[%r729], %r766;
	shl.b32 	%r730, %r163, 2;
	add.s32 	%r731, %r702, %r730;
	st.shared.u32 	[%r731], %r765;
	shl.b32 	%r732, %r164, 2;
	add.s32 	%r733, %r702, %r732;
	st.shared.u32 	[%r733], %r764;
	shl.b32 	%r734, %r165, 2;
	add.s32 	%r735, %r702, %r734;
	st.shared.u32 	[%r735], %r763;
	shl.b32 	%r736, %r166, 2;
	add.s32 	%r737, %r702, %r736;
	st.shared.u32 	[%r737], %r762;
	shl.b32 	%r738, %r167, 2;
	add.s32 	%r739, %r702, %r738;
	st.shared.u32 	[%r739], %r761;
	bar.sync 	0;
	ld.shared.u32 	%r779, [%r65];
	ld.shared.u32 	%r778, [%r65+4];
	ld.shared.u32 	%r777, [%r65+8];
	ld.shared.u32 	%r776, [%r65+12];
	ld.shared.u32 	%r775, [%r65+16];
	ld.shared.u32 	%r774, [%r65+20];
	ld.shared.u32 	%r773, [%r65+24];
	ld.shared.u32 	%r772, [%r65+28];
	ld.shared.u32 	%r771, [%r65+32];
	ld.shared.u32 	%r770, [%r65+36];
	ld.shared.u32 	%r769, [%r65+40];
	ld.shared.u32 	%r768, [%r65+44];
	ld.shared.u32 	%r767, [%r65+48];
	ld.shared.u32 	%r766, [%r65+52];
	ld.shared.u32 	%r765, [%r65+56];
	ld.shared.u32 	%r764, [%r65+60];
	ld.shared.u32 	%r763, [%r65+64];
	ld.shared.u32 	%r762, [%r65+68];
	ld.shared.u32 	%r761, [%r65+72];
	bar.sync 	0;
	add.s32 	%r760, %r760, 6;
	add.s32 	%r759, %r759, -6;
	bra.uni 	$L__BB23_39;

}
	// .globl	_ZN3cub18CUB_300001_SM_10006detail10radix_sort30DeviceRadixSortHistogramKernelINS1_5radix10policy_hubIfNS0_8NullTypeEyE10Policy1000ELNS0_9SortOrderE0EfyNS1_21identity_decomposer_tEEEvPT2_PKT1_SB_iiT3_
.visible .entry _ZN3cub18CUB_300001_SM_10006detail10radix_sort30DeviceRadixSortHistogramKernelINS1_5radix10policy_hubIfNS0_8NullTypeEyE10Policy1000ELNS0_9SortOrderE0EfyNS1_21identity_decomposer_tEEEvPT2_PKT1_SB_iiT3_(
	.param .u64 .ptr .align 1 _ZN3cub18CUB_300001_SM_10006detail10radix_sort30DeviceRadixSortHistogramKernelINS1_5radix10policy_hubIfNS0_8NullTypeEyE10Policy1000ELNS0_9SortOrderE0EfyNS1_21identity_decomposer_tEEEvPT2_PKT1_SB_iiT3__param_0,
	.param .u64 .ptr .align 1 _ZN3cub18CUB_300001_SM_10006detail10radix_sort30DeviceRadixSortHistogramKernelINS1_5radix10policy_hubIfNS0_8NullTypeEyE10Policy1000ELNS0_9SortOrderE0EfyNS1_21identity_decomposer_tEEEvPT2_PKT1_SB_iiT3__param_1,
	.param .u64 _ZN3cub18CUB_300001_SM_10006detail10radix_sort30DeviceRadixSortHistogramKernelINS1_5radix10policy_hubIfNS0_8NullTypeEyE10Policy1000ELNS0_9SortOrderE0EfyNS1_21identity_decomposer_tEEEvPT2_PKT1_SB_iiT3__param_2,
	.param .u32 _ZN3cub18CUB_300001_SM_10006detail10radix_sort30DeviceRadixSortHistogramKernelINS1_5radix10policy_hubIfNS0_8NullTypeEyE10Policy1000ELNS0_9SortOrderE0EfyNS1_21identity_decomposer_tEEEvPT2_PKT1_SB_iiT3__param_3,
	.param .u32 _ZN3cub18CUB_300001_SM_10006detail10radix_sort30DeviceRadixSortHistogramKernelINS1_5radix10policy_hubIfNS0_8NullTypeEyE10Policy1000ELNS0_9SortOrderE0EfyNS1_21identity_decomposer_tEEEvPT2_PKT1_SB_iiT3__param_4,
	.param .align 1 .b8 _ZN3cub18CUB_300001_SM_10006detail10radix_sort30DeviceRadixSortHistogramKernelINS1_5radix10policy_hubIfNS0_8NullTypeEyE10Policy1000ELNS0_9SortOrderE0EfyNS1_21identity_decomposer_tEEEvPT2_PKT1_SB_iiT3__param_5[1]
)
.maxntid 128
{
	.reg .pred 	%p<123>;
	.reg .b32 	%r<518>;
	.reg .b64 	%rd<137>;
	// demoted variable
	.shared .align 4 .b8 _ZZN3cub18CUB_300001_SM_10006detail10radix_sort30DeviceRadixSortHistogramKernelINS1_5radix10policy_hubIfNS0_8NullTypeEyE10Policy1000ELNS0_9SortOrderE0EfyNS1_21identity_decomposer_tEEEvPT2_PKT1_SB_iiT3_E12temp_storage[4096];
	ld.param.u64 	%rd18, [_ZN3cub18CUB_300001_SM_10006detail10radix_sort30DeviceRadixSortHistogramKernelINS1_5radix10policy_hubIfNS0_8NullTypeEyE10Policy1000ELNS0_9SortOrderE0EfyNS1_21identity_decomposer_tEEEvPT2_PKT1_SB_iiT3__param_0];
	ld.param.u64 	%rd19, [_ZN3cub18CUB_300001_SM_10006detail10radix_sort30DeviceRadixSortHistogramKernelINS1_5radix10policy_hubIfNS0_8NullTypeEyE10Policy1000ELNS0_9SortOrderE0EfyNS1_21identity_decomposer_tEEEvPT2_PKT1_SB_iiT3__param_1];
	ld.param.u64 	%rd17, [_ZN3cub18CUB_300001_SM_10006detail10radix_sort30DeviceRadixSortHistogramKernelINS1_5radix10policy_hubIfNS0_8NullTypeEyE10Policy1000ELNS0_9SortOrderE0EfyNS1_21identity_decomposer_tEEEvPT2_PKT1_SB_iiT3__param_2];
	ld.param.u32 	%r174, [_ZN3cub18CUB_300001_SM_10006detail10radix_sort30DeviceRadixSortHistogramKernelINS1_5radix10policy_hubIfNS0_8NullTypeEyE10Policy1000ELNS0_9SortOrderE0EfyNS1_21identity_decomposer_tEEEvPT2_PKT1_SB_iiT3__param_3];
	ld.param.u32 	%r175, [_ZN3cub18CUB_300001_SM_10006detail10radix_sort30DeviceRadixSortHistogramKernelINS1_5radix10policy_hubIfNS0_8NullTypeEyE10Policy1000ELNS0_9SortOrderE0EfyNS1_21identity_decomposer_tEEEvPT2_PKT1_SB_iiT3__param_4];
	cvta.to.global.u64 	%rd1, %rd19;
	cvta.to.global.u64 	%rd2, %rd18;
	setp.eq.s64 	%p2, %rd17, 0;
	@%p2 bra 	$L__BB24_153;
	sub.s32 	%r176, %r175, %r174;
	add.s32 	%r177, %r176, 7;
	shr.s32 	%r178, %r177, 31;
	shr.u32 	%r179, %r178, 29;
	add.s32 	%r180, %r177, %r179;
	shr.s32 	%r181, %r180, 3;
	mov.u32 	%r182, %tid.x;
	setp.gt.u32 	%p3, %r182, 255;
	setp.lt.s32 	%p4, %r177, 8;
	mov.u32 	%r183, %ctaid.x;
	shl.b32 	%r184, %r183, 11;
	cvt.u64.u32 	%rd3, %r184;
	mov.u32 	%r185, %nctaid.x;
	shl.b32 	%r186, %r185, 11;
	cvt.u64.u32 	%rd4, %r186;
	add.s32 	%r1, %r181, -1;
	and.b32  	%r2, %r181, 15;
	and.b32  	%r3, %r181, 7;
	add.s32 	%r4, %r3, -1;
	and.b32  	%r5, %r181, 3;
	or.pred  	%p1, %p3, %p4;
	shl.b32 	%r187, %r182, 2;
	mov.u32 	%r188, _ZZN3cub18CUB_300001_SM_10006detail10radix_sort30DeviceRadixSortHistogramKernelINS1_5radix10policy_hubIfNS0_8NullTypeEyE10Policy1000ELNS0_9SortOrderE0EfyNS1_21identity_decomposer_tEEEvPT2_PKT1_SB_iiT3_E12temp_storage;
	add.s32 	%r6, %r188, %r187;
	and.b32  	%r7, %r181, 268435440;
	cvt.u64.u32 	%rd5, %r182;
	add.s32 	%r8, %r182, 128;
	add.s32 	%r9, %r182, 256;
	add.s32 	%r10, %r182, 384;
	add.s32 	%r11, %r182, 512;
	add.s32 	%r12, %r182, 640;
	add.s32 	%r13, %r182, 768;
	or.b32  	%r14, %r182, 1024;
	add.s32 	%r15, %r182, 1920;
	and.b32  	%r16, %r181, 268435448;
	and.b32  	%r17, %r181, 1;
	neg.s32 	%r18, %r7;
	add.s32 	%r19, %r6, 8192;
	add.s64 	%rd21, %rd17, -1;
	shr.u64 	%rd22, %rd21, 30;
	add.s64 	%rd23, %rd22, 1;
	min.u64 	%rd6, %rd23, %rd17;
	mov.b64 	%rd135, 0;
$L__BB24_2:
	@%p1 bra 	$L__BB24_30;
	setp.lt.u32 	%p5, %r1, 15;
	mov.b32 	%r471, 0;
	@%p5 bra 	$L__BB24_6;
	mov.u32 	%r468, %r19;
	mov.u32 	%r469, %r18;
$L__BB24_5:
	.pragma "nounroll";
	mov.b32 	%r190, 0;
	st.shared.u32 	[%r468+-8192], %r190;
	st.shared.u32 	[%r468+-7168], %r190;
	st.shared.u32 	[%r468+-6144], %r190;
	st.shared.u32 	[%r468+-5120], %r190;
	st.shared.u32 	[%r468+-4096], %r190;
	st.shared.u32 	[%r468+-3072], %r190;
	st.shared.u32 	[%r468+-2048], %r190;
	st.shared.u32 	[%r468+-1024], %r190;
	st.shared.u32 	[%r468], %r190;
	st.shared.u32 	[%r468+1024], %r190;
	st.shared.u32 	[%r468+2048], %r190;
	st.shared.u32 	[%r468+3072], %r190;
	st.shared.u32 	[%r468+4096], %r190;
	st.shared.u32 	[%r468+5120], %r190;
	st.shared.u32 	[%r468+6144], %r190;
	st.shared.u32 	[%r468+7168], %r190;
	add.s32 	%r469, %r469, 16;
	add.s32 	%r468, %r468, 16384;
	setp.ne.s32 	%p6, %r469, 0;
	mov.u32 	%r471, %r7;
	@%p6 bra 	$L__BB24_5;
$L__BB24_6:
	add.s32 	%r25, %r2, -1;
	setp.eq.s32 	%p7, %r2, 0;
	@%p7 bra 	$L__BB24_16;
	setp.lt.u32 	%p8, %r25, 7;
	@%p8 bra 	$L__BB24_9;
	shl.b32 	%r191, %r471, 10;
	add.s32 	%r192, %r6, %r191;
	mov.b32 	%r193, 0;
	st.shared.u32 	[%r192], %r193;
	st.shared.u32 	[%r192+1024], %r193;
	st.shared.u32 	[%r192+2048], %r193;
	st.shared.u32 	[%r192+3072], %r193;
	st.shared.u32 	[%r192+4096], %r193;
	st.shared.u32 	[%r192+5120], %r193;
	st.shared.u32 	[%r192+6144], %r193;
	st.shared.u32 	[%r192+7168], %r193;
	add.s32 	%r471, %r471, 8;
$L__BB24_9:
	setp.eq.s32 	%p9, %r3, 0;
	@%p9 bra 	$L__BB24_16;
	setp.lt.u32 	%p10, %r4, 3;
	@%p10 bra 	$L__BB24_12;
	shl.b32 	%r194, %r471, 10;
	add.s32 	%r195, %r6, %r194;
	mov.b32 	%r196, 0;
	st.shared.u32 	[%r195], %r196;
	st.shared.u32 	[%r195+1024], %r196;
	st.shared.u32 	[%r195+2048], %r196;
	st.shared.u32 	[%r195+3072], %r196;
	add.s32 	%r471, %r471, 4;
$L__BB24_12:
	setp.eq.s32 	%p11, %r5, 0;
	@%p11 bra 	$L__BB24_16;
	setp.eq.s32 	%p12, %r5, 1;
	shl.b32 	%r197, %r471, 10;
	add.s32 	%r30, %r6, %r197;
	mov.b32 	%r198, 0;
	st.shared.u32 	[%r30], %r198;
	@%p12 bra 	$L__BB24_16;
	setp.eq.s32 	%p13, %r5, 2;
	mov.b32 	%r199, 0;
	st.shared.u32 	[%r30+1024], %r199;
	@%p13 bra 	$L__BB24_16;
	mov.b32 	%r200, 0;
	st.shared.u32 	[%r30+2048], %r200;
$L__BB24_16:
	cvt.u32.u64 	%r201, %rd5;
	setp.gt.u32 	%p14, %r201, 127;
	@%p14 bra 	$L__BB24_30;
	setp.lt.u32 	%p15, %r1, 15;
	mov.b32 	%r475, 0;
	@%p15 bra 	$L__BB24_20;
	mov.b32 	%r473, 0;
$L__BB24_19:
	.pragma "nounroll";
	shl.b32 	%r204, %r473, 10;
	add.s32 	%r205, %r6, %r204;
	mov.b32 	%r206, 0;
	st.shared.u32 	[%r205+512], %r206;
	st.shared.u32 	[%r205+1536], %r206;
	st.shared.u32 	[%r205+2560], %r206;
	st.shared.u32 	[%r205+3584], %r206;
	st.shared.u32 	[%r205+4608], %r206;
	st.shared.u32 	[%r205+5632], %r206;
	st.shared.u32 	[%r205+6656], %r206;
	st.shared.u32 	[%r205+7680], %r206;
	st.shared.u32 	[%r205+8704], %r206;
	st.shared.u32 	[%r205+9728], %r206;
	st.shared.u32 	[%r205+10752], %r206;
	st.shared.u32 	[%r205+11776], %r206;
	st.shared.u32 	[%r205+12800], %r206;
	st.shared.u32 	[%r205+13824], %r206;
	st.shared.u32 	[%r205+14848], %r206;
	st.shared.u32 	[%r205+15872], %r206;
	add.s32 	%r473, %r473, 16;
	setp.ne.s32 	%p16, %r473, %r7;
	mov.u32 	%r475, %r7;
	@%p16 bra 	$L__BB24_19;
$L__BB24_20:
	setp.eq.s32 	%p17, %r2, 0;
	@%p17 bra 	$L__BB24_30;
	setp.lt.u32 	%p18, %r25, 7;
	@%p18 bra 	$L__BB24_23;
	shl.b32 	%r207, %r475, 10;
	add.s32 	%r208, %r6, %r207;
	mov.b32 	%r209, 0;
	st.shared.u32 	[%r208+512], %r209;
	st.shared.u32 	[%r208+1536], %r209;
	st.shared.u32 	[%r208+2560], %r209;
	st.shared.u32 	[%r208+3584], %r209;
	st.shared.u32 	[%r208+4608], %r209;
	st.shared.u32 	[%r208+5632], %r209;
	st.shared.u32 	[%r208+6656], %r209;
	st.shared.u32 	[%r208+7680], %r209;
	add.s32 	%r475, %r475, 8;
$L__BB24_23:
	setp.eq.s32 	%p19, %r3, 0;
	@%p19 bra 	$L__BB24_30;
	setp.lt.u32 	%p20, %r4, 3;
	@%p20 bra 	$L__BB24_26;
	shl.b32 	%r210, %r475, 10;
	add.s32 	%r211, %r6, %r210;
	mov.b32 	%r212, 0;
	st.shared.u32 	[%r211+512], %r212;
	st.shared.u32 	[%r211+1536], %r212;
	st.shared.u32 	[%r211+2560], %r212;
	st.shared.u32 	[%r211+3584], %r212;
	add.s32 	%r475, %r475, 4;
$L__BB24_26:
	setp.eq.s32 	%p21, %r5, 0;
	@%p21 bra 	$L__BB24_30;
	setp.eq.s32 	%p22, %r5, 1;
	shl.b32 	%r213, %r475, 10;
	add.s32 	%r38, %r6, %r213;
	mov.b32 	%r214, 0;
	st.shared.u32 	[%r38+512], %r214;
	@%p22 bra 	$L__BB24_30;
	setp.eq.s32 	%p23, %r5, 2;
	mov.b32 	%r215, 0;
	st.shared.u32 	[%r38+1536], %r215;
	@%p23 bra 	$L__BB24_30;
	mov.b32 	%r216, 0;
	st.shared.u32 	[%r38+2560], %r216;
$L__BB24_30:
	bar.sync 	0;
	bar.sync 	0;
	shl.b64 	%rd8, %rd135, 30;
	sub.s64 	%rd24, %rd17, %rd8;
	min.u64 	%rd9, %rd24, 1073741824;
	setp.le.u64 	%p24, %rd9, %rd3;
	@%p24 bra 	$L__BB24_70;
	mov.u64 	%rd136, %rd3;
$L__BB24_32:
	add.s64 	%rd11, %rd136, %rd8;
	sub.s64 	%rd12, %rd17, %rd11;
	setp.lt.u64 	%p25, %rd12, 2048;
	@%p25 bra 	$L__BB24_34;
	add.s64 	%rd27, %rd11, %rd5;
	shl.b64 	%rd28, %rd27, 2;
	add.s64 	%rd29, %rd1, %rd28;
	ld.global.u32 	%r507, [%rd29];
	ld.global.u32 	%r506, [%rd29+512];
	ld.global.u32 	%r505, [%rd29+1024];
	ld.global.u32 	%r504, [%rd29+1536];
	ld.global.u32 	%r503, [%rd29+2048];
	ld.global.u32 	%r502, [%rd29+2560];
	ld.global.u32 	%r501, [%rd29+3072];
	ld.global.u32 	%r500, [%rd29+3584];
	ld.global.u32 	%r499, [%rd29+4096];
	ld.global.u32 	%r498, [%rd29+4608];
	ld.global.u32 	%r497, [%rd29+5120];
	ld.global.u32 	%r496, [%rd29+5632];
	ld.global.u32 	%r495, [%rd29+6144];
	ld.global.u32 	%r494, [%rd29+6656];
	ld.global.u32 	%r493, [%rd29+7168];
	ld.global.u32 	%r492, [%rd29+7680];
	bra.uni 	$L__BB24_66;
$L__BB24_34:
	cvt.u32.u64 	%r218, %rd5;
	cvt.u32.u64 	%r55, %rd12;
	setp.ge.s32 	%p26, %r218, %r55;
	add.s64 	%rd25, %rd11, %rd5;
	shl.b64 	%rd26, %rd25, 2;
	add.s64 	%rd13, %rd1, %rd26;
	mov.b32 	%r507, 2147483647;
	@%p26 bra 	$L__BB24_36;
	ld.global.u32 	%r507, [%rd13];
$L__BB24_36:
	setp.ge.s32 	%p27, %r8, %r55;
	mov.b32 	%r506, 2147483647;
	@%p27 bra 	$L__BB24_38;
	ld.global.u32 	%r506, [%rd13+512];
$L__BB24_38:
	setp.ge.s32 	%p28, %r9, %r55;
	mov.b32 	%r505, 2147483647;
	@%p28 bra 	$L__BB24_40;
	ld.global.u32 	%r505, [%rd13+1024];
$L__BB24_40:
	setp.ge.s32 	%p29, %r10, %r55;
	mov.b32 	%r504, 2147483647;
	@%p29 bra 	$L__BB24_42;
	ld.global.u32 	%r504, [%rd13+1536];
$L__BB24_42:
	setp.ge.s32 	%p30, %r11, %r55;
	mov.b32 	%r503, 2147483647;
	@%p30 bra 	$L__BB24_44;
	ld.global.u32 	%r503, [%rd13+2048];
$L__BB24_44:
	setp.ge.s32 	%p31, %r12, %r55;
	mov.b32 	%r502, 2147483647;
	@%p31 bra 	$L__BB24_46;
	ld.global.u32 	%r502, [%rd13+2560];
$L__BB24_46:
	setp.ge.s32 	%p32, %r13, %r55;
	mov.b32 	%r501, 2147483647;
	@%p32 bra 	$L__BB24_48;
	ld.global.u32 	%r501, [%rd13+3072];
$L__BB24_48:
	mov.u32 	%r226, %tid.x;
	add.s32 	%r227, %r226, 896;
	setp.ge.s32 	%p33, %r227, %r55;
	mov.b32 	%r500, 2147483647;
	@%p33 bra 	$L__BB24_50;
	ld.global.u32 	%r500, [%rd13+3584];
$L__BB24_50:
	setp.ge.s32 	%p34, %r14, %r55;
	mov.b32 	%r499, 2147483647;
	@%p34 bra 	$L__BB24_52;
	ld.global.u32 	%r499, [%rd13+4096];
$L__BB24_52:
	add.s32 	%r231, %r226, 1152;
	setp.ge.s32 	%p35, %r231, %r55;
	mov.b32 	%r498, 2147483647;
	@%p35 bra 	$L__BB24_54;
	ld.global.u32 	%r498, [%rd13+4608];
$L__BB24_54:
	add.s32 	%r234, %r226, 1280;
	setp.ge.s32 	%p36, %r234, %r55;
	mov.b32 	%r497, 2147483647;
	@%p36 bra 	$L__BB24_56;
	ld.global.u32 	%r497, [%rd13+5120];
$L__BB24_56:
	add.s32 	%r237, %r226, 1408;
	setp.ge.s32 	%p37, %r237, %r55;
	mov.b32 	%r496, 2147483647;
	@%p37 bra 	$L__BB24_58;
	ld.global.u32 	%r496, [%rd13+5632];
$L__BB24_58:
	add.s32 	%r240, %r226, 1536;
	setp.ge.s32 	%p38, %r240, %r55;
	mov.b32 	%r495, 2147483647;
	@%p38 bra 	$L__BB24_60;
	ld.global.u32 	%r495, [%rd13+6144];
$L__BB24_60:
	add.s32 	%r243, %r226, 1664;
	setp.ge.s32 	%p39, %r243, %r55;
	mov.b32 	%r494, 2147483647;
	@%p39 bra 	$L__BB24_62;
	ld.global.u32 	%r494, [%rd13+6656];
$L__BB24_62:
	add.s32 	%r246, %r226, 1792;
	setp.ge.s32 	%p40, %r246, %r55;
	mov.b32 	%r493, 2147483647;
	@%p40 bra 	$L__BB24_64;
	ld.global.u32 	%r493, [%rd13+7168];
$L__BB24_64:
	setp.ge.s32 	%p41, %r15, %r55;
	mov.b32 	%r492, 2147483647;
	@%p41 bra 	$L__BB24_66;
	ld.global.u32 	%r492, [%rd13+7680];
$L__BB24_66:
	setp.le.s32 	%p42, %r175, %r174;
	@%p42 bra 	$L__BB24_69;
	setp.gt.s32 	%p43, %r507, -1;
	selp.b32 	%r249, -2147483648, -1, %p43;
	xor.b32  	%r250, %r249, %r507;
	setp.gt.s32 	%p44, %r506, -1;
	selp.b32 	%r251, -2147483648, -1, %p44;
	xor.b32  	%r252, %r251, %r506;
	setp.gt.s32 	%p45, %r505, -1;
	selp.b32 	%r253, -2147483648, -1, %p45;
	xor.b32  	%r254, %r253, %r505;
	setp.gt.s32 	%p46, %r504, -1;
	selp.b32 	%r255, -2147483648, -1, %p46;
	xor.b32  	%r256, %r255, %r504;
	setp.gt.s32 	%p47, %r503, -1;
	selp.b32 	%r257, -2147483648, -1, %p47;
	xor.b32  	%r258, %r257, %r503;
	setp.gt.s32 	%p48, %r502, -1;
	selp.b32 	%r259, -2147483648, -1, %p48;
	xor.b32  	%r260, %r259, %r502;
	setp.gt.s32 	%p49, %r501, -1;
	selp.b32 	%r261, -2147483648, -1, %p49;
	xor.b32  	%r262, %r261, %r501;
	setp.gt.s32 	%p50, %r500, -1;
	selp.b32 	%r263, -2147483648, -1, %p50;
	xor.b32  	%r264, %r263, %r500;
	setp.gt.s32 	%p51, %r499, -1;
	selp.b32 	%r265, -2147483648, -1, %p51;
	xor.b32  	%r266, %r265, %r499;
	setp.gt.s32 	%p52, %r498, -1;
	selp.b32 	%r267, -2147483648, -1, %p52;
	xor.b32  	%r268, %r267, %r498;
	setp.gt.s32 	%p53, %r497, -1;
	selp.b32 	%r269, -2147483648, -1, %p53;
	xor.b32  	%r270, %r269, %r497;
	setp.gt.s32 	%p54, %r496, -1;
	selp.b32 	%r271, -2147483648, -1, %p54;
	xor.b32  	%r272, %r271, %r496;
	setp.gt.s32 	%p55, %r495, -1;
	selp.b32 	%r273, -2147483648, -1, %p55;
	xor.b32  	%r274, %r273, %r495;
	setp.gt.s32 	%p56, %r494, -1;
	selp.b32 	%r275, -2147483648, -1, %p56;
	xor.b32  	%r276, %r275, %r494;
	setp.gt.s32 	%p57, %r493, -1;
	selp.b32 	%r277, -2147483648, -1, %p57;
	xor.b32  	%r278, %r277, %r493;
	setp.gt.s32 	%p58, %r492, -1;
	selp.b32 	%r279, -2147483648, -1, %p58;
	xor.b32  	%r280, %r279, %r492;
	setp.eq.s32 	%p59, %r250, 2147483647;
	selp.b32 	%r103, -2147483648, %r250, %p59;
	setp.eq.s32 	%p60, %r252, 2147483647;
	selp.b32 	%r104, -2147483648, %r252, %p60;
	setp.eq.s32 	%p61, %r254, 2147483647;
	selp.b32 	%r105, -2147483648, %r254, %p61;
	setp.eq.s32 	%p62, %r256, 2147483647;
	selp.b32 	%r106, -2147483648, %r256, %p62;
	setp.eq.s32 	%p63, %r258, 2147483647;
	selp.b32 	%r107, -2147483648, %r258, %p63;
	setp.eq.s32 	%p64, %r260, 2147483647;
	selp.b32 	%r108, -2147483648, %r260, %p64;
	setp.eq.s32 	%p65, %r262, 2147483647;
	selp.b32 	%r109, -2147483648, %r262, %p65;
	setp.eq.s32 	%p66, %r264, 2147483647;
	selp.b32 	%r110, -2147483648, %r264, %p66;
	setp.eq.s32 	%p67, %r266, 2147483647;
	selp.b32 	%r111, -2147483648, %r266, %p67;
	setp.eq.s32 	%p68, %r268, 2147483647;
	selp.b32 	%r112, -2147483648, %r268, %p68;
	setp.eq.s32 	%p69, %r270, 2147483647;
	selp.b32 	%r113, -2147483648, %r270, %p69;
	setp.eq.s32 	%p70, %r272, 2147483647;
	selp.b32 	%r114, -2147483648, %r272, %p70;
	setp.eq.s32 	%p71, %r274, 2147483647;
	selp.b32 	%r115, -2147483648, %r274, %p71;
	setp.eq.s32 	%p72, %r276, 2147483647;
	selp.b32 	%r116, -2147483648, %r276, %p72;
	setp.eq.s32 	%p73, %r278, 2147483647;
	selp.b32 	%r117, -2147483648, %r278, %p73;
	setp.eq.s32 	%p74, %r280, 2147483647;
	selp.b32 	%r118, -2147483648, %r280, %p74;
	mov.b32 	%r508, 0;
	mov.u32 	%r509, %r174;
$L__BB24_68:
	sub.s32 	%r281, %r175, %r509;
	shl.b32 	%r282, %r508, 10;
	mov.u32 	%r283, _ZZN3cub18CUB_300001_SM_10006detail10radix_sort30DeviceRadixSortHistogramKernelINS1_5radix10policy_hubIfNS0_8NullTypeEyE10Policy1000ELNS0_9SortOrderE0EfyNS1_21identity_decomposer_tEEEvPT2_PKT1_SB_iiT3_E12temp_storage;
	add.s32 	%r284, %r283, %r282;
	min.s32 	%r285, %r281, 8;
	mov.b32 	%r286, -1;
	shl.b32 	%r287, %r286, %r285;
	not.b32 	%r288, %r287;
	shr.u32 	%r289, %r103, %r509;
	and.b32  	%r290, %r289, %r288;
	shl.b32 	%r291, %r290, 2;
	add.s32 	%r292, %r284, %r291;
	atom.shared.add.u32 	%r293, [%r292], 1;
	shr.u32 	%r294, %r104, %r509;
	and.b32  	%r295, %r294, %r288;
	shl.b32 	%r296, %r295, 2;
	add.s32 	%r297, %r284, %r296;
	atom.shared.add.u32 	%r298, [%r297], 1;
	shr.u32 	%r299, %r105, %r509;
	and.b32  	%r300, %r299, %r288;
	shl.b32 	%r301, %r300, 2;
	add.s32 	%r302, %r284, %r301;
	atom.shared.add.u32 	%r303, [%r302], 1;
	shr.u32 	%r304, %r106, %r509;
	and.b32  	%r305, %r304, %r288;
	shl.b32 	%r306, %r305, 2;
	add.s32 	%r307, %r284, %r306;
	atom.shared.add.u32 	%r308, [%r307], 1;
	shr.u32 	%r309, %r107, %r509;
	and.b32  	%r310, %r309, %r288;
	shl.b32 	%r311, %r310, 2;
	add.s32 	%r312, %r284, %r311;
	atom.shared.add.u32 	%r313, [%r312], 1;
	shr.u32 	%r314, %r108, %r509;
	and.b32  	%r315, %r314, %r288;
	shl.b32 	%r316, %r315, 2;
	add.s32 	%r317, %r284, %r316;
	atom.shared.add.u32 	%r318, [%r317], 1;
	shr.u32 	%r319, %r109, %r509;
	and.b32  	%r320, %r319, %r288;
	shl.b32 	%r321, %r320, 2;
	add.s32 	%r322, %r284, %r321;
	atom.shared.add.u32 	%r323, [%r322], 1;
	shr.u32 	%r324, %r110, %r509;
	and.b32  	%r325, %r324, %r288;
	shl.b32 	%r326, %r325, 2;
	add.s32 	%r327, %r284, %r326;
	atom.shared.add.u32 	%r328, [%r327], 1;
	shr.u32 	%r329, %r111, %r509;
	and.b32  	%r330, %r329, %r288;
	shl.b32 	%r331, %r330, 2;
	add.s32 	%r332, %r284, %r331;
	atom.shared.add.u32 	%r333, [%r332], 1;
	shr.u32 	%r334, %r112, %r509;
	and.b32  	%r335, %r334, %r288;
	shl.b32 	%r336, %r335, 2;
	add.s32 	%r337, %r284, %r336;
	atom.shared.add.u32 	%r338, [%r337], 1;
	shr.u32 	%r339, %r113, %r509;
	and.b32  	%r340, %r339, %r288;
	shl.b32 	%r341, %r340, 2;
	add.s32 	%r342, %r284, %r341;
	atom.shared.add.u32 	%r343, [%r342], 1;
	shr.u32 	%r344, %r114, %r509;
	and.b32  	%r345, %r344, %r288;
	shl.b32 	%r346, %r345, 2;
	add.s32 	%r347, %r284, %r346;
	atom.shared.add.u32 	%r348, [%r347], 1;
	shr.u32 	%r349, %r115, %r509;
	and.b32  	%r350, %r349, %r288;
	shl.b32 	%r351, %r350, 2;
	add.s32 	%r352, %r284, %r351;
	atom.shared.add.u32 	%r353, [%r352], 1;
	shr.u32 	%r354, %r116, %r509;
	and.b32  	%r355, %r354, %r288;
	shl.b32 	%r356, %r355, 2;
	add.s32 	%r357, %r284, %r356;
	atom.shared.add.u32 	%r358, [%r357], 1;
	shr.u32 	%r359, %r117, %r509;
	and.b32  	%r360, %r359, %r288;
	shl.b32 	%r361, %r360, 2;
	add.s32 	%r362, %r284, %r361;
	atom.shared.add.u32 	%r363, [%r362], 1;
	shr.u32 	%r364, %r118, %r509;
	and.b32  	%r365, %r364, %r288;
	shl.b32 	%r366, %r365, 2;
	add.s32 	%r367, %r284, %r366;
	atom.shared.add.u32 	%r368, [%r367], 1;
	add.s32 	%r509, %r509, 8;
	add.s32 	%r508, %r508, 1;
	setp.lt.s32 	%p75, %r509, %r175;
	@%p75 bra 	$L__BB24_68;
$L__BB24_69:
	add.s64 	%rd136, %rd136, %rd4;
	setp.lt.u64 	%p76, %rd136, %rd9;
	@%p76 bra 	$L__BB24_32;
$L__BB24_70:
	bar.sync 	0;
	@%p1 bra 	$L__BB24_152;
	setp.lt.u32 	%p77, %r1, 7;
	mov.b32 	%r512, 0;
	@%p77 bra 	$L__BB24_90;
	mov.b32 	%r510, 0;
$L__BB24_73:
	.pragma "nounroll";
	shl.b32 	%r371, %r510, 10;
	add.s32 	%r124, %r6, %r371;
	ld.shared.u32 	%r125, [%r124];
	setp.eq.s32 	%p78, %r125, 0;
	@%p78 bra 	$L__BB24_75;
	cvt.u32.u64 	%r372, %rd5;
	shl.b32 	%r373, %r510, 8;
	add.s32 	%r374, %r373, %r372;
	mul.wide.u32 	%rd30, %r374, 8;
	add.s64 	%rd31, %rd2, %rd30;
	cvt.u64.u32 	%rd32, %r125;
	atom.global.add.u64 	%rd33, [%rd31], %rd32;
$L__BB24_75:
	ld.shared.u32 	%r126, [%r124+1024];
	setp.eq.s32 	%p79, %r126, 0;
	@%p79 bra 	$L__BB24_77;
	cvt.u32.u64 	%r375, %rd5;
	shl.b32 	%r376, %r510, 8;
	add.s32 	%r377, %r376, %r375;
	add.s32 	%r378, %r377, 256;
	mul.wide.u32 	%rd34, %r378, 8;
	add.s64 	%rd35, %rd2, %rd34;
	cvt.u64.u32 	%rd36, %r126;
	atom.global.add.u64 	%rd37, [%rd35], %rd36;
$L__BB24_77:
	ld.shared.u32 	%r127, [%r124+2048];
	setp.eq.s32 	%p80, %r127, 0;
	@%p80 bra 	$L__BB24_79;
	cvt.u32.u64 	%r379, %rd5;
	shl.b32 	%r380, %r510, 8;
	add.s32 	%r381, %r380, %r379;
	add.s32 	%r382, %r381, 512;
	mul.wide.u32 	%rd38, %r382, 8;
	add.s64 	%rd39, %rd2, %rd38;
	cvt.u64.u32 	%rd40, %r127;
	atom.global.add.u64 	%rd41, [%rd39], %rd40;
$L__BB24_79:
	ld.shared.u32 	%r128, [%r124+3072];
	setp.eq.s32 	%p81, %r128, 0;
	@%p81 bra 	$L__BB24_81;
	cvt.u32.u64 	%r383, %rd5;
	shl.b32 	%r384, %r510, 8;
	add.s32 	%r385, %r384, %r383;
	add.s32 	%r386, %r385, 768;
	mul.wide.u32 	%rd42, %r386, 8;
	add.s64 	%rd43, %rd2, %rd42;
	cvt.u64.u32 	%rd44, %r128;
	atom.global.add.u64 	%rd45, [%rd43], %rd44;
$L__BB24_81:
	ld.shared.u32 	%r129, [%r124+4096];
	setp.eq.s32 	%p82, %r129, 0;
	@%p82 bra 	$L__BB24_83;
	cvt.u32.u64 	%r387, %rd5;
	shl.b32 	%r388, %r510, 8;
	add.s32 	%r389, %r388, %r387;
	add.s32 	%r390, %r389, 1024;
	mul.wide.u32 	%rd46, %r390, 8;
	add.s64 	%rd47, %rd2, %rd46;
	cvt.u64.u32 	%rd48, %r129;
	atom.global.add.u64 	%rd49, [%rd47], %rd48;
$L__BB24_83:
	ld.shared.u32 	%r130, [%r124+5120];
	setp.eq.s32 	%p83, %r130, 0;
	@%p83 bra 	$L__BB24_85;
	cvt.u32.u64 	%r391, %rd5;
	shl.b32 	%r392, %r510, 8;
	add.s32 	%r393, %r392, %r391;
	add.s32 	%r394, %r393, 1280;
	mul.wide.u32 	%rd50, %r394, 8;
	add.s64 	%rd51, %rd2, %rd50;
	cvt.u64.u32 	%rd52, %r130;
	atom.global.add.u64 	%rd53, [%rd51], %rd52;
$L__BB24_85:
	ld.shared.u32 	%r131, [%r124+6144];
	setp.eq.s32 	%p84, %r131, 0;
	@%p84 bra 	$L__BB24_87;
	cvt.u32.u64 	%r395, %rd5;
	shl.b32 	%r396, %r510, 8;
	add.s32 	%r397, %r396, %r395;
	add.s32 	%r398, %r397, 1536;
	mul.wide.u32 	%rd54, %r398, 8;
	add.s64 	%rd55, %rd2, %rd54;
	cvt.u64.u32 	%rd56, %r131;
	atom.global.add.u64 	%rd57, [%rd55], %rd56;
$L__BB24_87:
	ld.shared.u32 	%r132, [%r124+7168];
	setp.eq.s32 	%p85, %r132, 0;
	@%p85 bra 	$L__BB24_89;
	cvt.u32.u64 	%r399, %rd5;
	shl.b32 	%r400, %r510, 8;
	add.s32 	%r401, %r400, %r399;
	add.s32 	%r402, %r401, 1792;
	mul.wide.u32 	%rd58, %r402, 8;
	add.s64 	%rd59, %rd2, %rd58;
	cvt.u64.u32 	%rd60, %r132;
	atom.global.add.u64 	%rd61, [%rd59], %rd60;
$L__BB24_89:
	add.s32 	%r510, %r510, 8;
	setp.ne.s32 	%p86, %r510, %r16;
	mov.u32 	%r512, %r16;
	@%p86 bra 	$L__BB24_73;
$L__BB24_90:
	add.s32 	%r135, %r5, -1;
	setp.eq.s32 	%p87, %r3, 0;
	@%p87 bra 	$L__BB24_111;
	setp.lt.u32 	%p88, %r4, 3;
	@%p88 bra 	$L__BB24_101;
	shl.b32 	%r403, %r512, 10;
	add.s32 	%r136, %r6, %r403;
	ld.shared.u32 	%r137, [%r136];
	setp.eq.s32 	%p89, %r137, 0;
	@%p89 bra 	$L__BB24_94;
	cvt.u32.u64 	%r404, %rd5;
	shl.b32 	%r405, %r512, 8;
	add.s32 	%r406, %r405, %r404;
	mul.wide.u32 	%rd62, %r406, 8;
	add.s64 	%rd63, %rd2, %rd62;
	cvt.u64.u32 	%rd64, %r137;
	atom.global.add.u64 	%rd65, [%rd63], %rd64;
$L__BB24_94:
	ld.shared.u32 	%r138, [%r136+1024];
	setp.eq.s32 	%p90, %r138, 0;
	@%p90 bra 	$L__BB24_96;
	cvt.u32.u64 	%r407, %rd5;
	shl.b32 	%r408, %r512, 8;
	add.s32 	%r409, %r408, %r407;
	add.s32 	%r410, %r409, 256;
	mul.wide.u32 	%rd66, %r410, 8;
	add.s64 	%rd67, %rd2, %rd66;
	cvt.u64.u32 	%rd68, %r138;
	atom.global.add.u64 	%rd69, [%rd67], %rd68;
$L__BB24_96:
	ld.shared.u32 	%r139, [%r136+2048];
	setp.eq.s32 	%p91, %r139, 0;
	@%p91 bra 	$L__BB24_98;
	cvt.u32.u64 	%r411, %rd5;
	shl.b32 	%r412, %r512, 8;
	add.s32 	%r413, %r412, %r411;
	add.s32 	%r414, %r413, 512;
	mul.wide.u32 	%rd70, %r414, 8;
	add.s64 	%rd71, %rd2, %rd70;
	cvt.u64.u32 	%rd72, %r139;
	atom.global.add.u64 	%rd73, [%rd71], %rd72;
$L__BB24_98:
	ld.shared.u32 	%r140, [%r136+3072];
	setp.eq.s32 	%p92, %r140, 0;
	@%p92 bra 	$L__BB24_100;
	cvt.u32.u64 	%r415, %rd5;
	shl.b32 	%r416, %r512, 8;
	add.s32 	%r417, %r416, %r415;
	add.s32 	%r418, %r417, 768;
	mul.wide.u32 	%rd74, %r418, 8;
	add.s64 	%rd75, %rd2, %rd74;
	cvt.u64.u32 	%rd76, %r140;
	atom.global.add.u64 	%rd77, [%rd75], %rd76;
$L__BB24_100:
	add.s32 	%r512, %r512, 4;
$L__BB24_101:
	setp.eq.s32 	%p93, %r5, 0;
	@%p93 bra 	$L__BB24_111;
	setp.eq.s32 	%p94, %r135, 0;
	@%p94 bra 	$L__BB24_108;
	shl.b32 	%r419, %r512, 10;
	add.s32 	%r143, %r6, %r419;
	ld.shared.u32 	%r144, [%r143];
	setp.eq.s32 	%p95, %r144, 0;
	@%p95 bra 	$L__BB24_105;
	cvt.u32.u64 	%r420, %rd5;
	shl.b32 	%r421, %r512, 8;
	add.s32 	%r422, %r421, %r420;
	mul.wide.u32 	%rd78, %r422, 8;
	add.s64 	%rd79, %rd2, %rd78;
	cvt.u64.u32 	%rd80, %r144;
	atom.global.add.u64 	%rd81, [%rd79], %rd80;
$L__BB24_105:
	ld.shared.u32 	%r145, [%r143+1024];
	setp.eq.s32 	%p96, %r145, 0;
	@%p96 bra 	$L__BB24_107;
	cvt.u32.u64 	%r423, %rd5;
	shl.b32 	%r424, %r512, 8;
	add.s32 	%r425, %r424, %r423;
	add.s32 	%r426, %r425, 256;
	mul.wide.u32 	%rd82, %r426, 8;
	add.s64 	%rd83, %rd2, %rd82;
	cvt.u64.u32 	%rd84, %r145;
	atom.global.add.u64 	%rd85, [%rd83], %rd84;
$L__BB24_107:
	add.s32 	%r512, %r512, 2;
$L__BB24_108:
	setp.eq.s32 	%p97, %r17, 0;
	@%p97 bra 	$L__BB24_111;
	shl.b32 	%r427, %r512, 10;
	add.s32 	%r428, %r6, %r427;
	ld.shared.u32 	%r148, [%r428];
	setp.eq.s32 	%p98, %r148, 0;
	@%p98 bra 	$L__BB24_111;
	cvt.u32.u64 	%r429, %rd5;
	shl.b32 	%r430, %r512, 8;
	add.s32 	%r431, %r430, %r429;
	mul.wide.u32 	%rd86, %r431, 8;
	add.s64 	%rd87, %rd2, %rd86;
	cvt.u64.u32 	%rd88, %r148;
	atom.global.add.u64 	%rd89, [%rd87], %rd88;
$L__BB24_111:
	cvt.u32.u64 	%r432, %rd5;
	setp.gt.u32 	%p99, %r432, 127;
	@%p99 bra 	$L__BB24_152;
	setp.lt.u32 	%p100, %r1, 7;
	mov.b32 	%r516, 0;
	@%p100 bra 	$L__BB24_131;
	mov.b32 	%r514, 0;
$L__BB24_114:
	.pragma "nounroll";
	shl.b32 	%r436, %r514, 10;
	add.s32 	%r150, %r6, %r436;
	ld.shared.u32 	%r151, [%r150+512];
	setp.eq.s32 	%p101, %r151, 0;
	shl.b32 	%r437, %r514, 8;
	add.s32 	%r438, %r437, %r432;
	mul.wide.u32 	%rd90, %r438, 8;
	add.s64 	%rd15, %rd2, %rd90;
	@%p101 bra 	$L__BB24_116;
	cvt.u64.u32 	%rd91, %r151;
	atom.global.add.u64 	%rd92, [%rd15+1024], %rd91;
$L__BB24_116:
	ld.shared.u32 	%r152, [%r150+1536];
	setp.eq.s32 	%p102, %r152, 0;
	@%p102 bra 	$L__BB24_118;
	cvt.u64.u32 	%rd93, %r152;
	atom.global.add.u64 	%rd94, [%rd15+3072], %rd93;
$L__BB24_118:
	ld.shared.u32 	%r153, [%r150+2560];
	setp.eq.s32 	%p103, %r153, 0;
	@%p103 bra 	$L__BB24_120;
	cvt.u64.u32 	%rd95, %r153;
	atom.global.add.u64 	%rd96, [%rd15+5120], %rd95;
$L__BB24_120:
	ld.shared.u32 	%r154, [%r150+3584];
	setp.eq.s32 	%p104, %r154, 0;
	@%p104 bra 	$L__BB24_122;
	cvt.u64.u32 	%rd97, %r154;
	atom.global.add.u64 	%rd98, [%rd15+7168], %rd97;
$L__BB24_122:
	ld.shared.u32 	%r155, [%r150+4608];
	setp.eq.s32 	%p105, %r155, 0;
	@%p105 bra 	$L__BB24_124;
	cvt.u64.u32 	%rd99, %r155;
	atom.global.add.u64 	%rd100, [%rd15+9216], %rd99;
$L__BB24_124:
	ld.shared.u32 	%r156, [%r150+5632];
	setp.eq.s32 	%p106, %r156, 0;
	@%p106 bra 	$L__BB24_126;
	cvt.u64.u32 	%rd101, %r156;
	atom.global.add.u64 	%rd102, [%rd15+11264], %rd101;
$L__BB24_126:
	ld.shared.u32 	%r157, [%r150+6656];
	setp.eq.s32 	%p107, %r157, 0;
	@%p107 bra 	$L__BB24_128;
	cvt.u64.u32 	%rd103, %r157;
	atom.global.add.u64 	%rd104, [%rd15+13312], %rd103;
$L__BB24_128:
	ld.shared.u32 	%r158, [%r150+7680];
	setp.eq.s32 	%p108, %r158, 0;
	@%p108 bra 	$L__BB24_130;
	cvt.u64.u32 	%rd105, %r158;
	atom.global.add.u64 	%rd106, [%rd15+15360], %rd105;
$L__BB24_130:
	add.s32 	%r514, %r514, 8;
	setp.ne.s32 	%p109, %r514, %r16;
	mov.u32 	%r516, %r16;
	@%p109 bra 	$L__BB24_114;
$L__BB24_131:
	setp.eq.s32 	%p110, %r3, 0;
	@%p110 bra 	$L__BB24_152;
	setp.lt.u32 	%p111, %r4, 3;
	@%p111 bra 	$L__BB24_142;
	shl.b32 	%r439, %r516, 10;
	add.s32 	%r161, %r6, %r439;
	ld.shared.u32 	%r162, [%r161+512];
	setp.eq.s32 	%p112, %r162, 0;
	@%p112 bra 	$L__BB24_135;
	shl.b32 	%r441, %r516, 8;
	add.s32 	%r442, %r441, %r432;
	mul.wide.u32 	%rd107, %r442, 8;
	add.s64 	%rd108, %rd2, %rd107;
	cvt.u64.u32 	%rd109, %r162;
	atom.global.add.u64 	%rd110, [%rd108+1024], %rd109;
$L__BB24_135:
	ld.shared.u32 	%r163, [%r161+1536];
	setp.eq.s32 	%p113, %r163, 0;
	@%p113 bra 	$L__BB24_137;
	shl.b32 	%r444, %r516, 8;
	add.s32 	%r445, %r444, %r432;
	add.s32 	%r446, %r445, 256;
	mul.wide.u32 	%rd111, %r446, 8;
	add.s64 	%rd112, %rd2, %rd111;
	cvt.u64.u32 	%rd113, %r163;
	atom.global.add.u64 	%rd114, [%rd112+1024], %rd113;
$L__BB24_137:
	ld.shared.u32 	%r164, [%r161+2560];
	setp.eq.s32 	%p114, %r164, 0;
	@%p114 bra 	$L__BB24_139;
	shl.b32 	%r448, %r516, 8;
	add.s32 	%r449, %r448, %r432;
	add.s32 	%r450, %r449, 512;
	mul.wide.u32 	%rd115, %r450, 8;
	add.s64 	%rd116, %rd2, %rd115;
	cvt.u64.u32 	%rd117, %r164;
	atom.global.add.u64 	%rd118, [%rd116+1024], %rd117;
$L__BB24_139:
	ld.shared.u32 	%r165, [%r161+3584];
	setp.eq.s32 	%p115, %r165, 0;
	@%p115 bra 	$L__BB24_141;
	shl.b32 	%r452, %r516, 8;
	add.s32 	%r453, %r452, %r432;
	add.s32 	%r454, %r453, 768;
	mul.wide.u32 	%rd119, %r454, 8;
	add.s64 	%rd120, %rd2, %rd119;
	cvt.u64.u32 	%rd121, %r165;
	atom.global.add.u64 	%rd122, [%rd120+1024], %rd121;
$L__BB24_141:
	add.s32 	%r516, %r516, 4;
$L__BB24_142:
	setp.eq.s32 	%p116, %r5, 0;
	@%p116 bra 	$L__BB24_152;
	setp.eq.s32 	%p117, %r135, 0;
	@%p117 bra 	$L__BB24_149;
	shl.b32 	%r455, %r516, 10;
	add.s32 	%r168, %r6, %r455;
	ld.shared.u32 	%r169, [%r168+512];
	setp.eq.s32 	%p118, %r169, 0;
	@%p118 bra 	$L__BB24_146;
	shl.b32 	%r457, %r516, 8;
	add.s32 	%r458, %r457, %r432;
	mul.wide.u32 	%rd123, %r458, 8;
	add.s64 	%rd124, %rd2, %rd123;
	cvt.u64.u32 	%rd125, %r169;
	atom.global.add.u64 	%rd126, [%rd124+1024], %rd125;
$L__BB24_146:
	ld.shared.u32 	%r170, [%r168+1536];
	setp.eq.s32 	%p119, %r170, 0;
	@%p119 bra 	$L__BB24_148;
	shl.b32 	%r460, %r516, 8;
	add.s32 	%r461, %r460, %r432;
	add.s32 	%r462, %r461, 256;
	mul.wide.u32 	%rd127, %r462, 8;
	add.s64 	%rd128, %rd2, %rd127;
	cvt.u64.u32 	%rd129, %r170;
	atom.global.add.u64 	%rd130, [%rd128+1024], %rd129;
$L__BB24_148:
	add.s32 	%r516, %r516, 2;
$L__BB24_149:
	setp.eq.s32 	%p120, %r17, 0;
	@%p120 bra 	$L__BB24_152;
	shl.b32 	%r463, %r516, 10;
	add.s32 	%r464, %r6, %r463;
	ld.shared.u32 	%r173, [%r464+512];
	setp.eq.s32 	%p121, %r173, 0;
	@%p121 bra 	$L__BB24_152;
	shl.b32 	%r466, %r516, 8;
	add.s32 	%r467, %r466, %r432;
	mul.wide.u32 	%rd131, %r467, 8;
	add.s64 	%rd132, %rd2, %rd131;
	cvt.u64.u32 	%rd133, %r173;
	atom.global.add.u64 	%rd134, [%rd132+1024], %rd133;
$L__BB24_152:
	bar.sync 	0;
	add.s64 	%rd135, %rd135, 1;
	setp.ne.s64 	%p122, %rd135, %rd6;
	@%p122 bra 	$L__BB24_2;
$L__BB24_153:
	ret;

}
	// .globl	_ZN3cub18CUB_300001_SM_10006detail10radix_sort33DeviceRadixSortExclusiveSumKernelINS1_5radix10policy_hubIfNS0_8NullTypeEyE10Policy1000EyEEvPT0_
.visible .entry _ZN3cub18CUB_300001_SM_10006detail10radix_sort33DeviceRadixSortExclusiveSumKernelINS1_5radix10policy_hubIfNS0_8NullTypeEyE10Policy1000EyEEvPT0_(
	.param .u64 .ptr .align 1 _ZN3cub18CUB_300001_SM_10006detail10radix_sort33DeviceRadixSortExclusiveSumKernelINS1_5radix10policy_hubIfNS0_8NullTypeEyE10Policy1000EyEEvPT0__param_0
)
{
	.reg .pred 	%p<4>;
	.reg .b32 	%r<28>;
	.reg .b64 	%rd<54>;
	// demoted variable
	.shared .align 16 .b8 _ZZN3cub18CUB_300001_SM_10006detail10radix_sort33DeviceRadixSortExclusiveSumKernelINS1_5radix10policy_hubIfNS0_8NullTypeEyE10Policy1000EyEEvPT0_E12temp_storage[2336];
	ld.param.u64 	%rd5, [_ZN3cub18CUB_300001_SM_10006detail10radix_sort33DeviceRadixSortExclusiveSumKernelINS1_5radix10policy_hubIfNS0_8NullTypeEyE10Policy1000EyEEvPT0__param_0];
	cvta.to.global.u64 	%rd6, %rd5;
	mov.u32 	%r3, %ctaid.x;
	shl.b32 	%r4, %r3, 8;
	mov.u32 	%r1, %tid.x;
	setp.gt.u32 	%p1, %r1, 255;
	add.s32 	%r5, %r4, %r1;
	mul.wide.s32 	%rd7, %r5, 8;
	add.s64 	%rd1, %rd6, %rd7;
	@%p1 bra 	$L__BB25_2;
	ld.global.u64 	%rd53, [%rd1];
$L__BB25_2:
	shr.u32 	%r6, %r1, 3;
	add.s32 	%r7, %r6, %r1;
	shl.b32 	%r8, %r7, 3;
	mov.u32 	%r9, _ZZN3cub18CUB_300001_SM_10006detail10radix_sort33DeviceRadixSortExclusiveSumKernelINS1_5radix10policy_hubIfNS0_8NullTypeEyE10Policy1000EyEEvPT0_E12temp_storage;
	add.s32 	%r10, %r9, %r8;
	add.s32 	%r2, %r10, 16;
	st.shared.u64 	[%r10+16], %rd53;
	bar.sync 	0;
	setp.gt.u32 	%p2, %r1, 31;
	@%p2 bra 	$L__BB25_4;
	mad.lo.s32 	%r27, %r1, 72, %r9;
	ld.shared.u64 	%rd23, [%r27+16];
	ld.shared.u64 	%rd24, [%r27+24];
	ld.shared.u64 	%rd25, [%r27+32];
	ld.shared.u64 	%rd26, [%r27+40];
	ld.shared.u64 	%rd27, [%r27+48];
	ld.shared.u64 	%rd28, [%r27+56];
	ld.shared.u64 	%rd29, [%r27+64];
	ld.shared.u64 	%rd30, [%r27+72];
	add.s64 	%rd31, %rd24, %rd23;
	add.s64 	%rd32, %rd31, %rd25;
	add.s64 	%rd33, %rd32, %rd26;
	add.s64 	%rd34, %rd33, %rd27;
	add.s64 	%rd35, %rd34, %rd28;
	add.s64 	%rd36, %rd35, %rd29;
	add.s64 	%rd10, %rd36, %rd30;
	mov.b32 	%r11, 1;
	mov.b32 	%r24, 0;
	mov.b32 	%r25, -1;
	// begin inline asm
	{  .reg .u64 r0;  .reg .u32 lo;  .reg .u32 hi;  .reg .pred p;  mov.b64 {lo, hi}, %rd10;  shfl.sync.up.b32 lo|p, lo, %r11, %r24, %r25;  shfl.sync.up.b32 hi|p, hi, %r11, %r24, %r25;  mov.b64 r0, {lo, hi};  @p add.u64 r0, r0, %rd10;  mov.u64 %rd8, r0;}
	// end inline asm
	mov.b32 	%r14, 2;
	// begin inline asm
	{  .reg .u64 r0;  .reg .u32 lo;  .reg .u32 hi;  .reg .pred p;  mov.b64 {lo, hi}, %rd8;  shfl.sync.up.b32 lo|p, lo, %r14, %r24, %r25;  shfl.sync.up.b32 hi|p, hi, %r14, %r24, %r25;  mov.b64 r0, {lo, hi};  @p add.u64 r0, r0, %rd8;  mov.u64 %rd11, r0;}
	// end inline asm
	mov.b32 	%r17, 4;
	// begin inline asm
	{  .reg .u64 r0;  .reg .u32 lo;  .reg .u32 hi;  .reg .pred p;  mov.b64 {lo, hi}, %rd11;  shfl.sync.up.b32 lo|p, lo, %r17, %r24, %r25;  shfl.sync.up.b32 hi|p, hi, %r17, %r24, %r25;  mov.b64 r0, {lo, hi};  @p add.u64 r0, r0, %rd11;  mov.u64 %rd14, r0;}
	// end inline asm
	mov.b32 	%r20, 8;
	// begin inline asm
	{  .reg .u64 r0;  .reg .u32 lo;  .reg .u32 hi;  .reg .pred p;  mov.b64 {lo, hi}, %rd14;  shfl.sync.up.b32 lo|p, lo, %r20, %r24, %r25;  shfl.sync.up.b32 hi|p, hi, %r20, %r24, %r25;  mov.b64 r0, {lo, hi};  @p add.u64 r0, r0, %rd14;  mov.u64 %rd17, r0;}
	// end inline asm
	mov.b32 	%r23, 16;
	// begin inline asm
	{  .reg .u64 r0;  .reg .u32 lo;  .reg .u32 hi;  .reg .pred p;  mov.b64 {lo, hi}, %rd17;  shfl.sync.up.b32 lo|p, lo, %r23, %r24, %r25;  shfl.sync.up.b32 hi|p, hi, %r23, %r24, %r25;  mov.b64 r0, {lo, hi};  @p add.u64 r0, r0, %rd17;  mov.u64 %rd20, r0;}
	// end inline asm
	sub.s64 	%rd37, %rd20, %rd10;
	ld.shared.u64 	%rd38, [%r27+16];
	ld.shared.u64 	%rd39, [%r27+24];
	ld.shared.u64 	%rd40, [%r27+32];
	ld.shared.u64 	%rd41, [%r27+40];
	ld.shared.u64 	%rd42, [%r27+48];
	ld.shared.u64 	%rd43, [%r27+56];
	ld.shared.u64 	%rd44, [%r27+64];
	add.s64 	%rd45, %rd38, %rd37;
	add.s64 	%rd46, %rd39, %rd45;
	add.s64 	%rd47, %rd40, %rd46;
	add.s64 	%rd48, %rd41, %rd47;
	add.s64 	%rd49, %rd42, %rd48;
	add.s64 	%rd50, %rd43, %rd49;
	add.s64 	%rd51, %rd44, %rd50;
	st.shared.u64 	[%r27+16], %rd37;
	st.shared.u64 	[%r27+24], %rd45;
	st.shared.u64 	[%r27+32], %rd46;
	st.shared.u64 	[%r27+40], %rd47;
	st.shared.u64 	[%r27+48], %rd48;
	st.shared.u64 	[%r27+56], %rd49;
	st.shared.u64 	[%r27+64], %rd50;
	st.shared.u64 	[%r27+72], %rd51;
$L__BB25_4:
	setp.gt.u32 	%p3, %r1, 255;
	bar.sync 	0;
	@%p3 bra 	$L__BB25_6;
	ld.shared.u64 	%rd52, [%r2];
	st.global.u64 	[%rd1], %rd52;
$L__BB25_6:
	ret;

}
	// .globl	_ZN3cub18CUB_300001_SM_10006detail10radix_sort29DeviceRadixSortOnesweepKernelINS1_5radix10policy_hubIfNS0_8NullTypeEyE10Policy1000ELNS0_9SortOrderE0EfS6_yiiNS1_21identity_decomposer_tEEEvPT5_SC_PT3_PKSD_PT1_PKSH_PT2_PKSL_T4_iiT6_
.visible .entry _ZN3cub18CUB_300001_SM_10006detail10radix_sort29DeviceRadixSortOnesweepKernelINS1_5radix10policy_hubIfNS0_8NullTypeEyE10Policy1000ELNS0_9SortOrderE0EfS6_yiiNS1_21identity_decomposer_tEEEvPT5_SC_PT3_PKSD_PT1_PKSH_PT2_PKSL_T4_iiT6_(
	.param .u64 .ptr .align 1 _ZN3cub18CUB_300001_SM_10006detail10radix_sort29DeviceRadixSortOnesweepKernelINS1_5radix10policy_hubIfNS0_8NullTypeEyE10Policy1000ELNS0_9SortOrderE0EfS6_yiiNS1_21identity_decomposer_tEEEvPT5_SC_PT3_PKSD_PT1_PKSH_PT2_PKSL_T4_iiT6__param_0,
	.param .u64 .ptr .align 1 _ZN3cub18CUB_300001_SM_10006detail10radix_sort29DeviceRadixSortOnesweepKernelINS1_5radix10policy_hubIfNS0_8NullTypeEyE10Policy1000ELNS0_9SortOrderE0EfS6_yiiNS1_21identity_decomposer_tEEEvPT5_SC_PT3_PKSD_PT1_PKSH_PT2_PKSL_T4_iiT6__param_1,
	.param .u64 .ptr .align 1 _ZN3cub18CUB_300001_SM_10006detail10radix_sort29DeviceRadixSortOnesweepKernelINS1_5radix10policy_hubIfNS0_8NullTypeEyE10Policy1000ELNS0_9SortOrderE0EfS6_yiiNS1_21identity_decomposer_tEEEvPT5_SC_PT3_PKSD_PT1_PKSH_PT2_PKSL_T4_iiT6__param_2,
	.param .u64 .ptr .align 1 _ZN3cub18CUB_300001_SM_10006detail10radix_sort29DeviceRadixSortOnesweepKernelINS1_5radix10policy_hubIfNS0_8NullTypeEyE10Policy1000ELNS0_9SortOrderE0EfS6_yiiNS1_21identity_decomposer_tEEEvPT5_SC_PT3_PKSD_PT1_PKSH_PT2_PKSL_T4_iiT6__param_3,
	.param .u64 .ptr .align 1 _ZN3cub18CUB_300001_SM_10006detail10radix_sort29DeviceRadixSortOnesweepKernelINS1_5radix10policy_hubIfNS0_8NullTypeEyE10Policy1000ELNS0_9SortOrderE0EfS6_yiiNS1_21identity_decomposer_tEEEvPT5_SC_PT3_PKSD_PT1_PKSH_PT2_PKSL_T4_iiT6__param_4,
	.param .u64 .ptr .align 1 _ZN3cub18CUB_300001_SM_10006detail10radix_sort29DeviceRadixSortOnesweepKernelINS1_5radix10policy_hubIfNS0_8NullTypeEyE10Policy1000ELNS0_9SortOrderE0EfS6_yiiNS1_21identity_decomposer_tEEEvPT5_SC_PT3_PKSD_PT1_PKSH_PT2_PKSL_T4_iiT6__param_5,
	.param .u64 .ptr .align 1 _ZN3cub18CUB_300001_SM_10006detail10radix_sort29DeviceRadixSortOnesweepKernelINS1_5radix10policy_hubIfNS0_8NullTypeEyE10Policy1000ELNS0_9SortOrderE0EfS6_yiiNS1_21identity_decomposer_tEEEvPT5_SC_PT3_PKSD_PT1_PKSH_PT2_PKSL_T4_iiT6__param_6,
	.param .u64 .ptr .align 1 _ZN3cub18CUB_300001_SM_10006detail10radix_sort29DeviceRadixSortOnesweepKernelINS1_5radix10policy_hubIfNS0_8NullTypeEyE10Policy1000ELNS0_9SortOrderE0EfS6_yiiNS1_21identity_decomposer_tEEEvPT5_SC_PT3_PKSD_PT1_PKSH_PT2_PKSL_T4_iiT6__param_7,
	.param .u32 _ZN3cub18CUB_300001_SM_10006detail10radix_sort29DeviceRadixSortOnesweepKernelINS1_5radix10policy_hubIfNS0_8NullTypeEyE10Policy1000ELNS0_9SortOrderE0EfS6_yiiNS1_21identity_decomposer_tEEEvPT5_SC_PT3_PKSD_PT1_PKSH_PT2_PKSL_T4_iiT6__param_8,
	.param .u32 _ZN3cub18CUB_300001_SM_10006detail10radix_sort29DeviceRadixSortOnesweepKernelINS1_5radix10policy_hubIfNS0_8NullTypeEyE10Policy1000ELNS0_9SortOrderE0EfS6_yiiNS1_21identity_decomposer_tEEEvPT5_SC_PT3_PKSD_PT1_PKSH_PT2_PKSL_T4_iiT6__param_9,
	.param .u32 _ZN3cub18CUB_300001_SM_10006detail10radix_sort29DeviceRadixSortOnesweepKernelINS1_5radix10policy_hubIfNS0_8NullTypeEyE10Policy1000ELNS0_9SortOrderE0EfS6_yiiNS1_21identity_decomposer_tEEEvPT5_SC_PT3_PKSD_PT1_PKSH_PT2_PKSL_T4_iiT6__param_10,
	.param .align 1 .b8 _ZN3cub18CUB_300001_SM_10006detail10radix_sort29DeviceRadixSortOnesweepKernelINS1_5radix10policy_hubIfNS0_8NullTypeEyE10Policy1000ELNS0_9SortOrderE0EfS6_yiiNS1_21identity_decomposer_tEEEvPT5_SC_PT3_PKSD_PT1_PKSH_PT2_PKSL_T4_iiT6__param_11[1]
)
.maxntid 384
{
	.reg .pred 	%p<281>;
	.reg .b32 	%r<1853>;
	.reg .b64 	%rd<230>;
	// demoted variable
	.shared .align 16 .b8 _ZZN3cub18CUB_300001_SM_10006detail10radix_sort29DeviceRadixSortOnesweepKernelINS1_5radix10policy_hubIfNS0_8NullTypeEyE10Policy1000ELNS0_9SortOrderE0EfS6_yiiNS1_21identity_decomposer_tEEEvPT5_SC_PT3_PKSD_PT1_PKSH_PT2_PKSL_T4_iiT6_E1s[29696];
	ld.param.u64 	%rd20, [_ZN3cub18CUB_300001_SM_10006detail10radix_sort29DeviceRadixSortOnesweepKernelINS1_5radix10policy_hubIfNS0_8NullTypeEyE10Policy1000ELNS0_9SortOrderE0EfS6_yiiNS1_21identity_decomposer_tEEEvPT5_SC_PT3_PKSD_PT1_PKSH_PT2_PKSL_T4_iiT6__param_0];
	ld.param.u64 	%rd21, [_ZN3cub18CUB_300001_SM_10006detail10radix_sort29DeviceRadixSortOnesweepKernelINS1_5radix10policy_hubIfNS0_8NullTypeEyE10Policy1000ELNS0_9SortOrderE0EfS6_yiiNS1_21identity_decomposer_tEEEvPT5_SC_PT3_PKSD_PT1_PKSH_PT2_PKSL_T4_iiT6__param_1];
	ld.param.u64 	%rd24, [_ZN3cub18CUB_300001_SM_10006detail10radix_sort29DeviceRadixSortOnesweepKernelINS1_5radix10policy_hubIfNS0_8NullTypeEyE10Policy1000ELNS0_9SortOrderE0EfS6_yiiNS1_21identity_decomposer_tEEEvPT5_SC_PT3_PKSD_PT1_PKSH_PT2_PKSL_T4_iiT6__param_4];
	ld.param.u64 	%rd25, [_ZN3cub18CUB_300001_SM_10006detail10radix_sort29DeviceRadixSortOnesweepKernelINS1_5radix10policy_hubIfNS0_8NullTypeEyE10Policy1000ELNS0_9SortOrderE0EfS6_yiiNS1_21identity_decomposer_tEEEvPT5_SC_PT3_PKSD_PT1_PKSH_PT2_PKSL_T4_iiT6__param_5];
	ld.param.u32 	%r298, [_ZN3cub18CUB_300001_SM_10006detail10radix_sort29DeviceRadixSortOnesweepKernelINS1_5radix10policy_hubIfNS0_8NullTypeEyE10Policy1000ELNS0_9SortOrderE0EfS6_yiiNS1_21identity_decomposer_tEEEvPT5_SC_PT3_PKSD_PT1_PKSH_PT2_PKSL_T4_iiT6__param_9];
	ld.param.u32 	%r299, [_ZN3cub18CUB_300001_SM_10006detail10radix_sort29DeviceRadixSortOnesweepKernelINS1_5radix10policy_hubIfNS0_8NullTypeEyE10Policy1000ELNS0_9SortOrderE0EfS6_yiiNS1_21identity_decomposer_tEEEvPT5_SC_PT3_PKSD_PT1_PKSH_PT2_PKSL_T4_iiT6__param_10];
	cvta.to.global.u64 	%rd1, %rd24;
	cvta.to.global.u64 	%rd2, %rd20;
	cvta.to.global.u64 	%rd3, %rd25;
	mov.u32 	%r1, %tid.x;
	shr.u32 	%r2, %r1, 5;
	// begin inline asm
	mov.u32 %r300, %laneid;
	// end inline asm
	setp.ne.s32 	%p1, %r1, 0;
	@%p1 bra 	$L__BB26_2;
	cvta.to.global.u64 	%rd26, %rd21;
	atom.global.add.u32 	%r301, [%rd26], 1;
	st.shared.u32 	[_ZZN3cub18CUB_300001_SM_10006detail10radix_sort29DeviceRadixSortOnesweepKernelINS1_5radix10policy_hubIfNS0_8NullTypeEyE10Policy1000ELNS0_9SortOrderE0EfS6_yiiNS1_21identity_decomposer_tEEEvPT5_SC_PT3_PKSD_PT1_PKSH_PT2_PKSL_T4_iiT6_E1s+27648], %r301;
$L__BB26_2:
	ld.param.u32 	%r1757, [_ZN3cub18CUB_300001_SM_10006detail10radix_sort29DeviceRadixSortOnesweepKernelINS1_5radix10policy_hubIfNS0_8NullTypeEyE10Policy1000ELNS0_9SortOrderE0EfS6_yiiNS1_21identity_decomposer_tEEEvPT5_SC_PT3_PKSD_PT1_PKSH_PT2_PKSL_T4_iiT6__param_8];
	bar.sync 	0;
	ld.shared.u32 	%r4, [_ZZN3cub18CUB_300001_SM_10006detail10radix_sort29DeviceRadixSortOnesweepKernelINS1_5radix10policy_hubIfNS0_8NullTypeEyE10Policy1000ELNS0_9SortOrderE0EfS6_yiiNS1_21identity_decomposer_tEEEvPT5_SC_PT3_PKSD_PT1_PKSH_PT2_PKSL_T4_iiT6_E1s+27648];
	mul.lo.s32 	%r302, %r4, 6912;
	add.s32 	%r5, %r302, 6912;
	setp.gt.s32 	%p2, %r5, %r1757;
	cvt.s64.s32 	%rd4, %r302;
	@%p2 bra 	$L__BB26_4;
	and.b32  	%r303, %r1, 31;
	and.b32  	%r304, %r1, 992;
	mul.lo.s32 	%r305, %r304, 18;
	or.b32  	%r306, %r305, %r303;
	cvt.u64.u32 	%rd27, %r306;
	add.s64 	%rd28, %rd27, %rd4;
	shl.b64 	%rd29, %rd28, 2;
	add.s64 	%rd30, %rd3, %rd29;
	ld.global.u32 	%r1782, [%rd30];
	ld.global.u32 	%r1783, [%rd30+128];
	ld.global.u32 	%r1784, [%rd30+256];
	ld.global.u32 	%r1785, [%rd30+384];
	ld.global.u32 	%r1786, [%rd30+512];
	ld.global.u32 	%r1787, [%rd30+640];
	ld.global.u32 	%r1788, [%rd30+768];
	ld.global.u32 	%r1789, [%rd30+896];
	ld.global.u32 	%r1790, [%rd30+1024];
	ld.global.u32 	%r1791, [%rd30+1152];
	ld.global.u32 	%r1792, [%rd30+1280];
	ld.global.u32 	%r1793, [%rd30+1408];
	ld.global.u32 	%r1794, [%rd30+1536];
	ld.global.u32 	%r1795, [%rd30+1664];
	ld.global.u32 	%r1796, [%rd30+1792];
	ld.global.u32 	%r1797, [%rd30+1920];
	ld.global.u32 	%r1798, [%rd30+2048];
	ld.global.u32 	%r1799, [%rd30+2176];
	bra.uni 	$L__BB26_40;
$L__BB26_4:
	ld.param.u32 	%r1758, [_ZN3cub18CUB_300001_SM_10006detail10radix_sort29DeviceRadixSortOnesweepKernelINS1_5radix10policy_hubIfNS0_8NullTypeEyE10Policy1000ELNS0_9SortOrderE0EfS6_yiiNS1_21identity_decomposer_tEEEvPT5_SC_PT3_PKSD_PT1_PKSH_PT2_PKSL_T4_iiT6__param_8];
	cvt.u32.u64 	%r308, %rd4;
	sub.s32 	%r24, %r1758, %r308;
	and.b32  	%r309, %r1, 31;
	and.b32  	%r310, %r1, 992;
	mul.lo.s32 	%r311, %r310, 18;
	or.b32  	%r25, %r311, %r309;
	setp.ge.s32 	%p3, %r25, %r24;
	cvt.u64.u32 	%rd31, %r25;
	add.s64 	%rd32, %rd31, %rd4;
	shl.b64 	%rd33, %rd32, 2;
	add.s64 	%rd5, %rd3, %rd33;
	mov.b32 	%r1782, 2147483647;
	@%p3 bra 	$L__BB26_6;
	ld.global.u32 	%r1782, [%rd5];
$L__BB26_6:
	add.s32 	%r313, %r25, 32;
	setp.ge.s32 	%p4, %r313, %r24;
	mov.b32 	%r1783, 2147483647;
	@%p4 bra 	$L__BB26_8;
	ld.global.u32 	%r1783, [%rd5+128];
$L__BB26_8:
	add.s32 	%r315, %r25, 64;
	setp.ge.s32 	%p5, %r315, %r24;
	mov.b32 	%r1784, 2147483647;
	@%p5 bra 	$L__BB26_10;
	ld.global.u32 	%r1784, [%rd5+256];
$L__BB26_10:
	add.s32 	%r317, %r25, 96;
	setp.ge.s32 	%p6, %r317, %r24;
	mov.b32 	%r1785, 2147483647;
	@%p6 bra 	$L__BB26_12;
	ld.global.u32 	%r1785, [%rd5+384];
$L__BB26_12:
	add.s32 	%r319, %r25, 128;
	setp.ge.s32 	%p7, %r319, %r24;
	mov.b32 	%r1786, 2147483647;
	@%p7 bra 	$L__BB26_14;
	ld.global.u32 	%r1786, [%rd5+512];
$L__BB26_14:
	add.s32 	%r321, %r25, 160;
	setp.ge.s32 	%p8, %r321, %r24;
	mov.b32 	%r1787, 2147483647;
	@%p8 bra 	$L__BB26_16;
	ld.global.u32 	%r1787, [%rd5+640];
$L__BB26_16:
	add.s32 	%r323, %r25, 192;
	setp.ge.s32 	%p9, %r323, %r24;
	mov.b32 	%r1788, 2147483647;
	@%p9 bra 	$L__BB26_18;
	ld.global.u32 	%r1788, [%rd5+768];
$L__BB26_18:
	add.s32 	%r325, %r25, 224;
	setp.ge.s32 	%p10, %r325, %r24;
	mov.b32 	%r1789, 2147483647;
	@%p10 bra 	$L__BB26_20;
	ld.global.u32 	%r1789, [%rd5+896];
$L__BB26_20:
	add.s32 	%r327, %r25, 256;
	setp.ge.s32 	%p11, %r327, %r24;
	mov.b32 	%r1790, 2147483647;
	@%p11 bra 	$L__BB26_22;
	ld.global.u32 	%r1790, [%rd5+1024];
$L__BB26_22:
	add.s32 	%r329, %r25, 288;
	setp.ge.s32 	%p12, %r329, %r24;
	mov.b32 	%r1791, 2147483647;
	@%p12 bra 	$L__BB26_24;
	ld.global.u32 	%r1791, [%rd5+1152];
$L__BB26_24:
	add.s32 	%r331, %r25, 320;
	setp.ge.s32 	%p13, %r331, %r24;
	mov.b32 	%r1792, 2147483647;
	@%p13 bra 	$L__BB26_26;
	ld.global.u32 	%r1792, [%rd5+1280];
$L__BB26_26:
	add.s32 	%r333, %r25, 352;
	setp.ge.s32 	%p14, %r333, %r24;
	mov.b32 	%r1793, 2147483647;
	@%p14 bra 	$L__BB26_28;
	ld.global.u32 	%r1793, [%rd5+1408];
$L__BB26_28:
	add.s32 	%r335, %r25, 384;
	setp.ge.s32 	%p15, %r335, %r24;
	mov.b32 	%r1794, 2147483647;
	@%p15 bra 	$L__BB26_30;
	ld.global.u32 	%r1794, [%rd5+1536];
$L__BB26_30:
	add.s32 	%r337, %r25, 416;
	setp.ge.s32 	%p16, %r337, %r24;
	mov.b32 	%r1795, 2147483647;
	@%p16 bra 	$L__BB26_32;
	ld.global.u32 	%r1795, [%rd5+1664];
$L__BB26_32:
	add.s32 	%r339, %r25, 448;
	setp.ge.s32 	%p17, %r339, %r24;
	mov.b32 	%r1796, 2147483647;
	@%p17 bra 	$L__BB26_34;
	ld.global.u32 	%r1796, [%rd5+1792];
$L__BB26_34:
	add.s32 	%r341, %r25, 480;
	setp.ge.s32 	%p18, %r341, %r24;
	mov.b32 	%r1797, 2147483647;
	@%p18 bra 	$L__BB26_36;
	ld.global.u32 	%r1797, [%rd5+1920];
$L__BB26_36:
	add.s32 	%r343, %r25, 512;
	setp.ge.s32 	%p19, %r343, %r24;
	mov.b32 	%r1798, 2147483647;
	@%p19 bra 	$L__BB26_38;
	ld.global.u32 	%r1798, [%rd5+2048];
$L__BB26_38:
	add.s32 	%r345, %r25, 544;
	setp.ge.s32 	%p20, %r345, %r24;
	mov.b32 	%r1799, 2147483647;
	@%p20 bra 	$L__BB26_40;
	ld.global.u32 	%r1799, [%rd5+2176];
$L__BB26_40:
	setp.gt.s32 	%p21, %r1782, -1;
	selp.b32 	%r346, -2147483648, -1, %p21;
	xor.b32  	%r1813, %r346, %r1782;
	setp.gt.s32 	%p22, %r1783, -1;
	selp.b32 	%r347, -2147483648, -1, %p22;
	xor.b32  	%r1814, %r347, %r1783;
	setp.gt.s32 	%p23, %r1784, -1;
	selp.b32 	%r348, -2147483648, -1, %p23;
	xor.b32  	%r1815, %r348, %r1784;
	setp.gt.s32 	%p24, %r1785, -1;
	selp.b32 	%r349, -2147483648, -1, %p24;
	xor.b32  	%r1816, %r349, %r1785;
	setp.gt.s32 	%p25, %r1786, -1;
	selp.b32 	%r350, -2147483648, -1, %p25;
	xor.b32  	%r1817, %r350, %r1786;
	setp.gt.s32 	%p26, %r1787, -1;
	selp.b32 	%r351, -2147483648, -1, %p26;
	xor.b32  	%r1818, %r351, %r1787;
	setp.gt.s32 	%p27, %r1788, -1;
	selp.b32 	%r352, -2147483648, -1, %p27;
	xor.b32  	%r1819, %r352, %r1788;
	setp.gt.s32 	%p28, %r1789, -1;
	selp.b32 	%r353, -2147483648, -1, %p28;
	xor.b32  	%r1820, %r353, %r1789;
	setp.gt.s32 	%p29, %r1790, -1;
	selp.b32 	%r354, -2147483648, -1, %p29;
	xor.b32  	%r1821, %r354, %r1790;
	setp.gt.s32 	%p30, %r1791, -1;
	selp.b32 	%r355, -2147483648, -1, %p30;
	xor.b32  	%r1822, %r355, %r1791;
	setp.gt.s32 	%p31, %r1792, -1;
	selp.b32 	%r356, -2147483648, -1, %p31;
	xor.b32  	%r1823, %r356, %r1792;
	setp.gt.s32 	%p32, %r1793, -1;
	selp.b32 	%r357, -2147483648, -1, %p32;
	xor.b32  	%r1824, %r357, %r1793;
	setp.gt.s32 	%p33, %r1794, -1;
	selp.b32 	%r358, -2147483648, -1, %p33;
	xor.b32  	%r1825, %r358, %r1794;
	setp.gt.s32 	%p34, %r1795, -1;
	selp.b32 	%r359, -2147483648, -1, %p34;
	xor.b32  	%r1826, %r359, %r1795;
	setp.gt.s32 	%p35, %r1796, -1;
	selp.b32 	%r360, -2147483648, -1, %p35;
	xor.b32  	%r1827, %r360, %r1796;
	setp.gt.s32 	%p36, %r1797, -1;
	selp.b32 	%r361, -2147483648, -1, %p36;
	xor.b32  	%r1828, %r361, %r1797;
	setp.gt.s32 	%p37, %r1798, -1;
	selp.b32 	%r362, -2147483648, -1, %p37;
	xor.b32  	%r1829, %r362, %r1798;
	setp.gt.s32 	%p38, %r1799, -1;
	selp.b32 	%r363, -2147483648, -1, %p38;
	xor.b32  	%r1830, %r363, %r1799;
	mov.b32 	%r364, -1;
	shl.b32 	%r365, %r364, %r299;
	not.b32 	%r97, %r365;
	shl.b32 	%r366, %r2, 10;
	mov.u32 	%r367, _ZZN3cub18CUB_300001_SM_10006detail10radix_sort29DeviceRadixSortOnesweepKernelINS1_5radix10policy_hubIfNS0_8NullTypeEyE10Policy1000ELNS0_9SortOrderE0EfS6_yiiNS1_21identity_decomposer_tEEEvPT5_SC_PT3_PKSD_PT1_PKSH_PT2_PKSL_T4_iiT6_E1s;
	add.s32 	%r98, %r367, %r366;
	setp.gt.s32 	%p39, %r300, 255;
	@%p39 bra 	$L__BB26_53;
	max.s32 	%r368, %r300, 224;
	sub.s32 	%r369, %r368, %r300;
	add.s32 	%r370, %r369, 31;
	shr.u32 	%r371, %r370, 5;
	add.s32 	%r99, %r371, 1;
	and.b32  	%r100, %r99, 15;
	setp.lt.u32 	%p40, %r370, 480;
	mov.u32 	%r1803, %r300;
	@%p40 bra 	$L__BB26_44;
	and.b32  	%r372, %r99, 268435440;
	neg.s32 	%r1801, %r372;
	shl.b32 	%r374, %r300, 2;
	add.s32 	%r375, %r366, %r374;
	add.s32 	%r377, %r375, %r367;
	add.s32 	%r1800, %r377, 1024;
	mov.u32 	%r1803, %r300;
$L__BB26_43:
	.pragma "nounroll";
	mov.b32 	%r378, 0;
	st.shared.u32 	[%r1800+-1024], %r378;
	st.shared.u32 	[%r1800+-896], %r378;
	st.shared.u32 	[%r1800+-768], %r378;
	st.shared.u32 	[%r1800+-640], %r378;
	st.shared.u32 	[%r1800+-512], %r378;
	st.shared.u32 	[%r1800+-384], %r378;
	st.shared.u32 	[%r1800+-256], %r378;
	st.shared.u32 	[%r1800+-128], %r378;
	st.shared.u32 	[%r1800], %r378;
	st.shared.u32 	[%r1800+128], %r378;
	st.shared.u32 	[%r1800+256], %r378;
	st.shared.u32 	[%r1800+384], %r378;
	st.shared.u32 	[%r1800+512], %r378;
	st.shared.u32 	[%r1800+640], %r378;
	st.shared.u32 	[%r1800+768], %r378;
	st.shared.u32 	[%r1800+896], %r378;
	add.s32 	%r1803, %r1803, 512;
	add.s32 	%r1801, %r1801, 16;
	add.s32 	%r1800, %r1800, 2048;
	setp.ne.s32 	%p41, %r1801, 0;
	@%p41 bra 	$L__BB26_43;
$L__BB26_44:
	setp.eq.s32 	%p42, %r100, 0;
	@%p42 bra 	$L__BB26_53;
	and.b32  	%r110, %r99, 7;
	setp.lt.u32 	%p43, %r100, 8;
	@%p43 bra 	$L__BB26_47;
	shl.b32 	%r379, %r1803, 2;
	add.s32 	%r380, %r98, %r379;
	mov.b32 	%r381, 0;
	st.shared.u32 	[%r380], %r381;
	st.shared.u32 	[%r380+128], %r381;
	st.shared.u32 	[%r380+256], %r381;
	st.shared.u32 	[%r380+384], %r381;
	st.shared.u32 	[%r380+512], %r381;
	st.shared.u32 	[%r380+640], %r381;
	st.shared.u32 	[%r380+768], %r381;
	st.shared.u32 	[%r380+896], %r381;
	add.s32 	%r1803, %r1803, 256;
$L__BB26_47:
	setp.eq.s32 	%p44, %r110, 0;
	@%p44 bra 	$L__BB26_53;
	and.b32  	%r113, %r99, 3;
	setp.lt.u32 	%p45, %r110, 4;
	@%p45 bra 	$L__BB26_50;
	shl.b32 	%r382, %r1803, 2;
	add.s32 	%r383, %r98, %r382;
	mov.b32 	%r384, 0;
	st.shared.u32 	[%r383], %r384;
	st.shared.u32 	[%r383+128], %r384;
	st.shared.u32 	[%r383+256], %r384;
	st.shared.u32 	[%r383+384], %r384;
	add.s32 	%r1803, %r1803, 128;
$L__BB26_50:
	setp.eq.s32 	%p46, %r113, 0;
	@%p46 bra 	$L__BB26_53;
	shl.b32 	%r386, %r1803, 2;
	add.s32 	%r387, %r366, %r386;
	add.s32 	%r1807, %r367, %r387;
	neg.s32 	%r1806, %r113;
$L__BB26_52:
	.pragma "nounroll";
	mov.b32 	%r389, 0;
	st.shared.u32 	[%r1807], %r389;
	add.s32 	%r1807, %r1807, 128;
	add.s32 	%r1806, %r1806, 1;
	setp.ne.s32 	%p47, %r1806, 0;
	@%p47 bra 	$L__BB26_52;
$L__BB26_53:
	bar.warp.sync 	-1;
	setp.eq.s32 	%p48, %r1813, 2147483647;
	selp.b32 	%r391, -2147483648, %r1813, %p48;
	shr.u32 	%r392, %r391, %r298;
	and.b32  	%r122, %r392, %r97;
	shl.b32 	%r393, %r122, 2;
	add.s32 	%r394, %r98, %r393;
	atom.shared.add.u32 	%r395, [%r394], 1;
	setp.eq.s32 	%p49, %r1814, 2147483647;
	selp.b32 	%r396, -2147483648, %r1814, %p49;
	shr.u32 	%r397, %r396, %r298;
	and.b32  	%r398, %r397, %r97;
	shl.b32 	%r399, %r398, 2;
	add.s32 	%r400, %r98, %r399;
	atom.shared.add.u32 	%r401, [%r400], 1;
	setp.eq.s32 	%p50, %r1815, 2147483647;
	selp.b32 	%r402, -2147483648, %r1815, %p50;
	shr.u32 	%r403, %r402, %r298;
	and.b32  	%r404, %r403, %r97;
	shl.b32 	%r405, %r404, 2;
	add.s32 	%r406, %r98, %r405;
	atom.shared.add.u32 	%r407, [%r406], 1;
	setp.eq.s32 	%p51, %r1816, 2147483647;
	selp.b32 	%r408, -2147483648, %r1816, %p51;
	shr.u32 	%r409, %r408, %r298;
	and.b32  	%r410, %r409, %r97;
	shl.b32 	%r411, %r410, 2;
	add.s32 	%r412, %r98, %r411;
	atom.shared.add.u32 	%r413, [%r412], 1;
	setp.eq.s32 	%p52, %r1817, 2147483647;
	selp.b32 	%r414, -2147483648, %r1817, %p52;
	shr.u32 	%r415, %r414, %r298;
	and.b32  	%r416, %r415, %r97;
	shl.b32 	%r417, %r416, 2;
	add.s32 	%r418, %r98, %r417;
	atom.shared.add.u32 	%r419, [%r418], 1;
	setp.eq.s32 	%p53, %r1818, 2147483647;
	selp.b32 	%r420, -2147483648, %r1818, %p53;
	shr.u32 	%r421, %r420, %r298;
	and.b32  	%r422, %r421, %r97;
	shl.b32 	%r423, %r422, 2;
	add.s32 	%r424, %r98, %r423;
	atom.shared.add.u32 	%r425, [%r424], 1;
	setp.eq.s32 	%p54, %r1819, 2147483647;
	selp.b32 	%r426, -2147483648, %r1819, %p54;
	shr.u32 	%r427, %r426, %r298;
	and.b32  	%r428, %r427, %r97;
	shl.b32 	%r429, %r428, 2;
	add.s32 	%r430, %r98, %r429;
	atom.shared.add.u32 	%r431, [%r430], 1;
	setp.eq.s32 	%p55, %r1820, 2147483647;
	selp.b32 	%r432, -2147483648, %r1820, %p55;
	shr.u32 	%r433, %r432, %r298;
	and.b32  	%r434, %r433, %r97;
	shl.b32 	%r435, %r434, 2;
	add.s32 	%r436, %r98, %r435;
	atom.shared.add.u32 	%r437, [%r436], 1;
	setp.eq.s32 	%p56, %r1821, 2147483647;
	selp.b32 	%r438, -2147483648, %r1821, %p56;
	shr.u32 	%r439, %r438, %r298;
	and.b32  	%r440, %r439, %r97;
	shl.b32 	%r441, %r440, 2;
	add.s32 	%r442, %r98, %r441;
	atom.shared.add.u32 	%r443, [%r442], 1;
	setp.eq.s32 	%p57, %r1822, 2147483647;
	selp.b32 	%r444, -2147483648, %r1822, %p57;
	shr.u32 	%r445, %r444, %r298;
	and.b32  	%r446, %r445, %r97;
	shl.b32 	%r447, %r446, 2;
	add.s32 	%r448, %r98, %r447;
	atom.shared.add.u32 	%r449, [%r448], 1;
	setp.eq.s32 	%p58, %r1823, 2147483647;
	selp.b32 	%r450, -2147483648, %r1823, %p58;
	shr.u32 	%r451, %r450, %r298;
	and.b32  	%r452, %r451, %r97;
	shl.b32 	%r453, %r452, 2;
	add.s32 	%r454, %r98, %r453;
	atom.shared.add.u32 	%r455, [%r454], 1;
	setp.eq.s32 	%p59, %r1824, 2147483647;
	selp.b32 	%r456, -2147483648, %r1824, %p59;
	shr.u32 	%r457, %r456, %r298;
	and.b32  	%r458, %r457, %r97;
	shl.b32 	%r459, %r458, 2;
	add.s32 	%r460, %r98, %r459;
	atom.shared.add.u32 	%r461, [%r460], 1;
	setp.eq.s32 	%p60, %r1825, 2147483647;
	selp.b32 	%r462, -2147483648, %r1825, %p60;
	shr.u32 	%r463, %r462, %r298;
	and.b32  	%r464, %r463, %r97;
	shl.b32 	%r465, %r464, 2;
	add.s32 	%r466, %r98, %r465;
	atom.shared.add.u32 	%r467, [%r466], 1;
	setp.eq.s32 	%p61, %r1826, 2147483647;
	selp.b32 	%r468, -2147483648, %r1826, %p61;
	shr.u32 	%r469, %r468, %r298;
	and.b32  	%r470, %r469, %r97;
	shl.b32 	%r471, %r470, 2;
	add.s32 	%r472, %r98, %r471;
	atom.shared.add.u32 	%r473, [%r472], 1;
	setp.eq.s32 	%p62, %r1827, 2147483647;
	selp.b32 	%r474, -2147483648, %r1827, %p62;
	shr.u32 	%r475, %r474, %r298;
	and.b32  	%r476, %r475, %r97;
	shl.b32 	%r477, %r476, 2;
	add.s32 	%r478, %r98, %r477;
	atom.shared.add.u32 	%r479, [%r478], 1;
	setp.eq.s32 	%p63, %r1828, 2147483647;
	selp.b32 	%r480, -2147483648, %r1828, %p63;
	shr.u32 	%r481, %r480, %r298;
	and.b32  	%r482, %r481, %r97;
	shl.b32 	%r483, %r482, 2;
	add.s32 	%r484, %r98, %r483;
	atom.shared.add.u32 	%r485, [%r484], 1;
	setp.eq.s32 	%p64, %r1829, 2147483647;
	selp.b32 	%r486, -2147483648, %r1829, %p64;
	shr.u32 	%r487, %r486, %r298;
	and.b32  	%r488, %r487, %r97;
	shl.b32 	%r489, %r488, 2;
	add.s32 	%r490, %r98, %r489;
	atom.shared.add.u32 	%r491, [%r490], 1;
	setp.eq.s32 	%p65, %r1830, 2147483647;
	selp.b32 	%r492, -2147483648, %r1830, %p65;
	shr.u32 	%r493, %r492, %r298;
	and.b32  	%r494, %r493, %r97;
	shl.b32 	%r495, %r494, 2;
	add.s32 	%r496, %r98, %r495;
	atom.shared.add.u32 	%r497, [%r496], 1;
	bar.sync 	0;
	setp.gt.u32 	%p66, %r1, 255;
	shl.b32 	%r498, %r1, 2;
	mov.u32 	%r499, _ZZN3cub18CUB_300001_SM_10006detail10radix_sort29DeviceRadixSortOnesweepKernelINS1_5radix10policy_hubIfNS0_8NullTypeEyE10Policy1000ELNS0_9SortOrderE0EfS6_yiiNS1_21identity_decomposer_tEEEvPT5_SC_PT3_PKSD_PT1_PKSH_PT2_PKSL_T4_iiT6_E1s;
	add.s32 	%r123, %r499, %r498;
	mov.b32 	%r1808, 0;
	@%p66 bra 	$L__BB26_55;
	ld.shared.u32 	%r500, [%r123];
	mov.b32 	%r501, 0;
	st.shared.u32 	[%r123], %r501;
	ld.shared.u32 	%r502, [%r123+1024];
	st.shared.u32 	[%r123+1024], %r500;
	add.s32 	%r503, %r502, %r500;
	ld.shared.u32 	%r504, [%r123+2048];
	st.shared.u32 	[%r123+2048], %r503;
	add.s32 	%r505, %r504, %r503;
	ld.shared.u32 	%r506, [%r123+3072];
	st.shared.u32 	[%r123+3072], %r505;
	add.s32 	%r507, %r506, %r505;
	ld.shared.u32 	%r508, [%r123+4096];
	st.shared.u32 	[%r123+4096], %r507;
	add.s32 	%r509, %r508, %r507;
	ld.shared.u32 	%r510, [%r123+5120];
	st.shared.u32 	[%r123+5120], %r509;
	add.s32 	%r511, %r510, %r509;
	ld.shared.u32 	%r512, [%r123+6144];
	st.shared.u32 	[%r123+6144], %r511;
	add.s32 	%r513, %r512, %r511;
	ld.shared.u32 	%r514, [%r123+7168];
	st.shared.u32 	[%r123+7168], %r513;
	add.s32 	%r515, %r514, %r513;
	ld.shared.u32 	%r516, [%r123+8192];
	st.shared.u32 	[%r123+8192], %r515;
	add.s32 	%r517, %r516, %r515;
	ld.shared.u32 	%r518, [%r123+9216];
	st.shared.u32 	[%r123+9216], %r517;
	add.s32 	%r519, %r518, %r517;
	ld.shared.u32 	%r520, [%r123+10240];
	st.shared.u32 	[%r123+10240], %r519;
	add.s32 	%r521, %r520, %r519;
	ld.shared.u32 	%r522, [%r123+11264];
	st.shared.u32 	[%r123+11264], %r521;
	add.s32 	%r1808, %r522, %r521;
$L__BB26_55:
	shl.b32 	%r523, %r4, 8;
	add.s32 	%r524, %r523, %r1;
	mul.wide.s32 	%rd34, %r524, 4;
	add.s64 	%rd6, %rd2, %rd34;
	@%p66 bra 	$L__BB26_57;
	or.b32  	%r525, %r1808, 1073741824;
	st.volatile.global.u32 	[%rd6], %r525;
$L__BB26_57:
	ld.param.u64 	%rd226, [_ZN3cub18CUB_300001_SM_10006detail10radix_sort29DeviceRadixSortOnesweepKernelINS1_5radix10policy_hubIfNS0_8NullTypeEyE10Policy1000ELNS0_9SortOrderE0EfS6_yiiNS1_21identity_decomposer_tEEEvPT5_SC_PT3_PKSD_PT1_PKSH_PT2_PKSL_T4_iiT6__param_3];
	setp.lt.u32 	%p68, %r1, 256;
	setp.eq.s32 	%p69, %r1808, 6912;
	and.pred  	%p70, %p68, %p69;
	selp.u32 	%r526, 1, 0, %p70;
	{ 
	.reg .pred 	%p1; 
	.reg .pred 	%p2; 
	setp.ne.u32 	%p1, %r526, 0; 
	bar.red.or.pred 	%p2, 0, %p1; 
	selp.u32 	%r527, 1, 0, %p2; 
	}
	setp.eq.s32 	%p71, %r527, 0;
	cvt.u64.u32 	%rd7, %r1;
	cvta.to.global.u64 	%rd35, %rd226;
	mul.wide.u32 	%rd36, %r1, 8;
	add.s64 	%rd8, %rd35, %rd36;
	@%p71 bra 	$L__BB26_107;
	setp.gt.u32 	%p73, %r1, %r122;
	selp.b32 	%r126, 6912, 0, %p73;
	shl.b32 	%r528, %r1, 3;
	mov.u32 	%r529, _ZZN3cub18CUB_300001_SM_10006detail10radix_sort29DeviceRadixSortOnesweepKernelINS1_5radix10policy_hubIfNS0_8NullTypeEyE10Policy1000ELNS0_9SortOrderE0EfS6_yiiNS1_21identity_decomposer_tEEEvPT5_SC_PT3_PKSD_PT1_PKSH_PT2_PKSL_T4_iiT6_E1s;
	add.s32 	%r530, %r529, %r528;
	add.s32 	%r127, %r530, 27648;
	@%p66 bra 	$L__BB26_66;
	ld.global.u64 	%rd37, [%rd8];
	cvt.u64.u32 	%rd38, %r126;
	sub.s64 	%rd228, %rd37, %rd38;
	st.shared.u64 	[%r127], %rd228;
	setp.lt.s32 	%p74, %r4, 1;
	mov.u32 	%r1812, %r1808;
	@%p74 bra 	$L__BB26_65;
	mov.b32 	%r1810, -1;
	mov.u32 	%r1809, %r4;
	mov.u32 	%r1812, %r1808;
$L__BB26_61:
	add.s32 	%r131, %r1809, -1;
	shl.b32 	%r532, %r131, 8;
	add.s32 	%r533, %r532, %r1;
	mul.wide.s32 	%rd39, %r533, 4;
	add.s64 	%rd10, %rd2, %rd39;
$L__BB26_62:
	membar.cta;
	ld.volatile.global.u32 	%r132, [%rd10];
	setp.eq.s32 	%p75, %r132, 0;
	@%p75 bra 	$L__BB26_62;
	and.b32  	%r534, %r132, 1073741823;
	add.s32 	%r1812, %r534, %r1812;
	setp.gt.s32 	%p76, %r132, -1;
	vote.sync.ballot.b32 	%r1810, %p76, %r1810;
	setp.gt.u32 	%p78, %r1809, 1;
	and.pred  	%p79, %p76, %p78;
	mov.u32 	%r1809, %r131;
	@%p79 bra 	$L__BB26_61;
	ld.shared.u64 	%rd228, [%r127];
$L__BB26_65:
	or.b32  	%r535, %r1812, -2147483648;
	st.volatile.global.u32 	[%rd6], %r535;
	sub.s32 	%r536, %r1812, %r1808;
	cvt.s64.s32 	%rd40, %r536;
	add.s64 	%rd41, %rd228, %rd40;
	st.shared.u64 	[%r127], %rd41;
$L__BB26_66:
	ld.param.u32 	%r1759, [_ZN3cub18CUB_300001_SM_10006detail10radix_sort29DeviceRadixSortOnesweepKernelINS1_5radix10policy_hubIfNS0_8NullTypeEyE10Policy1000ELNS0_9SortOrderE0EfS6_yiiNS1_21identity_decomposer_tEEEvPT5_SC_PT3_PKSD_PT1_PKSH_PT2_PKSL_T4_iiT6__param_8];
	ld.param.u64 	%rd222, [_ZN3cub18CUB_300001_SM_10006detail10radix_sort29DeviceRadixSortOnesweepKernelINS1_5radix10policy_hubIfNS0_8NullTypeEyE10Policy1000ELNS0_9SortOrderE0EfS6_yiiNS1_21identity_decomposer_tEEEvPT5_SC_PT3_PKSD_PT1_PKSH_PT2_PKSL_T4_iiT6__param_2];
	setp.lt.s32 	%p81, %r5, %r1759;
	setp.eq.s64 	%p82, %rd222, 0;
	or.pred  	%p83, %p82, %p81;
	or.pred  	%p84, %p66, %p83;
	@%p84 bra 	$L__BB26_68;
	ld.param.u64 	%rd223, [_ZN3cub18CUB_300001_SM_10006detail10radix_sort29DeviceRadixSortOnesweepKernelINS1_5radix10policy_hubIfNS0_8NullTypeEyE10Policy1000ELNS0_9SortOrderE0EfS6_yiiNS1_21identity_decomposer_tEEEvPT5_SC_PT3_PKSD_PT1_PKSH_PT2_PKSL_T4_iiT6__param_2];
	ld.shared.u64 	%rd42, [%r127];
	cvt.u64.u32 	%rd43, %r126;
	cvt.s64.s32 	%rd44, %r1808;
	add.s64 	%rd45, %rd43, %rd44;
	add.s64 	%rd46, %rd45, %rd42;
	cvta.to.global.u64 	%rd47, %rd223;
	shl.b64 	%rd48, %rd7, 3;
	add.s64 	%rd49, %rd47, %rd48;
	st.global.u64 	[%rd49], %rd46;
$L__BB26_68:
	ld.param.u32 	%r1760, [_ZN3cub18CUB_300001_SM_10006detail10radix_sort29DeviceRadixSortOnesweepKernelINS1_5radix10policy_hubIfNS0_8NullTypeEyE10Policy1000ELNS0_9SortOrderE0EfS6_yiiNS1_21identity_decomposer_tEEEvPT5_SC_PT3_PKSD_PT1_PKSH_PT2_PKSL_T4_iiT6__param_8];
	setp.gt.s32 	%p85, %r5, %r1760;
	bar.sync 	0;
	shl.b32 	%r537, %r122, 3;
	mov.u32 	%r538, _ZZN3cub18CUB_300001_SM_10006detail10radix_sort29DeviceRadixSortOnesweepKernelINS1_5radix10policy_hubIfNS0_8NullTypeEyE10Policy1000ELNS0_9SortOrderE0EfS6_yiiNS1_21identity_decomposer_tEEEvPT5_SC_PT3_PKSD_PT1_PKSH_PT2_PKSL_T4_iiT6_E1s;
	add.s32 	%r539, %r538, %r537;
	ld.shared.u64 	%rd13, [%r539+27648];
	setp.gt.s32 	%p86, %r1813, -1;
	selp.b32 	%r540, -1, -2147483648, %p86;
	xor.b32  	%r1813, %r540, %r1813;
	setp.gt.s32 	%p87, %r1814, -1;
	selp.b32 	%r541, -1, -2147483648, %p87;
	xor.b32  	%r1814, %r541, %r1814;
	setp.gt.s32 	%p88, %r1815, -1;
	selp.b32 	%r542, -1, -2147483648, %p88;
	xor.b32  	%r1815, %r542, %r1815;
	setp.gt.s32 	%p89, %r1816, -1;
	selp.b32 	%r543, -1, -2147483648, %p89;
	xor.b32  	%r1816, %r543, %r1816;
	setp.gt.s32 	%p90, %r1817, -1;
	selp.b32 	%r544, -1, -2147483648, %p90;
	xor.b32  	%r1817, %r544, %r1817;
	setp.gt.s32 	%p91, %r1818, -1;
	selp.b32 	%r545, -1, -2147483648, %p91;
	xor.b32  	%r1818, %r545, %r1818;
	setp.gt.s32 	%p92, %r1819, -1;
	selp.b32 	%r546, -1, -2147483648, %p92;
	xor.b32  	%r1819, %r546, %r1819;
	setp.gt.s32 	%p93, %r1820, -1;
	selp.b32 	%r547, -1, -2147483648, %p93;
	xor.b32  	%r1820, %r547, %r1820;
	setp.gt.s32 	%p94, %r1821, -1;
	selp.b32 	%r548, -1, -2147483648, %p94;
	xor.b32  	%r1821, %r548, %r1821;
	setp.gt.s32 	%p95, %r1822, -1;
	selp.b32 	%r549, -1, -2147483648, %p95;
	xor.b32  	%r1822, %r549, %r1822;
	setp.gt.s32 	%p96, %r1823, -1;
	selp.b32 	%r550, -1, -2147483648, %p96;
	xor.b32  	%r1823, %r550, %r1823;
	setp.gt.s32 	%p97, %r1824, -1;
	selp.b32 	%r551, -1, -2147483648, %p97;
	xor.b32  	%r1824, %r551, %r1824;
	setp.gt.s32 	%p98, %r1825, -1;
	selp.b32 	%r552, -1, -2147483648, %p98;
	xor.b32  	%r1825, %r552, %r1825;
	setp.gt.s32 	%p99, %r1826, -1;
	selp.b32 	%r553, -1, -2147483648, %p99;
	xor.b32  	%r1826, %r553, %r1826;
	setp.gt.s32 	%p100, %r1827, -1;
	selp.b32 	%r554, -1, -2147483648, %p100;
	xor.b32  	%r1827, %r554, %r1827;
	setp.gt.s32 	%p101, %r1828, -1;
	selp.b32 	%r555, -1, -2147483648, %p101;
	xor.b32  	%r1828, %r555, %r1828;
	setp.gt.s32 	%p102, %r1829, -1;
	selp.b32 	%r556, -1, -2147483648, %p102;
	xor.b32  	%r1829, %r556, %r1829;
	setp.gt.s32 	%p103, %r1830, -1;
	selp.b32 	%r557, -1, -2147483648, %p103;
	xor.b32  	%r1830, %r557, %r1830;
	@%p85 bra 	$L__BB26_70;
	and.b32  	%r558, %r1, 31;
	and.b32  	%r559, %r1, 992;
	mul.lo.s32 	%r560, %r559, 18;
	or.b32  	%r561, %r560, %r558;
	cvt.u64.u32 	%rd50, %r561;
	add.s64 	%rd51, %rd13, %rd50;
	shl.b64 	%rd52, %rd51, 2;
	add.s64 	%rd53, %rd1, %rd52;
	st.global.u32 	[%rd53], %r1813;
	st.global.u32 	[%rd53+128], %r1814;
	st.global.u32 	[%rd53+256], %r1815;
	st.global.u32 	[%rd53+384], %r1816;
	st.global.u32 	[%rd53+512], %r1817;
	st.global.u32 	[%rd53+640], %r1818;
	st.global.u32 	[%rd53+768], %r1819;
	st.global.u32 	[%rd53+896], %r1820;
	st.global.u32 	[%rd53+1024], %r1821;
	st.global.u32 	[%rd53+1152], %r1822;
	st.global.u32 	[%rd53+1280], %r1823;
	st.global.u32 	[%rd53+1408], %r1824;
	st.global.u32 	[%rd53+1536], %r1825;
	st.global.u32 	[%rd53+1664], %r1826;
	st.global.u32 	[%rd53+1792], %r1827;
	st.global.u32 	[%rd53+1920], %r1828;
	st.global.u32 	[%rd53+2048], %r1829;
	st.global.u32 	[%rd53+2176], %r1830;
	bra.uni 	$L__BB26_106;
$L__BB26_70:
	ld.param.u32 	%r1761, [_ZN3cub18CUB_300001_SM_10006detail10radix_sort29DeviceRadixSortOnesweepKernelINS1_5radix10policy_hubIfNS0_8NullTypeEyE10Policy1000ELNS0_9SortOrderE0EfS6_yiiNS1_21identity_decomposer_tEEEvPT5_SC_PT3_PKSD_PT1_PKSH_PT2_PKSL_T4_iiT6__param_8];
	mad.lo.s32 	%r154, %r4, -6912, %r1761;
	and.b32  	%r562, %r1, 31;
	and.b32  	%r563, %r1, 992;
	mul.lo.s32 	%r564, %r563, 18;
	or.b32  	%r155, %r564, %r562;
	setp.ge.s32 	%p104, %r155, %r154;
	cvt.u64.u32 	%rd54, %r155;
	add.s64 	%rd55, %rd13, %rd54;
	shl.b64 	%rd56, %rd55, 2;
	add.s64 	%rd14, %rd1, %rd56;
	@%p104 bra 	$L__BB26_72;
	st.global.u32 	[%rd14], %r1813;
$L__BB26_72:
	add.s32 	%r565, %r155, 32;
	setp.ge.s32 	%p105, %r565, %r154;
	@%p105 bra 	$L__BB26_74;
	st.global.u32 	[%rd14+128], %r1814;
$L__BB26_74:
	add.s32 	%r566, %r155, 64;
	setp.ge.s32 	%p106, %r566, %r154;
	@%p106 bra 	$L__BB26_76;
	st.global.u32 	[%rd14+256], %r1815;
$L__BB26_76:
	add.s32 	%r567, %r155, 96;
	setp.ge.s32 	%p107, %r567, %r154;
	@%p107 bra 	$L__BB26_78;
	st.global.u32 	[%rd14+384], %r1816;
$L__BB26_78:
	add.s32 	%r568, %r155, 128;
	setp.ge.s32 	%p108, %r568, %r154;
	@%p108 bra 	$L__BB26_80;
	st.global.u32 	[%rd14+512], %r1817;
$L__BB26_80:
	add.s32 	%r569, %r155, 160;
	setp.ge.s32 	%p109, %r569, %r154;
	@%p109 bra 	$L__BB26_82;
	st.global.u32 	[%rd14+640], %r1818;
$L__BB26_82:
	add.s32 	%r570, %r155, 192;
	setp.ge.s32 	%p110, %r570, %r154;
	@%p110 bra 	$L__BB26_84;
	st.global.u32 	[%rd14+768], %r1819;
$L__BB26_84:
	add.s32 	%r571, %r155, 224;
	setp.ge.s32 	%p111, %r571, %r154;
	@%p111 bra 	$L__BB26_86;
	st.global.u32 	[%rd14+896], %r1820;
$L__BB26_86:
	add.s32 	%r572, %r155, 256;
	setp.ge.s32 	%p112, %r572, %r154;
	@%p112 bra 	$L__BB26_88;
	st.global.u32 	[%rd14+1024], %r1821;
$L__BB26_88:
	add.s32 	%r573, %r155, 288;
	setp.ge.s32 	%p113, %r573, %r154;
	@%p113 bra 	$L__BB26_90;
	st.global.u32 	[%rd14+1152], %r1822;
$L__BB26_90:
	add.s32 	%r574, %r155, 320;
	setp.ge.s32 	%p114, %r574, %r154;
	@%p114 bra 	$L__BB26_92;
	st.global.u32 	[%rd14+1280], %r1823;
$L__BB26_92:
	add.s32 	%r575, %r155, 352;
	setp.ge.s32 	%p115, %r575, %r154;
	@%p115 bra 	$L__BB26_94;
	st.global.u32 	[%rd14+1408], %r1824;
$L__BB26_94:
	add.s32 	%r576, %r155, 384;
	setp.ge.s32 	%p116, %r576, %r154;
	@%p116 bra 	$L__BB26_96;
	st.global.u32 	[%rd14+1536], %r1825;
$L__BB26_96:
	add.s32 	%r577, %r155, 416;
	setp.ge.s32 	%p117, %r577, %r154;
	@%p117 bra 	$L__BB26_98;
	st.global.u32 	[%rd14+1664], %r1826;
$L__BB26_98:
	add.s32 	%r578, %r155, 448;
	setp.ge.s32 	%p118, %r578, %r154;
	@%p118 bra 	$L__BB26_100;
	st.global.u32 	[%rd14+1792], %r1827;
$L__BB26_100:
	add.s32 	%r579, %r155, 480;
	setp.ge.s32 	%p119, %r579, %r154;
	@%p119 bra 	$L__BB26_102;
	st.global.u32 	[%rd14+1920], %r1828;
$L__BB26_102:
	add.s32 	%r580, %r155, 512;
	setp.ge.s32 	%p120, %r580, %r154;
	@%p120 bra 	$L__BB26_104;
	st.global.u32 	[%rd14+2048], %r1829;
$L__BB26_104:
	add.s32 	%r581, %r155, 544;
	setp.ge.s32 	%p121, %r581, %r154;
	@%p121 bra 	$L__BB26_106;
	st.global.u32 	[%rd14+2176], %r1830;
$L__BB26_106:
	// begin inline asm
	exit;
	// end inline asm
$L__BB26_107:
	mul.hi.u32 	%r582, %r1, 357913942;
	add.s32 	%r583, %r582, %r1;
	shl.b32 	%r584, %r583, 2;
	mov.u32 	%r585, _ZZN3cub18CUB_300001_SM_10006detail10radix_sort29DeviceRadixSortOnesweepKernelINS1_5radix10policy_hubIfNS0_8NullTypeEyE10Policy1000ELNS0_9SortOrderE0EfS6_yiiNS1_21identity_decomposer_tEEEvPT5_SC_PT3_PKSD_PT1_PKSH_PT2_PKSL_T4_iiT6_E1s;
	add.s32 	%r586, %r585, %r584;
	add.s32 	%r174, %r586, 13328;
	st.shared.u32 	[%r586+13328], %r1808;
	bar.sync 	0;
	setp.gt.u32 	%p122, %r1, 31;
	@%p122 bra 	$L__BB26_109;
	mov.u32 	%r617, _ZZN3cub18CUB_300001_SM_10006detail10radix_sort29DeviceRadixSortOnesweepKernelINS1_5radix10policy_hubIfNS0_8NullTypeEyE10Policy1000ELNS0_9SortOrderE0EfS6_yiiNS1_21identity_decomposer_tEEEvPT5_SC_PT3_PKSD_PT1_PKSH_PT2_PKSL_T4_iiT6_E1s;
	mad.lo.s32 	%r618, %r1, 52, %r617;
	ld.shared.u32 	%r619, [%r618+13328];
	ld.shared.u32 	%r620, [%r618+13332];
	ld.shared.u32 	%r621, [%r618+13336];
	ld.shared.u32 	%r622, [%r618+13340];
	ld.shared.u32 	%r623, [%r618+13344];
	ld.shared.u32 	%r624, [%r618+13348];
	ld.shared.u32 	%r625, [%r618+13352];
	ld.shared.u32 	%r626, [%r618+13356];
	ld.shared.u32 	%r627, [%r618+13360];
	ld.shared.u32 	%r628, [%r618+13364];
	ld.shared.u32 	%r629, [%r618+13368];
	ld.shared.u32 	%r630, [%r618+13372];
	add.s32 	%r631, %r620, %r619;
	add.s32 	%r632, %r631, %r621;
	add.s32 	%r633, %r632, %r622;
	add.s32 	%r634, %r633, %r623;
	add.s32 	%r635, %r634, %r624;
	add.s32 	%r636, %r635, %r625;
	add.s32 	%r637, %r636, %r626;
	add.s32 	%r638, %r637, %r627;
	add.s32 	%r639, %r638, %r628;
	add.s32 	%r640, %r639, %r629;
	add.s32 	%r591, %r640, %r630;
	mov.b32 	%r589, 1;
	mov.b32 	%r614, 0;
	mov.b32 	%r616, -1;
	// begin inline asm
	{  .reg .s32 r0;  .reg .pred p;  shfl.sync.up.b32 r0|p, %r591, %r589, %r614, %r616;  @p add.s32 r0, r0, %r591;  mov.s32 %r587, r0;}
	// end inline asm
	mov.b32 	%r595, 2;
	// begin inline asm
	{  .reg .s32 r0;  .reg .pred p;  shfl.sync.up.b32 r0|p, %r587, %r595, %r614, %r616;  @p add.s32 r0, r0, %r587;  mov.s32 %r593, r0;}
	// end inline asm
	mov.b32 	%r601, 4;
	// begin inline asm
	{  .reg .s32 r0;  .reg .pred p;  shfl.sync.up.b32 r0|p, %r593, %r601, %r614, %r616;  @p add.s32 r0, r0, %r593;  mov.s32 %r599, r0;}
	// end inline asm
	mov.b32 	%r607, 8;
	// begin inline asm
	{  .reg .s32 r0;  .reg .pred p;  shfl.sync.up.b32 r0|p, %r599, %r607, %r614, %r616;  @p add.s32 r0, r0, %r599;  mov.s32 %r605, r0;}
	// end inline asm
	mov.b32 	%r613, 16;
	// begin inline asm
	{  .reg .s32 r0;  .reg .pred p;  shfl.sync.up.b32 r0|p, %r605, %r613, %r614, %r616;  @p add.s32 r0, r0, %r605;  mov.s32 %r611, r0;}
	// end inline asm
	sub.s32 	%r641, %r611, %r591;
	add.s32 	%r642, %r619, %r641;
	add.s32 	%r643, %r620, %r642;
	add.s32 	%r644, %r621, %r643;
	add.s32 	%r645, %r622, %r644;
	add.s32 	%r646, %r623, %r645;
	add.s32 	%r647, %r624, %r646;
	add.s32 	%r648, %r625, %r647;
	add.s32 	%r649, %r626, %r648;
	add.s32 	%r650, %r627, %r649;
	add.s32 	%r651, %r628, %r650;
	add.s32 	%r652, %r629, %r651;
	st.shared.u32 	[%r618+13328], %r641;
	st.shared.u32 	[%r618+13332], %r642;
	st.shared.u32 	[%r618+13336], %r643;
	st.shared.u32 	[%r618+13340], %r644;
	st.shared.u32 	[%r618+13344], %r645;
	st.shared.u32 	[%r618+13348], %r646;
	st.shared.u32 	[%r618+13352], %r647;
	st.shared.u32 	[%r618+13356], %r648;
	st.shared.u32 	[%r618+13360], %r649;
	st.shared.u32 	[%r618+13364], %r650;
	st.shared.u32 	[%r618+13368], %r651;
	st.shared.u32 	[%r618+13372], %r652;
$L__BB26_109:
	setp.gt.u32 	%p123, %r1, 255;
	bar.sync 	0;
	ld.shared.u32 	%r175, [%r174];
	@%p123 bra 	$L__BB26_111;
	shl.b32 	%r653, %r1, 2;
	mov.u32 	%r654, _ZZN3cub18CUB_300001_SM_10006detail10radix_sort29DeviceRadixSortOnesweepKernelINS1_5radix10policy_hubIfNS0_8NullTypeEyE10Policy1000ELNS0_9SortOrderE0EfS6_yiiNS1_21identity_decomposer_tEEEvPT5_SC_PT3_PKSD_PT1_PKSH_PT2_PKSL_T4_iiT6_E1s;
	add.s32 	%r655, %r654, %r653;
	ld.shared.u32 	%r656, [%r655];
	add.s32 	%r657, %r656, %r175;
	st.shared.u32 	[%r655], %r657;
	ld.shared.u32 	%r658, [%r655+1024];
	add.s32 	%r659, %r658, %r175;
	st.shared.u32 	[%r655+1024], %r659;
	ld.shared.u32 	%r660, [%r655+2048];
	add.s32 	%r661, %r660, %r175;
	st.shared.u32 	[%r655+2048], %r661;
	ld.shared.u32 	%r662, [%r655+3072];
	add.s32 	%r663, %r662, %r175;
	st.shared.u32 	[%r655+3072], %r663;
	ld.shared.u32 	%r664, [%r655+4096];
	add.s32 	%r665, %r664, %r175;
	st.shared.u32 	[%r655+4096], %r665;
	ld.shared.u32 	%r666, [%r655+5120];
	add.s32 	%r667, %r666, %r175;
	st.shared.u32 	[%r655+5120], %r667;
	ld.shared.u32 	%r668, [%r655+6144];
	add.s32 	%r669, %r668, %r175;
	st.shared.u32 	[%r655+6144], %r669;
	ld.shared.u32 	%r670, [%r655+7168];
	add.s32 	%r671, %r670, %r175;
	st.shared.u32 	[%r655+7168], %r671;
	ld.shared.u32 	%r672, [%r655+8192];
	add.s32 	%r673, %r672, %r175;
	st.shared.u32 	[%r655+8192], %r673;
	ld.shared.u32 	%r674, [%r655+9216];
	add.s32 	%r675, %r674, %r175;
	st.shared.u32 	[%r655+9216], %r675;
	ld.shared.u32 	%r676, [%r655+10240];
	add.s32 	%r677, %r676, %r175;
	st.shared.u32 	[%r655+10240], %r677;
	ld.shared.u32 	%r678, [%r655+11264];
	add.s32 	%r679, %r678, %r175;
	st.shared.u32 	[%r655+11264], %r679;
$L__BB26_111:
	bar.sync 	0;
	// begin inline asm
	mov.u32 %r680, %lanemask_le;
	// end inline asm
	setp.eq.s32 	%p124, %r1813, 2147483647;
	selp.b32 	%r706, -2147483648, %r1813, %p124;
	shr.u32 	%r707, %r706, %r298;
	and.b32  	%r703, %r707, %r97;
	mov.b32 	%r683, 1;
	// begin inline asm
	{
    .reg .pred p;
    and.b32 %r681, %r703, %r683;    setp.ne.u32 p, %r681, 0;
    vote.ballot.sync.b32 %r681, p, 0xffffffff;
    @!p not.b32 %r681, %r681;
}

	// end inline asm
	mov.b32 	%r686, 2;
	// begin inline asm
	{
    .reg .pred p;
    and.b32 %r684, %r703, %r686;    setp.ne.u32 p, %r684, 0;
    vote.ballot.sync.b32 %r684, p, 0xffffffff;
    @!p not.b32 %r684, %r684;
}

	// end inline asm
	and.b32  	%r708, %r684, %r681;
	mov.b32 	%r689, 4;
	// begin inline asm
	{
    .reg .pred p;
    and.b32 %r687, %r703, %r689;    setp.ne.u32 p, %r687, 0;
    vote.ballot.sync.b32 %r687, p, 0xffffffff;
    @!p not.b32 %r687, %r687;
}

	// end inline asm
	and.b32  	%r709, %r687, %r708;
	mov.b32 	%r692, 8;
	// begin inline asm
	{
    .reg .pred p;
    and.b32 %r690, %r703, %r692;    setp.ne.u32 p, %r690, 0;
    vote.ballot.sync.b32 %r690, p, 0xffffffff;
    @!p not.b32 %r690, %r690;
}

	// end inline asm
	and.b32  	%r710, %r690, %r709;
	mov.b32 	%r695, 16;
	// begin inline asm
	{
    .reg .pred p;
    and.b32 %r693, %r703, %r695;    setp.ne.u32 p, %r693, 0;
    vote.ballot.sync.b32 %r693, p, 0xffffffff;
    @!p not.b32 %r693, %r693;
}

	// end inline asm
	and.b32  	%r711, %r693, %r710;
	mov.b32 	%r698, 32;
	// begin inline asm
	{
    .reg .pred p;
    and.b32 %r696, %r703, %r698;    setp.ne.u32 p, %r696, 0;
    vote.ballot.sync.b32 %r696, p, 0xffffffff;
    @!p not.b32 %r696, %r696;
}

	// end inline asm
	and.b32  	%r712, %r696, %r711;
	mov.b32 	%r701, 64;
	// begin inline asm
	{
    .reg .pred p;
    and.b32 %r699, %r703, %r701;    setp.ne.u32 p, %r699, 0;
    vote.ballot.sync.b32 %r699, p, 0xffffffff;
    @!p not.b32 %r699, %r699;
}

	// end inline asm
	and.b32  	%r713, %r699, %r712;
	mov.b32 	%r704, 128;
	// begin inline asm
	{
    .reg .pred p;
    and.b32 %r702, %r703, %r704;    setp.ne.u32 p, %r702, 0;
    vote.ballot.sync.b32 %r702, p, 0xffffffff;
    @!p not.b32 %r702, %r702;
}

	// end inline asm
	and.b32  	%r714, %r702, %r713;
	clz.b32 	%r715, %r714;
	sub.s32 	%r178, 31, %r715;
	and.b32  	%r716, %r680, %r714;
	popc.b32 	%r179, %r716;
	setp.ne.s32 	%p125, %r300, %r178;
	mov.b32 	%r1831, 0;
	@%p125 bra 	$L__BB26_113;
	shl.b32 	%r717, %r703, 2;
	add.s32 	%r718, %r98, %r717;
	atom.shared.add.u32 	%r1831, [%r718], %r179;
$L__BB26_113:
	shfl.sync.idx.b32	%r744|%p126, %r1831, %r178, 31, -1;
	add.s32 	%r182, %r179, %r744;
	setp.eq.s32 	%p127, %r1814, 2147483647;
	selp.b32 	%r745, -2147483648, %r1814, %p127;
	shr.u32 	%r746, %r745, %r298;
	and.b32  	%r741, %r746, %r97;
	mov.b32 	%r721, 1;
	// begin inline asm
	{
    .reg .pred p;
    and.b32 %r719, %r741, %r721;    setp.ne.u32 p, %r719, 0;
    vote.ballot.sync.b32 %r719, p, 0xffffffff;
    @!p not.b32 %r719, %r719;
}

	// end inline asm
	mov.b32 	%r724, 2;
	// begin inline asm
	{
    .reg .pred p;
    and.b32 %r722, %r741, %r724;    setp.ne.u32 p, %r722, 0;
    vote.ballot.sync.b32 %r722, p, 0xffffffff;
    @!p not.b32 %r722, %r722;
}

	// end inline asm
	and.b32  	%r747, %r722, %r719;
	mov.b32 	%r727, 4;
	// begin inline asm
	{
    .reg .pred p;
    and.b32 %r725, %r741, %r727;    setp.ne.u32 p, %r725, 0;
    vote.ballot.sync.b32 %r725, p, 0xffffffff;
    @!p not.b32 %r725, %r725;
}

	// end inline asm
	and.b32  	%r748, %r725, %r747;
	mov.b32 	%r730, 8;
	// begin inline asm
	{
    .reg .pred p;
    and.b32 %r728, %r741, %r730;    setp.ne.u32 p, %r728, 0;
    vote.ballot.sync.b32 %r728, p, 0xffffffff;
    @!p not.b32 %r728, %r728;
}

	// end inline asm
	and.b32  	%r749, %r728, %r748;
	mov.b32 	%r733, 16;
	// begin inline asm
	{
    .reg .pred p;
    and.b32 %r731, %r741, %r733;    setp.ne.u32 p, %r731, 0;
    vote.ballot.sync.b32 %r731, p, 0xffffffff;
    @!p not.b32 %r731, %r731;
}

	// end inline asm
	and.b32  	%r750, %r731, %r749;
	mov.b32 	%r736, 32;
	// begin inline asm
	{
    .reg .pred p;
    and.b32 %r734, %r741, %r736;    setp.ne.u32 p, %r734, 0;
    vote.ballot.sync.b32 %r734, p, 0xffffffff;
    @!p not.b32 %r734, %r734;
}

	// end inline asm
	and.b32  	%r751, %r734, %r750;
	mov.b32 	%r739, 64;
	// begin inline asm
	{
    .reg .pred p;
    and.b32 %r737, %r741, %r739;    setp.ne.u32 p, %r737, 0;
    vote.ballot.sync.b32 %r737, p, 0xffffffff;
    @!p not.b32 %r737, %r737;
}

	// end inline asm
	and.b32  	%r752, %r737, %r751;
	mov.b32 	%r742, 128;
	// begin inline asm
	{
    .reg .pred p;
    and.b32 %r740, %r741, %r742;    setp.ne.u32 p, %r740, 0;
    vote.ballot.sync.b32 %r740, p, 0xffffffff;
    @!p not.b32 %r740, %r740;
}

	// end inline asm
	and.b32  	%r753, %r740, %r752;
	clz.b32 	%r754, %r753;
	sub.s32 	%r184, 31, %r754;
	and.b32  	%r755, %r680, %r753;
	popc.b32 	%r185, %r755;
	setp.ne.s32 	%p128, %r300, %r184;
	mov.b32 	%r1832, 0;
	@%p128 bra 	$L__BB26_115;
	shl.b32 	%r756, %r741, 2;
	add.s32 	%r757, %r98, %r756;
	atom.shared.add.u32 	%r1832, [%r757], %r185;
$L__BB26_115:
	shfl.sync.idx.b32	%r783|%p129, %r1832, %r184, 31, -1;
	add.s32 	%r188, %r185, %r783;
	setp.eq.s32 	%p130, %r1815, 2147483647;
	selp.b32 	%r784, -2147483648, %r1815, %p130;
	shr.u32 	%r785, %r784, %r298;
	and.b32  	%r780, %r785, %r97;
	mov.b32 	%r760, 1;
	// begin inline asm
	{
    .reg .pred p;
    and.b32 %r758, %r780, %r760;    setp.ne.u32 p, %r758, 0;
    vote.ballot.sync.b32 %r758, p, 0xffffffff;
    @!p not.b32 %r758, %r758;
}

	// end inline asm
	mov.b32 	%r763, 2;
	// begin inline asm
	{
    .reg .pred p;
    and.b32 %r761, %r780, %r763;    setp.ne.u32 p, %r761, 0;
    vote.ballot.sync.b32 %r761, p, 0xffffffff;
    @!p not.b32 %r761, %r761;
}

	// end inline asm
	and.b32  	%r786, %r761, %r758;
	mov.b32 	%r766, 4;
	// begin inline asm
	{
    .reg .pred p;
    and.b32 %r764, %r780, %r766;    setp.ne.u32 p, %r764, 0;
    vote.ballot.sync.b32 %r764, p, 0xffffffff;
    @!p not.b32 %r764, %r764;
}

	// end inline asm
	and.b32  	%r787, %r764, %r786;
	mov.b32 	%r769, 8;
	// begin inline asm
	{
    .reg .pred p;
    and.b32 %r767, %r780, %r769;    setp.ne.u32 p, %r767, 0;
    vote.ballot.sync.b32 %r767, p, 0xffffffff;
    @!p not.b32 %r767, %r767;
}

	// end inline asm
	and.b32  	%r788, %r767, %r787;
	mov.b32 	%r772, 16;
	// begin inline asm
	{
    .reg .pred p;
    and.b32 %r770, %r780, %r772;    setp.ne.u32 p, %r770, 0;
    vote.ballot.sync.b32 %r770, p, 0xffffffff;
    @!p not.b32 %r770, %r770;
}

	// end inline asm
	and.b32  	%r789, %r770, %r788;
	mov.b32 	%r775, 32;
	// begin inline asm
	{
    .reg .pred p;
    and.b32 %r773, %r780, %r775;    setp.ne.u32 p, %r773, 0;
    vote.ballot.sync.b32 %r773, p, 0xffffffff;
    @!p not.b32 %r773, %r773;
}

	// end inline asm
	and.b32  	%r790, %r773, %r789;
	mov.b32 	%r778, 64;
	// begin inline asm
	{
    .reg .pred p;
    and.b32 %r776, %r780, %r778;    setp.ne.u32 p, %r776, 0;
    vote.ballot.sync.b32 %r776, p, 0xffffffff;
    @!p not.b32 %r776, %r776;
}

	// end inline asm
	and.b32  	%r791, %r776, %r790;
	mov.b32 	%r781, 128;
	// begin inline asm
	{
    .reg .pred p;
    and.b32 %r779, %r780, %r781;    setp.ne.u32 p, %r779, 0;
    vote.ballot.sync.b32 %r779, p, 0xffffffff;
    @!p not.b32 %r779, %r779;
}

	// end inline asm
	and.b32  	%r792, %r779, %r791;
	clz.b32 	%r793, %r792;
	sub.s32 	%r190, 31, %r793;
	and.b32  	%r794, %r680, %r792;
	popc.b32 	%r191, %r794;
	setp.ne.s32 	%p131, %r300, %r190;
	mov.b32 	%r1833, 0;
	@%p131 bra 	$L__BB26_117;
	shl.b32 	%r795, %r780, 2;
	add.s32 	%r796, %r98, %r795;
	atom.shared.add.u32 	%r1833, [%r796], %r191;
$L__BB26_117:
	shfl.sync.idx.b32	%r822|%p132, %r1833, %r190, 31, -1;
	add.s32 	%r194, %r191, %r822;
	setp.eq.s32 	%p133, %r1816, 2147483647;
	selp.b32 	%r823, -2147483648, %r1816, %p133;
	shr.u32 	%r824, %r823, %r298;
	and.b32  	%r819, %r824, %r97;
	mov.b32 	%r799, 1;
	// begin inline asm
	{
    .reg .pred p;
    and.b32 %r797, %r819, %r799;    setp.ne.u32 p, %r797, 0;
    vote.ballot.sync.b32 %r797, p, 0xffffffff;
    @!p not.b32 %r797, %r797;
}

	// end inline asm
	mov.b32 	%r802, 2;
	// begin inline asm
	{
    .reg .pred p;
    and.b32 %r800, %r819, %r802;    setp.ne.u32 p, %r800, 0;
    vote.ballot.sync.b32 %r800, p, 0xffffffff;
    @!p not.b32 %r800, %r800;
}

	// end inline asm
	and.b32  	%r825, %r800, %r797;
	mov.b32 	%r805, 4;
	// begin inline asm
	{
    .reg .pred p;
    and.b32 %r803, %r819, %r805;    setp.ne.u32 p, %r803, 0;
    vote.ballot.sync.b32 %r803, p, 0xffffffff;
    @!p not.b32 %r803, %r803;
}

	// end inline asm
	and.b32  	%r826, %r803, %r825;
	mov.b32 	%r808, 8;
	// begin inline asm
	{
    .reg .pred p;
    and.b32 %r806, %r819, %r808;    setp.ne.u32 p, %r806, 0;
    vote.ballot.sync.b32 %r806, p, 0xffffffff;
    @!p not.b32 %r806, %r806;
}

	// end inline asm
	and.b32  	%r827, %r806, %r826;
	mov.b32 	%r811, 16;
	// begin inline asm
	{
    .reg .pred p;
    and.b32 %r809, %r819, %r811;    setp.ne.u32 p, %r809, 0;
    vote.ballot.sync.b32 %r809, p, 0xffffffff;
    @!p not.b32 %r809, %r809;
}

	// end inline asm
	and.b32  	%r828, %r809, %r827;
	mov.b32 	%r814, 32;
	// begin inline asm
	{
    .reg .pred p;
    and.b32 %r812, %r819, %r814;    setp.ne.u32 p, %r812, 0;
    vote.ballot.sync.b32 %r812, p, 0xffffffff;
    @!p not.b32 %r812, %r812;
}

	// end inline asm
	and.b32  	%r829, %r812, %r828;
	mov.b32 	%r817, 64;
	// begin inline asm
	{
    .reg .pred p;
    and.b32 %r815, %r819, %r817;    setp.ne.u32 p, %r815, 0;
    vote.ballot.sync.b32 %r815, p, 0xffffffff;
    @!p not.b32 %r815, %r815;
}

	// end inline asm
	and.b32  	%r830, %r815, %r829;
	mov.b32 	%r820, 128;
	// begin inline asm
	{
    .reg .pred p;
    and.b32 %r818, %r819, %r820;    setp.ne.u32 p, %r818, 0;
    vote.ballot.sync.b32 %r818, p, 0xffffffff;
    @!p not.b32 %r818, %r818;
}

	// end inline asm
	and.b32  	%r831, %r818, %r830;
	clz.b32 	%r832, %r831;
	sub.s32 	%r196, 31, %r832;
	and.b32  	%r833, %r680, %r831;
	popc.b32 	%r197, %r833;
	setp.ne.s32 	%p134, %r300, %r196;
	mov.b32 	%r1834, 0;
	@%p134 bra 	$L__BB26_119;
	shl.b32 	%r834, %r819, 2;
	add.s32 	%r835, %r98, %r834;
	atom.shared.add.u32 	%r1834, [%r835], %r197;
$L__BB26_119:
	shfl.sync.idx.b32	%r861|%p135, %r1834, %r196, 31, -1;
	add.s32 	%r200, %r197, %r861;
	setp.eq.s32 	%p136, %r1817, 2147483647;
	selp.b32 	%r862, -2147483648, %r1817, %p136;
	shr.u32 	%r863, %r862, %r298;
	and.b32  	%r858, %r863, %r97;
	mov.b32 	%r838, 1;
	// begin inline asm
	{
    .reg .pred p;
    and.b32 %r836, %r858, %r838;    setp.ne.u32 p, %r836, 0;
    vote.ballot.sync.b32 %r836, p, 0xffffffff;
    @!p not.b32 %r836, %r836;
}

	// end inline asm
	mov.b32 	%r841, 2;
	// begin inline asm
	{
    .reg .pred p;
    and.b32 %r839, %r858, %r841;    setp.ne.u32 p, %r839, 0;
    vote.ballot.sync.b32 %r839, p, 0xffffffff;
    @!p not.b32 %r839, %r839;
}

	// end inline asm
	and.b32  	%r864, %r839, %r836;
	mov.b32 	%r844, 4;
	// begin inline asm
	{
    .reg .pred p;
    and.b32 %r842, %r858, %r844;    setp.ne.u32 p, %r842, 0;
    vote.ballot.sync.b32 %r842, p, 0xffffffff;
    @!p not.b32 %r842, %r842;
}

	// end inline asm
	and.b32  	%r865, %r842, %r864;
	mov.b32 	%r847, 8;
	// begin inline asm
	{
    .reg .pred p;
    and.b32 %r845, %r858, %r847;    setp.ne.u32 p, %r845, 0;
    vote.ballot.sync.b32 %r845, p, 0xffffffff;
    @!p not.b32 %r845, %r845;
}

	// end inline asm
	and.b32  	%r866, %r845, %r865;
	mov.b32 	%r850, 16;
	// begin inline asm
	{
    .reg .pred p;
    and.b32 %r848, %r858, %r850;    setp.ne.u32 p, %r848, 0;
    vote.ballot.sync.b32 %r848, p, 0xffffffff;
    @!p not.b32 %r848, %r848;
}

	// end inline asm
	and.b32  	%r867, %r848, %r866;
	mov.b32 	%r853, 32;
	// begin inline asm
	{
    .reg .pred p;
    and.b32 %r851, %r858, %r853;    setp.ne.u32 p, %r851, 0;
    vote.ballot.sync.b32 %r851, p, 0xffffffff;
    @!p not.b32 %r851, %r851;
}

	// end inline asm
	and.b32  	%r868, %r851, %r867;
	mov.b32 	%r856, 64;
	// begin inline asm
	{
    .reg .pred p;
    and.b32 %r854, %r858, %r856;    setp.ne.u32 p, %r854, 0;
    vote.ballot.sync.b32 %r854, p, 0xffffffff;
    @!p not.b32 %r854, %r854;
}

	// end inline asm
	and.b32  	%r869, %r854, %r868;
	mov.b32 	%r859, 128;
	// begin inline asm
	{
    .reg .pred p;
    and.b32 %r857, %r858, %r859;    setp.ne.u32 p, %r857, 0;
    vote.ballot.sync.b32 %r857, p, 0xffffffff;
    @!p not.b32 %r857, %r857;
}

	// end inline asm
	and.b32  	%r870, %r857, %r869;
	clz.b32 	%r871, %r870;
	sub.s32 	%r202, 31, %r871;
	and.b32  	%r872, %r680, %r870;
	popc.b32 	%r203, %r872;
	setp.ne.s32 	%p137, %r300, %r202;
	mov.b32 	%r1835, 0;
	@%p137 bra 	$L__BB26_121;
	shl.b32 	%r873, %r858, 2;
	add.s32 	%r874, %r98, %r873;
	atom.shared.add.u32 	%r1835, [%r874], %r203;
$L__BB26_121:
	shfl.sync.idx.b32	%r900|%p138, %r1835, %r202, 31, -1;
	add.s32 	%r206, %r203, %r900;
	setp.eq.s32 	%p139, %r1818, 2147483647;
	selp.b32 	%r901, -2147483648, %r1818, %p139;
	shr.u32 	%r902, %r901, %r298;
	and.b32  	%r897, %r902, %r97;
	mov.b32 	%r877, 1;
	// begin inline asm
	{
    .reg .pred p;
    and.b32 %r875, %r897, %r877;    setp.ne.u32 p, %r875, 0;
    vote.ballot.sync.b32 %r875, p, 0xffffffff;
    @!p not.b32 %r875, %r875;
}

	// end inline asm
	mov.b32 	%r880, 2;
	// begin inline asm
	{
    .reg .pred p;
    and.b32 %r878, %r897, %r880;    setp.ne.u32 p, %r878, 0;
    vote.ballot.sync.b32 %r878, p, 0xffffffff;
    @!p not.b32 %r878, %r878;
}

	// end inline asm
	and.b32  	%r903, %r878, %r875;
	mov.b32 	%r883, 4;
	// begin inline asm
	{
    .reg .pred p;
    and.b32 %r881, %r897, %r883;    setp.ne.u32 p, %r881, 0;
    vote.ballot.sync.b32 %r881, p, 0xffffffff;
    @!p not.b32 %r881, %r881;
}

	// end inline asm
	and.b32  	%r904, %r881, %r903;
	mov.b32 	%r886, 8;
	// begin inline asm
	{
    .reg .pred p;
    and.b32 %r884, %r897, %r886;    setp.ne.u32 p, %r884, 0;
    vote.ballot.sync.b32 %r884, p, 0xffffffff;
    @!p not.b32 %r884, %r884;
}

	// end inline asm
	and.b32  	%r905, %r884, %r904;
	mov.b32 	%r889, 16;
	// begin inline asm
	{
    .reg .pred p;
    and.b32 %r887, %r897, %r889;    setp.ne.u32 p, %r887, 0;
    vote.ballot.sync.b32 %r887, p, 0xffffffff;
    @!p not.b32 %r887, %r887;
}

	// end inline asm
	and.b32  	%r906, %r887, %r905;
	mov.b32 	%r892, 32;
	// begin inline asm
	{
    .reg .pred p;
    and.b32 %r890, %r897, %r892;    setp.ne.u32 p, %r890, 0;
    vote.ballot.sync.b32 %r890, p, 0xffffffff;
    @!p not.b32 %r890, %r890;
}

	// end inline asm
	and.b32  	%r907, %r890, %r906;
	mov.b32 	%r895, 64;
	// begin inline asm
	{
    .reg .pred p;
    and.b32 %r893, %r897, %r895;    setp.ne.u32 p, %r893, 0;
    vote.ballot.sync.b32 %r893, p, 0xffffffff;
    @!p not.b32 %r893, %r893;
}

	// end inline asm
	and.b32  	%r908, %r893, %r907;
	mov.b32 	%r898, 128;
	// begin inline asm
	{
    .reg .pred p;
    and.b32 %r896, %r897, %r898;    setp.ne.u32 p, %r896, 0;
    vote.ballot.sync.b32 %r896, p, 0xffffffff;
    @!p not.b32 %r896, %r896;
}

	// end inline asm
	and.b32  	%r909, %r896, %r908;
	clz.b32 	%r910, %r909;
	sub.s32 	%r208, 31, %r910;
	and.b32  	%r911, %r680, %r909;
	popc.b32 	%r209, %r911;
	setp.ne.s32 	%p140, %r300, %r208;
	mov.b32 	%r1836, 0;
	@%p140 bra 	$L__BB26_123;
	shl.b32 	%r912, %r897, 2;
	add.s32 	%r913, %r98, %r912;
	atom.shared.add.u32 	%r1836, [%r913], %r209;
$L__BB26_123:
	shfl.sync.idx.b32	%r939|%p141, %r1836, %r208, 31, -1;
	add.s32 	%r212, %r209, %r939;
	setp.eq.s32 	%p142, %r1819, 2147483647;
	selp.b32 	%r940, -2147483648, %r1819, %p142;
	shr.u32 	%r941, %r940, %r298;
	and.b32  	%r936, %r941, %r97;
	mov.b32 	%r916, 1;
	// begin inline asm
	{
    .reg .pred p;
    and.b32 %r914, %r936, %r916;    setp.ne.u32 p, %r914, 0;
    vote.ballot.sync.b32 %r914, p, 0xffffffff;
    @!p not.b32 %r914, %r914;
}

	// end inline asm
	mov.b32 	%r919, 2;
	// begin inline asm
	{
    .reg .pred p;
    and.b32 %r917, %r936, %r919;    setp.ne.u32 p, %r917, 0;
    vote.ballot.sync.b32 %r917, p, 0xffffffff;
    @!p not.b32 %r917, %r917;
}

	// end inline asm
	and.b32  	%r942, %r917, %r914;
	mov.b32 	%r922, 4;
	// begin inline asm
	{
    .reg .pred p;
    and.b32 %r920, %r936, %r922;    setp.ne.u32 p, %r920, 0;
    vote.ballot.sync.b32 %r920, p, 0xffffffff;
    @!p not.b32 %r920, %r920;
}

	// end inline asm
	and.b32  	%r943, %r920, %r942;
	mov.b32 	%r925, 8;
	// begin inline asm
	{
    .reg .pred p;
    and.b32 %r923, %r936, %r925;    setp.ne.u32 p, %r923, 0;
    vote.ballot.sync.b32 %r923, p, 0xffffffff;
    @!p not.b32 %r923, %r923;
}

	// end inline asm
	and.b32  	%r944, %r923, %r943;
	mov.b32 	%r928, 16;
	// begin inline asm
	{
    .reg .pred p;
    and.b32 %r926, %r936, %r928;    setp.ne.u32 p, %r926, 0;
    vote.ballot.sync.b32 %r926, p, 0xffffffff;
    @!p not.b32 %r926, %r926;
}

	// end inline asm
	and.b32  	%r945, %r926, %r944;
	mov.b32 	%r931, 32;
	// begin inline asm
	{
    .reg .pred p;
    and.b32 %r929, %r936, %r931;    setp.ne.u32 p, %r929, 0;
    vote.ballot.sync.b32 %r929, p, 0xffffffff;
    @!p not.b32 %r929, %r929;
}

	// end inline asm
	and.b32  	%r946, %r929, %r945;
	mov.b32 	%r934, 64;
	// begin inline asm
	{
    .reg .pred p;
    and.b32 %r932, %r936, %r934;    setp.ne.u32 p, %r932, 0;
    vote.ballot.sync.b32 %r932, p, 0xffffffff;
    @!p not.b32 %r932, %r932;
}

	// end inline asm
	and.b32  	%r947, %r932, %r946;
	mov.b32 	%r937, 128;
	// begin inline asm
	{
    .reg .pred p;
    and.b32 %r935, %r936, %r937;    setp.ne.u32 p, %r935, 0;
    vote.ballot.sync.b32 %r935, p, 0xffffffff;
    @!p not.b32 %r935, %r935;
}

	// end inline asm
	and.b32  	%r948, %r935, %r947;
	clz.b32 	%r949, %r948;
	sub.s32 	%r214, 31, %r949;
	and.b32  	%r950, %r680, %r948;
	popc.b32 	%r215, %r950;
	setp.ne.s32 	%p143, %r300, %r214;
	mov.b32 	%r1837, 0;
	@%p143 bra 	$L__BB26_125;
	shl.b32 	%r951, %r936, 2;
	add.s32 	%r952, %r98, %r951;
	atom.shared.add.u32 	%r1837, [%r952], %r215;
$L__BB26_125:
	shfl.sync.idx.b32	%r978|%p144, %r1837, %r214, 31, -1;
	add.s32 	%r218, %r215, %r978;
	setp.eq.s32 	%p145, %r1820, 2147483647;
	selp.b32 	%r979, -2147483648, %r1820, %p145;
	shr.u32 	%r980, %r979, %r298;
	and.b32  	%r975, %r980, %r97;
	mov.b32 	%r955, 1;
	// begin inline asm
	{
    .reg .pred p;
    and.b32 %r953, %r975, %r955;    setp.ne.u32 p, %r953, 0;
    vote.ballot.sync.b32 %r953, p, 0xffffffff;
    @!p not.b32 %r953, %r953;
}

	// end inline asm
	mov.b32 	%r958, 2;
	// begin inline asm
	{
    .reg .pred p;
    and.b32 %r956, %r975, %r958;    setp.ne.u32 p, %r956, 0;
    vote.ballot.sync.b32 %r956, p, 0xffffffff;
    @!p not.b32 %r956, %r956;
}

	// end inline asm
	and.b32  	%r981, %r956, %r953;
	mov.b32 	%r961, 4;
	// begin inline asm
	{
    .reg .pred p;
    and.b32 %r959, %r975, %r961;    setp.ne.u32 p, %r959, 0;
    vote.ballot.sync.b32 %r959, p, 0xffffffff;
    @!p not.b32 %r959, %r959;
}

	// end inline asm
	and.b32  	%r982, %r959, %r981;
	mov.b32 	%r964, 8;
	// begin inline asm
	{
    .reg .pred p;
    and.b32 %r962, %r975, %r964;    setp.ne.u32 p, %r962, 0;
    vote.ballot.sync.b32 %r962, p, 0xffffffff;
    @!p not.b32 %r962, %r962;
}

	// end inline asm
	and.b32  	%r983, %r962, %r982;
	mov.b32 	%r967, 16;
	// begin inline asm
	{
    .reg .pred p;
    and.b32 %r965, %r975, %r967;    setp.ne.u32 p, %r965, 0;
    vote.ballot.sync.b32 %r965, p, 0xffffffff;
    @!p not.b32 %r965, %r965;
}

	// end inline asm
	and.b32  	%r984, %r965, %r983;
	mov.b32 	%r970, 32;
	// begin inline asm
	{
    .reg .pred p;
    and.b32 %r968, %r975, %r970;    setp.ne.u32 p, %r968, 0;
    vote.ballot.sync.b32 %r968, p, 0xffffffff;
    @!p not.b32 %r968, %r968;
}

	// end inline asm
	and.b32  	%r985, %r968, %r984;
	mov.b32 	%r973, 64;
	// begin inline asm
	{
    .reg .pred p;
    and.b32 %r971, %r975, %r973;    setp.ne.u32 p, %r971, 0;
    vote.ballot.sync.b32 %r971, p, 0xffffffff;
    @!p not.b32 %r971, %r971;
}

	// end inline asm
	and.b32  	%r986, %r971, %r985;
	mov.b32 	%r976, 128;
	// begin inline asm
	{
    .reg .pred p;
    and.b32 %r974, %r975, %r976;    setp.ne.u32 p, %r974, 0;
    vote.ballot.sync.b32 %r974, p, 0xffffffff;
    @!p not.b32 %r974, %r974;
}

	// end inline asm
	and.b32  	%r987, %r974, %r986;
	clz.b32 	%r988, %r987;
	sub.s32 	%r220, 31, %r988;
	and.b32  	%r989, %r680, %r987;
	popc.b32 	%r221, %r989;
	setp.ne.s32 	%p146, %r300, %r220;
	mov.b32 	%r1838, 0;
	@%p146 bra 	$L__BB26_127;
	shl.b32 	%r990, %r975, 2;
	add.s32 	%r991, %r98, %r990;
	atom.shared.add.u32 	%r1838, [%r991], %r221;
$L__BB26_127:
	shfl.sync.idx.b32	%r1017|%p147, %r1838, %r220, 31, -1;
	add.s32 	%r224, %r221, %r1017;
	setp.eq.s32 	%p148, %r1821, 2147483647;
	selp.b32 	%r1018, -2147483648, %r1821, %p148;
	shr.u32 	%r1019, %r1018, %r298;
	and.b32  	%r1014, %r1019, %r97;
	mov.b32 	%r994, 1;
	// begin inline asm
	{
    .reg .pred p;
    and.b32 %r992, %r1014, %r994;    setp.ne.u32 p, %r992, 0;
    vote.ballot.sync.b32 %r992, p, 0xffffffff;
    @!p not.b32 %r992, %r992;
}

	// end inline asm
	mov.b32 	%r997, 2;
	// begin inline asm
	{
    .reg .pred p;
    and.b32 %r995, %r1014, %r997;    setp.ne.u32 p, %r995, 0;
    vote.ballot.sync.b32 %r995, p, 0xffffffff;
    @!p not.b32 %r995, %r995;
}

	// end inline asm
	and.b32  	%r1020, %r995, %r992;
	mov.b32 	%r1000, 4;
	// begin inline asm
	{
    .reg .pred p;
    and.b32 %r998, %r1014, %r1000;    setp.ne.u32 p, %r998, 0;
    vote.ballot.sync.b32 %r998, p, 0xffffffff;
    @!p not.b32 %r998, %r998;
}

	// end inline asm
	and.b32  	%r1021, %r998, %r1020;
	mov.b32 	%r1003, 8;
	// begin inline asm
	{
    .reg .pred p;
    and.b32 %r1001, %r1014, %r1003;    setp.ne.u32 p, %r1001, 0;
    vote.ballot.sync.b32 %r1001, p, 0xffffffff;
    @!p not.b32 %r1001, %r1001;
}

	// end inline asm
	and.b32  	%r1022, %r1001, %r1021;
	mov.b32 	%r1006, 16;
	// begin inline asm
	{
    .reg .pred p;
    and.b32 %r1004, %r1014, %r1006;    setp.ne.u32 p, %r1004, 0;
    vote.ballot.sync.b32 %r1004, p, 0xffffffff;
    @!p not.b32 %r1004, %r1004;
}

	// end inline asm
	and.b32  	%r1023, %r1004, %r1022;
	mov.b32 	%r1009, 32;
	// begin inline asm
	{
    .reg .pred p;
    and.b32 %r1007, %r1014, %r1009;    setp.ne.u32 p, %r1007, 0;
    vote.ballot.sync.b32 %r1007, p, 0xffffffff;
    @!p not.b32 %r1007, %r1007;
}

	// end inline asm
	and.b32  	%r1024, %r1007, %r1023;
	mov.b32 	%r1012, 64;
	// begin inline asm
	{
    .reg .pred p;
    and.b32 %r1010, %r1014, %r1012;    setp.ne.u32 p, %r1010, 0;
    vote.ballot.sync.b32 %r1010, p, 0xffffffff;
    @!p not.b32 %r1010, %r1010;
}

	// end inline asm
	and.b32  	%r1025, %r1010, %r1024;
	mov.b32 	%r1015, 128;
	// begin inline asm
	{
    .reg .pred p;
    and.b32 %r1013, %r1014, %r1015;    setp.ne.u32 p, %r1013, 0;
    vote.ballot.sync.b32 %r1013, p, 0xffffffff;
    @!p not.b32 %r1013, %r1013;
}

	// end inline asm
	and.b32  	%r1026, %r1013, %r1025;
	clz.b32 	%r1027, %r1026;
	sub.s32 	%r226, 31, %r1027;
	and.b32  	%r1028, %r680, %r1026;
	popc.b32 	%r227, %r1028;
	setp.ne.s32 	%p149, %r300, %r226;
	mov.b32 	%r1839, 0;
	@%p149 bra 	$L__BB26_129;
	shl.b32 	%r1029, %r1014, 2;
	add.s32 	%r1030, %r98, %r1029;
	atom.shared.add.u32 	%r1839, [%r1030], %r227;
$L__BB26_129:
	shfl.sync.idx.b32	%r1056|%p150, %r1839, %r226, 31, -1;
	add.s32 	%r230, %r227, %r1056;
	setp.eq.s32 	%p151, %r1822, 2147483647;
	selp.b32 	%r1057, -2147483648, %r1822, %p151;
	shr.u32 	%r1058, %r1057, %r298;
	and.b32  	%r1053, %r1058, %r97;
	mov.b32 	%r1033, 1;
	// begin inline asm
	{
    .reg .pred p;
    and.b32 %r1031, %r1053, %r1033;    setp.ne.u32 p, %r1031, 0;
    vote.ballot.sync.b32 %r1031, p, 0xffffffff;
    @!p not.b32 %r1031, %r1031;
}

	// end inline asm
	mov.b32 	%r1036, 2;
	// begin inline asm
	{
    .reg .pred p;
    and.b32 %r1034, %r1053, %r1036;    setp.ne.u32 p, %r1034, 0;
    vote.ballot.sync.b32 %r1034, p, 0xffffffff;
    @!p not.b32 %r1034, %r1034;
}

	// end inline asm
	and.b32  	%r1059, %r1034, %r1031;
	mov.b32 	%r1039, 4;
	// begin inline asm
	{
    .reg .pred p;
    and.b32 %r1037, %r1053, %r1039;    setp.ne.u32 p, %r1037, 0;
    vote.ballot.sync.b32 %r1037, p, 0xffffffff;
    @!p not.b32 %r1037, %r1037;
}

	// end inline asm
	and.b32  	%r1060, %r1037, %r1059;
	mov.b32 	%r1042, 8;
	// begin inline asm
	{
    .reg .pred p;
    and.b32 %r1040, %r1053, %r1042;    setp.ne.u32 p, %r1040, 0;
    vote.ballot.sync.b32 %r1040, p, 0xffffffff;
    @!p not.b32 %r1040, %r1040;
}

	// end inline asm
	and.b32  	%r1061, %r1040, %r1060;
	mov.b32 	%r1045, 16;
	// begin inline asm
	{
    .reg .pred p;
    and.b32 %r1043, %r1053, %r1045;    setp.ne.u32 p, %r1043, 0;
    vote.ballot.sync.b32 %r1043, p, 0xffffffff;
    @!p not.b32 %r1043, %r1043;
}

	// end inline asm
	and.b32  	%r1062, %r1043, %r1061;
	mov.b32 	%r1048, 32;
	// begin inline asm
	{
    .reg .pred p;
    and.b32 %r1046, %r1053, %r1048;    setp.ne.u32 p, %r1046, 0;
    vote.ballot.sync.b32 %r1046, p, 0xffffffff;
    @!p not.b32 %r1046, %r1046;
}

	// end inline asm
	and.b32  	%r1063, %r1046, %r1062;
	mov.b32 	%r1051, 64;
	// begin inline asm
	{
    .reg .pred p;
    and.b32 %r1049, %r1053, %r1051;    setp.ne.u32 p, %r1049, 0;
    vote.ballot.sync.b32 %r1049, p, 0xffffffff;
    @!p not.b32 %r1049, %r1049;
}

	// end inline asm
	and.b32  	%r1064, %r1049, %r1063;
	mov.b32 	%r1054, 128;
	// begin inline asm
	{
    .reg .pred p;
    and.b32 %r1052, %r1053, %r1054;    setp.ne.u32 p, %r1052, 0;
    vote.ballot.sync.b32 %r1052, p, 0xffffffff;
    @!p not.b32 %r1052, %r1052;
}

	// end inline asm
	and.b32  	%r1065, %r1052, %r1064;
	clz.b32 	%r1066, %r1065;
	sub.s32 	%r232, 31, %r1066;
	and.b32  	%r1067, %r680, %r1065;
	popc.b32 	%r233, %r1067;
	setp.ne.s32 	%p152, %r300, %r232;
	mov.b32 	%r1840, 0;
	@%p152 bra 	$L__BB26_131;
	shl.b32 	%r1068, %r1053, 2;
	add.s32 	%r1069, %r98, %r1068;
	atom.shared.add.u32 	%r1840, [%r1069], %r233;
$L__BB26_131:
	shfl.sync.idx.b32	%r1095|%p153, %r1840, %r232, 31, -1;
	add.s32 	%r236, %r233, %r1095;
	setp.eq.s32 	%p154, %r1823, 2147483647;
	selp.b32 	%r1096, -2147483648, %r1823, %p154;
	shr.u32 	%r1097, %r1096, %r298;
	and.b32  	%r1092, %r1097, %r97;
	mov.b32 	%r1072, 1;
	// begin inline asm
	{
    .reg .pred p;
    and.b32 %r1070, %r1092, %r1072;    setp.ne.u32 p, %r1070, 0;
    vote.ballot.sync.b32 %r1070, p, 0xffffffff;
    @!p not.b32 %r1070, %r1070;
}

	// end inline asm
	mov.b32 	%r1075, 2;
	// begin inline asm
	{
    .reg .pred p;
    and.b32 %r1073, %r1092, %r1075;    setp.ne.u32 p, %r1073, 0;
    vote.ballot.sync.b32 %r1073, p, 0xffffffff;
    @!p not.b32 %r1073, %r1073;
}

	// end inline asm
	and.b32  	%r1098, %r1073, %r1070;
	mov.b32 	%r1078, 4;
	// begin inline asm
	{
    .reg .pred p;
    and.b32 %r1076, %r1092, %r1078;    setp.ne.u32 p, %r1076, 0;
    vote.ballot.sync.b32 %r1076, p, 0xffffffff;
    @!p not.b32 %r1076, %r1076;
}

	// end inline asm
	and.b32  	%r1099, %r1076, %r1098;
	mov.b32 	%r1081, 8;
	// begin inline asm
	{
    .reg .pred p;
    and.b32 %r1079, %r1092, %r1081;    setp.ne.u32 p, %r1079, 0;
    vote.ballot.sync.b32 %r1079, p, 0xffffffff;
    @!p not.b32 %r1079, %r1079;
}

	// end inline asm
	and.b32  	%r1100, %r1079, %r1099;
	mov.b32 	%r1084, 16;
	// begin inline asm
	{
    .reg .pred p;
    and.b32 %r1082, %r1092, %r1084;    setp.ne.u32 p, %r1082, 0;
    vote.ballot.sync.b32 %r1082, p, 0xffffffff;
    @!p not.b32 %r1082, %r1082;
}

	// end inline asm
	and.b32  	%r1101, %r1082, %r1100;
	mov.b32 	%r1087, 32;
	// begin inline asm
	{
    .reg .pred p;
    and.b32 %r1085, %r1092, %r1087;    setp.ne.u32 p, %r1085, 0;
    vote.ballot.sync.b32 %r1085, p, 0xffffffff;
    @!p not.b32 %r1085, %r1085;
}

	// end inline asm
	and.b32  	%r1102, %r1085, %r1101;
	mov.b32 	%r1090, 64;
	// begin inline asm
	{
    .reg .pred p;
    and.b32 %r1088, %r1092, %r1090;    setp.ne.u32 p, %r1088, 0;
    vote.ballot.sync.b32 %r1088, p, 0xffffffff;
    @!p not.b32 %r1088, %r1088;
}

	// end inline asm
	and.b32  	%r1103, %r1088, %r1102;
	mov.b32 	%r1093, 128;
	// begin inline asm
	{
    .reg .pred p;
    and.b32 %r1091, %r1092, %r1093;    setp.ne.u32 p, %r1091, 0;
    vote.ballot.sync.b32 %r1091, p, 0xffffffff;
    @!p not.b32 %r1091, %r1091;
}

	// end inline asm
	and.b32  	%r1104, %r1091, %r1103;
	clz.b32 	%r1105, %r1104;
	sub.s32 	%r238, 31, %r1105;
	and.b32  	%r1106, %r680, %r1104;
	popc.b32 	%r239, %r1106;
	setp.ne.s32 	%p155, %r300, %r238;
	mov.b32 	%r1841, 0;
	@%p155 bra 	$L__BB26_133;
	shl.b32 	%r1107, %r1092, 2;
	add.s32 	%r1108, %r98, %r1107;
	atom.shared.add.u32 	%r1841, [%r1108], %r239;
$L__BB26_133:
	shfl.sync.idx.b32	%r1134|%p156, %r1841, %r238, 31, -1;
	add.s32 	%r242, %r239, %r1134;
	setp.eq.s32 	%p157, %r1824, 2147483647;
	selp.b32 	%r1135, -2147483648, %r1824, %p157;
	shr.u32 	%r1136, %r1135, %r298;
	and.b32  	%r1131, %r1136, %r97;
	mov.b32 	%r1111, 1;
	// begin inline asm
	{
    .reg .pred p;
    and.b32 %r1109, %r1131, %r1111;    setp.ne.u32 p, %r1109, 0;
    vote.ballot.sync.b32 %r1109, p, 0xffffffff;
    @!p not.b32 %r1109, %r1109;
}

	// end inline asm
	mov.b32 	%r1114, 2;
	// begin inline asm
	{
    .reg .pred p;
    and.b32 %r1112, %r1131, %r1114;    setp.ne.u32 p, %r1112, 0;
    vote.ballot.sync.b32 %r1112, p, 0xffffffff;
    @!p not.b32 %r1112, %r1112;
}

	// end inline asm
	and.b32  	%r1137, %r1112, %r1109;
	mov.b32 	%r1117, 4;
	// begin inline asm
	{
    .reg .pred p;
    and.b32 %r1115, %r1131, %r1117;    setp.ne.u32 p, %r1115, 0;
    vote.ballot.sync.b32 %r1115, p, 0xffffffff;
    @!p not.b32 %r1115, %r1115;
}

	// end inline asm
	and.b32  	%r1138, %r1115, %r1137;
	mov.b32 	%r1120, 8;
	// begin inline asm
	{
    .reg .pred p;
    and.b32 %r1118, %r1131, %r1120;    setp.ne.u32 p, %r1118, 0;
    vote.ballot.sync.b32 %r1118, p, 0xffffffff;
    @!p not.b32 %r1118, %r1118;
}

	// end inline asm
	and.b32  	%r1139, %r1118, %r1138;
	mov.b32 	%r1123, 16;
	// begin inline asm
	{
    .reg .pred p;
    and.b32 %r1121, %r1131, %r1123;    setp.ne.u32 p, %r1121, 0;
    vote.ballot.sync.b32 %r1121, p, 0xffffffff;
    @!p not.b32 %r1121, %r1121;
}

	// end inline asm
	and.b32  	%r1140, %r1121, %r1139;
	mov.b32 	%r1126, 32;
	// begin inline asm
	{
    .reg .pred p;
    and.b32 %r1124, %r1131, %r1126;    setp.ne.u32 p, %r1124, 0;
    vote.ballot.sync.b32 %r1124, p, 0xffffffff;
    @!p not.b32 %r1124, %r1124;
}

	// end inline asm
	and.b32  	%r1141, %r1124, %r1140;
	mov.b32 	%r1129, 64;
	// begin inline asm
	{
    .reg .pred p;
    and.b32 %r1127, %r1131, %r1129;    setp.ne.u32 p, %r1127, 0;
    vote.ballot.sync.b32 %r1127, p, 0xffffffff;
    @!p not.b32 %r1127, %r1127;
}

	// end inline asm
	and.b32  	%r1142, %r1127, %r1141;
	mov.b32 	%r1132, 128;
	// begin inline asm
	{
    .reg .pred p;
    and.b32 %r1130, %r1131, %r1132;    setp.ne.u32 p, %r1130, 0;
    vote.ballot.sync.b32 %r1130, p, 0xffffffff;
    @!p not.b32 %r1130, %r1130;
}

	// end inline asm
	and.b32  	%r1143, %r1130, %r1142;
	clz.b32 	%r1144, %r1143;
	sub.s32 	%r244, 31, %r1144;
	and.b32  	%r1145, %r680, %r1143;
	popc.b32 	%r245, %r1145;
	setp.ne.s32 	%p158, %r300, %r244;
	mov.b32 	%r1842, 0;
	@%p158 bra 	$L__BB26_135;
	shl.b32 	%r1146, %r1131, 2;
	add.s32 	%r1147, %r98, %r1146;
	atom.shared.add.u32 	%r1842, [%r1147], %r245;
$L__BB26_135:
	shfl.sync.idx.b32	%r1173|%p159, %r1842, %r244, 31, -1;
	add.s32 	%r248, %r245, %r1173;
	setp.eq.s32 	%p160, %r1825, 2147483647;
	selp.b32 	%r1174, -2147483648, %r1825, %p160;
	shr.u32 	%r1175, %r1174, %r298;
	and.b32  	%r1170, %r1175, %r97;
	mov.b32 	%r1150, 1;
	// begin inline asm
	{
    .reg .pred p;
    and.b32 %r1148, %r1170, %r1150;    setp.ne.u32 p, %r1148, 0;
    vote.ballot.sync.b32 %r1148, p, 0xffffffff;
    @!p not.b32 %r1148, %r1148;
}

	// end inline asm
	mov.b32 	%r1153, 2;
	// begin inline asm
	{
    .reg .pred p;
    and.b32 %r1151, %r1170, %r1153;    setp.ne.u32 p, %r1151, 0;
    vote.ballot.sync.b32 %r1151, p, 0xffffffff;
    @!p not.b32 %r1151, %r1151;
}

	// end inline asm
	and.b32  	%r1176, %r1151, %r1148;
	mov.b32 	%r1156, 4;
	// begin inline asm
	{
    .reg .pred p;
    and.b32 %r1154, %r1170, %r1156;    setp.ne.u32 p, %r1154, 0;
    vote.ballot.sync.b32 %r1154, p, 0xffffffff;
    @!p not.b32 %r1154, %r1154;
}

	// end inline asm
	and.b32  	%r1177, %r1154, %r1176;
	mov.b32 	%r1159, 8;
	// begin inline asm
	{
    .reg .pred p;
    and.b32 %r1157, %r1170, %r1159;    setp.ne.u32 p, %r1157, 0;
    vote.ballot.sync.b32 %r1157, p, 0xffffffff;
    @!p not.b32 %r1157, %r1157;
}

	// end inline asm
	and.b32  	%r1178, %r1157, %r1177;
	mov.b32 	%r1162, 16;
	// begin inline asm
	{
    .reg .pred p;
    and.b32 %r1160, %r1170, %r1162;    setp.ne.u32 p, %r1160, 0;
    vote.ballot.sync.b32 %r1160, p, 0xffffffff;
    @!p not.b32 %r1160, %r1160;
}

	// end inline asm
	and.b32  	%r1179, %r1160, %r1178;
	mov.b32 	%r1165, 32;
	// begin inline asm
	{
    .reg .pred p;
    and.b32 %r1163, %r1170, %r1165;    setp.ne.u32 p, %r1163, 0;
    vote.ballot.sync.b32 %r1163, p, 0xffffffff;
    @!p not.b32 %r1163, %r1163;
}

	// end inline asm
	and.b32  	%r1180, %r1163, %r1179;
	mov.b32 	%r1168, 64;
	// begin inline asm
	{
    .reg .pred p;
    and.b32 %r1166, %r1170, %r1168;    setp.ne.u32 p, %r1166, 0;
    vote.ballot.sync.b32 %r1166, p, 0xffffffff;
    @!p not.b32 %r1166, %r1166;
}

	// end inline asm
	and.b32  	%r1181, %r1166, %r1180;
	mov.b32 	%r1171, 128;
	// begin inline asm
	{
    .reg .pred p;
    and.b32 %r1169, %r1170, %r1171;    setp.ne.u32 p, %r1169, 0;
    vote.ballot.sync.b32 %r1169, p, 0xffffffff;
    @!p not.b32 %r1169, %r1169;
}

	// end inline asm
	and.b32  	%r1182, %r1169, %r1181;
	clz.b32 	%r1183, %r1182;
	sub.s32 	%r250, 31, %r1183;
	and.b32  	%r1184, %r680, %r1182;
	popc.b32 	%r251, %r1184;
	setp.ne.s32 	%p161, %r300, %r250;
	mov.b32 	%r1843, 0;
	@%p161 bra 	$L__BB26_137;
	shl.b32 	%r1185, %r1170, 2;
	add.s32 	%r1186, %r98, %r1185;
	atom.shared.add.u32 	%r1843, [%r1186], %r251;
$L__BB26_137:
	shfl.sync.idx.b32	%r1212|%p162, %r1843, %r250, 31, -1;
	add.s32 	%r254, %r251, %r1212;
	setp.eq.s32 	%p163, %r1826, 2147483647;
	selp.b32 	%r1213, -2147483648, %r1826, %p163;
	shr.u32 	%r1214, %r1213, %r298;
	and.b32  	%r1209, %r1214, %r97;
	mov.b32 	%r1189, 1;
	// begin inline asm
	{
    .reg .pred p;
    and.b32 %r1187, %r1209, %r1189;    setp.ne.u32 p, %r1187, 0;
    vote.ballot.sync.b32 %r1187, p, 0xffffffff;
    @!p not.b32 %r1187, %r1187;
}

	// end inline asm
	mov.b32 	%r1192, 2;
	// begin inline asm
	{
    .reg .pred p;
    and.b32 %r1190, %r1209, %r1192;    setp.ne.u32 p, %r1190, 0;
    vote.ballot.sync.b32 %r1190, p, 0xffffffff;
    @!p not.b32 %r1190, %r1190;
}

	// end inline asm
	and.b32  	%r1215, %r1190, %r1187;
	mov.b32 	%r1195, 4;
	// begin inline asm
	{
    .reg .pred p;
    and.b32 %r1193, %r1209, %r1195;    setp.ne.u32 p, %r1193, 0;
    vote.ballot.sync.b32 %r1193, p, 0xffffffff;
    @!p not.b32 %r1193, %r1193;
}

	// end inline asm
	and.b32  	%r1216, %r1193, %r1215;
	mov.b32 	%r1198, 8;
	// begin inline asm
	{
    .reg .pred p;
    and.b32 %r1196, %r1209, %r1198;    setp.ne.u32 p, %r1196, 0;
    vote.ballot.sync.b32 %r1196, p, 0xffffffff;
    @!p not.b32 %r1196, %r1196;
}

	// end inline asm
	and.b32  	%r1217, %r1196, %r1216;
	mov.b32 	%r1201, 16;
	// begin inline asm
	{
    .reg .pred p;
    and.b32 %r1199, %r1209, %r1201;    setp.ne.u32 p, %r1199, 0;
    vote.ballot.sync.b32 %r1199, p, 0xffffffff;
    @!p not.b32 %r1199, %r1199;
}

	// end inline asm
	and.b32  	%r1218, %r1199, %r1217;
	mov.b32 	%r1204, 32;
	// begin inline asm
	{
    .reg .pred p;
    and.b32 %r1202, %r1209, %r1204;    setp.ne.u32 p, %r1202, 0;
    vote.ballot.sync.b32 %r1202, p, 0xffffffff;
    @!p not.b32 %r1202, %r1202;
}

	// end inline asm
	and.b32  	%r1219, %r1202, %r1218;
	mov.b32 	%r1207, 64;
	// begin inline asm
	{
    .reg .pred p;
    and.b32 %r1205, %r1209, %r1207;    setp.ne.u32 p, %r1205, 0;
    vote.ballot.sync.b32 %r1205, p, 0xffffffff;
    @!p not.b32 %r1205, %r1205;
}

	// end inline asm
	and.b32  	%r1220, %r1205, %r1219;
	mov.b32 	%r1210, 128;
	// begin inline asm
	{
    .reg .pred p;
    and.b32 %r1208, %r1209, %r1210;    setp.ne.u32 p, %r1208, 0;
    vote.ballot.sync.b32 %r1208, p, 0xffffffff;
    @!p not.b32 %r1208, %r1208;
}

	// end inline asm
	and.b32  	%r1221, %r1208, %r1220;
	clz.b32 	%r1222, %r1221;
	sub.s32 	%r256, 31, %r1222;
	and.b32  	%r1223, %r680, %r1221;
	popc.b32 	%r257, %r1223;
	setp.ne.s32 	%p164, %r300, %r256;
	mov.b32 	%r1844, 0;
	@%p164 bra 	$L__BB26_139;
	shl.b32 	%r1224, %r1209, 2;
	add.s32 	%r1225, %r98, %r1224;
	atom.shared.add.u32 	%r1844, [%r1225], %r257;
$L__BB26_139:
	shfl.sync.idx.b32	%r1251|%p165, %r1844, %r256, 31, -1;
	add.s32 	%r260, %r257, %r1251;
	setp.eq.s32 	%p166, %r1827, 2147483647;
	selp.b32 	%r1252, -2147483648, %r1827, %p166;
	shr.u32 	%r1253, %r1252, %r298;
	and.b32  	%r1248, %r1253, %r97;
	mov.b32 	%r1228, 1;
	// begin inline asm
	{
    .reg .pred p;
    and.b32 %r1226, %r1248, %r1228;    setp.ne.u32 p, %r1226, 0;
    vote.ballot.sync.b32 %r1226, p, 0xffffffff;
    @!p not.b32 %r1226, %r1226;
}

	// end inline asm
	mov.b32 	%r1231, 2;
	// begin inline asm
	{
    .reg .pred p;
    and.b32 %r1229, %r1248, %r1231;    setp.ne.u32 p, %r1229, 0;
    vote.ballot.sync.b32 %r1229, p, 0xffffffff;
    @!p not.b32 %r1229, %r1229;
}

	// end inline asm
	and.b32  	%r1254, %r1229, %r1226;
	mov.b32 	%r1234, 4;
	// begin inline asm
	{
    .reg .pred p;
    and.b32 %r1232, %r1248, %r1234;    setp.ne.u32 p, %r1232, 0;
    vote.ballot.sync.b32 %r1232, p, 0xffffffff;
    @!p not.b32 %r1232, %r1232;
}

	// end inline asm
	and.b32  	%r1255, %r1232, %r1254;
	mov.b32 	%r1237, 8;
	// begin inline asm
	{
    .reg .pred p;
    and.b32 %r1235, %r1248, %r1237;    setp.ne.u32 p, %r1235, 0;
    vote.ballot.sync.b32 %r1235, p, 0xffffffff;
    @!p not.b32 %r1235, %r1235;
}

	// end inline asm
	and.b32  	%r1256, %r1235, %r1255;
	mov.b32 	%r1240, 16;
	// begin inline asm
	{
    .reg .pred p;
    and.b32 %r1238, %r1248, %r1240;    setp.ne.u32 p, %r1238, 0;
    vote.ballot.sync.b32 %r1238, p, 0xffffffff;
    @!p not.b32 %r1238, %r1238;
}

	// end inline asm
	and.b32  	%r1257, %r1238, %r1256;
	mov.b32 	%r1243, 32;
	// begin inline asm
	{
    .reg .pred p;
    and.b32 %r1241, %r1248, %r1243;    setp.ne.u32 p, %r1241, 0;
    vote.ballot.sync.b32 %r1241, p, 0xffffffff;
    @!p not.b32 %r1241, %r1241;
}

	// end inline asm
	and.b32  	%r1258, %r1241, %r1257;
	mov.b32 	%r1246, 64;
	// begin inline asm
	{
    .reg .pred p;
    and.b32 %r1244, %r1248, %r1246;    setp.ne.u32 p, %r1244, 0;
    vote.ballot.sync.b32 %r1244, p, 0xffffffff;
    @!p not.b32 %r1244, %r1244;
}

	// end inline asm
	and.b32  	%r1259, %r1244, %r1258;
	mov.b32 	%r1249, 128;
	// begin inline asm
	{
    .reg .pred p;
    and.b32 %r1247, %r1248, %r1249;    setp.ne.u32 p, %r1247, 0;
    vote.ballot.sync.b32 %r1247, p, 0xffffffff;
    @!p not.b32 %r1247, %r1247;
}

	// end inline asm
	and.b32  	%r1260, %r1247, %r1259;
	clz.b32 	%r1261, %r1260;
	sub.s32 	%r262, 31, %r1261;
	and.b32  	%r1262, %r680, %r1260;
	popc.b32 	%r263, %r1262;
	setp.ne.s32 	%p167, %r300, %r262;
	mov.b32 	%r1845, 0;
	@%p167 bra 	$L__BB26_141;
	shl.b32 	%r1263, %r1248, 2;
	add.s32 	%r1264, %r98, %r1263;
	atom.shared.add.u32 	%r1845, [%r1264], %r263;
$L__BB26_141:
	shfl.sync.idx.b32	%r1290|%p168, %r1845, %r262, 31, -1;
	add.s32 	%r266, %r263, %r1290;
	setp.eq.s32 	%p169, %r1828, 2147483647;
	selp.b32 	%r1291, -2147483648, %r1828, %p169;
	shr.u32 	%r1292, %r1291, %r298;
	and.b32  	%r1287, %r1292, %r97;
	mov.b32 	%r1267, 1;
	// begin inline asm
	{
    .reg .pred p;
    and.b32 %r1265, %r1287, %r1267;    setp.ne.u32 p, %r1265, 0;
    vote.ballot.sync.b32 %r1265, p, 0xffffffff;
    @!p not.b32 %r1265, %r1265;
}

	// end inline asm
	mov.b32 	%r1270, 2;
	// begin inline asm
	{
    .reg .pred p;
    and.b32 %r1268, %r1287, %r1270;    setp.ne.u32 p, %r1268, 0;
    vote.ballot.sync.b32 %r1268, p, 0xffffffff;
    @!p not.b32 %r1268, %r1268;
}

	// end inline asm
	and.b32  	%r1293, %r1268, %r1265;
	mov.b32 	%r1273, 4;
	// begin inline asm
	{
    .reg .pred p;
    and.b32 %r1271, %r1287, %r1273;    setp.ne.u32 p, %r1271, 0;
    vote.ballot.sync.b32 %r1271, p, 0xffffffff;
    @!p not.b32 %r1271, %r1271;
}

	// end inline asm
	and.b32  	%r1294, %r1271, %r1293;
	mov.b32 	%r1276, 8;
	// begin inline asm
	{
    .reg .pred p;
    and.b32 %r1274, %r1287, %r1276;    setp.ne.u32 p, %r1274, 0;
    vote.ballot.sync.b32 %r1274, p, 0xffffffff;
    @!p not.b32 %r1274, %r1274;
}

	// end inline asm
	and.b32  	%r1295, %r1274, %r1294;
	mov.b32 	%r1279, 16;
	// begin inline asm
	{
    .reg .pred p;
    and.b32 %r1277, %r1287, %r1279;    setp.ne.u32 p, %r1277, 0;
    vote.ballot.sync.b32 %r1277, p, 0xffffffff;
    @!p not.b32 %r1277, %r1277;
}

	// end inline asm
	and.b32  	%r1296, %r1277, %r1295;
	mov.b32 	%r1282, 32;
	// begin inline asm
	{
    .reg .pred p;
    and.b32 %r1280, %r1287, %r1282;    setp.ne.u32 p, %r1280, 0;
    vote.ballot.sync.b32 %r1280, p, 0xffffffff;
    @!p not.b32 %r1280, %r1280;
}

	// end inline asm
	and.b32  	%r1297, %r1280, %r1296;
	mov.b32 	%r1285, 64;
	// begin inline asm
	{
    .reg .pred p;
    and.b32 %r1283, %r1287, %r1285;    setp.ne.u32 p, %r1283, 0;
    vote.ballot.sync.b32 %r1283, p, 0xffffffff;
    @!p not.b32 %r1283, %r1283;
}

	// end inline asm
	and.b32  	%r1298, %r1283, %r1297;
	mov.b32 	%r1288, 128;
	// begin inline asm
	{
    .reg .pred p;
    and.b32 %r1286, %r1287, %r1288;    setp.ne.u32 p, %r1286, 0;
    vote.ballot.sync.b32 %r1286, p, 0xffffffff;
    @!p not.b32 %r1286, %r1286;
}

	// end inline asm
	and.b32  	%r1299, %r1286, %r1298;
	clz.b32 	%r1300, %r1299;
	sub.s32 	%r268, 31, %r1300;
	and.b32  	%r1301, %r680, %r1299;
	popc.b32 	%r269, %r1301;
	setp.ne.s32 	%p170, %r300, %r268;
	mov.b32 	%r1846, 0;
	@%p170 bra 	$L__BB26_143;
	shl.b32 	%r1302, %r1287, 2;
	add.s32 	%r1303, %r98, %r1302;
	atom.shared.add.u32 	%r1846, [%r1303], %r269;
$L__BB26_143:
	shfl.sync.idx.b32	%r1329|%p171, %r1846, %r268, 31, -1;
	add.s32 	%r272, %r269, %r1329;
	setp.eq.s32 	%p172, %r1829, 2147483647;
	selp.b32 	%r1330, -2147483648, %r1829, %p172;
	shr.u32 	%r1331, %r1330, %r298;
	and.b32  	%r1326, %r1331, %r97;
	mov.b32 	%r1306, 1;
	// begin inline asm
	{
    .reg .pred p;
    and.b32 %r1304, %r1326, %r1306;    setp.ne.u32 p, %r1304, 0;
    vote.ballot.sync.b32 %r1304, p, 0xffffffff;
    @!p not.b32 %r1304, %r1304;
}

	// end inline asm
	mov.b32 	%r1309, 2;
	// begin inline asm
	{
    .reg .pred p;
    and.b32 %r1307, %r1326, %r1309;    setp.ne.u32 p, %r1307, 0;
    vote.ballot.sync.b32 %r1307, p, 0xffffffff;
    @!p not.b32 %r1307, %r1307;
}

	// end inline asm
	and.b32  	%r1332, %r1307, %r1304;
	mov.b32 	%r1312, 4;
	// begin inline asm
	{
    .reg .pred p;
    and.b32 %r1310, %r1326, %r1312;    setp.ne.u32 p, %r1310, 0;
    vote.ballot.sync.b32 %r1310, p, 0xffffffff;
    @!p not.b32 %r1310, %r1310;
}

	// end inline asm
	and.b32  	%r1333, %r1310, %r1332;
	mov.b32 	%r1315, 8;
	// begin inline asm
	{
    .reg .pred p;
    and.b32 %r1313, %r1326, %r1315;    setp.ne.u32 p, %r1313, 0;
    vote.ballot.sync.b32 %r1313, p, 0xffffffff;
    @!p not.b32 %r1313, %r1313;
}

	// end inline asm
	and.b32  	%r1334, %r1313, %r1333;
	mov.b32 	%r1318, 16;
	// begin inline asm
	{
    .reg .pred p;
    and.b32 %r1316, %r1326, %r1318;    setp.ne.u32 p, %r1316, 0;
    vote.ballot.sync.b32 %r1316, p, 0xffffffff;
    @!p not.b32 %r1316, %r1316;
}

	// end inline asm
	and.b32  	%r1335, %r1316, %r1334;
	mov.b32 	%r1321, 32;
	// begin inline asm
	{
    .reg .pred p;
    and.b32 %r1319, %r1326, %r1321;    setp.ne.u32 p, %r1319, 0;
    vote.ballot.sync.b32 %r1319, p, 0xffffffff;
    @!p not.b32 %r1319, %r1319;
}

	// end inline asm
	and.b32  	%r1336, %r1319, %r1335;
	mov.b32 	%r1324, 64;
	// begin inline asm
	{
    .reg .pred p;
    and.b32 %r1322, %r1326, %r1324;    setp.ne.u32 p, %r1322, 0;
    vote.ballot.sync.b32 %r1322, p, 0xffffffff;
    @!p not.b32 %r1322, %r1322;
}

	// end inline asm
	and.b32  	%r1337, %r1322, %r1336;
	mov.b32 	%r1327, 128;
	// begin inline asm
	{
    .reg .pred p;
    and.b32 %r1325, %r1326, %r1327;    setp.ne.u32 p, %r1325, 0;
    vote.ballot.sync.b32 %r1325, p, 0xffffffff;
    @!p not.b32 %r1325, %r1325;
}

	// end inline asm
	and.b32  	%r1338, %r1325, %r1337;
	clz.b32 	%r1339, %r1338;
	sub.s32 	%r274, 31, %r1339;
	and.b32  	%r1340, %r680, %r1338;
	popc.b32 	%r275, %r1340;
	setp.ne.s32 	%p173, %r300, %r274;
	mov.b32 	%r1847, 0;
	@%p173 bra 	$L__BB26_145;
	shl.b32 	%r1341, %r1326, 2;
	add.s32 	%r1342, %r98, %r1341;
	atom.shared.add.u32 	%r1847, [%r1342], %r275;
$L__BB26_145:
	shfl.sync.idx.b32	%r1368|%p174, %r1847, %r274, 31, -1;
	add.s32 	%r278, %r275, %r1368;
	setp.eq.s32 	%p175, %r1830, 2147483647;
	selp.b32 	%r1369, -2147483648, %r1830, %p175;
	shr.u32 	%r1370, %r1369, %r298;
	and.b32  	%r1365, %r1370, %r97;
	mov.b32 	%r1345, 1;
	// begin inline asm
	{
    .reg .pred p;
    and.b32 %r1343, %r1365, %r1345;    setp.ne.u32 p, %r1343, 0;
    vote.ballot.sync.b32 %r1343, p, 0xffffffff;
    @!p not.b32 %r1343, %r1343;
}

	// end inline asm
	mov.b32 	%r1348, 2;
	// begin inline asm
	{
    .reg .pred p;
    and.b32 %r1346, %r1365, %r1348;    setp.ne.u32 p, %r1346, 0;
    vote.ballot.sync.b32 %r1346, p, 0xffffffff;
    @!p not.b32 %r1346, %r1346;
}

	// end inline asm
	and.b32  	%r1371, %r1346, %r1343;
	mov.b32 	%r1351, 4;
	// begin inline asm
	{
    .reg .pred p;
    and.b32 %r1349, %r1365, %r1351;    setp.ne.u32 p, %r1349, 0;
    vote.ballot.sync.b32 %r1349, p, 0xffffffff;
    @!p not.b32 %r1349, %r1349;
}

	// end inline asm
	and.b32  	%r1372, %r1349, %r1371;
	mov.b32 	%r1354, 8;
	// begin inline asm
	{
    .reg .pred p;
    and.b32 %r1352, %r1365, %r1354;    setp.ne.u32 p, %r1352, 0;
    vote.ballot.sync.b32 %r1352, p, 0xffffffff;
    @!p not.b32 %r1352, %r1352;
}

	// end inline asm
	and.b32  	%r1373, %r1352, %r1372;
	mov.b32 	%r1357, 16;
	// begin inline asm
	{
    .reg .pred p;
    and.b32 %r1355, %r1365, %r1357;    setp.ne.u32 p, %r1355, 0;
    vote.ballot.sync.b32 %r1355, p, 0xffffffff;
    @!p not.b32 %r1355, %r1355;
}

	// end inline asm
	and.b32  	%r1374, %r1355, %r1373;
	mov.b32 	%r1360, 32;
	// begin inline asm
	{
    .reg .pred p;
    and.b32 %r1358, %r1365, %r1360;    setp.ne.u32 p, %r1358, 0;
    vote.ballot.sync.b32 %r1358, p, 0xffffffff;
    @!p not.b32 %r1358, %r1358;
}

	// end inline asm
	and.b32  	%r1375, %r1358, %r1374;
	mov.b32 	%r1363, 64;
	// begin inline asm
	{
    .reg .pred p;
    and.b32 %r1361, %r1365, %r1363;    setp.ne.u32 p, %r1361, 0;
    vote.ballot.sync.b32 %r1361, p, 0xffffffff;
    @!p not.b32 %r1361, %r1361;
}

	// end inline asm
	and.b32  	%r1376, %r1361, %r1375;
	mov.b32 	%r1366, 128;
	// begin inline asm
	{
    .reg .pred p;
    and.b32 %r1364, %r1365, %r1366;    setp.ne.u32 p, %r1364, 0;
    vote.ballot.sync.b32 %r1364, p, 0xffffffff;
    @!p not.b32 %r1364, %r1364;
}

	// end inline asm
	and.b32  	%r1377, %r1364, %r1376;
	clz.b32 	%r1378, %r1377;
	sub.s32 	%r280, 31, %r1378;
	and.b32  	%r1379, %r680, %r1377;
	popc.b32 	%r281, %r1379;
	setp.ne.s32 	%p176, %r300, %r280;
	mov.b32 	%r1848, 0;
	@%p176 bra 	$L__BB26_147;
	shl.b32 	%r1380, %r1365, 2;
	add.s32 	%r1381, %r98, %r1380;
	atom.shared.add.u32 	%r1848, [%r1381], %r281;
$L__BB26_147:
	shfl.sync.idx.b32	%r1382|%p178, %r1848, %r280, 31, -1;
	add.s32 	%r1383, %r281, %r1382;
	bar.sync 	0;
	shl.b32 	%r1384, %r182, 2;
	mov.u32 	%r1385, _ZZN3cub18CUB_300001_SM_10006detail10radix_sort29DeviceRadixSortOnesweepKernelINS1_5radix10policy_hubIfNS0_8NullTypeEyE10Policy1000ELNS0_9SortOrderE0EfS6_yiiNS1_21identity_decomposer_tEEEvPT5_SC_PT3_PKSD_PT1_PKSH_PT2_PKSL_T4_iiT6_E1s;
	add.s32 	%r1386, %r1385, %r1384;
	st.shared.u32 	[%r1386+-4], %r1813;
	shl.b32 	%r1387, %r188, 2;
	add.s32 	%r1388, %r1385, %r1387;
	st.shared.u32 	[%r1388+-4], %r1814;
	shl.b32 	%r1389, %r194, 2;
	add.s32 	%r1390, %r1385, %r1389;
	st.shared.u32 	[%r1390+-4], %r1815;
	shl.b32 	%r1391, %r200, 2;
	add.s32 	%r1392, %r1385, %r1391;
	st.shared.u32 	[%r1392+-4], %r1816;
	shl.b32 	%r1393, %r206, 2;
	add.s32 	%r1394, %r1385, %r1393;
	st.shared.u32 	[%r1394+-4], %r1817;
	shl.b32 	%r1395, %r212, 2;
	add.s32 	%r1396, %r1385, %r1395;
	st.shared.u32 	[%r1396+-4], %r1818;
	shl.b32 	%r1397, %r218, 2;
	add.s32 	%r1398, %r1385, %r1397;
	st.shared.u32 	[%r1398+-4], %r1819;
	shl.b32 	%r1399, %r224, 2;
	add.s32 	%r1400, %r1385, %r1399;
	st.shared.u32 	[%r1400+-4], %r1820;
	shl.b32 	%r1401, %r230, 2;
	add.s32 	%r1402, %r1385, %r1401;
	st.shared.u32 	[%r1402+-4], %r1821;
	shl.b32 	%r1403, %r236, 2;
	add.s32 	%r1404, %r1385, %r1403;
	st.shared.u32 	[%r1404+-4], %r1822;
	shl.b32 	%r1405, %r242, 2;
	add.s32 	%r1406, %r1385, %r1405;
	st.shared.u32 	[%r1406+-4], %r1823;
	shl.b32 	%r1407, %r248, 2;
	add.s32 	%r1408, %r1385, %r1407;
	st.shared.u32 	[%r1408+-4], %r1824;
	shl.b32 	%r1409, %r254, 2;
	add.s32 	%r1410, %r1385, %r1409;
	st.shared.u32 	[%r1410+-4], %r1825;
	shl.b32 	%r1411, %r260, 2;
	add.s32 	%r1412, %r1385, %r1411;
	st.shared.u32 	[%r1412+-4], %r1826;
	shl.b32 	%r1413, %r266, 2;
	add.s32 	%r1414, %r1385, %r1413;
	st.shared.u32 	[%r1414+-4], %r1827;
	shl.b32 	%r1415, %r272, 2;
	add.s32 	%r1416, %r1385, %r1415;
	st.shared.u32 	[%r1416+-4], %r1828;
	shl.b32 	%r1417, %r278, 2;
	add.s32 	%r1418, %r1385, %r1417;
	st.shared.u32 	[%r1418+-4], %r1829;
	shl.b32 	%r1419, %r1383, 2;
	add.s32 	%r1420, %r1385, %r1419;
	st.shared.u32 	[%r1420+-4], %r1830;
	shl.b32 	%r1421, %r1, 3;
	add.s32 	%r1422, %r1385, %r1421;
	add.s32 	%r284, %r1422, 27648;
	@%p123 bra 	$L__BB26_155;
	ld.param.u64 	%rd227, [_ZN3cub18CUB_300001_SM_10006detail10radix_sort29DeviceRadixSortOnesweepKernelINS1_5radix10policy_hubIfNS0_8NullTypeEyE10Policy1000ELNS0_9SortOrderE0EfS6_yiiNS1_21identity_decomposer_tEEEvPT5_SC_PT3_PKSD_PT1_PKSH_PT2_PKSL_T4_iiT6__param_3];
	cvta.to.global.u64 	%rd57, %rd227;
	shl.b64 	%rd58, %rd7, 3;
	add.s64 	%rd59, %rd57, %rd58;
	ld.global.u64 	%rd60, [%rd59];
	cvt.s64.s32 	%rd61, %r175;
	sub.s64 	%rd229, %rd60, %rd61;
	st.shared.u64 	[%r284], %rd229;
	setp.lt.s32 	%p179, %r4, 1;
	mov.u32 	%r1852, %r1808;
	@%p179 bra 	$L__BB26_154;
	mov.b32 	%r1850, -1;
	mov.u32 	%r1849, %r4;
	mov.u32 	%r1852, %r1808;
$L__BB26_150:
	ld.param.u64 	%rd220, [_ZN3cub18CUB_300001_SM_10006detail10radix_sort29DeviceRadixSortOnesweepKernelINS1_5radix10policy_hubIfNS0_8NullTypeEyE10Policy1000ELNS0_9SortOrderE0EfS6_yiiNS1_21identity_decomposer_tEEEvPT5_SC_PT3_PKSD_PT1_PKSH_PT2_PKSL_T4_iiT6__param_0];
	add.s32 	%r288, %r1849, -1;
	shl.b32 	%r1424, %r288, 8;
	add.s32 	%r1425, %r1424, %r1;
	cvta.to.global.u64 	%rd62, %rd220;
	mul.wide.s32 	%rd63, %r1425, 4;
	add.s64 	%rd16, %rd62, %rd63;
$L__BB26_151:
	membar.cta;
	ld.volatile.global.u32 	%r289, [%rd16];
	setp.eq.s32 	%p180, %r289, 0;
	@%p180 bra 	$L__BB26_151;
	and.b32  	%r1426, %r289, 1073741823;
	add.s32 	%r1852, %r1426, %r1852;
	setp.gt.s32 	%p181, %r289, -1;
	vote.sync.ballot.b32 	%r1850, %p181, %r1850;
	setp.gt.u32 	%p183, %r1849, 1;
	and.pred  	%p184, %p181, %p183;
	mov.u32 	%r1849, %r288;
	@%p184 bra 	$L__BB26_150;
	ld.shared.u64 	%rd229, [%r284];
$L__BB26_154:
	ld.param.u64 	%rd221, [_ZN3cub18CUB_300001_SM_10006detail10radix_sort29DeviceRadixSortOnesweepKernelINS1_5radix10policy_hubIfNS0_8NullTypeEyE10Policy1000ELNS0_9SortOrderE0EfS6_yiiNS1_21identity_decomposer_tEEEvPT5_SC_PT3_PKSD_PT1_PKSH_PT2_PKSL_T4_iiT6__param_0];
	or.b32  	%r1427, %r1852, -2147483648;
	cvta.to.global.u64 	%rd64, %rd221;
	shl.b32 	%r1428, %r4, 8;
	add.s32 	%r1429, %r1428, %r1;
	mul.wide.s32 	%rd65, %r1429, 4;
	add.s64 	%rd66, %rd64, %rd65;
	st.volatile.global.u32 	[%rd66], %r1427;
	sub.s32 	%r1430, %r1852, %r1808;
	cvt.s64.s32 	%rd67, %r1430;
	add.s64 	%rd68, %rd229, %rd67;
	st.shared.u64 	[%r284], %rd68;
$L__BB26_155:
	ld.param.u32 	%r1762, [_ZN3cub18CUB_300001_SM_10006detail10radix_sort29DeviceRadixSortOnesweepKernelINS1_5radix10policy_hubIfNS0_8NullTypeEyE10Policy1000ELNS0_9SortOrderE0EfS6_yiiNS1_21identity_decomposer_tEEEvPT5_SC_PT3_PKSD_PT1_PKSH_PT2_PKSL_T4_iiT6__param_8];
	ld.param.u64 	%rd224, [_ZN3cub18CUB_300001_SM_10006detail10radix_sort29DeviceRadixSortOnesweepKernelINS1_5radix10policy_hubIfNS0_8NullTypeEyE10Policy1000ELNS0_9SortOrderE0EfS6_yiiNS1_21identity_decomposer_tEEEvPT5_SC_PT3_PKSD_PT1_PKSH_PT2_PKSL_T4_iiT6__param_2];
	setp.gt.u32 	%p185, %r1, 255;
	mad.lo.s32 	%r293, %r4, 6912, 6912;
	setp.lt.s32 	%p186, %r293, %r1762;
	setp.eq.s64 	%p187, %rd224, 0;
	or.pred  	%p188, %p187, %p186;
	or.pred  	%p189, %p185, %p188;
	@%p189 bra 	$L__BB26_157;
	ld.param.u64 	%rd225, [_ZN3cub18CUB_300001_SM_10006detail10radix_sort29DeviceRadixSortOnesweepKernelINS1_5radix10policy_hubIfNS0_8NullTypeEyE10Policy1000ELNS0_9SortOrderE0EfS6_yiiNS1_21identity_decomposer_tEEEvPT5_SC_PT3_PKSD_PT1_PKSH_PT2_PKSL_T4_iiT6__param_2];
	ld.shared.u64 	%rd69, [%r284];
	cvt.s64.s32 	%rd70, %r1808;
	cvt.s64.s32 	%rd71, %r175;
	add.s64 	%rd72, %rd71, %rd70;
	add.s64 	%rd73, %rd72, %rd69;
	cvta.to.global.u64 	%rd74, %rd225;
	shl.b64 	%rd75, %rd7, 3;
	add.s64 	%rd76, %rd74, %rd75;
	st.global.u64 	[%rd76], %rd73;
$L__BB26_157:
	ld.param.u32 	%r1763, [_ZN3cub18CUB_300001_SM_10006detail10radix_sort29DeviceRadixSortOnesweepKernelINS1_5radix10policy_hubIfNS0_8NullTypeEyE10Policy1000ELNS0_9SortOrderE0EfS6_yiiNS1_21identity_decomposer_tEEEvPT5_SC_PT3_PKSD_PT1_PKSH_PT2_PKSL_T4_iiT6__param_8];
	shl.b32 	%r1431, %r1, 2;
	add.s32 	%r294, %r1385, %r1431;
	setp.gt.s32 	%p190, %r293, %r1763;
	bar.sync 	0;
	@%p190 bra 	$L__BB26_159;
	ld.shared.u32 	%r1433, [%r294];
	setp.eq.s32 	%p191, %r1433, 2147483647;
	selp.b32 	%r1434, -2147483648, %r1433, %p191;
	shr.u32 	%r1435, %r1434, %r298;
	and.b32  	%r1436, %r1435, %r97;
	shl.b32 	%r1437, %r1436, 3;
	add.s32 	%r1439, %r1385, 27648;
	add.s32 	%r1440, %r1439, %r1437;
	ld.shared.u64 	%rd77, [%r1440];
	add.s64 	%rd78, %rd77, %rd7;
	setp.gt.s32 	%p192, %r1433, -1;
	selp.b32 	%r1441, -1, -2147483648, %p192;
	xor.b32  	%r1442, %r1441, %r1433;
	shl.b64 	%rd79, %rd78, 2;
	add.s64 	%rd80, %rd1, %rd79;
	st.global.u32 	[%rd80], %r1442;
	bar.warp.sync 	-1;
	ld.shared.u32 	%r1443, [%r294+1536];
	setp.eq.s32 	%p193, %r1443, 2147483647;
	selp.b32 	%r1444, -2147483648, %r1443, %p193;
	shr.u32 	%r1445, %r1444, %r298;
	and.b32  	%r1446, %r1445, %r97;
	shl.b32 	%r1447, %r1446, 3;
	add.s32 	%r1448, %r1439, %r1447;
	ld.shared.u64 	%rd81, [%r1448];
	add.s64 	%rd82, %rd81, %rd7;
	setp.gt.s32 	%p194, %r1443, -1;
	selp.b32 	%r1449, -1, -2147483648, %p194;
	xor.b32  	%r1450, %r1449, %r1443;
	shl.b64 	%rd83, %rd82, 2;
	add.s64 	%rd84, %rd1, %rd83;
	st.global.u32 	[%rd84+1536], %r1450;
	bar.warp.sync 	-1;
	ld.shared.u32 	%r1451, [%r294+3072];
	setp.eq.s32 	%p195, %r1451, 2147483647;
	selp.b32 	%r1452, -2147483648, %r1451, %p195;
	shr.u32 	%r1453, %r1452, %r298;
	and.b32  	%r1454, %r1453, %r97;
	shl.b32 	%r1455, %r1454, 3;
	add.s32 	%r1456, %r1439, %r1455;
	ld.shared.u64 	%rd85, [%r1456];
	add.s64 	%rd86, %rd85, %rd7;
	setp.gt.s32 	%p196, %r1451, -1;
	selp.b32 	%r1457, -1, -2147483648, %p196;
	xor.b32  	%r1458, %r1457, %r1451;
	shl.b64 	%rd87, %rd86, 2;
	add.s64 	%rd88, %rd1, %rd87;
	st.global.u32 	[%rd88+3072], %r1458;
	bar.warp.sync 	-1;
	ld.shared.u32 	%r1459, [%r294+4608];
	setp.eq.s32 	%p197, %r1459, 2147483647;
	selp.b32 	%r1460, -2147483648, %r1459, %p197;
	shr.u32 	%r1461, %r1460, %r298;
	and.b32  	%r1462, %r1461, %r97;
	shl.b32 	%r1463, %r1462, 3;
	add.s32 	%r1464, %r1439, %r1463;
	ld.shared.u64 	%rd89, [%r1464];
	add.s64 	%rd90, %rd89, %rd7;
	setp.gt.s32 	%p198, %r1459, -1;
	selp.b32 	%r1465, -1, -2147483648, %p198;
	xor.b32  	%r1466, %r1465, %r1459;
	shl.b64 	%rd91, %rd90, 2;
	add.s64 	%rd92, %rd1, %rd91;
	st.global.u32 	[%rd92+4608], %r1466;
	bar.warp.sync 	-1;
	ld.shared.u32 	%r1467, [%r294+6144];
	setp.eq.s32 	%p199, %r1467, 2147483647;
	selp.b32 	%r1468, -2147483648, %r1467, %p199;
	shr.u32 	%r1469, %r1468, %r298;
	and.b32  	%r1470, %r1469, %r97;
	shl.b32 	%r1471, %r1470, 3;
	add.s32 	%r1472, %r1439, %r1471;
	ld.shared.u64 	%rd93, [%r1472];
	add.s64 	%rd94, %rd93, %rd7;
	setp.gt.s32 	%p200, %r1467, -1;
	selp.b32 	%r1473, -1, -2147483648, %p200;
	xor.b32  	%r1474, %r1473, %r1467;
	shl.b64 	%rd95, %rd94, 2;
	add.s64 	%rd96, %rd1, %rd95;
	st.global.u32 	[%rd96+6144], %r1474;
	bar.warp.sync 	-1;
	ld.shared.u32 	%r1475, [%r294+7680];
	setp.eq.s32 	%p201, %r1475, 2147483647;
	selp.b32 	%r1476, -2147483648, %r1475, %p201;
	shr.u32 	%r1477, %r1476, %r298;
	and.b32  	%r1478, %r1477, %r97;
	shl.b32 	%r1479, %r1478, 3;
	add.s32 	%r1480, %r1439, %r1479;
	ld.shared.u64 	%rd97, [%r1480];
	add.s64 	%rd98, %rd97, %rd7;
	setp.gt.s32 	%p202, %r1475, -1;
	selp.b32 	%r1481, -1, -2147483648, %p202;
	xor.b32  	%r1482, %r1481, %r1475;
	shl.b64 	%rd99, %rd98, 2;
	add.s64 	%rd100, %rd1, %rd99;
	st.global.u32 	[%rd100+7680], %r1482;
	bar.warp.sync 	-1;
	ld.shared.u32 	%r1483, [%r294+9216];
	setp.eq.s32 	%p203, %r1483, 2147483647;
	selp.b32 	%r1484, -2147483648, %r1483, %p203;
	shr.u32 	%r1485, %r1484, %r298;
	and.b32  	%r1486, %r1485, %r97;
	shl.b32 	%r1487, %r1486, 3;
	add.s32 	%r1488, %r1439, %r1487;
	ld.shared.u64 	%rd101, [%r1488];
	add.s64 	%rd102, %rd101, %rd7;
	setp.gt.s32 	%p204, %r1483, -1;
	selp.b32 	%r1489, -1, -2147483648, %p204;
	xor.b32  	%r1490, %r1489, %r1483;
	shl.b64 	%rd103, %rd102, 2;
	add.s64 	%rd104, %rd1, %rd103;
	st.global.u32 	[%rd104+9216], %r1490;
	bar.warp.sync 	-1;
	ld.shared.u32 	%r1491, [%r294+10752];
	setp.eq.s32 	%p205, %r1491, 2147483647;
	selp.b32 	%r1492, -2147483648, %r1491, %p205;
	shr.u32 	%r1493, %r1492, %r298;
	and.b32  	%r1494, %r1493, %r97;
	shl.b32 	%r1495, %r1494, 3;
	add.s32 	%r1496, %r1439, %r1495;
	ld.shared.u64 	%rd105, [%r1496];
	add.s64 	%rd106, %rd105, %rd7;
	setp.gt.s32 	%p206, %r1491, -1;
	selp.b32 	%r1497, -1, -2147483648, %p206;
	xor.b32  	%r1498, %r1497, %r1491;
	shl.b64 	%rd107, %rd106, 2;
	add.s64 	%rd108, %rd1, %rd107;
	st.global.u32 	[%rd108+10752], %r1498;
	bar.warp.sync 	-1;
	ld.shared.u32 	%r1499, [%r294+12288];
	setp.eq.s32 	%p207, %r1499, 2147483647;
	selp.b32 	%r1500, -2147483648, %r1499, %p207;
	shr.u32 	%r1501, %r1500, %r298;
	and.b32  	%r1502, %r1501, %r97;
	shl.b32 	%r1503, %r1502, 3;
	add.s32 	%r1504, %r1439, %r1503;
	ld.shared.u64 	%rd109, [%r1504];
	add.s64 	%rd110, %rd109, %rd7;
	setp.gt.s32 	%p208, %r1499, -1;
	selp.b32 	%r1505, -1, -2147483648, %p208;
	xor.b32  	%r1506, %r1505, %r1499;
	shl.b64 	%rd111, %rd110, 2;
	add.s64 	%rd112, %rd1, %rd111;
	st.global.u32 	[%rd112+12288], %r1506;
	bar.warp.sync 	-1;
	ld.shared.u32 	%r1507, [%r294+13824];
	setp.eq.s32 	%p209, %r1507, 2147483647;
	selp.b32 	%r1508, -2147483648, %r1507, %p209;
	shr.u32 	%r1509, %r1508, %r298;
	and.b32  	%r1510, %r1509, %r97;
	shl.b32 	%r1511, %r1510, 3;
	add.s32 	%r1512, %r1439, %r1511;
	ld.shared.u64 	%rd113, [%r1512];
	add.s64 	%rd114, %rd113, %rd7;
	setp.gt.s32 	%p210, %r1507, -1;
	selp.b32 	%r1513, -1, -2147483648, %p210;
	xor.b32  	%r1514, %r1513, %r1507;
	shl.b64 	%rd115, %rd114, 2;
	add.s64 	%rd116, %rd1, %rd115;
	st.global.u32 	[%rd116+13824], %r1514;
	bar.warp.sync 	-1;
	ld.shared.u32 	%r1515, [%r294+15360];
	setp.eq.s32 	%p211, %r1515, 2147483647;
	selp.b32 	%r1516, -2147483648, %r1515, %p211;
	shr.u32 	%r1517, %r1516, %r298;
	and.b32  	%r1518, %r1517, %r97;
	shl.b32 	%r1519, %r1518, 3;
	add.s32 	%r1520, %r1439, %r1519;
	ld.shared.u64 	%rd117, [%r1520];
	add.s64 	%rd118, %rd117, %rd7;
	setp.gt.s32 	%p212, %r1515, -1;
	selp.b32 	%r1521, -1, -2147483648, %p212;
	xor.b32  	%r1522, %r1521, %r1515;
	shl.b64 	%rd119, %rd118, 2;
	add.s64 	%rd120, %rd1, %rd119;
	st.global.u32 	[%rd120+15360], %r1522;
	bar.warp.sync 	-1;
	ld.shared.u32 	%r1523, [%r294+16896];
	setp.eq.s32 	%p213, %r1523, 2147483647;
	selp.b32 	%r1524, -2147483648, %r1523, %p213;
	shr.u32 	%r1525, %r1524, %r298;
	and.b32  	%r1526, %r1525, %r97;
	shl.b32 	%r1527, %r1526, 3;
	add.s32 	%r1528, %r1439, %r1527;
	ld.shared.u64 	%rd121, [%r1528];
	add.s64 	%rd122, %rd121, %rd7;
	setp.gt.s32 	%p214, %r1523, -1;
	selp.b32 	%r1529, -1, -2147483648, %p214;
	xor.b32  	%r1530, %r1529, %r1523;
	shl.b64 	%rd123, %rd122, 2;
	add.s64 	%rd124, %rd1, %rd123;
	st.global.u32 	[%rd124+16896], %r1530;
	bar.warp.sync 	-1;
	ld.shared.u32 	%r1531, [%r294+18432];
	setp.eq.s32 	%p215, %r1531, 2147483647;
	selp.b32 	%r1532, -2147483648, %r1531, %p215;
	shr.u32 	%r1533, %r1532, %r298;
	and.b32  	%r1534, %r1533, %r97;
	shl.b32 	%r1535, %r1534, 3;
	add.s32 	%r1536, %r1439, %r1535;
	ld.shared.u64 	%rd125, [%r1536];
	add.s64 	%rd126, %rd125, %rd7;
	setp.gt.s32 	%p216, %r1531, -1;
	selp.b32 	%r1537, -1, -2147483648, %p216;
	xor.b32  	%r1538, %r1537, %r1531;
	shl.b64 	%rd127, %rd126, 2;
	add.s64 	%rd128, %rd1, %rd127;
	st.global.u32 	[%rd128+18432], %r1538;
	bar.warp.sync 	-1;
	ld.shared.u32 	%r1539, [%r294+19968];
	setp.eq.s32 	%p217, %r1539, 2147483647;
	selp.b32 	%r1540, -2147483648, %r1539, %p217;
	shr.u32 	%r1541, %r1540, %r298;
	and.b32  	%r1542, %r1541, %r97;
	shl.b32 	%r1543, %r1542, 3;
	add.s32 	%r1544, %r1439, %r1543;
	ld.shared.u64 	%rd129, [%r1544];
	add.s64 	%rd130, %rd129, %rd7;
	setp.gt.s32 	%p218, %r1539, -1;
	selp.b32 	%r1545, -1, -2147483648, %p218;
	xor.b32  	%r1546, %r1545, %r1539;
	shl.b64 	%rd131, %rd130, 2;
	add.s64 	%rd132, %rd1, %rd131;
	st.global.u32 	[%rd132+19968], %r1546;
	bar.warp.sync 	-1;
	ld.shared.u32 	%r1547, [%r294+21504];
	setp.eq.s32 	%p219, %r1547, 2147483647;
	selp.b32 	%r1548, -2147483648, %r1547, %p219;
	shr.u32 	%r1549, %r1548, %r298;
	and.b32  	%r1550, %r1549, %r97;
	shl.b32 	%r1551, %r1550, 3;
	add.s32 	%r1552, %r1439, %r1551;
	ld.shared.u64 	%rd133, [%r1552];
	add.s64 	%rd134, %rd133, %rd7;
	setp.gt.s32 	%p220, %r1547, -1;
	selp.b32 	%r1553, -1, -2147483648, %p220;
	xor.b32  	%r1554, %r1553, %r1547;
	shl.b64 	%rd135, %rd134, 2;
	add.s64 	%rd136, %rd1, %rd135;
	st.global.u32 	[%rd136+21504], %r1554;
	bar.warp.sync 	-1;
	ld.shared.u32 	%r1555, [%r294+23040];
	setp.eq.s32 	%p221, %r1555, 2147483647;
	selp.b32 	%r1556, -2147483648, %r1555, %p221;
	shr.u32 	%r1557, %r1556, %r298;
	and.b32  	%r1558, %r1557, %r97;
	shl.b32 	%r1559, %r1558, 3;
	add.s32 	%r1560, %r1439, %r1559;
	ld.shared.u64 	%rd137, [%r1560];
	add.s64 	%rd138, %rd137, %rd7;
	setp.gt.s32 	%p222, %r1555, -1;
	selp.b32 	%r1561, -1, -2147483648, %p222;
	xor.b32  	%r1562, %r1561, %r1555;
	shl.b64 	%rd139, %rd138, 2;
	add.s64 	%rd140, %rd1, %rd139;
	st.global.u32 	[%rd140+23040], %r1562;
	bar.warp.sync 	-1;
	ld.shared.u32 	%r1563, [%r294+24576];
	setp.eq.s32 	%p223, %r1563, 2147483647;
	selp.b32 	%r1564, -2147483648, %r1563, %p223;
	shr.u32 	%r1565, %r1564, %r298;
	and.b32  	%r1566, %r1565, %r97;
	shl.b32 	%r1567, %r1566, 3;
	add.s32 	%r1568, %r1439, %r1567;
	ld.shared.u64 	%rd141, [%r1568];
	add.s64 	%rd142, %rd141, %rd7;
	setp.gt.s32 	%p224, %r1563, -1;
	selp.b32 	%r1569, -1, -2147483648, %p224;
	xor.b32  	%r1570, %r1569, %r1563;
	shl.b64 	%rd143, %rd142, 2;
	add.s64 	%rd144, %rd1, %rd143;
	st.global.u32 	[%rd144+24576], %r1570;
	bar.warp.sync 	-1;
	ld.shared.u32 	%r1571, [%r294+26112];
	setp.eq.s32 	%p225, %r1571, 2147483647;
	selp.b32 	%r1572, -2147483648, %r1571, %p225;
	shr.u32 	%r1573, %r1572, %r298;
	and.b32  	%r1574, %r1573, %r97;
	shl.b32 	%r1575, %r1574, 3;
	add.s32 	%r1576, %r1439, %r1575;
	ld.shared.u64 	%rd145, [%r1576];
	add.s64 	%rd146, %rd145, %rd7;
	setp.gt.s32 	%p226, %r1571, -1;
	selp.b32 	%r1577, -1, -2147483648, %p226;
	xor.b32  	%r1578, %r1577, %r1571;
	shl.b64 	%rd147, %rd146, 2;
	add.s64 	%rd148, %rd1, %rd147;
	st.global.u32 	[%rd148+26112], %r1578;
	bar.warp.sync 	-1;
	bra.uni 	$L__BB26_196;
$L__BB26_159:
	ld.param.u32 	%r1764, [_ZN3cub18CUB_300001_SM_10006detail10radix_sort29DeviceRadixSortOnesweepKernelINS1_5radix10policy_hubIfNS0_8NullTypeEyE10Policy1000ELNS0_9SortOrderE0EfS6_yiiNS1_21identity_decomposer_tEEEvPT5_SC_PT3_PKSD_PT1_PKSH_PT2_PKSL_T4_iiT6__param_8];
	mad.lo.s32 	%r295, %r4, -6912, %r1764;
	setp.ge.s32 	%p227, %r1, %r295;
	@%p227 bra 	$L__BB26_161;
	ld.shared.u32 	%r1579, [%r294];
	setp.eq.s32 	%p228, %r1579, 2147483647;
	selp.b32 	%r1580, -2147483648, %r1579, %p228;
	shr.u32 	%r1581, %r1580, %r298;
	and.b32  	%r1582, %r1581, %r97;
	shl.b32 	%r1583, %r1582, 3;
	add.s32 	%r1585, %r1385, %r1583;
	ld.shared.u64 	%rd149, [%r1585+27648];
	setp.gt.s32 	%p229, %r1579, -1;
	selp.b32 	%r1586, -1, -2147483648, %p229;
	xor.b32  	%r1587, %r1586, %r1579;
	add.s64 	%rd150, %rd149, %rd7;
	shl.b64 	%rd151, %rd150, 2;
	add.s64 	%rd152, %rd1, %rd151;
	st.global.u32 	[%rd152], %r1587;
$L__BB26_161:
	bar.warp.sync 	-1;
	add.s32 	%r1588, %r1, 384;
	setp.ge.s32 	%p230, %r1588, %r295;
	@%p230 bra 	$L__BB26_163;
	ld.shared.u32 	%r1589, [%r294+1536];
	setp.eq.s32 	%p231, %r1589, 2147483647;
	selp.b32 	%r1590, -2147483648, %r1589, %p231;
	shr.u32 	%r1591, %r1590, %r298;
	and.b32  	%r1592, %r1591, %r97;
	shl.b32 	%r1593, %r1592, 3;
	add.s32 	%r1595, %r1385, %r1593;
	ld.shared.u64 	%rd153, [%r1595+27648];
	setp.gt.s32 	%p232, %r1589, -1;
	selp.b32 	%r1596, -1, -2147483648, %p232;
	xor.b32  	%r1597, %r1596, %r1589;
	add.s64 	%rd154, %rd153, %rd7;
	shl.b64 	%rd155, %rd154, 2;
	add.s64 	%rd156, %rd1, %rd155;
	st.global.u32 	[%rd156+1536], %r1597;
$L__BB26_163:
	bar.warp.sync 	-1;
	add.s32 	%r1598, %r1, 768;
	setp.ge.s32 	%p233, %r1598, %r295;
	@%p233 bra 	$L__BB26_165;
	ld.shared.u32 	%r1599, [%r294+3072];
	setp.eq.s32 	%p234, %r1599, 2147483647;
	selp.b32 	%r1600, -2147483648, %r1599, %p234;
	shr.u32 	%r1601, %r1600, %r298;
	and.b32  	%r1602, %r1601, %r97;
	shl.b32 	%r1603, %r1602, 3;
	add.s32 	%r1605, %r1385, %r1603;
	ld.shared.u64 	%rd157, [%r1605+27648];
	setp.gt.s32 	%p235, %r1599, -1;
	selp.b32 	%r1606, -1, -2147483648, %p235;
	xor.b32  	%r1607, %r1606, %r1599;
	add.s64 	%rd158, %rd157, %rd7;
	shl.b64 	%rd159, %rd158, 2;
	add.s64 	%rd160, %rd1, %rd159;
	st.global.u32 	[%rd160+3072], %r1607;
$L__BB26_165:
	bar.warp.sync 	-1;
	add.s32 	%r1608, %r1, 1152;
	setp.ge.s32 	%p236, %r1608, %r295;
	@%p236 bra 	$L__BB26_167;
	ld.shared.u32 	%r1609, [%r294+4608];
	setp.eq.s32 	%p237, %r1609, 2147483647;
	selp.b32 	%r1610, -2147483648, %r1609, %p237;
	shr.u32 	%r1611, %r1610, %r298;
	and.b32  	%r1612, %r1611, %r97;
	shl.b32 	%r1613, %r1612, 3;
	add.s32 	%r1615, %r1385, %r1613;
	ld.shared.u64 	%rd161, [%r1615+27648];
	setp.gt.s32 	%p238, %r1609, -1;
	selp.b32 	%r1616, -1, -2147483648, %p238;
	xor.b32  	%r1617, %r1616, %r1609;
	add.s64 	%rd162, %rd161, %rd7;
	shl.b64 	%rd163, %rd162, 2;
	add.s64 	%rd164, %rd1, %rd163;
	st.global.u32 	[%rd164+4608], %r1617;
$L__BB26_167:
	bar.warp.sync 	-1;
	add.s32 	%r1618, %r1, 1536;
	setp.ge.s32 	%p239, %r1618, %r295;
	@%p239 bra 	$L__BB26_169;
	ld.shared.u32 	%r1619, [%r294+6144];
	setp.eq.s32 	%p240, %r1619, 2147483647;
	selp.b32 	%r1620, -2147483648, %r1619, %p240;
	shr.u32 	%r1621, %r1620, %r298;
	and.b32  	%r1622, %r1621, %r97;
	shl.b32 	%r1623, %r1622, 3;
	add.s32 	%r1625, %r1385, %r1623;
	ld.shared.u64 	%rd165, [%r1625+27648];
	setp.gt.s32 	%p241, %r1619, -1;
	selp.b32 	%r1626, -1, -2147483648, %p241;
	xor.b32  	%r1627, %r1626, %r1619;
	add.s64 	%rd166, %rd165, %rd7;
	shl.b64 	%rd167, %rd166, 2;
	add.s64 	%rd168, %rd1, %rd167;
	st.global.u32 	[%rd168+6144], %r1627;
$L__BB26_169:
	bar.warp.sync 	-1;
	add.s32 	%r1628, %r1, 1920;
	setp.ge.s32 	%p242, %r1628, %r295;
	@%p242 bra 	$L__BB26_171;
	ld.shared.u32 	%r1629, [%r294+7680];
	setp.eq.s32 	%p243, %r1629, 2147483647;
	selp.b32 	%r1630, -2147483648, %r1629, %p243;
	shr.u32 	%r1631, %r1630, %r298;
	and.b32  	%r1632, %r1631, %r97;
	shl.b32 	%r1633, %r1632, 3;
	add.s32 	%r1635, %r1385, %r1633;
	ld.shared.u64 	%rd169, [%r1635+27648];
	setp.gt.s32 	%p244, %r1629, -1;
	selp.b32 	%r1636, -1, -2147483648, %p244;
	xor.b32  	%r1637, %r1636, %r1629;
	add.s64 	%rd170, %rd169, %rd7;
	shl.b64 	%rd171, %rd170, 2;
	add.s64 	%rd172, %rd1, %rd171;
	st.global.u32 	[%rd172+7680], %r1637;
$L__BB26_171:
	bar.warp.sync 	-1;
	add.s32 	%r1638, %r1, 2304;
	setp.ge.s32 	%p245, %r1638, %r295;
	@%p245 bra 	$L__BB26_173;
	ld.shared.u32 	%r1639, [%r294+9216];
	setp.eq.s32 	%p246, %r1639, 2147483647;
	selp.b32 	%r1640, -2147483648, %r1639, %p246;
	shr.u32 	%r1641, %r1640, %r298;
	and.b32  	%r1642, %r1641, %r97;
	shl.b32 	%r1643, %r1642, 3;
	add.s32 	%r1645, %r1385, %r1643;
	ld.shared.u64 	%rd173, [%r1645+27648];
	setp.gt.s32 	%p247, %r1639, -1;
	selp.b32 	%r1646, -1, -2147483648, %p247;
	xor.b32  	%r1647, %r1646, %r1639;
	add.s64 	%rd174, %rd173, %rd7;
	shl.b64 	%rd175, %rd174, 2;
	add.s64 	%rd176, %rd1, %rd175;
	st.global.u32 	[%rd176+9216], %r1647;
$L__BB26_173:
	bar.warp.sync 	-1;
	add.s32 	%r1648, %r1, 2688;
	setp.ge.s32 	%p248, %r1648, %r295;
	@%p248 bra 	$L__BB26_175;
	ld.shared.u32 	%r1649, [%r294+10752];
	setp.eq.s32 	%p249, %r1649, 2147483647;
	selp.b32 	%r1650, -2147483648, %r1649, %p249;
	shr.u32 	%r1651, %r1650, %r298;
	and.b32  	%r1652, %r1651, %r97;
	shl.b32 	%r1653, %r1652, 3;
	add.s32 	%r1655, %r1385, %r1653;
	ld.shared.u64 	%rd177, [%r1655+27648];
	setp.gt.s32 	%p250, %r1649, -1;
	selp.b32 	%r1656, -1, -2147483648, %p250;
	xor.b32  	%r1657, %r1656, %r1649;
	add.s64 	%rd178, %rd177, %rd7;
	shl.b64 	%rd179, %rd178, 2;
	add.s64 	%rd180, %rd1, %rd179;
	st.global.u32 	[%rd180+10752], %r1657;
$L__BB26_175:
	bar.warp.sync 	-1;
	or.b32  	%r1658, %r1, 3072;
	setp.ge.s32 	%p251, %r1658, %r295;
	@%p251 bra 	$L__BB26_177;
	ld.shared.u32 	%r1659, [%r294+12288];
	setp.eq.s32 	%p252, %r1659, 2147483647;
	selp.b32 	%r1660, -2147483648, %r1659, %p252;
	shr.u32 	%r1661, %r1660, %r298;
	and.b32  	%r1662, %r1661, %r97;
	shl.b32 	%r1663, %r1662, 3;
	add.s32 	%r1665, %r1385, %r1663;
	ld.shared.u64 	%rd181, [%r1665+27648];
	setp.gt.s32 	%p253, %r1659, -1;
	selp.b32 	%r1666, -1, -2147483648, %p253;
	xor.b32  	%r1667, %r1666, %r1659;
	add.s64 	%rd182, %rd181, %rd7;
	shl.b64 	%rd183, %rd182, 2;
	add.s64 	%rd184, %rd1, %rd183;
	st.global.u32 	[%rd184+12288], %r1667;
$L__BB26_177:
	bar.warp.sync 	-1;
	add.s32 	%r1668, %r1, 3456;
	setp.ge.s32 	%p254, %r1668, %r295;
	@%p254 bra 	$L__BB26_179;
	ld.shared.u32 	%r1669, [%r294+13824];
	setp.eq.s32 	%p255, %r1669, 2147483647;
	selp.b32 	%r1670, -2147483648, %r1669, %p255;
	shr.u32 	%r1671, %r1670, %r298;
	and.b32  	%r1672, %r1671, %r97;
	shl.b32 	%r1673, %r1672, 3;
	add.s32 	%r1675, %r1385, %r1673;
	ld.shared.u64 	%rd185, [%r1675+27648];
	setp.gt.s32 	%p256, %r1669, -1;
	selp.b32 	%r1676, -1, -2147483648, %p256;
	xor.b32  	%r1677, %r1676, %r1669;
	add.s64 	%rd186, %rd185, %rd7;
	shl.b64 	%rd187, %rd186, 2;
	add.s64 	%rd188, %rd1, %rd187;
	st.global.u32 	[%rd188+13824], %r1677;
$L__BB26_179:
	bar.warp.sync 	-1;
	add.s32 	%r1678, %r1, 3840;
	setp.ge.s32 	%p257, %r1678, %r295;
	@%p257 bra 	$L__BB26_181;
	ld.shared.u32 	%r1679, [%r294+15360];
	setp.eq.s32 	%p258, %r1679, 2147483647;
	selp.b32 	%r1680, -2147483648, %r1679, %p258;
	shr.u32 	%r1681, %r1680, %r298;
	and.b32  	%r1682, %r1681, %r97;
	shl.b32 	%r1683, %r1682, 3;
	add.s32 	%r1685, %r1385, %r1683;
	ld.shared.u64 	%rd189, [%r1685+27648];
	setp.gt.s32 	%p259, %r1679, -1;
	selp.b32 	%r1686, -1, -2147483648, %p259;
	xor.b32  	%r1687, %r1686, %r1679;
	add.s64 	%rd190, %rd189, %rd7;
	shl.b64 	%rd191, %rd190, 2;
	add.s64 	%rd192, %rd1, %rd191;
	st.global.u32 	[%rd192+15360], %r1687;
$L__BB26_181:
	bar.warp.sync 	-1;
	add.s32 	%r1688, %r1, 4224;
	setp.ge.s32 	%p260, %r1688, %r295;
	@%p260 bra 	$L__BB26_183;
	ld.shared.u32 	%r1689, [%r294+16896];
	setp.eq.s32 	%p261, %r1689, 2147483647;
	selp.b32 	%r1690, -2147483648, %r1689, %p261;
	shr.u32 	%r1691, %r1690, %r298;
	and.b32  	%r1692, %r1691, %r97;
	shl.b32 	%r1693, %r1692, 3;
	add.s32 	%r1695, %r1385, %r1693;
	ld.shared.u64 	%rd193, [%r1695+27648];
	setp.gt.s32 	%p262, %r1689, -1;
	selp.b32 	%r1696, -1, -2147483648, %p262;
	xor.b32  	%r1697, %r1696, %r1689;
	add.s64 	%rd194, %rd193, %rd7;
	shl.b64 	%rd195, %rd194, 2;
	add.s64 	%rd196, %rd1, %rd195;
	st.global.u32 	[%rd196+16896], %r1697;
$L__BB26_183:
	bar.warp.sync 	-1;
	add.s32 	%r1698, %r1, 4608;
	setp.ge.s32 	%p263, %r1698, %r295;
	@%p263 bra 	$L__BB26_185;
	ld.shared.u32 	%r1699, [%r294+18432];
	setp.eq.s32 	%p264, %r1699, 2147483647;
	selp.b32 	%r1700, -2147483648, %r1699, %p264;
	shr.u32 	%r1701, %r1700, %r298;
	and.b32  	%r1702, %r1701, %r97;
	shl.b32 	%r1703, %r1702, 3;
	add.s32 	%r1705, %r1385, %r1703;
	ld.shared.u64 	%rd197, [%r1705+27648];
	setp.gt.s32 	%p265, %r1699, -1;
	selp.b32 	%r1706, -1, -2147483648, %p265;
	xor.b32  	%r1707, %r1706, %r1699;
	add.s64 	%rd198, %rd197, %rd7;
	shl.b64 	%rd199, %rd198, 2;
	add.s64 	%rd200, %rd1, %rd199;
	st.global.u32 	[%rd200+18432], %r1707;
$L__BB26_185:
	bar.warp.sync 	-1;
	add.s32 	%r1708, %r1, 4992;
	setp.ge.s32 	%p266, %r1708, %r295;
	@%p266 bra 	$L__BB26_187;
	ld.shared.u32 	%r1709, [%r294+19968];
	setp.eq.s32 	%p267, %r1709, 2147483647;
	selp.b32 	%r1710, -2147483648, %r1709, %p267;
	shr.u32 	%r1711, %r1710, %r298;
	and.b32  	%r1712, %r1711, %r97;
	shl.b32 	%r1713, %r1712, 3;
	add.s32 	%r1715, %r1385, %r1713;
	ld.shared.u64 	%rd201, [%r1715+27648];
	setp.gt.s32 	%p268, %r1709, -1;
	selp.b32 	%r1716, -1, -2147483648, %p268;
	xor.b32  	%r1717, %r1716, %r1709;
	add.s64 	%rd202, %rd201, %rd7;
	shl.b64 	%rd203, %rd202, 2;
	add.s64 	%rd204, %rd1, %rd203;
	st.global.u32 	[%rd204+19968], %r1717;
$L__BB26_187:
	bar.warp.sync 	-1;
	add.s32 	%r1718, %r1, 5376;
	setp.ge.s32 	%p269, %r1718, %r295;
	@%p269 bra 	$L__BB26_189;
	ld.shared.u32 	%r1719, [%r294+21504];
	setp.eq.s32 	%p270, %r1719, 2147483647;
	selp.b32 	%r1720, -2147483648, %r1719, %p270;
	shr.u32 	%r1721, %r1720, %r298;
	and.b32  	%r1722, %r1721, %r97;
	shl.b32 	%r1723, %r1722, 3;
	add.s32 	%r1725, %r1385, %r1723;
	ld.shared.u64 	%rd205, [%r1725+27648];
	setp.gt.s32 	%p271, %r1719, -1;
	selp.b32 	%r1726, -1, -2147483648, %p271;
	xor.b32  	%r1727, %r1726, %r1719;
	add.s64 	%rd206, %rd205, %rd7;
	shl.b64 	%rd207, %rd206, 2;
	add.s64 	%rd208, %rd1, %rd207;
	st.global.u32 	[%rd208+21504], %r1727;
$L__BB26_189:
	bar.warp.sync 	-1;
	add.s32 	%r1728, %r1, 5760;
	setp.ge.s32 	%p272, %r1728, %r295;
	@%p272 bra 	$L__BB26_191;
	ld.shared.u32 	%r1729, [%r294+23040];
	setp.eq.s32 	%p273, %r1729, 2147483647;
	selp.b32 	%r1730, -2147483648, %r1729, %p273;
	shr.u32 	%r1731, %r1730, %r298;
	and.b32  	%r1732, %r1731, %r97;
	shl.b32 	%r1733, %r1732, 3;
	add.s32 	%r1735, %r1385, %r1733;
	ld.shared.u64 	%rd209, [%r1735+27648];
	setp.gt.s32 	%p274, %r1729, -1;
	selp.b32 	%r1736, -1, -2147483648, %p274;
	xor.b32  	%r1737, %r1736, %r1729;
	add.s64 	%rd210, %rd209, %rd7;
	shl.b64 	%rd211, %rd210, 2;
	add.s64 	%rd212, %rd1, %rd211;
	st.global.u32 	[%rd212+23040], %r1737;
$L__BB26_191:
	bar.warp.sync 	-1;
	or.b32  	%r1738, %r1, 6144;
	setp.ge.s32 	%p275, %r1738, %r295;
	@%p275 bra 	$L__BB26_193;
	ld.shared.u32 	%r1739, [%r294+24576];
	setp.eq.s32 	%p276, %r1739, 2147483647;
	selp.b32 	%r1740, -2147483648, %r1739, %p276;
	shr.u32 	%r1741, %r1740, %r298;
	and.b32  	%r1742, %r1741, %r97;
	shl.b32 	%r1743, %r1742, 3;
	add.s32 	%r1745, %r1385, %r1743;
	ld.shared.u64 	%rd213, [%r1745+27648];
	setp.gt.s32 	%p277, %r1739, -1;
	selp.b32 	%r1746, -1, -2147483648, %p277;
	xor.b32  	%r1747, %r1746, %r1739;
	add.s64 	%rd214, %rd213, %rd7;
	shl.b64 	%rd215, %rd214, 2;
	add.s64 	%rd216, %rd1, %rd215;
	st.global.u32 	[%rd216+24576], %r1747;
$L__BB26_193:
	bar.warp.sync 	-1;
	add.s32 	%r1748, %r1, 6528;
	ld.shared.u32 	%r296, [%r294+26112];
	setp.eq.s32 	%p278, %r296, 2147483647;
	selp.b32 	%r1749, -2147483648, %r296, %p278;
	shr.u32 	%r1750, %r1749, %r298;
	and.b32  	%r1751, %r1750, %r97;
	shl.b32 	%r1752, %r1751, 3;
	add.s32 	%r1754, %r1385, %r1752;
	ld.shared.u64 	%rd217, [%r1754+27648];
	add.s64 	%rd19, %rd217, %rd7;
	setp.ge.s32 	%p279, %r1748, %r295;
	@%p279 bra 	$L__BB26_195;
	setp.gt.s32 	%p280, %r296, -1;
	selp.b32 	%r1755, -1, -2147483648, %p280;
	xor.b32  	%r1756, %r1755, %r296;
	shl.b64 	%rd218, %rd19, 2;
	add.s64 	%rd219, %rd1, %rd218;
	st.global.u32 	[%rd219+26112], %r1756;
$L__BB26_195:
	bar.warp.sync 	-1;
$L__BB26_196:
	ret;

}
	// .globl	_ZN3cub18CUB_300001_SM_10006detail10radix_sort31DeviceRadixSortSingleTileKernelINS1_5radix10policy_hubIiiyE10Policy1000ELNS0_9SortOrderE0EiiyNS1_21identity_decomposer_tEEEvPKT1_PSA_PKT2_PSE_T3_iiT4_
.visible .entry _ZN3cub18CUB_300001_SM_10006detail10radix_sort31DeviceRadixSortSingleTileKernelINS1_5radix10policy_hubIiiyE10Policy1000ELNS0_9SortOrderE0EiiyNS1_21identity_decomposer_tEEEvPKT1_PSA_PKT2_PSE_T3_iiT4_(
	.param .u64 .ptr .align 1 _ZN3cub18CUB_300001_SM_10006detail10radix_sort31DeviceRadixSortSingleTileKernelINS1_5radix10policy_hubIiiyE10Policy1000ELNS0_9SortOrderE0EiiyNS1_21identity_decomposer_tEEEvPKT1_PSA_PKT2_PSE_T3_iiT4__param_0,
	.param .u64 .ptr .align 1 _ZN3cub18CUB_300001_SM_10006detail10radix_sort31DeviceRadixSortSingleTileKernelINS1_5radix10policy_hubIiiyE10Policy1000ELNS0_9SortOrderE0EiiyNS1_21identity_decomposer_tEEEvPKT1_PSA_PKT2_PSE_T3_iiT4__param_1,
	.param .u64 .ptr .align 1 _ZN3cub18CUB_300001_SM_10006detail10radix_sort31DeviceRadixSortSingleTileKernelINS1_5radix10policy_hubIiiyE10Policy1000ELNS0_9SortOrderE0EiiyNS1_21identity_decomposer_tEEEvPKT1_PSA_PKT2_PSE_T3_iiT4__param_2,
	.param .u64 .ptr .align 1 _ZN3cub18CUB_300001_SM_10006detail10radix_sort31DeviceRadixSortSingleTileKernelINS1_5radix10policy_hubIiiyE10Policy1000ELNS0_9SortOrderE0EiiyNS1_21identity_decomposer_tEEEvPKT1_PSA_PKT2_PSE_T3_iiT4__param_3,
	.param .u64 _ZN3cub18CUB_300001_SM_10006detail10radix_sort31DeviceRadixSortSingleTileKernelINS1_5radix10policy_hubIiiyE10Policy1000ELNS0_9SortOrderE0EiiyNS1_21identity_decomposer_tEEEvPKT1_PSA_PKT2_PSE_T3_iiT4__param_4,
	.param .u32 _ZN3cub18CUB_300001_SM_10006detail10radix_sort31DeviceRadixSortSingleTileKernelINS1_5radix10policy_hubIiiyE10Policy1000ELNS0_9SortOrderE0EiiyNS1_21identity_decomposer_tEEEvPKT1_PSA_PKT2_PSE_T3_iiT4__param_5,
	.param .u32 _ZN3cub18CUB_300001_SM_10006detail10radix_sort31DeviceRadixSortSingleTileKernelINS1_5radix10policy_hubIiiyE10Policy1000ELNS0_9SortOrderE0EiiyNS1_21identity_decomposer_tEEEvPKT1_PSA_PKT2_PSE_T3_iiT4__param_6,
	.param .align 1 .b8 _ZN3cub18CUB_300001_SM_10006detail10radix_sort31DeviceRadixSortSingleTileKernelINS1_5radix10policy_hubIiiyE10Policy1000ELNS0_9SortOrderE0EiiyNS1_21identity_decomposer_tEEEvPKT1_PSA_PKT2_PSE_T3_iiT4__param_7[1]
)
.maxntid 256
.minnctapersm 1
{
	.reg .pred 	%p<73>;
	.reg .b16 	%rs<39>;
	.reg .b32 	%r<900>;
	.reg .b64 	%rd<37>;
	// demoted variable
	.shared .align 16 .b8 _ZZN3cub18CUB_300001_SM_10006detail10radix_sort31DeviceRadixSortSingleTileKernelINS1_5radix10policy_hubIiiyE10Policy1000ELNS0_9SortOrderE0EiiyNS1_21identity_decomposer_tEEEvPKT1_PSA_PKT2_PSE_T3_iiT4_E12temp_storage[33856];
	ld.param.u64 	%rd10, [_ZN3cub18CUB_300001_SM_10006detail10radix_sort31DeviceRadixSortSingleTileKernelINS1_5radix10policy_hubIiiyE10Policy1000ELNS0_9SortOrderE0EiiyNS1_21identity_decomposer_tEEEvPKT1_PSA_PKT2_PSE_T3_iiT4__param_0];
	ld.param.u64 	%rd6, [_ZN3cub18CUB_300001_SM_10006detail10radix_sort31DeviceRadixSortSingleTileKernelINS1_5radix10policy_hubIiiyE10Policy1000ELNS0_9SortOrderE0EiiyNS1_21identity_decomposer_tEEEvPKT1_PSA_PKT2_PSE_T3_iiT4__param_1];
	ld.param.u64 	%rd7, [_ZN3cub18CUB_300001_SM_10006detail10radix_sort31DeviceRadixSortSingleTileKernelINS1_5radix10policy_hubIiiyE10Policy1000ELNS0_9SortOrderE0EiiyNS1_21identity_decomposer_tEEEvPKT1_PSA_PKT2_PSE_T3_iiT4__param_2];
	ld.param.u64 	%rd8, [_ZN3cub18CUB_300001_SM_10006detail10radix_sort31DeviceRadixSortSingleTileKernelINS1_5radix10policy_hubIiiyE10Policy1000ELNS0_9SortOrderE0EiiyNS1_21identity_decomposer_tEEEvPKT1_PSA_PKT2_PSE_T3_iiT4__param_3];
	ld.param.u64 	%rd9, [_ZN3cub18CUB_300001_SM_10006detail10radix_sort31DeviceRadixSortSingleTileKernelINS1_5radix10policy_hubIiiyE10Policy1000ELNS0_9SortOrderE0EiiyNS1_21identity_decomposer_tEEEvPKT1_PSA_PKT2_PSE_T3_iiT4__param_4];
	ld.param.u32 	%r303, [_ZN3cub18CUB_300001_SM_10006detail10radix_sort31DeviceRadixSortSingleTileKernelINS1_5radix10policy_hubIiiyE10Policy1000ELNS0_9SortOrderE0EiiyNS1_21identity_decomposer_tEEEvPKT1_PSA_PKT2_PSE_T3_iiT4__param_5];
	ld.param.u32 	%r304, [_ZN3cub18CUB_300001_SM_10006detail10radix_sort31DeviceRadixSortSingleTileKernelINS1_5radix10policy_hubIiiyE10Policy1000ELNS0_9SortOrderE0EiiyNS1_21identity_decomposer_tEEEvPKT1_PSA_PKT2_PSE_T3_iiT4__param_6];
	cvta.to.global.u64 	%rd11, %rd10;
	cvt.u32.u64 	%r1, %rd9;
	mov.u32 	%r2, %tid.x;
	mul.lo.s32 	%r3, %r2, 19;
	setp.ge.s32 	%p1, %r3, %r1;
	mul.wide.u32 	%rd12, %r3, 4;
	add.s64 	%rd1, %rd11, %rd12;
	mov.b32 	%r878, -1;
	@%p1 bra 	$L__BB27_2;
	ld.global.u32 	%r306, [%rd1];
	xor.b32  	%r878, %r306, -2147483648;
$L__BB27_2:
	add.s32 	%r6, %r3, 1;
	setp.ge.s32 	%p2, %r6, %r1;
	mov.b32 	%r877, -1;
	@%p2 bra 	$L__BB27_4;
	ld.global.u32 	%r308, [%rd1+4];
	xor.b32  	%r877, %r308, -2147483648;
$L__BB27_4:
	add.s32 	%r9, %r3, 2;
	setp.ge.s32 	%p3, %r9, %r1;
	mov.b32 	%r876, -1;
	@%p3 bra 	$L__BB27_6;
	ld.global.u32 	%r310, [%rd1+8];
	xor.b32  	%r876, %r310, -2147483648;
$L__BB27_6:
	add.s32 	%r12, %r3, 3;
	setp.ge.s32 	%p4, %r12, %r1;
	mov.b32 	%r875, -1;
	@%p4 bra 	$L__BB27_8;
	ld.global.u32 	%r312, [%rd1+12];
	xor.b32  	%r875, %r312, -2147483648;
$L__BB27_8:
	add.s32 	%r15, %r3, 4;
	setp.ge.s32 	%p5, %r15, %r1;
	mov.b32 	%r874, -1;
	@%p5 bra 	$L__BB27_10;
	ld.global.u32 	%r314, [%rd1+16];
	xor.b32  	%r874, %r314, -2147483648;
$L__BB27_10:
	add.s32 	%r18, %r3, 5;
	setp.ge.s32 	%p6, %r18, %r1;
	mov.b32 	%r873, -1;
	@%p6 bra 	$L__BB27_12;
	ld.global.u32 	%r316, [%rd1+20];
	xor.b32  	%r873, %r316, -2147483648;
$L__BB27_12:
	add.s32 	%r21, %r3, 6;
	setp.ge.s32 	%p7, %r21, %r1;
	mov.b32 	%r872, -1;
	@%p7 bra 	$L__BB27_14;
	ld.global.u32 	%r318, [%rd1+24];
	xor.b32  	%r872, %r318, -2147483648;
$L__BB27_14:
	add.s32 	%r24, %r3, 7;
	setp.ge.s32 	%p8, %r24, %r1;
	mov.b32 	%r871, -1;
	@%p8 bra 	$L__BB27_16;
	ld.global.u32 	%r320, [%rd1+28];
	xor.b32  	%r871, %r320, -2147483648;
$L__BB27_16:
	add.s32 	%r27, %r3, 8;
	setp.ge.s32 	%p9, %r27, %r1;
	mov.b32 	%r870, -1;
	@%p9 bra 	$L__BB27_18;
	ld.global.u32 	%r322, [%rd1+32];
	xor.b32  	%r870, %r322, -2147483648;
$L__BB27_18:
	add.s32 	%r30, %r3, 9;
	setp.ge.s32 	%p10, %r30, %r1;
	mov.b32 	%r869, -1;
	@%p10 bra 	$L__BB27_20;
	ld.global.u32 	%r324, [%rd1+36];
	xor.b32  	%r869, %r324, -2147483648;
$L__BB27_20:
	add.s32 	%r33, %r3, 10;
	setp.ge.s32 	%p11, %r33, %r1;
	mov.b32 	%r868, -1;
	@%p11 bra 	$L__BB27_22;
	ld.global.u32 	%r326, [%rd1+40];
	xor.b32  	%r868, %r326, -2147483648;
$L__BB27_22:
	add.s32 	%r36, %r3, 11;
	setp.ge.s32 	%p12, %r36, %r1;
	mov.b32 	%r867, -1;
	@%p12 bra 	$L__BB27_24;
	ld.global.u32 	%r328, [%rd1+44];
	xor.b32  	%r867, %r328, -2147483648;
$L__BB27_24:
	add.s32 	%r39, %r3, 12;
	setp.ge.s32 	%p13, %r39, %r1;
	mov.b32 	%r866, -1;
	@%p13 bra 	$L__BB27_26;
	ld.global.u32 	%r330, [%rd1+48];
	xor.b32  	%r866, %r330, -2147483648;
$L__BB27_26:
	add.s32 	%r42, %r3, 13;
	setp.ge.s32 	%p14, %r42, %r1;
	mov.b32 	%r865, -1;
	@%p14 bra 	$L__BB27_28;
	ld.global.u32 	%r332, [%rd1+52];
	xor.b32  	%r865, %r332, -2147483648;
$L__BB27_28:
	add.s32 	%r45, %r3, 14;
	setp.ge.s32 	%p15, %r45, %r1;
	mov.b32 	%r864, -1;
	@%p15 bra 	$L__BB27_30;
	ld.global.u32 	%r334, [%rd1+56];
	xor.b32  	%r864, %r334, -2147483648;
$L__BB27_30:
	add.s32 	%r48, %r3, 15;
	setp.ge.s32 	%p16, %r48, %r1;
	mov.b32 	%r863, -1;
	@%p16 bra 	$L__BB27_32;
	ld.global.u32 	%r336, [%rd1+60];
	xor.b32  	%r863, %r336, -2147483648;
$L__BB27_32:
	add.s32 	%r51, %r3, 16;
	setp.ge.s32 	%p17, %r51, %r1;
	mov.b32 	%r862, -1;
	@%p17 bra 	$L__BB27_34;
	ld.global.u32 	%r338, [%rd1+64];
	xor.b32  	%r862, %r338, -2147483648;
$L__BB27_34:
	add.s32 	%r54, %r3, 17;
	setp.ge.s32 	%p18, %r54, %r1;
	mov.b32 	%r861, -1;
	@%p18 bra 	$L__BB27_36;
	ld.global.u32 	%r340, [%rd1+68];
	xor.b32  	%r861, %r340, -2147483648;
$L__BB27_36:
	add.s32 	%r57, %r3, 18;
	setp.ge.s32 	%p19, %r57, %r1;
	mov.b32 	%r860, -1;
	@%p19 bra 	$L__BB27_38;
	ld.global.u32 	%r342, [%rd1+72];
	xor.b32  	%r860, %r342, -2147483648;
$L__BB27_38:
	bar.sync 	0;
	mov.b64 	{%r344, %r345}, %rd9;
	shfl.sync.idx.b32	%r60|%p20, %r344, 0, 31, -1;
	shfl.sync.idx.b32	%r346|%p21, %r345, 0, 31, -1;
	mov.b64 	%rd2, {%r60, %r346};
	setp.ge.s32 	%p22, %r3, %r60;
	cvta.to.global.u64 	%rd13, %rd7;
	add.s64 	%rd3, %rd13, %rd12;
	@%p22 bra 	$L__BB27_40;
	ld.global.u32 	%r897, [%rd3];
$L__BB27_40:
	setp.ge.s32 	%p23, %r6, %r60;
	@%p23 bra 	$L__BB27_42;
	ld.global.u32 	%r896, [%rd3+4];
$L__BB27_42:
	setp.ge.s32 	%p24, %r9, %r60;
	@%p24 bra 	$L__BB27_44;
	ld.global.u32 	%r895, [%rd3+8];
$L__BB27_44:
	setp.ge.s32 	%p25, %r12, %r60;
	@%p25 bra 	$L__BB27_46;
	ld.global.u32 	%r894, [%rd3+12];
$L__BB27_46:
	setp.ge.s32 	%p26, %r15, %r60;
	@%p26 bra 	$L__BB27_48;
	ld.global.u32 	%r893, [%rd3+16];
$L__BB27_48:
	setp.ge.s32 	%p27, %r18, %r60;
	@%p27 bra 	$L__BB27_50;
	ld.global.u32 	%r892, [%rd3+20];
$L__BB27_50:
	setp.ge.s32 	%p28, %r21, %r60;
	@%p28 bra 	$L__BB27_52;
	ld.global.u32 	%r891, [%rd3+24];
$L__BB27_52:
	setp.ge.s32 	%p29, %r24, %r60;
	@%p29 bra 	$L__BB27_54;
	ld.global.u32 	%r890, [%rd3+28];
$L__BB27_54:
	setp.ge.s32 	%p30, %r27, %r60;
	@%p30 bra 	$L__BB27_56;
	ld.global.u32 	%r889, [%rd3+32];
$L__BB27_56:
	setp.ge.s32 	%p31, %r30, %r60;
	@%p31 bra 	$L__BB27_58;
	ld.global.u32 	%r888, [%rd3+36];
$L__BB27_58:
	setp.ge.s32 	%p32, %r33, %r60;
	@%p32 bra 	$L__BB27_60;
	ld.global.u32 	%r887, [%rd3+40];
$L__BB27_60:
	setp.ge.s32 	%p33, %r36, %r60;
	@%p33 bra 	$L__BB27_62;
	ld.global.u32 	%r886, [%rd3+44];
$L__BB27_62:
	setp.ge.s32 	%p34, %r39, %r60;
	@%p34 bra 	$L__BB27_64;
	ld.global.u32 	%r885, [%rd3+48];
$L__BB27_64:
	setp.ge.s32 	%p35, %r42, %r60;
	@%p35 bra 	$L__BB27_66;
	ld.global.u32 	%r884, [%rd3+52];
$L__BB27_66:
	setp.ge.s32 	%p36, %r45, %r60;
	@%p36 bra 	$L__BB27_68;
	ld.global.u32 	%r883, [%rd3+56];
$L__BB27_68:
	setp.ge.s32 	%p37, %r48, %r60;
	@%p37 bra 	$L__BB27_70;
	ld.global.u32 	%r882, [%rd3+60];
$L__BB27_70:
	setp.ge.s32 	%p38, %r51, %r60;
	@%p38 bra 	$L__BB27_72;
	ld.global.u32 	%r881, [%rd3+64];
$L__BB27_72:
	setp.ge.s32 	%p39, %r54, %r60;
	@%p39 bra 	$L__BB27_74;
	ld.global.u32 	%r880, [%rd3+68];
$L__BB27_74:
	setp.ge.s32 	%p40, %r57, %r60;
	@%p40 bra 	$L__BB27_76;
	ld.global.u32 	%r879, [%rd3+72];
$L__BB27_76:
	bar.sync 	0;
	shr.u32 	%r99, %r2, 5;
	shl.b32 	%r366, %r2, 2;
	mov.u32 	%r367, _ZZN3cub18CUB_300001_SM_10006detail10radix_sort31DeviceRadixSortSingleTileKernelINS1_5radix10policy_hubIiiyE10Policy1000ELNS0_9SortOrderE0EiiyNS1_21identity_decomposer_tEEEvPKT1_PSA_PKT2_PSE_T3_iiT4_E12temp_storage;
	add.s32 	%r100, %r367, %r366;
	shl.b32 	%r368, %r2, 7;
	add.s32 	%r101, %r100, %r368;
	shl.b32 	%r369, %r99, 2;
	add.s32 	%r370, %r367, %r369;
	add.s32 	%r102, %r370, 33792;
	mad.lo.s32 	%r103, %r2, -56, %r101;
	add.s32 	%r859, %r303, 6;
	sub.s32 	%r858, %r304, %r303;
$L__BB27_77:
	add.s32 	%r430, %r859, -6;
	min.s32 	%r373, %r858, 6;
	mov.b32 	%r459, 0;
	st.shared.u32 	[%r100], %r459;
	st.shared.u32 	[%r100+1024], %r459;
	st.shared.u32 	[%r100+2048], %r459;
	st.shared.u32 	[%r100+3072], %r459;
	st.shared.u32 	[%r100+4096], %r459;
	st.shared.u32 	[%r100+5120], %r459;
	st.shared.u32 	[%r100+6144], %r459;
	st.shared.u32 	[%r100+7168], %r459;
	st.shared.u32 	[%r100+8192], %r459;
	st.shared.u32 	[%r100+9216], %r459;
	st.shared.u32 	[%r100+10240], %r459;
	st.shared.u32 	[%r100+11264], %r459;
	st.shared.u32 	[%r100+12288], %r459;
	st.shared.u32 	[%r100+13312], %r459;
	st.shared.u32 	[%r100+14336], %r459;
	st.shared.u32 	[%r100+15360], %r459;
	st.shared.u32 	[%r100+16384], %r459;
	st.shared.u32 	[%r100+17408], %r459;
	st.shared.u32 	[%r100+18432], %r459;
	st.shared.u32 	[%r100+19456], %r459;
	st.shared.u32 	[%r100+20480], %r459;
	st.shared.u32 	[%r100+21504], %r459;
	st.shared.u32 	[%r100+22528], %r459;
	st.shared.u32 	[%r100+23552], %r459;
	st.shared.u32 	[%r100+24576], %r459;
	st.shared.u32 	[%r100+25600], %r459;
	st.shared.u32 	[%r100+26624], %r459;
	st.shared.u32 	[%r100+27648], %r459;
	st.shared.u32 	[%r100+28672], %r459;
	st.shared.u32 	[%r100+29696], %r459;
	st.shared.u32 	[%r100+30720], %r459;
	st.shared.u32 	[%r100+31744], %r459;
	st.shared.u32 	[%r100+32768], %r459;
	// begin inline asm
	bmsk.clamp.b32 %r371, %r459, %r373;
	// end inline asm
	// begin inline asm
	shr.b32 %r374, %r878, %r430;
	// end inline asm
	and.b32  	%r462, %r371, %r374;
	shl.b32 	%r463, %r462, 10;
	and.b32  	%r464, %r463, 31744;
	add.s32 	%r465, %r100, %r464;
	shr.u32 	%r466, %r462, 4;
	and.b32  	%r467, %r466, 268435454;
	add.s32 	%r147, %r465, %r467;
	ld.shared.u16 	%rs1, [%r147];
	add.s16 	%rs20, %rs1, 1;
	st.shared.u16 	[%r147], %rs20;
	// begin inline asm
	shr.b32 %r377, %r877, %r430;
	// end inline asm
	and.b32  	%r468, %r371, %r377;
	shl.b32 	%r469, %r468, 10;
	and.b32  	%r470, %r469, 31744;
	add.s32 	%r471, %r100, %r470;
	shr.u32 	%r472, %r468, 4;
	and.b32  	%r473, %r472, 268435454;
	add.s32 	%r148, %r471, %r473;
	ld.shared.u16 	%rs2, [%r148];
	add.s16 	%rs21, %rs2, 1;
	st.shared.u16 	[%r148], %rs21;
	// begin inline asm
	shr.b32 %r380, %r876, %r430;
	// end inline asm
	and.b32  	%r474, %r371, %r380;
	shl.b32 	%r475, %r474, 10;
	and.b32  	%r476, %r475, 31744;
	add.s32 	%r477, %r100, %r476;
	shr.u32 	%r478, %r474, 4;
	and.b32  	%r479, %r478, 268435454;
	add.s32 	%r149, %r477, %r479;
	ld.shared.u16 	%rs3, [%r149];
	add.s16 	%rs22, %rs3, 1;
	st.shared.u16 	[%r149], %rs22;
	// begin inline asm
	shr.b32 %r383, %r875, %r430;
	// end inline asm
	and.b32  	%r480, %r371, %r383;
	shl.b32 	%r481, %r480, 10;
	and.b32  	%r482, %r481, 31744;
	add.s32 	%r483, %r100, %r482;
	shr.u32 	%r484, %r480, 4;
	and.b32  	%r485, %r484, 268435454;
	add.s32 	%r150, %r483, %r485;
	ld.shared.u16 	%rs4, [%r150];
	add.s16 	%rs23, %rs4, 1;
	st.shared.u16 	[%r150], %rs23;
	// begin inline asm
	shr.b32 %r386, %r874, %r430;
	// end inline asm
	and.b32  	%r486, %r371, %r386;
	shl.b32 	%r487, %r486, 10;
	and.b32  	%r488, %r487, 31744;
	add.s32 	%r489, %r100, %r488;
	shr.u32 	%r490, %r486, 4;
	and.b32  	%r491, %r490, 268435454;
	add.s32 	%r151, %r489, %r491;
	ld.shared.u16 	%rs5, [%r151];
	add.s16 	%rs24, %rs5, 1;
	st.shared.u16 	[%r151], %rs24;
	// begin inline asm
	shr.b32 %r389, %r873, %r430;
	// end inline asm
	and.b32  	%r492, %r371, %r389;
	shl.b32 	%r493, %r492, 10;
	and.b32  	%r494, %r493, 31744;
	add.s32 	%r495, %r100, %r494;
	shr.u32 	%r496, %r492, 4;
	and.b32  	%r497, %r496, 268435454;
	add.s32 	%r152, %r495, %r497;
	ld.shared.u16 	%rs6, [%r152];
	add.s16 	%rs25, %rs6, 1;
	st.shared.u16 	[%r152], %rs25;
	// begin inline asm
	shr.b32 %r392, %r872, %r430;
	// end inline asm
	and.b32  	%r498, %r371, %r392;
	shl.b32 	%r499, %r498, 10;
	and.b32  	%r500, %r499, 31744;
	add.s32 	%r501, %r100, %r500;
	shr.u32 	%r502, %r498, 4;
	and.b32  	%r503, %r502, 268435454;
	add.s32 	%r153, %r501, %r503;
	ld.shared.u16 	%rs7, [%r153];
	add.s16 	%rs26, %rs7, 1;
	st.shared.u16 	[%r153], %rs26;
	// begin inline asm
	shr.b32 %r395, %r871, %r430;
	// end inline asm
	and.b32  	%r504, %r371, %r395;
	shl.b32 	%r505, %r504, 10;
	and.b32  	%r506, %r505, 31744;
	add.s32 	%r507, %r100, %r506;
	shr.u32 	%r508, %r504, 4;
	and.b32  	%r509, %r508, 268435454;
	add.s32 	%r154, %r507, %r509;
	ld.shared.u16 	%rs8, [%r154];
	add.s16 	%rs27, %rs8, 1;
	st.shared.u16 	[%r154], %rs27;
	// begin inline asm
	shr.b32 %r398, %r870, %r430;
	// end inline asm
	and.b32  	%r510, %r371, %r398;
	shl.b32 	%r511, %r510, 10;
	and.b32  	%r512, %r511, 31744;
	add.s32 	%r513, %r100, %r512;
	shr.u32 	%r514, %r510, 4;
	and.b32  	%r515, %r514, 268435454;
	add.s32 	%r155, %r513, %r515;
	ld.shared.u16 	%rs9, [%r155];
	add.s16 	%rs28, %rs9, 1;
	st.shared.u16 	[%r155], %rs28;
	// begin inline asm
	shr.b32 %r401, %r869, %r430;
	// end inline asm
	and.b32  	%r516, %r371, %r401;
	shl.b32 	%r517, %r516, 10;
	and.b32  	%r518, %r517, 31744;
	add.s32 	%r519, %r100, %r518;
	shr.u32 	%r520, %r516, 4;
	and.b32  	%r521, %r520, 268435454;
	add.s32 	%r156, %r519, %r521;
	ld.shared.u16 	%rs10, [%r156];
	add.s16 	%rs29, %rs10, 1;
	st.shared.u16 	[%r156], %rs29;
	// begin inline asm
	shr.b32 %r404, %r868, %r430;
	// end inline asm
	and.b32  	%r522, %r371, %r404;
	shl.b32 	%r523, %r522, 10;
	and.b32  	%r524, %r523, 31744;
	add.s32 	%r525, %r100, %r524;
	shr.u32 	%r526, %r522, 4;
	and.b32  	%r527, %r526, 268435454;
	add.s32 	%r157, %r525, %r527;
	ld.shared.u16 	%rs11, [%r157];
	add.s16 	%rs30, %rs11, 1;
	st.shared.u16 	[%r157], %rs30;
	// begin inline asm
	shr.b32 %r407, %r867, %r430;
	// end inline asm
	and.b32  	%r528, %r371, %r407;
	shl.b32 	%r529, %r528, 10;
	and.b32  	%r530, %r529, 31744;
	add.s32 	%r531, %r100, %r530;
	shr.u32 	%r532, %r528, 4;
	and.b32  	%r533, %r532, 268435454;
	add.s32 	%r158, %r531, %r533;
	ld.shared.u16 	%rs12, [%r158];
	add.s16 	%rs31, %rs12, 1;
	st.shared.u16 	[%r158], %rs31;
	// begin inline asm
	shr.b32 %r410, %r866, %r430;
	// end inline asm
	and.b32  	%r534, %r371, %r410;
	shl.b32 	%r535, %r534, 10;
	and.b32  	%r536, %r535, 31744;
	add.s32 	%r537, %r100, %r536;
	shr.u32 	%r538, %r534, 4;
	and.b32  	%r539, %r538, 268435454;
	add.s32 	%r159, %r537, %r539;
	ld.shared.u16 	%rs13, [%r159];
	add.s16 	%rs32, %rs13, 1;
	st.shared.u16 	[%r159], %rs32;
	// begin inline asm
	shr.b32 %r413, %r865, %r430;
	// end inline asm
	and.b32  	%r540, %r371, %r413;
	shl.b32 	%r541, %r540, 10;
	and.b32  	%r542, %r541, 31744;
	add.s32 	%r543, %r100, %r542;
	shr.u32 	%r544, %r540, 4;
	and.b32  	%r545, %r544, 268435454;
	add.s32 	%r160, %r543, %r545;
	ld.shared.u16 	%rs14, [%r160];
	add.s16 	%rs33, %rs14, 1;
	st.shared.u16 	[%r160], %rs33;
	// begin inline asm
	shr.b32 %r416, %r864, %r430;
	// end inline asm
	and.b32  	%r546, %r371, %r416;
	shl.b32 	%r547, %r546, 10;
	and.b32  	%r548, %r547, 31744;
	add.s32 	%r549, %r100, %r548;
	shr.u32 	%r550, %r546, 4;
	and.b32  	%r551, %r550, 268435454;
	add.s32 	%r161, %r549, %r551;
	ld.shared.u16 	%rs15, [%r161];
	add.s16 	%rs34, %rs15, 1;
	st.shared.u16 	[%r161], %rs34;
	// begin inline asm
	shr.b32 %r419, %r863, %r430;
	// end inline asm
	and.b32  	%r552, %r371, %r419;
	shl.b32 	%r553, %r552, 10;
	and.b32  	%r554, %r553, 31744;
	add.s32 	%r555, %r100, %r554;
	shr.u32 	%r556, %r552, 4;
	and.b32  	%r557, %r556, 268435454;
	add.s32 	%r162, %r555, %r557;
	ld.shared.u16 	%rs16, [%r162];
	add.s16 	%rs35, %rs16, 1;
	st.shared.u16 	[%r162], %rs35;
	// begin inline asm
	shr.b32 %r422, %r862, %r430;
	// end inline asm
	and.b32  	%r558, %r371, %r422;
	shl.b32 	%r559, %r558, 10;
	and.b32  	%r560, %r559, 31744;
	add.s32 	%r561, %r100, %r560;
	shr.u32 	%r562, %r558, 4;
	and.b32  	%r563, %r562, 268435454;
	add.s32 	%r163, %r561, %r563;
	ld.shared.u16 	%rs17, [%r163];
	add.s16 	%rs36, %rs17, 1;
	st.shared.u16 	[%r163], %rs36;
	// begin inline asm
	shr.b32 %r425, %r861, %r430;
	// end inline asm
	and.b32  	%r564, %r371, %r425;
	shl.b32 	%r565, %r564, 10;
	and.b32  	%r566, %r565, 31744;
	add.s32 	%r567, %r100, %r566;
	shr.u32 	%r568, %r564, 4;
	and.b32  	%r569, %r568, 268435454;
	add.s32 	%r164, %r567, %r569;
	ld.shared.u16 	%rs18, [%r164];
	add.s16 	%rs37, %rs18, 1;
	st.shared.u16 	[%r164], %rs37;
	// begin inline asm
	shr.b32 %r428, %r860, %r430;
	// end inline asm
	and.b32  	%r570, %r371, %r428;
	shl.b32 	%r571, %r570, 10;
	and.b32  	%r572, %r571, 31744;
	add.s32 	%r573, %r100, %r572;
	shr.u32 	%r574, %r570, 4;
	and.b32  	%r575, %r574, 268435454;
	add.s32 	%r165, %r573, %r575;
	ld.shared.u16 	%rs19, [%r165];
	add.s16 	%rs38, %rs19, 1;
	st.shared.u16 	[%r165], %rs38;
	bar.sync 	0;
	ld.shared.u32 	%r166, [%r101];
	ld.shared.u32 	%r576, [%r101+4];
	ld.shared.u32 	%r577, [%r101+8];
	ld.shared.u32 	%r578, [%r101+12];
	ld.shared.u32 	%r579, [%r101+16];
	ld.shared.u32 	%r580, [%r101+20];
	ld.shared.u32 	%r581, [%r101+24];
	ld.shared.u32 	%r582, [%r101+28];
	ld.shared.u32 	%r583, [%r101+32];
	ld.shared.u32 	%r584, [%r101+36];
	ld.shared.u32 	%r585, [%r101+40];
	ld.shared.u32 	%r586, [%r101+44];
	ld.shared.u32 	%r587, [%r101+48];
	ld.shared.u32 	%r588, [%r101+52];
	ld.shared.u32 	%r589, [%r101+56];
	ld.shared.u32 	%r590, [%r101+60];
	ld.shared.u32 	%r591, [%r101+64];
	ld.shared.u32 	%r592, [%r101+68];
	ld.shared.u32 	%r593, [%r101+72];
	ld.shared.u32 	%r594, [%r101+76];
	ld.shared.u32 	%r595, [%r101+80];
	ld.shared.u32 	%r596, [%r101+84];
	ld.shared.u32 	%r597, [%r101+88];
	ld.shared.u32 	%r598, [%r101+92];
	ld.shared.u32 	%r599, [%r101+96];
	ld.shared.u32 	%r600, [%r101+100];
	ld.shared.u32 	%r601, [%r101+104];
	ld.shared.u32 	%r602, [%r101+108];
	ld.shared.u32 	%r603, [%r101+112];
	ld.shared.u32 	%r604, [%r101+116];
	ld.shared.u32 	%r605, [%r101+120];
	ld.shared.u32 	%r606, [%r101+124];
	ld.shared.u32 	%r607, [%r101+128];
	add.s32 	%r167, %r576, %r166;
	add.s32 	%r168, %r577, %r167;
	add.s32 	%r169, %r578, %r168;
	add.s32 	%r170, %r579, %r169;
	add.s32 	%r171, %r580, %r170;
	add.s32 	%r172, %r581, %r171;
	add.s32 	%r173, %r582, %r172;
	add.s32 	%r174, %r583, %r173;
	add.s32 	%r175, %r584, %r174;
	add.s32 	%r176, %r585, %r175;
	add.s32 	%r177, %r586, %r176;
	add.s32 	%r178, %r587, %r177;
	add.s32 	%r179, %r588, %r178;
	add.s32 	%r180, %r589, %r179;
	add.s32 	%r181, %r590, %r180;
	add.s32 	%r182, %r591, %r181;
	add.s32 	%r183, %r592, %r182;
	add.s32 	%r184, %r593, %r183;
	add.s32 	%r185, %r594, %r184;
	add.s32 	%r186, %r595, %r185;
	add.s32 	%r187, %r596, %r186;
	add.s32 	%r188, %r597, %r187;
	add.s32 	%r189, %r598, %r188;
	add.s32 	%r190, %r599, %r189;
	add.s32 	%r191, %r600, %r190;
	add.s32 	%r192, %r601, %r191;
	add.s32 	%r193, %r602, %r192;
	add.s32 	%r194, %r603, %r193;
	add.s32 	%r195, %r604, %r194;
	add.s32 	%r196, %r605, %r195;
	add.s32 	%r197, %r606, %r196;
	add.s32 	%r436, %r607, %r197;
	// begin inline asm
	mov.u32 %r431, %laneid;
	// end inline asm
	mov.b32 	%r434, 1;
	mov.b32 	%r461, -1;
	// begin inline asm
	{  .reg .u32 r0;  .reg .pred p;  shfl.sync.up.b32 r0|p, %r436, %r434, %r459, %r461;  @p add.u32 r0, r0, %r436;  mov.u32 %r432, r0;}
	// end inline asm
	mov.b32 	%r440, 2;
	// begin inline asm
	{  .reg .u32 r0;  .reg .pred p;  shfl.sync.up.b32 r0|p, %r432, %r440, %r459, %r461;  @p add.u32 r0, r0, %r432;  mov.u32 %r438, r0;}
	// end inline asm
	mov.b32 	%r446, 4;
	// begin inline asm
	{  .reg .u32 r0;  .reg .pred p;  shfl.sync.up.b32 r0|p, %r438, %r446, %r459, %r461;  @p add.u32 r0, r0, %r438;  mov.u32 %r444, r0;}
	// end inline asm
	mov.b32 	%r452, 8;
	// begin inline asm
	{  .reg .u32 r0;  .reg .pred p;  shfl.sync.up.b32 r0|p, %r444, %r452, %r459, %r461;  @p add.u32 r0, r0, %r444;  mov.u32 %r450, r0;}
	// end inline asm
	mov.b32 	%r458, 16;
	// begin inline asm
	{  .reg .u32 r0;  .reg .pred p;  shfl.sync.up.b32 r0|p, %r450, %r458, %r459, %r461;  @p add.u32 r0, r0, %r450;  mov.u32 %r456, r0;}
	// end inline asm
	setp.ne.s32 	%p41, %r431, 31;
	@%p41 bra 	$L__BB27_79;
	st.shared.u32 	[%r102], %r456;
$L__BB27_79:
	sub.s32 	%r608, %r456, %r436;
	setp.gt.u32 	%p42, %r2, 31;
	setp.eq.s32 	%p43, %r99, 7;
	setp.eq.s32 	%p44, %r99, 6;
	setp.eq.s32 	%p45, %r99, 5;
	setp.eq.s32 	%p46, %r99, 4;
	setp.eq.s32 	%p47, %r99, 3;
	setp.eq.s32 	%p48, %r99, 2;
	setp.eq.s32 	%p49, %r99, 1;
	bar.sync 	0;
	ld.shared.v4.u32 	{%r609, %r610, %r611, %r612}, [_ZZN3cub18CUB_300001_SM_10006detail10radix_sort31DeviceRadixSortSingleTileKernelINS1_5radix10policy_hubIiiyE10Policy1000ELNS0_9SortOrderE0EiiyNS1_21identity_decomposer_tEEEvPKT1_PSA_PKT2_PSE_T3_iiT4_E12temp_storage+33792];
	selp.b32 	%r613, %r609, %r898, %p49;
	add.s32 	%r614, %r610, %r609;
	selp.b32 	%r615, %r614, %r613, %p48;
	add.s32 	%r616, %r614, %r611;
	selp.b32 	%r617, %r616, %r615, %p47;
	add.s32 	%r618, %r616, %r612;
	selp.b32 	%r619, %r618, %r617, %p46;
	ld.shared.v4.u32 	{%r620, %r621, %r622, %r623}, [_ZZN3cub18CUB_300001_SM_10006detail10radix_sort31DeviceRadixSortSingleTileKernelINS1_5radix10policy_hubIiiyE10Policy1000ELNS0_9SortOrderE0EiiyNS1_21identity_decomposer_tEEEvPKT1_PSA_PKT2_PSE_T3_iiT4_E12temp_storage+33808];
	add.s32 	%r624, %r618, %r620;
	selp.b32 	%r625, %r624, %r619, %p45;
	add.s32 	%r626, %r624, %r621;
	selp.b32 	%r627, %r626, %r625, %p44;
	add.s32 	%r628, %r626, %r622;
	selp.b32 	%r898, %r628, %r627, %p43;
	add.s32 	%r202, %r628, %r623;
	setp.ne.s32 	%p50, %r431, 0;
	selp.b32 	%r629, %r608, 0, %p50;
	add.s32 	%r630, %r898, %r629;
	or.pred  	%p51, %p42, %p50;
	selp.b32 	%r899, %r630, %r608, %p42;
	@%p51 bra 	$L__BB27_81;
	shl.b32 	%r899, %r202, 16;
	st.shared.u32 	[_ZZN3cub18CUB_300001_SM_10006detail10radix_sort31DeviceRadixSortSingleTileKernelINS1_5radix10policy_hubIiiyE10Policy1000ELNS0_9SortOrderE0EiiyNS1_21identity_decomposer_tEEEvPKT1_PSA_PKT2_PSE_T3_iiT4_E12temp_storage+33832], %r899;
$L__BB27_81:
	setp.eq.s32 	%p52, %r2, 0;
	bar.sync 	0;
	ld.shared.u32 	%r631, [_ZZN3cub18CUB_300001_SM_10006detail10radix_sort31DeviceRadixSortSingleTileKernelINS1_5radix10policy_hubIiiyE10Policy1000ELNS0_9SortOrderE0EiiyNS1_21identity_decomposer_tEEEvPKT1_PSA_PKT2_PSE_T3_iiT4_E12temp_storage+33832];
	selp.b32 	%r632, 0, %r631, %p52;
	add.s32 	%r633, %r899, %r632;
	add.s32 	%r634, %r166, %r633;
	add.s32 	%r635, %r167, %r633;
	add.s32 	%r636, %r168, %r633;
	add.s32 	%r637, %r169, %r633;
	add.s32 	%r638, %r170, %r633;
	add.s32 	%r639, %r171, %r633;
	add.s32 	%r640, %r172, %r633;
	add.s32 	%r641, %r173, %r633;
	add.s32 	%r642, %r174, %r633;
	add.s32 	%r643, %r175, %r633;
	add.s32 	%r644, %r176, %r633;
	add.s32 	%r645, %r177, %r633;
	add.s32 	%r646, %r178, %r633;
	add.s32 	%r647, %r179, %r633;
	add.s32 	%r648, %r180, %r633;
	add.s32 	%r649, %r181, %r633;
	add.s32 	%r650, %r182, %r633;
	add.s32 	%r651, %r183, %r633;
	add.s32 	%r652, %r184, %r633;
	add.s32 	%r653, %r185, %r633;
	add.s32 	%r654, %r186, %r633;
	add.s32 	%r655, %r187, %r633;
	add.s32 	%r656, %r188, %r633;
	add.s32 	%r657, %r189, %r633;
	add.s32 	%r658, %r190, %r633;
	add.s32 	%r659, %r191, %r633;
	add.s32 	%r660, %r192, %r633;
	add.s32 	%r661, %r193, %r633;
	add.s32 	%r662, %r194, %r633;
	add.s32 	%r663, %r195, %r633;
	add.s32 	%r664, %r196, %r633;
	add.s32 	%r665, %r197, %r633;
	st.shared.u32 	[%r101], %r633;
	st.shared.u32 	[%r101+4], %r634;
	st.shared.u32 	[%r101+8], %r635;
	st.shared.u32 	[%r101+12], %r636;
	st.shared.u32 	[%r101+16], %r637;
	st.shared.u32 	[%r101+20], %r638;
	st.shared.u32 	[%r101+24], %r639;
	st.shared.u32 	[%r101+28], %r640;
	st.shared.u32 	[%r101+32], %r641;
	st.shared.u32 	[%r101+36], %r642;
	st.shared.u32 	[%r101+40], %r643;
	st.shared.u32 	[%r101+44], %r644;
	st.shared.u32 	[%r101+48], %r645;
	st.shared.u32 	[%r101+52], %r646;
	st.shared.u32 	[%r101+56], %r647;
	st.shared.u32 	[%r101+60], %r648;
	st.shared.u32 	[%r101+64], %r649;
	st.shared.u32 	[%r101+68], %r650;
	st.shared.u32 	[%r101+72], %r651;
	st.shared.u32 	[%r101+76], %r652;
	st.shared.u32 	[%r101+80], %r653;
	st.shared.u32 	[%r101+84], %r654;
	st.shared.u32 	[%r101+88], %r655;
	st.shared.u32 	[%r101+92], %r656;
	st.shared.u32 	[%r101+96], %r657;
	st.shared.u32 	[%r101+100], %r658;
	st.shared.u32 	[%r101+104], %r659;
	st.shared.u32 	[%r101+108], %r660;
	st.shared.u32 	[%r101+112], %r661;
	st.shared.u32 	[%r101+116], %r662;
	st.shared.u32 	[%r101+120], %r663;
	st.shared.u32 	[%r101+124], %r664;
	st.shared.u32 	[%r101+128], %r665;
	bar.sync 	0;
	cvt.u32.u16 	%r666, %rs1;
	ld.shared.u16 	%r667, [%r147];
	add.s32 	%r206, %r667, %r666;
	cvt.u32.u16 	%r668, %rs2;
	ld.shared.u16 	%r669, [%r148];
	add.s32 	%r207, %r669, %r668;
	cvt.u32.u16 	%r670, %rs3;
	ld.shared.u16 	%r671, [%r149];
	add.s32 	%r208, %r671, %r670;
	cvt.u32.u16 	%r672, %rs4;
	ld.shared.u16 	%r673, [%r150];
	add.s32 	%r209, %r673, %r672;
	cvt.u32.u16 	%r674, %rs5;
	ld.shared.u16 	%r675, [%r151];
	add.s32 	%r210, %r675, %r674;
	cvt.u32.u16 	%r676, %rs6;
	ld.shared.u16 	%r677, [%r152];
	add.s32 	%r211, %r677, %r676;
	cvt.u32.u16 	%r678, %rs7;
	ld.shared.u16 	%r679, [%r153];
	add.s32 	%r212, %r679, %r678;
	cvt.u32.u16 	%r680, %rs8;
	ld.shared.u16 	%r681, [%r154];
	add.s32 	%r213, %r681, %r680;
	cvt.u32.u16 	%r682, %rs9;
	ld.shared.u16 	%r683, [%r155];
	add.s32 	%r214, %r683, %r682;
	cvt.u32.u16 	%r684, %rs10;
	ld.shared.u16 	%r685, [%r156];
	add.s32 	%r215, %r685, %r684;
	cvt.u32.u16 	%r686, %rs11;
	ld.shared.u16 	%r687, [%r157];
	add.s32 	%r216, %r687, %r686;
	cvt.u32.u16 	%r688, %rs12;
	ld.shared.u16 	%r689, [%r158];
	add.s32 	%r217, %r689, %r688;
	cvt.u32.u16 	%r690, %rs13;
	ld.shared.u16 	%r691, [%r159];
	add.s32 	%r218, %r691, %r690;
	cvt.u32.u16 	%r692, %rs14;
	ld.shared.u16 	%r693, [%r160];
	add.s32 	%r219, %r693, %r692;
	cvt.u32.u16 	%r694, %rs15;
	ld.shared.u16 	%r695, [%r161];
	add.s32 	%r220, %r695, %r694;
	cvt.u32.u16 	%r696, %rs16;
	ld.shared.u16 	%r697, [%r162];
	add.s32 	%r221, %r697, %r696;
	cvt.u32.u16 	%r698, %rs17;
	ld.shared.u16 	%r699, [%r163];
	add.s32 	%r222, %r699, %r698;
	cvt.u32.u16 	%r700, %rs18;
	ld.shared.u16 	%r701, [%r164];
	add.s32 	%r223, %r701, %r700;
	cvt.u32.u16 	%r702, %rs19;
	ld.shared.u16 	%r703, [%r165];
	add.s32 	%r224, %r703, %r702;
	bar.sync 	0;
	setp.lt.s32 	%p53, %r859, %r304;
	@%p53 bra 	$L__BB27_121;
	cvt.u64.u32 	%rd15, %r2;
	shl.b32 	%r704, %r206, 2;
	mov.u32 	%r705, _ZZN3cub18CUB_300001_SM_10006detail10radix_sort31DeviceRadixSortSingleTileKernelINS1_5radix10policy_hubIiiyE10Policy1000ELNS0_9SortOrderE0EiiyNS1_21identity_decomposer_tEEEvPKT1_PSA_PKT2_PSE_T3_iiT4_E12temp_storage;
	add.s32 	%r706, %r705, %r704;
	st.shared.u32 	[%r706], %r878;
	shl.b32 	%r707, %r207, 2;
	add.s32 	%r708, %r705, %r707;
	st.shared.u32 	[%r708], %r877;
	shl.b32 	%r709, %r208, 2;
	add.s32 	%r710, %r705, %r709;
	st.shared.u32 	[%r710], %r876;
	shl.b32 	%r711, %r209, 2;
	add.s32 	%r712, %r705, %r711;
	st.shared.u32 	[%r712], %r875;
	shl.b32 	%r713, %r210, 2;
	add.s32 	%r714, %r705, %r713;
	st.shared.u32 	[%r714], %r874;
	shl.b32 	%r715, %r211, 2;
	add.s32 	%r716, %r705, %r715;
	st.shared.u32 	[%r716], %r873;
	shl.b32 	%r717, %r212, 2;
	add.s32 	%r718, %r705, %r717;
	st.shared.u32 	[%r718], %r872;
	shl.b32 	%r719, %r213, 2;
	add.s32 	%r720, %r705, %r719;
	st.shared.u32 	[%r720], %r871;
	shl.b32 	%r721, %r214, 2;
	add.s32 	%r722, %r705, %r721;
	st.shared.u32 	[%r722], %r870;
	shl.b32 	%r723, %r215, 2;
	add.s32 	%r724, %r705, %r723;
	st.shared.u32 	[%r724], %r869;
	shl.b32 	%r725, %r216, 2;
	add.s32 	%r726, %r705, %r725;
	st.shared.u32 	[%r726], %r868;
	shl.b32 	%r727, %r217, 2;
	add.s32 	%r728, %r705, %r727;
	st.shared.u32 	[%r728], %r867;
	shl.b32 	%r729, %r218, 2;
	add.s32 	%r730, %r705, %r729;
	st.shared.u32 	[%r730], %r866;
	shl.b32 	%r731, %r219, 2;
	add.s32 	%r732, %r705, %r731;
	st.shared.u32 	[%r732], %r865;
	shl.b32 	%r733, %r220, 2;
	add.s32 	%r734, %r705, %r733;
	st.shared.u32 	[%r734], %r864;
	shl.b32 	%r735, %r221, 2;
	add.s32 	%r736, %r705, %r735;
	st.shared.u32 	[%r736], %r863;
	shl.b32 	%r737, %r222, 2;
	add.s32 	%r738, %r705, %r737;
	st.shared.u32 	[%r738], %r862;
	shl.b32 	%r739, %r223, 2;
	add.s32 	%r740, %r705, %r739;
	st.shared.u32 	[%r740], %r861;
	shl.b32 	%r741, %r224, 2;
	add.s32 	%r742, %r705, %r741;
	st.shared.u32 	[%r742], %r860;
	bar.sync 	0;
	mad.lo.s32 	%r225, %r2, -72, %r103;
	ld.shared.u32 	%r226, [%r225];
	ld.shared.u32 	%r227, [%r225+1024];
	ld.shared.u32 	%r228, [%r225+2048];
	ld.shared.u32 	%r229, [%r225+3072];
	ld.shared.u32 	%r230, [%r225+4096];
	ld.shared.u32 	%r231, [%r225+5120];
	ld.shared.u32 	%r232, [%r225+6144];
	ld.shared.u32 	%r233, [%r225+7168];
	ld.shared.u32 	%r234, [%r225+8192];
	ld.shared.u32 	%r235, [%r225+9216];
	ld.shared.u32 	%r236, [%r225+10240];
	ld.shared.u32 	%r237, [%r225+11264];
	ld.shared.u32 	%r238, [%r225+12288];
	ld.shared.u32 	%r239, [%r225+13312];
	ld.shared.u32 	%r240, [%r225+14336];
	ld.shared.u32 	%r241, [%r225+15360];
	ld.shared.u32 	%r242, [%r225+16384];
	ld.shared.u32 	%r243, [%r225+17408];
	ld.shared.u32 	%r244, [%r225+18432];
	bar.sync 	0;
	st.shared.u32 	[%r706], %r897;
	st.shared.u32 	[%r708], %r896;
	st.shared.u32 	[%r710], %r895;
	st.shared.u32 	[%r712], %r894;
	st.shared.u32 	[%r714], %r893;
	st.shared.u32 	[%r716], %r892;
	st.shared.u32 	[%r718], %r891;
	st.shared.u32 	[%r720], %r890;
	st.shared.u32 	[%r722], %r889;
	st.shared.u32 	[%r724], %r888;
	st.shared.u32 	[%r726], %r887;
	st.shared.u32 	[%r728], %r886;
	st.shared.u32 	[%r730], %r885;
	st.shared.u32 	[%r732], %r884;
	st.shared.u32 	[%r734], %r883;
	st.shared.u32 	[%r736], %r882;
	st.shared.u32 	[%r738], %r881;
	st.shared.u32 	[%r740], %r880;
	st.shared.u32 	[%r742], %r879;
	bar.sync 	0;
	ld.shared.u32 	%r245, [%r225+1024];
	ld.shared.u32 	%r246, [%r225+2048];
	ld.shared.u32 	%r247, [%r225+3072];
	ld.shared.u32 	%r248, [%r225+4096];
	ld.shared.u32 	%r249, [%r225+5120];
	ld.shared.u32 	%r250, [%r225+6144];
	ld.shared.u32 	%r251, [%r225+7168];
	ld.shared.u32 	%r252, [%r225+8192];
	ld.shared.u32 	%r253, [%r225+9216];
	ld.shared.u32 	%r254, [%r225+10240];
	ld.shared.u32 	%r255, [%r225+11264];
	ld.shared.u32 	%r256, [%r225+12288];
	ld.shared.u32 	%r257, [%r225+13312];
	ld.shared.u32 	%r258, [%r225+14336];
	ld.shared.u32 	%r259, [%r225+15360];
	ld.shared.u32 	%r260, [%r225+16384];
	ld.shared.u32 	%r261, [%r225+17408];
	ld.shared.u32 	%r262, [%r225+18432];
	setp.gt.u64 	%p54, %rd2, %rd15;
	cvta.to.global.u64 	%rd16, %rd6;
	mul.wide.u32 	%rd17, %r2, 4;
	add.s64 	%rd4, %rd16, %rd17;
	cvta.to.global.u64 	%rd18, %rd8;
	add.s64 	%rd5, %rd18, %rd17;
	@%p54 bra 	$L__BB27_83;
	bra.uni 	$L__BB27_84;
$L__BB27_83:
	xor.b32  	%r743, %r226, -2147483648;
	ld.shared.u32 	%r744, [%r225];
	st.global.u32 	[%rd4], %r743;
	st.global.u32 	[%rd5], %r744;
$L__BB27_84:
	add.s32 	%r745, %r2, 256;
	cvt.u64.u32 	%rd19, %r745;
	setp.le.u64 	%p55, %rd2, %rd19;
	@%p55 bra 	$L__BB27_86;
	xor.b32  	%r746, %r227, -2147483648;
	st.global.u32 	[%rd4+1024], %r746;
	st.global.u32 	[%rd5+1024], %r245;
$L__BB27_86:
	add.s32 	%r747, %r2, 512;
	cvt.u64.u32 	%rd20, %r747;
	setp.le.u64 	%p56, %rd2, %rd20;
	@%p56 bra 	$L__BB27_88;
	xor.b32  	%r748, %r228, -2147483648;
	st.global.u32 	[%rd4+2048], %r748;
	st.global.u32 	[%rd5+2048], %r246;
$L__BB27_88:
	add.s32 	%r749, %r2, 768;
	cvt.u64.u32 	%rd21, %r749;
	setp.le.u64 	%p57, %rd2, %rd21;
	@%p57 bra 	$L__BB27_90;
	xor.b32  	%r750, %r229, -2147483648;
	st.global.u32 	[%rd4+3072], %r750;
	st.global.u32 	[%rd5+3072], %r247;
$L__BB27_90:
	or.b32  	%r751, %r2, 1024;
	cvt.u64.u32 	%rd22, %r751;
	setp.le.u64 	%p58, %rd2, %rd22;
	@%p58 bra 	$L__BB27_92;
	xor.b32  	%r752, %r230, -2147483648;
	st.global.u32 	[%rd4+4096], %r752;
	st.global.u32 	[%rd5+4096], %r248;
$L__BB27_92:
	add.s32 	%r753, %r2, 1280;
	cvt.u64.u32 	%rd23, %r753;
	setp.le.u64 	%p59, %rd2, %rd23;
	@%p59 bra 	$L__BB27_94;
	xor.b32  	%r754, %r231, -2147483648;
	st.global.u32 	[%rd4+5120], %r754;
	st.global.u32 	[%rd5+5120], %r249;
$L__BB27_94:
	add.s32 	%r755, %r2, 1536;
	cvt.u64.u32 	%rd24, %r755;
	setp.le.u64 	%p60, %rd2, %rd24;
	@%p60 bra 	$L__BB27_96;
	xor.b32  	%r756, %r232, -2147483648;
	st.global.u32 	[%rd4+6144], %r756;
	st.global.u32 	[%rd5+6144], %r250;
$L__BB27_96:
	add.s32 	%r757, %r2, 1792;
	cvt.u64.u32 	%rd25, %r757;
	setp.le.u64 	%p61, %rd2, %rd25;
	@%p61 bra 	$L__BB27_98;
	xor.b32  	%r758, %r233, -2147483648;
	st.global.u32 	[%rd4+7168], %r758;
	st.global.u32 	[%rd5+7168], %r251;
$L__BB27_98:
	or.b32  	%r759, %r2, 2048;
	cvt.u64.u32 	%rd26, %r759;
	setp.le.u64 	%p62, %rd2, %rd26;
	@%p62 bra 	$L__BB27_100;
	xor.b32  	%r760, %r234, -2147483648;
	st.global.u32 	[%rd4+8192], %r760;
	st.global.u32 	[%rd5+8192], %r252;
$L__BB27_100:
	add.s32 	%r761, %r2, 2304;
	cvt.u64.u32 	%rd27, %r761;
	setp.le.u64 	%p63, %rd2, %rd27;
	@%p63 bra 	$L__BB27_102;
	xor.b32  	%r762, %r235, -2147483648;
	st.global.u32 	[%rd4+9216], %r762;
	st.global.u32 	[%rd5+9216], %r253;
$L__BB27_102:
	add.s32 	%r763, %r2, 2560;
	cvt.u64.u32 	%rd28, %r763;
	setp.le.u64 	%p64, %rd2, %rd28;
	@%p64 bra 	$L__BB27_104;
	xor.b32  	%r764, %r236, -2147483648;
	st.global.u32 	[%rd4+10240], %r764;
	st.global.u32 	[%rd5+10240], %r254;
$L__BB27_104:
	add.s32 	%r765, %r2, 2816;
	cvt.u64.u32 	%rd29, %r765;
	setp.le.u64 	%p65, %rd2, %rd29;
	@%p65 bra 	$L__BB27_106;
	xor.b32  	%r766, %r237, -2147483648;
	st.global.u32 	[%rd4+11264], %r766;
	st.global.u32 	[%rd5+11264], %r255;
$L__BB27_106:
	or.b32  	%r767, %r2, 3072;
	cvt.u64.u32 	%rd30, %r767;
	setp.le.u64 	%p66, %rd2, %rd30;
	@%p66 bra 	$L__BB27_108;
	xor.b32  	%r768, %r238, -2147483648;
	st.global.u32 	[%rd4+12288], %r768;
	st.global.u32 	[%rd5+12288], %r256;
$L__BB27_108:
	add.s32 	%r769, %r2, 3328;
	cvt.u64.u32 	%rd31, %r769;
	setp.le.u64 	%p67, %rd2, %rd31;
	@%p67 bra 	$L__BB27_110;
	xor.b32  	%r770, %r239, -2147483648;
	st.global.u32 	[%rd4+13312], %r770;
	st.global.u32 	[%rd5+13312], %r257;
$L__BB27_110:
	add.s32 	%r771, %r2, 3584;
	cvt.u64.u32 	%rd32, %r771;
	setp.le.u64 	%p68, %rd2, %rd32;
	@%p68 bra 	$L__BB27_112;
	xor.b32  	%r772, %r240, -2147483648;
	st.global.u32 	[%rd4+14336], %r772;
	st.global.u32 	[%rd5+14336], %r258;
$L__BB27_112:
	add.s32 	%r773, %r2, 3840;
	cvt.u64.u32 	%rd33, %r773;
	setp.le.u64 	%p69, %rd2, %rd33;
	@%p69 bra 	$L__BB27_114;
	xor.b32  	%r774, %r241, -2147483648;
	st.global.u32 	[%rd4+15360], %r774;
	st.global.u32 	[%rd5+15360], %r259;
$L__BB27_114:
	or.b32  	%r775, %r2, 4096;
	cvt.u64.u32 	%rd34, %r775;
	setp.le.u64 	%p70, %rd2, %rd34;
	@%p70 bra 	$L__BB27_116;
	xor.b32  	%r776, %r242, -2147483648;
	st.global.u32 	[%rd4+16384], %r776;
	st.global.u32 	[%rd5+16384], %r260;
$L__BB27_116:
	add.s32 	%r777, %r2, 4352;
	cvt.u64.u32 	%rd35, %r777;
	setp.le.u64 	%p71, %rd2, %rd35;
	@%p71 bra 	$L__BB27_118;
	xor.b32  	%r778, %r243, -2147483648;
	st.global.u32 	[%rd4+17408], %r778;
	st.global.u32 	[%rd5+17408], %r261;
$L__BB27_118:
	add.s32 	%r779, %r2, 4608;
	cvt.u64.u32 	%rd36, %r779;
	setp.le.u64 	%p72, %rd2, %rd36;
	@%p72 bra 	$L__BB27_120;
	xor.b32  	%r780, %r244, -2147483648;
	st.global.u32 	[%rd4+18432], %r780;
	st.global.u32 	[%rd5+18432], %r262;
$L__BB27_120:
	ret;
$L__BB27_121:
	shl.b32 	%r781, %r206, 2;
	mov.u32 	%r782, _ZZN3cub18CUB_300001_SM_10006detail10radix_sort31DeviceRadixSortSingleTileKernelINS1_5radix10policy_hubIiiyE10Policy1000ELNS0_9SortOrderE0EiiyNS1_21identity_decomposer_tEEEvPKT1_PSA_PKT2_PSE_T3_iiT4_E12temp_storage;
	add.s32 	%r783, %r782, %r781;
	st.shared.u32 	[%r783], %r878;
	shl.b32 	%r784, %r207, 2;
	add.s32 	%r785, %r782, %r784;
	st.shared.u32 	[%r785], %r877;
	shl.b32 	%r786, %r208, 2;
	add.s32 	%r787, %r782, %r786;
	st.shared.u32 	[%r787], %r876;
	shl.b32 	%r788, %r209, 2;
	add.s32 	%r789, %r782, %r788;
	st.shared.u32 	[%r789], %r875;
	shl.b32 	%r790, %r210, 2;
	add.s32 	%r791, %r782, %r790;
	st.shared.u32 	[%r791], %r874;
	shl.b32 	%r792, %r211, 2;
	add.s32 	%r793, %r782, %r792;
	st.shared.u32 	[%r793], %r873;
	shl.b32 	%r794, %r212, 2;
	add.s32 	%r795, %r782, %r794;
	st.shared.u32 	[%r795], %r872;
	shl.b32 	%r796, %r213, 2;
	add.s32 	%r797, %r782, %r796;
	st.shared.u32 	[%r797], %r871;
	shl.b32 	%r798, %r214, 2;
	add.s32 	%r799, %r782, %r798;
	st.shared.u32 	[%r799], %r870;
	shl.b32 	%r800, %r215, 2;
	add.s32 	%r801, %r782, %r800;
	st.shared.u32 	[%r801], %r869;
	shl.b32 	%r802, %r216, 2;
	add.s32 	%r803, %r782, %r802;
	st.shared.u32 	[%r803], %r868;
	shl.b32 	%r804, %r217, 2;
	add.s32 	%r805, %r782, %r804;
	st.shared.u32 	[%r805], %r867;
	shl.b32 	%r806, %r218, 2;
	add.s32 	%r807, %r782, %r806;
	st.shared.u32 	[%r807], %r866;
	shl.b32 	%r808, %r219, 2;
	add.s32 	%r809, %r782, %r808;
	st.shared.u32 	[%r809], %r865;
	shl.b32 	%r810, %r220, 2;
	add.s32 	%r811, %r782, %r810;
	st.shared.u32 	[%r811], %r864;
	shl.b32 	%r812, %r221, 2;
	add.s32 	%r813, %r782, %r812;
	st.shared.u32 	[%r813], %r863;
	shl.b32 	%r814, %r222, 2;
	add.s32 	%r815, %r782, %r814;
	st.shared.u32 	[%r815], %r862;
	shl.b32 	%r816, %r223, 2;
	add.s32 	%r817, %r782, %r816;
	st.shared.u32 	[%r817], %r861;
	shl.b32 	%r818, %r224, 2;
	add.s32 	%r819, %r782, %r818;
	st.shared.u32 	[%r819], %r860;
	bar.sync 	0;
	ld.shared.u32 	%r878, [%r103];
	ld.shared.u32 	%r877, [%r103+4];
	ld.shared.u32 	%r876, [%r103+8];
	ld.shared.u32 	%r875, [%r103+12];
	ld.shared.u32 	%r874, [%r103+16];
	ld.shared.u32 	%r873, [%r103+20];
	ld.shared.u32 	%r872, [%r103+24];
	ld.shared.u32 	%r871, [%r103+28];
	ld.shared.u32 	%r870, [%r103+32];
	ld.shared.u32 	%r869, [%r103+36];
	ld.shared.u32 	%r868, [%r103+40];
	ld.shared.u32 	%r867, [%r103+44];
	ld.shared.u32 	%r866, [%r103+48];
	ld.shared.u32 	%r865, [%r103+52];
	ld.shared.u32 	%r864, [%r103+56];
	ld.shared.u32 	%r863, [%r103+60];
	ld.shared.u32 	%r862, [%r103+64];
	ld.shared.u32 	%r861, [%r103+68];
	ld.shared.u32 	%r860, [%r103+72];
	bar.sync 	0;
	st.shared.u32 	[%r783], %r897;
	st.shared.u32 	[%r785], %r896;
	st.shared.u32 	[%r787], %r895;
	st.shared.u32 	[%r789], %r894;
	st.shared.u32 	[%r791], %r893;
	st.shared.u32 	[%r793], %r892;
	st.shared.u32 	[%r795], %r891;
	st.shared.u32 	[%r797], %r890;
	st.shared.u32 	[%r799], %r889;
	st.shared.u32 	[%r801], %r888;
	st.shared.u32 	[%r803], %r887;
	st.shared.u32 	[%r805], %r886;
	st.shared.u32 	[%r807], %r885;
	st.shared.u32 	[%r809], %r884;
	st.shared.u32 	[%r811], %r883;
	st.shared.u32 	[%r813], %r882;
	st.shared.u32 	[%r815], %r881;
	st.shared.u32 	[%r817], %r880;
	st.shared.u32 	[%r819], %r879;
	bar.sync 	0;
	ld.shared.u32 	%r897, [%r103];
	ld.shared.u32 	%r896, [%r103+4];
	ld.shared.u32 	%r895, [%r103+8];
	ld.shared.u32 	%r894, [%r103+12];
	ld.shared.u32 	%r893, [%r103+16];
	ld.shared.u32 	%r892, [%r103+20];
	ld.shared.u32 	%r891, [%r103+24];
	ld.shared.u32 	%r890, [%r103+28];
	ld.shared.u32 	%r889, [%r103+32];
	ld.shared.u32 	%r888, [%r103+36];
	ld.shared.u32 	%r887, [%r103+40];
	ld.shared.u32 	%r886, [%r103+44];
	ld.shared.u32 	%r885, [%r103+48];
	ld.shared.u32 	%r884, [%r103+52];
	ld.shared.u32 	%r883, [%r103+56];
	ld.shared.u32 	%r882, [%r103+60];
	ld.shared.u32 	%r881, [%r103+64];
	ld.shared.u32 	%r880, [%r103+68];
	ld.shared.u32 	%r879, [%r103+72];
	bar.sync 	0;
	add.s32 	%r859, %r859, 6;
	add.s32 	%r858, %r858, -6;
	bra.uni 	$L__BB27_77;

}
	// .globl	_ZN3cub18CUB_300001_SM_10006detail10radix_sort30DeviceRadixSortHistogramKernelINS1_5radix10policy_hubIiiyE10Policy1000ELNS0_9SortOrderE0EiyNS1_21identity_decomposer_tEEEvPT2_PKT1_SA_iiT3_
.visible .entry _ZN3cub18CUB_300001_SM_10006detail10radix_sort30DeviceRadixSortHistogramKernelINS1_5radix10policy_hubIiiyE10Policy1000ELNS0_9SortOrderE0EiyNS1_21identity_decomposer_tEEEvPT2_PKT1_SA_iiT3_(
	.param .u64 .ptr .align 1 _ZN3cub18CUB_300001_SM_10006detail10radix_sort30DeviceRadixSortHistogramKernelINS1_5radix10policy_hubIiiyE10Policy1000ELNS0_9SortOrderE0EiyNS1_21identity_decomposer_tEEEvPT2_PKT1_SA_iiT3__param_0,
	.param .u64 .ptr .align 1 _ZN3cub18CUB_300001_SM_10006detail10radix_sort30DeviceRadixSortHistogramKernelINS1_5radix10policy_hubIiiyE10Policy1000ELNS0_9SortOrderE0EiyNS1_21identity_decomposer_tEEEvPT2_PKT1_SA_iiT3__param_1,
	.param .u64 _ZN3cub18CUB_300001_SM_10006detail10radix_sort30DeviceRadixSortHistogramKernelINS1_5radix10policy_hubIiiyE10Policy1000ELNS0_9SortOrderE0EiyNS1_21identity_decomposer_tEEEvPT2_PKT1_SA_iiT3__param_2,
	.param .u32 _ZN3cub18CUB_300001_SM_10006detail10radix_sort30DeviceRadixSortHistogramKernelINS1_5radix10policy_hubIiiyE10Policy1000ELNS0_9SortOrderE0EiyNS1_21identity_decomposer_tEEEvPT2_PKT1_SA_iiT3__param_3,
	.param .u32 _ZN3cub18CUB_300001_SM_10006detail10radix_sort30DeviceRadixSortHistogramKernelINS1_5radix10policy_hubIiiyE10Policy1000ELNS0_9SortOrderE0EiyNS1_21identity_decomposer_tEEEvPT2_PKT1_SA_iiT3__param_4,
	.param .align 1 .b8 _ZN3cub18CUB_300001_SM_10006detail10radix_sort30DeviceRadixSortHistogramKernelINS1_5radix10policy_hubIiiyE10Policy1000ELNS0_9SortOrderE0EiyNS1_21identity_decomposer_tEEEvPT2_PKT1_SA_iiT3__param_5[1]
)
.maxntid 128
{
	.reg .pred 	%p<91>;
	.reg .b32 	%r<486>;
	.reg .b64 	%rd<137>;
	// demoted variable
	.shared .align 4 .b8 _ZZN3cub18CUB_300001_SM_10006detail10radix_sort30DeviceRadixSortHistogramKernelINS1_5radix10policy_hubIiiyE10Policy1000ELNS0_9SortOrderE0EiyNS1_21identity_decomposer_tEEEvPT2_PKT1_SA_iiT3_E12temp_storage[4096];
	ld.param.u64 	%rd18, [_ZN3cub18CUB_300001_SM_10006detail10radix_sort30DeviceRadixSortHistogramKernelINS1_5radix10policy_hubIiiyE10Policy1000ELNS0_9SortOrderE0EiyNS1_21identity_decomposer_tEEEvPT2_PKT1_SA_iiT3__param_0];
	ld.param.u64 	%rd19, [_ZN3cub18CUB_300001_SM_10006detail10radix_sort30DeviceRadixSortHistogramKernelINS1_5radix10policy_hubIiiyE10Policy1000ELNS0_9SortOrderE0EiyNS1_21identity_decomposer_tEEEvPT2_PKT1_SA_iiT3__param_1];
	ld.param.u64 	%rd17, [_ZN3cub18CUB_300001_SM_10006detail10radix_sort30DeviceRadixSortHistogramKernelINS1_5radix10policy_hubIiiyE10Policy1000ELNS0_9SortOrderE0EiyNS1_21identity_decomposer_tEEEvPT2_PKT1_SA_iiT3__param_2];
	ld.param.u32 	%r174, [_ZN3cub18CUB_300001_SM_10006detail10radix_sort30DeviceRadixSortHistogramKernelINS1_5radix10policy_hubIiiyE10Policy1000ELNS0_9SortOrderE0EiyNS1_21identity_decomposer_tEEEvPT2_PKT1_SA_iiT3__param_3];
	ld.param.u32 	%r175, [_ZN3cub18CUB_300001_SM_10006detail10radix_sort30DeviceRadixSortHistogramKernelINS1_5radix10policy_hubIiiyE10Policy1000ELNS0_9SortOrderE0EiyNS1_21identity_decomposer_tEEEvPT2_PKT1_SA_iiT3__param_4];
	cvta.to.global.u64 	%rd1, %rd19;
	cvta.to.global.u64 	%rd2, %rd18;
	setp.eq.s64 	%p2, %rd17, 0;
	@%p2 bra 	$L__BB28_153;
	sub.s32 	%r176, %r175, %r174;
	add.s32 	%r177, %r176, 7;
	shr.s32 	%r178, %r177, 31;
	shr.u32 	%r179, %r178, 29;
	add.s32 	%r180, %r177, %r179;
	shr.s32 	%r181, %r180, 3;
	mov.u32 	%r182, %tid.x;
	setp.gt.u32 	%p3, %r182, 255;
	setp.lt.s32 	%p4, %r177, 8;
	mov.u32 	%r183, %ctaid.x;
	shl.b32 	%r184, %r183, 11;
	cvt.u64.u32 	%rd3, %r184;
	mov.u32 	%r185, %nctaid.x;
	shl.b32 	%r186, %r185, 11;
	cvt.u64.u32 	%rd4, %r186;
	add.s32 	%r1, %r181, -1;
	and.b32  	%r2, %r181, 15;
	and.b32  	%r3, %r181, 7;
	add.s32 	%r4, %r3, -1;
	and.b32  	%r5, %r181, 3;
	or.pred  	%p1, %p3, %p4;
	shl.b32 	%r187, %r182, 2;
	mov.u32 	%r188, _ZZN3cub18CUB_300001_SM_10006detail10radix_sort30DeviceRadixSortHistogramKernelINS1_5radix10policy_hubIiiyE10Policy1000ELNS0_9SortOrderE0EiyNS1_21identity_decomposer_tEEEvPT2_PKT1_SA_iiT3_E12temp_storage;
	add.s32 	%r6, %r188, %r187;
	and.b32  	%r7, %r181, 268435440;
	cvt.u64.u32 	%rd5, %r182;
	add.s32 	%r8, %r182, 128;
	add.s32 	%r9, %r182, 256;
	add.s32 	%r10, %r182, 384;
	add.s32 	%r11, %r182, 512;
	add.s32 	%r12, %r182, 640;
	add.s32 	%r13, %r182, 768;
	or.b32  	%r14, %r182, 1024;
	add.s32 	%r15, %r182, 1920;
	and.b32  	%r16, %r181, 268435448;
	and.b32  	%r17, %r181, 1;
	neg.s32 	%r18, %r7;
	add.s32 	%r19, %r6, 8192;
	add.s64 	%rd21, %rd17, -1;
	shr.u64 	%rd22, %rd21, 30;
	add.s64 	%rd23, %rd22, 1;
	min.u64 	%rd6, %rd23, %rd17;
	mov.b64 	%rd135, 0;
$L__BB28_2:
	@%p1 bra 	$L__BB28_30;
	setp.lt.u32 	%p5, %r1, 15;
	mov.b32 	%r439, 0;
	@%p5 bra 	$L__BB28_6;
	mov.u32 	%r436, %r19;
	mov.u32 	%r437, %r18;
$L__BB28_5:
	.pragma "nounroll";
	mov.b32 	%r190, 0;
	st.shared.u32 	[%r436+-8192], %r190;
	st.shared.u32 	[%r436+-7168], %r190;
	st.shared.u32 	[%r436+-6144], %r190;
	st.shared.u32 	[%r436+-5120], %r190;
	st.shared.u32 	[%r436+-4096], %r190;
	st.shared.u32 	[%r436+-3072], %r190;
	st.shared.u32 	[%r436+-2048], %r190;
	st.shared.u32 	[%r436+-1024], %r190;
	st.shared.u32 	[%r436], %r190;
	st.shared.u32 	[%r436+1024], %r190;
	st.shared.u32 	[%r436+2048], %r190;
	st.shared.u32 	[%r436+3072], %r190;
	st.shared.u32 	[%r436+4096], %r190;
	st.shared.u32 	[%r436+5120], %r190;
	st.shared.u32 	[%r436+6144], %r190;
	st.shared.u32 	[%r436+7168], %r190;
	add.s32 	%r437, %r437, 16;
	add.s32 	%r436, %r436, 16384;
	setp.ne.s32 	%p6, %r437, 0;
	mov.u32 	%r439, %r7;
	@%p6 bra 	$L__BB28_5;
$L__BB28_6:
	add.s32 	%r25, %r2, -1;
	setp.eq.s32 	%p7, %r2, 0;
	@%p7 bra 	$L__BB28_16;
	setp.lt.u32 	%p8, %r25, 7;
	@%p8 bra 	$L__BB28_9;
	shl.b32 	%r191, %r439, 10;
	add.s32 	%r192, %r6, %r191;
	mov.b32 	%r193, 0;
	st.shared.u32 	[%r192], %r193;
	st.shared.u32 	[%r192+1024], %r193;
	st.shared.u32 	[%r192+2048], %r193;
	st.shared.u32 	[%r192+3072], %r193;
	st.shared.u32 	[%r192+4096], %r193;
	st.shared.u32 	[%r192+5120], %r193;
	st.shared.u32 	[%r192+6144], %r193;
	st.shared.u32 	[%r192+7168], %r193;
	add.s32 	%r439, %r439, 8;
$L__BB28_9:
	setp.eq.s32 	%p9, %r3, 0;
	@%p9 bra 	$L__BB28_16;
	setp.lt.u32 	%p10, %r4, 3;
	@%p10 bra 	$L__BB28_12;
	shl.b32 	%r194, %r439, 10;
	add.s32 	%r195, %r6, %r194;
	mov.b32 	%r196, 0;
	st.shared.u32 	[%r195], %r196;
	st.shared.u32 	[%r195+1024], %r196;
	st.shared.u32 	[%r195+2048], %r196;
	st.shared.u32 	[%r195+3072], %r196;
	add.s32 	%r439, %r439, 4;
$L__BB28_12:
	setp.eq.s32 	%p11, %r5, 0;
	@%p11 bra 	$L__BB28_16;
	setp.eq.s32 	%p12, %r5, 1;
	shl.b32 	%r197, %r439, 10;
	add.s32 	%r30, %r6, %r197;
	mov.b32 	%r198, 0;
	st.shared.u32 	[%r30], %r198;
	@%p12 bra 	$L__BB28_16;
	setp.eq.s32 	%p13, %r5, 2;
	mov.b32 	%r199, 0;
	st.shared.u32 	[%r30+1024], %r199;
	@%p13 bra 	$L__BB28_16;
	mov.b32 	%r200, 0;
	st.shared.u32 	[%r30+2048], %r200;
$L__BB28_16:
	cvt.u32.u64 	%r201, %rd5;
	setp.gt.u32 	%p14, %r201, 127;
	@%p14 bra 	$L__BB28_30;
	setp.lt.u32 	%p15, %r1, 15;
	mov.b32 	%r443, 0;
	@%p15 bra 	$L__BB28_20;
	mov.b32 	%r441, 0;
$L__BB28_19:
	.pragma "nounroll";
	shl.b32 	%r204, %r441, 10;
	add.s32 	%r205, %r6, %r204;
	mov.b32 	%r206, 0;
	st.shared.u32 	[%r205+512], %r206;
	st.shared.u32 	[%r205+1536], %r206;
	st.shared.u32 	[%r205+2560], %r206;
	st.shared.u32 	[%r205+3584], %r206;
	st.shared.u32 	[%r205+4608], %r206;
	st.shared.u32 	[%r205+5632], %r206;
	st.shared.u32 	[%r205+6656], %r206;
	st.shared.u32 	[%r205+7680], %r206;
	st.shared.u32 	[%r205+8704], %r206;
	st.shared.u32 	[%r205+9728], %r206;
	st.shared.u32 	[%r205+10752], %r206;
	st.shared.u32 	[%r205+11776], %r206;
	st.shared.u32 	[%r205+12800], %r206;
	st.shared.u32 	[%r205+13824], %r206;
	st.shared.u32 	[%r205+14848], %r206;
	st.shared.u32 	[%r205+15872], %r206;
	add.s32 	%r441, %r441, 16;
	setp.ne.s32 	%p16, %r441, %r7;
	mov.u32 	%r443, %r7;
	@%p16 bra 	$L__BB28_19;
$L__BB28_20:
	setp.eq.s32 	%p17, %r2, 0;
	@%p17 bra 	$L__BB28_30;
	setp.lt.u32 	%p18, %r25, 7;
	@%p18 bra 	$L__BB28_23;
	shl.b32 	%r207, %r443, 10;
	add.s32 	%r208, %r6, %r207;
	mov.b32 	%r209, 0;
	st.shared.u32 	[%r208+512], %r209;
	st.shared.u32 	[%r208+1536], %r209;
	st.shared.u32 	[%r208+2560], %r209;
	st.shared.u32 	[%r208+3584], %r209;
	st.shared.u32 	[%r208+4608], %r209;
	st.shared.u32 	[%r208+5632], %r209;
	st.shared.u32 	[%r208+6656], %r209;
	st.shared.u32 	[%r208+7680], %r209;
	add.s32 	%r443, %r443, 8;
$L__BB28_23:
	setp.eq.s32 	%p19, %r3, 0;
	@%p19 bra 	$L__BB28_30;
	setp.lt.u32 	%p20, %r4, 3;
	@%p20 bra 	$L__BB28_26;
	shl.b32 	%r210, %r443, 10;
	add.s32 	%r211, %r6, %r210;
	mov.b32 	%r212, 0;
	st.shared.u32 	[%r211+512], %r212;
	st.shared.u32 	[%r211+1536], %r212;
	st.shared.u32 	[%r211+2560], %r212;
	st.shared.u32 	[%r211+3584], %r212;
	add.s32 	%r443, %r443, 4;
$L__BB28_26:
	setp.eq.s32 	%p21, %r5, 0;
	@%p21 bra 	$L__BB28_30;
	setp.eq.s32 	%p22, %r5, 1;
	shl.b32 	%r213, %r443, 10;
	add.s32 	%r38, %r6, %r213;
	mov.b32 	%r214, 0;
	st.shared.u32 	[%r38+512], %r214;
	@%p22 bra 	$L__BB28_30;
	setp.eq.s32 	%p23, %r5, 2;
	mov.b32 	%r215, 0;
	st.shared.u32 	[%r38+1536], %r215;
	@%p23 bra 	$L__BB28_30;
	mov.b32 	%r216, 0;
	st.shared.u32 	[%r38+2560], %r216;
$L__BB28_30:
	bar.sync 	0;
	bar.sync 	0;
	shl.b64 	%rd8, %rd135, 30;
	sub.s64 	%rd24, %rd17, %rd8;
	min.u64 	%rd9, %rd24, 1073741824;
	setp.le.u64 	%p24, %rd9, %rd3;
	@%p24 bra 	$L__BB28_70;
	mov.u64 	%rd136, %rd3;
$L__BB28_32:
	add.s64 	%rd11, %rd136, %rd8;
	sub.s64 	%rd12, %rd17, %rd11;
	setp.lt.u64 	%p25, %rd12, 2048;
	@%p25 bra 	$L__BB28_34;
	add.s64 	%rd27, %rd11, %rd5;
	shl.b64 	%rd28, %rd27, 2;
	add.s64 	%rd29, %rd1, %rd28;
	ld.global.u32 	%r475, [%rd29];
	ld.global.u32 	%r474, [%rd29+512];
	ld.global.u32 	%r473, [%rd29+1024];
	ld.global.u32 	%r472, [%rd29+1536];
	ld.global.u32 	%r471, [%rd29+2048];
	ld.global.u32 	%r470, [%rd29+2560];
	ld.global.u32 	%r469, [%rd29+3072];
	ld.global.u32 	%r468, [%rd29+3584];
	ld.global.u32 	%r467, [%rd29+4096];
	ld.global.u32 	%r466, [%rd29+4608];
	ld.global.u32 	%r465, [%rd29+5120];
	ld.global.u32 	%r464, [%rd29+5632];
	ld.global.u32 	%r463, [%rd29+6144];
	ld.global.u32 	%r462, [%rd29+6656];
	ld.global.u32 	%r461, [%rd29+7168];
	ld.global.u32 	%r460, [%rd29+7680];
	bra.uni 	$L__BB28_66;
$L__BB28_34:
	cvt.u32.u64 	%r218, %rd5;
	cvt.u32.u64 	%r55, %rd12;
	setp.ge.s32 	%p26, %r218, %r55;
	add.s64 	%rd25, %rd11, %rd5;
	shl.b64 	%rd26, %rd25, 2;
	add.s64 	%rd13, %rd1, %rd26;
	mov.b32 	%r475, 2147483647;
	@%p26 bra 	$L__BB28_36;
	ld.global.u32 	%r475, [%rd13];
$L__BB28_36:
	setp.ge.s32 	%p27, %r8, %r55;
	mov.b32 	%r474, 2147483647;
	@%p27 bra 	$L__BB28_38;
	ld.global.u32 	%r474, [%rd13+512];
$L__BB28_38:
	setp.ge.s32 	%p28, %r9, %r55;
	mov.b32 	%r473, 2147483647;
	@%p28 bra 	$L__BB28_40;
	ld.global.u32 	%r473, [%rd13+1024];
$L__BB28_40:
	setp.ge.s32 	%p29, %r10, %r55;
	mov.b32 	%r472, 2147483647;
	@%p29 bra 	$L__BB28_42;
	ld.global.u32 	%r472, [%rd13+1536];
$L__BB28_42:
	setp.ge.s32 	%p30, %r11, %r55;
	mov.b32 	%r471, 2147483647;
	@%p30 bra 	$L__BB28_44;
	ld.global.u32 	%r471, [%rd13+2048];
$L__BB28_44:
	setp.ge.s32 	%p31, %r12, %r55;
	mov.b32 	%r470, 2147483647;
	@%p31 bra 	$L__BB28_46;
	ld.global.u32 	%r470, [%rd13+2560];
$L__BB28_46:
	setp.ge.s32 	%p32, %r13, %r55;
	mov.b32 	%r469, 2147483647;
	@%p32 bra 	$L__BB28_48;
	ld.global.u32 	%r469, [%rd13+3072];
$L__BB28_48:
	mov.u32 	%r226, %tid.x;
	add.s32 	%r227, %r226, 896;
	setp.ge.s32 	%p33, %r227, %r55;
	mov.b32 	%r468, 2147483647;
	@%p33 bra 	$L__BB28_50;
	ld.global.u32 	%r468, [%rd13+3584];
$L__BB28_50:
	setp.ge.s32 	%p34, %r14, %r55;
	mov.b32 	%r467, 2147483647;
	@%p34 bra 	$L__BB28_52;
	ld.global.u32 	%r467, [%rd13+4096];
$L__BB28_52:
	add.s32 	%r231, %r226, 1152;
	setp.ge.s32 	%p35, %r231, %r55;
	mov.b32 	%r466, 2147483647;
	@%p35 bra 	$L__BB28_54;
	ld.global.u32 	%r466, [%rd13+4608];
$L__BB28_54:
	add.s32 	%r234, %r226, 1280;
	setp.ge.s32 	%p36, %r234, %r55;
	mov.b32 	%r465, 2147483647;
	@%p36 bra 	$L__BB28_56;
	ld.global.u32 	%r465, [%rd13+5120];
$L__BB28_56:
	add.s32 	%r237, %r226, 1408;
	setp.ge.s32 	%p37, %r237, %r55;
	mov.b32 	%r464, 2147483647;
	@%p37 bra 	$L__BB28_58;
	ld.global.u32 	%r464, [%rd13+5632];
$L__BB28_58:
	add.s32 	%r240, %r226, 1536;
	setp.ge.s32 	%p38, %r240, %r55;
	mov.b32 	%r463, 2147483647;
	@%p38 bra 	$L__BB28_60;
	ld.global.u32 	%r463, [%rd13+6144];
$L__BB28_60:
	add.s32 	%r243, %r226, 1664;
	setp.ge.s32 	%p39, %r243, %r55;
	mov.b32 	%r462, 2147483647;
	@%p39 bra 	$L__BB28_62;
	ld.global.u32 	%r462, [%rd13+6656];
$L__BB28_62:
	add.s32 	%r246, %r226, 1792;
	setp.ge.s32 	%p40, %r246, %r55;
	mov.b32 	%r461, 2147483647;
	@%p40 bra 	$L__BB28_64;
	ld.global.u32 	%r461, [%rd13+7168];
$L__BB28_64:
	setp.ge.s32 	%p41, %r15, %r55;
	mov.b32 	%r460, 2147483647;
	@%p41 bra 	$L__BB28_66;
	ld.global.u32 	%r460, [%rd13+7680];
$L__BB28_66:
	setp.le.s32 	%p42, %r175, %r174;
	@%p42 bra 	$L__BB28_69;
	xor.b32  	%r103, %r460, -2147483648;
	xor.b32  	%r104, %r461, -2147483648;
	xor.b32  	%r105, %r462, -2147483648;
	xor.b32  	%r106, %r463, -2147483648;
	xor.b32  	%r107, %r464, -2147483648;
	xor.b32  	%r108, %r465, -2147483648;
	xor.b32  	%r109, %r466, -2147483648;
	xor.b32  	%r110, %r467, -2147483648;
	xor.b32  	%r111, %r468, -2147483648;
	xor.b32  	%r112, %r469, -2147483648;
	xor.b32  	%r113, %r470, -2147483648;
	xor.b32  	%r114, %r471, -2147483648;
	xor.b32  	%r115, %r472, -2147483648;
	xor.b32  	%r116, %r473, -2147483648;
	xor.b32  	%r117, %r474, -2147483648;
	xor.b32  	%r118, %r475, -2147483648;
	mov.b32 	%r476, 0;
	mov.u32 	%r477, %r174;
$L__BB28_68:
	sub.s32 	%r249, %r175, %r477;
	shl.b32 	%r250, %r476, 10;
	mov.u32 	%r251, _ZZN3cub18CUB_300001_SM_10006detail10radix_sort30DeviceRadixSortHistogramKernelINS1_5radix10policy_hubIiiyE10Policy1000ELNS0_9SortOrderE0EiyNS1_21identity_decomposer_tEEEvPT2_PKT1_SA_iiT3_E12temp_storage;
	add.s32 	%r252, %r251, %r250;
	min.s32 	%r253, %r249, 8;
	mov.b32 	%r254, -1;
	shl.b32 	%r255, %r254, %r253;
	not.b32 	%r256, %r255;
	shr.u32 	%r257, %r118, %r477;
	and.b32  	%r258, %r257, %r256;
	shl.b32 	%r259, %r258, 2;
	add.s32 	%r260, %r252, %r259;
	atom.shared.add.u32 	%r261, [%r260], 1;
	shr.u32 	%r262, %r117, %r477;
	and.b32  	%r263, %r262, %r256;
	shl.b32 	%r264, %r263, 2;
	add.s32 	%r265, %r252, %r264;
	atom.shared.add.u32 	%r266, [%r265], 1;
	shr.u32 	%r267, %r116, %r477;
	and.b32  	%r268, %r267, %r256;
	shl.b32 	%r269, %r268, 2;
	add.s32 	%r270, %r252, %r269;
	atom.shared.add.u32 	%r271, [%r270], 1;
	shr.u32 	%r272, %r115, %r477;
	and.b32  	%r273, %r272, %r256;
	shl.b32 	%r274, %r273, 2;
	add.s32 	%r275, %r252, %r274;
	atom.shared.add.u32 	%r276, [%r275], 1;
	shr.u32 	%r277, %r114, %r477;
	and.b32  	%r278, %r277, %r256;
	shl.b32 	%r279, %r278, 2;
	add.s32 	%r280, %r252, %r279;
	atom.shared.add.u32 	%r281, [%r280], 1;
	shr.u32 	%r282, %r113, %r477;
	and.b32  	%r283, %r282, %r256;
	shl.b32 	%r284, %r283, 2;
	add.s32 	%r285, %r252, %r284;
	atom.shared.add.u32 	%r286, [%r285], 1;
	shr.u32 	%r287, %r112, %r477;
	and.b32  	%r288, %r287, %r256;
	shl.b32 	%r289, %r288, 2;
	add.s32 	%r290, %r252, %r289;
	atom.shared.add.u32 	%r291, [%r290], 1;
	shr.u32 	%r292, %r111, %r477;
	and.b32  	%r293, %r292, %r256;
	shl.b32 	%r294, %r293, 2;
	add.s32 	%r295, %r252, %r294;
	atom.shared.add.u32 	%r296, [%r295], 1;
	shr.u32 	%r297, %r110, %r477;
	and.b32  	%r298, %r297, %r256;
	shl.b32 	%r299, %r298, 2;
	add.s32 	%r300, %r252, %r299;
	atom.shared.add.u32 	%r301, [%r300], 1;
	shr.u32 	%r302, %r109, %r477;
	and.b32  	%r303, %r302, %r256;
	shl.b32 	%r304, %r303, 2;
	add.s32 	%r305, %r252, %r304;
	atom.shared.add.u32 	%r306, [%r305], 1;
	shr.u32 	%r307, %r108, %r477;
	and.b32  	%r308, %r307, %r256;
	shl.b32 	%r309, %r308, 2;
	add.s32 	%r310, %r252, %r309;
	atom.shared.add.u32 	%r311, [%r310], 1;
	shr.u32 	%r312, %r107, %r477;
	and.b32  	%r313, %r312, %r256;
	shl.b32 	%r314, %r313, 2;
	add.s32 	%r315, %r252, %r314;
	atom.shared.add.u32 	%r316, [%r315], 1;
	shr.u32 	%r317, %r106, %r477;
	and.b32  	%r318, %r317, %r256;
	shl.b32 	%r319, %r318, 2;
	add.s32 	%r320, %r252, %r319;
	atom.shared.add.u32 	%r321, [%r320], 1;
	shr.u32 	%r322, %r105, %r477;
	and.b32  	%r323, %r322, %r256;
	shl.b32 	%r324, %r323, 2;
	add.s32 	%r325, %r252, %r324;
	atom.shared.add.u32 	%r326, [%r325], 1;
	shr.u32 	%r327, %r104, %r477;
	and.b32  	%r328, %r327, %r256;
	shl.b32 	%r329, %r328, 2;
	add.s32 	%r330, %r252, %r329;
	atom.shared.add.u32 	%r331, [%r330], 1;
	shr.u32 	%r332, %r103, %r477;
	and.b32  	%r333, %r332, %r256;
	shl.b32 	%r334, %r333, 2;
	add.s32 	%r335, %r252, %r334;
	atom.shared.add.u32 	%r336, [%r335], 1;
	add.s32 	%r477, %r477, 8;
	add.s32 	%r476, %r476, 1;
	setp.lt.s32 	%p43, %r477, %r175;
	@%p43 bra 	$L__BB28_68;
$L__BB28_69:
	add.s64 	%rd136, %rd136, %rd4;
	setp.lt.u64 	%p44, %rd136, %rd9;
	@%p44 bra 	$L__BB28_32;
$L__BB28_70:
	bar.sync 	0;
	@%p1 bra 	$L__BB28_152;
	setp.lt.u32 	%p45, %r1, 7;
	mov.b32 	%r480, 0;
	@%p45 bra 	$L__BB28_90;
	mov.b32 	%r478, 0;
$L__BB28_73:
	.pragma "nounroll";
	shl.b32 	%r339, %r478, 10;
	add.s32 	%r124, %r6, %r339;
	ld.shared.u32 	%r125, [%r124];
	setp.eq.s32 	%p46, %r125, 0;
	@%p46 bra 	$L__BB28_75;
	cvt.u32.u64 	%r340, %rd5;
	shl.b32 	%r341, %r478, 8;
	add.s32 	%r342, %r341, %r340;
	mul.wide.u32 	%rd30, %r342, 8;
	add.s64 	%rd31, %rd2, %rd30;
	cvt.u64.u32 	%rd32, %r125;
	atom.global.add.u64 	%rd33, [%rd31], %rd32;
$L__BB28_75:
	ld.shared.u32 	%r126, [%r124+1024];
	setp.eq.s32 	%p47, %r126, 0;
	@%p47 bra 	$L__BB28_77;
	cvt.u32.u64 	%r343, %rd5;
	shl.b32 	%r344, %r478, 8;
	add.s32 	%r345, %r344, %r343;
	add.s32 	%r346, %r345, 256;
	mul.wide.u32 	%rd34, %r346, 8;
	add.s64 	%rd35, %rd2, %rd34;
	cvt.u64.u32 	%rd36, %r126;
	atom.global.add.u64 	%rd37, [%rd35], %rd36;
$L__BB28_77:
	ld.shared.u32 	%r127, [%r124+2048];
	setp.eq.s32 	%p48, %r127, 0;
	@%p48 bra 	$L__BB28_79;
	cvt.u32.u64 	%r347, %rd5;
	shl.b32 	%r348, %r478, 8;
	add.s32 	%r349, %r348, %r347;
	add.s32 	%r350, %r349, 512;
	mul.wide.u32 	%rd38, %r350, 8;
	add.s64 	%rd39, %rd2, %rd38;
	cvt.u64.u32 	%rd40, %r127;
	atom.global.add.u64 	%rd41, [%rd39], %rd40;
$L__BB28_79:
	ld.shared.u32 	%r128, [%r124+3072];
	setp.eq.s32 	%p49, %r128, 0;
	@%p49 bra 	$L__BB28_81;
	cvt.u32.u64 	%r351, %rd5;
	shl.b32 	%r352, %r478, 8;
	add.s32 	%r353, %r352, %r351;
	add.s32 	%r354, %r353, 768;
	mul.wide.u32 	%rd42, %r354, 8;
	add.s64 	%rd43, %rd2, %rd42;
	cvt.u64.u32 	%rd44, %r128;
	atom.global.add.u64 	%rd45, [%rd43], %rd44;
$L__BB28_81:
	ld.shared.u32 	%r129, [%r124+4096];
	setp.eq.s32 	%p50, %r129, 0;
	@%p50 bra 	$L__BB28_83;
	cvt.u32.u64 	%r355, %rd5;
	shl.b32 	%r356, %r478, 8;
	add.s32 	%r357, %r356, %r355;
	add.s32 	%r358, %r357, 1024;
	mul.wide.u32 	%rd46, %r358, 8;
	add.s64 	%rd47, %rd2, %rd46;
	cvt.u64.u32 	%rd48, %r129;
	atom.global.add.u64 	%rd49, [%rd47], %rd48;
$L__BB28_83:
	ld.shared.u32 	%r130, [%r124+5120];
	setp.eq.s32 	%p51, %r130, 0;
	@%p51 bra 	$L__BB28_85;
	cvt.u32.u64 	%r359, %rd5;
	shl.b32 	%r360, %r478, 8;
	add.s32 	%r361, %r360, %r359;
	add.s32 	%r362, %r361, 1280;
	mul.wide.u32 	%rd50, %r362, 8;
	add.s64 	%rd51, %rd2, %rd50;
	cvt.u64.u32 	%rd52, %r130;
	atom.global.add.u64 	%rd53, [%rd51], %rd52;
$L__BB28_85:
	ld.shared.u32 	%r131, [%r124+6144];
	setp.eq.s32 	%p52, %r131, 0;
	@%p52 bra 	$L__BB28_87;
	cvt.u32.u64 	%r363, %rd5;
	shl.b32 	%r364, %r478, 8;
	add.s32 	%r365, %r364, %r363;
	add.s32 	%r366, %r365, 1536;
	mul.wide.u32 	%rd54, %r366, 8;
	add.s64 	%rd55, %rd2, %rd54;
	cvt.u64.u32 	%rd56, %r131;
	atom.global.add.u64 	%rd57, [%rd55], %rd56;
$L__BB28_87:
	ld.shared.u32 	%r132, [%r124+7168];
	setp.eq.s32 	%p53, %r132, 0;
	@%p53 bra 	$L__BB28_89;
	cvt.u32.u64 	%r367, %rd5;
	shl.b32 	%r368, %r478, 8;
	add.s32 	%r369, %r368, %r367;
	add.s32 	%r370, %r369, 1792;
	mul.wide.u32 	%rd58, %r370, 8;
	add.s64 	%rd59, %rd2, %rd58;
	cvt.u64.u32 	%rd60, %r132;
	atom.global.add.u64 	%rd61, [%rd59], %rd60;
$L__BB28_89:
	add.s32 	%r478, %r478, 8;
	setp.ne.s32 	%p54, %r478, %r16;
	mov.u32 	%r480, %r16;
	@%p54 bra 	$L__BB28_73;
$L__BB28_90:
	add.s32 	%r135, %r5, -1;
	setp.eq.s32 	%p55, %r3, 0;
	@%p55 bra 	$L__BB28_111;
	setp.lt.u32 	%p56, %r4, 3;
	@%p56 bra 	$L__BB28_101;
	shl.b32 	%r371, %r480, 10;
	add.s32 	%r136, %r6, %r371;
	ld.shared.u32 	%r137, [%r136];
	setp.eq.s32 	%p57, %r137, 0;
	@%p57 bra 	$L__BB28_94;
	cvt.u32.u64 	%r372, %rd5;
	shl.b32 	%r373, %r480, 8;
	add.s32 	%r374, %r373, %r372;
	mul.wide.u32 	%rd62, %r374, 8;
	add.s64 	%rd63, %rd2, %rd62;
	cvt.u64.u32 	%rd64, %r137;
	atom.global.add.u64 	%rd65, [%rd63], %rd64;
$L__BB28_94:
	ld.shared.u32 	%r138, [%r136+1024];
	setp.eq.s32 	%p58, %r138, 0;
	@%p58 bra 	$L__BB28_96;
	cvt.u32.u64 	%r375, %rd5;
	shl.b32 	%r376, %r480, 8;
	add.s32 	%r377, %r376, %r375;
	add.s32 	%r378, %r377, 256;
	mul.wide.u32 	%rd66, %r378, 8;
	add.s64 	%rd67, %rd2, %rd66;
	cvt.u64.u32 	%rd68, %r138;
	atom.global.add.u64 	%rd69, [%rd67], %rd68;
$L__BB28_96:
	ld.shared.u32 	%r139, [%r136+2048];
	setp.eq.s32 	%p59, %r139, 0;
	@%p59 bra 	$L__BB28_98;
	cvt.u32.u64 	%r379, %rd5;
	shl.b32 	%r380, %r480, 8;
	add.s32 	%r381, %r380, %r379;
	add.s32 	%r382, %r381, 512;
	mul.wide.u32 	%rd70, %r382, 8;
	add.s64 	%rd71, %rd2, %rd70;
	cvt.u64.u32 	%rd72, %r139;
	atom.global.add.u64 	%rd73, [%rd71], %rd72;
$L__BB28_98:
	ld.shared.u32 	%r140, [%r136+3072];
	setp.eq.s32 	%p60, %r140, 0;
	@%p60 bra 	$L__BB28_100;
	cvt.u32.u64 	%r383, %rd5;
	shl.b32 	%r384, %r480, 8;
	add.s32 	%r385, %r384, %r383;
	add.s32 	%r386, %r385, 768;
	mul.wide.u32 	%rd74, %r386, 8;
	add.s64 	%rd75, %rd2, %rd74;
	cvt.u64.u32 	%rd76, %r140;
	atom.global.add.u64 	%rd77, [%rd75], %rd76;
$L__BB28_100:
	add.s32 	%r480, %r480, 4;
$L__BB28_101:
	setp.eq.s32 	%p61, %r5, 0;
	@%p61 bra 	$L__BB28_111;
	setp.eq.s32 	%p62, %r135, 0;
	@%p62 bra 	$L__BB28_108;
	shl.b32 	%r387, %r480, 10;
	add.s32 	%r143, %r6, %r387;
	ld.shared.u32 	%r144, [%r143];
	setp.eq.s32 	%p63, %r144, 0;
	@%p63 bra 	$L__BB28_105;
	cvt.u32.u64 	%r388, %rd5;
	shl.b32 	%r389, %r480, 8;
	add.s32 	%r390, %r389, %r388;
	mul.wide.u32 	%rd78, %r390, 8;
	add.s64 	%rd79, %rd2, %rd78;
	cvt.u64.u32 	%rd80, %r144;
	atom.global.add.u64 	%rd81, [%rd79], %rd80;
$L__BB28_105:
	ld.shared.u32 	%r145, [%r143+1024];
	setp.eq.s32 	%p64, %r145, 0;
	@%p64 bra 	$L__BB28_107;
	cvt.u32.u64 	%r391, %rd5;
	shl.b32 	%r392, %r480, 8;
	add.s32 	%r393, %r392, %r391;
	add.s32 	%r394, %r393, 256;
	mul.wide.u32 	%rd82, %r394, 8;
	add.s64 	%rd83, %rd2, %rd82;
	cvt.u64.u32 	%rd84, %r145;
	atom.global.add.u64 	%rd85, [%rd83], %rd84;
$L__BB28_107:
	add.s32 	%r480, %r480, 2;
$L__BB28_108:
	setp.eq.s32 	%p65, %r17, 0;
	@%p65 bra 	$L__BB28_111;
	shl.b32 	%r395, %r480, 10;
	add.s32 	%r396, %r6, %r395;
	ld.shared.u32 	%r148, [%r396];
	setp.eq.s32 	%p66, %r148, 0;
	@%p66 bra 	$L__BB28_111;
	cvt.u32.u64 	%r397, %rd5;
	shl.b32 	%r398, %r480, 8;
	add.s32 	%r399, %r398, %r397;
	mul.wide.u32 	%rd86, %r399, 8;
	add.s64 	%rd87, %rd2, %rd86;
	cvt.u64.u32 	%rd88, %r148;
	atom.global.add.u64 	%rd89, [%rd87], %rd88;
$L__BB28_111:
	cvt.u32.u64 	%r400, %rd5;
	setp.gt.u32 	%p67, %r400, 127;
	@%p67 bra 	$L__BB28_152;
	setp.lt.u32 	%p68, %r1, 7;
	mov.b32 	%r484, 0;
	@%p68 bra 	$L__BB28_131;
	mov.b32 	%r482, 0;
$L__BB28_114:
	.pragma "nounroll";
	shl.b32 	%r404, %r482, 10;
	add.s32 	%r150, %r6, %r404;
	ld.shared.u32 	%r151, [%r150+512];
	setp.eq.s32 	%p69, %r151, 0;
	shl.b32 	%r405, %r482, 8;
	add.s32 	%r406, %r405, %r400;
	mul.wide.u32 	%rd90, %r406, 8;
	add.s64 	%rd15, %rd2, %rd90;
	@%p69 bra 	$L__BB28_116;
	cvt.u64.u32 	%rd91, %r151;
	atom.global.add.u64 	%rd92, [%rd15+1024], %rd91;
$L__BB28_116:
	ld.shared.u32 	%r152, [%r150+1536];
	setp.eq.s32 	%p70, %r152, 0;
	@%p70 bra 	$L__BB28_118;
	cvt.u64.u32 	%rd93, %r152;
	atom.global.add.u64 	%rd94, [%rd15+3072], %rd93;
$L__BB28_118:
	ld.shared.u32 	%r153, [%r150+2560];
	setp.eq.s32 	%p71, %r153, 0;
	@%p71 bra 	$L__BB28_120;
	cvt.u64.u32 	%rd95, %r153;
	atom.global.add.u64 	%rd96, [%rd15+5120], %rd95;
$L__BB28_120:
	ld.shared.u32 	%r154, [%r150+3584];
	setp.eq.s32 	%p72, %r154, 0;
	@%p72 bra 	$L__BB28_122;
	cvt.u64.u32 	%rd97, %r154;
	atom.global.add.u64 	%rd98, [%rd15+7168], %rd97;
$L__BB28_122:
	ld.shared.u32 	%r155, [%r150+4608];
	setp.eq.s32 	%p73, %r155, 0;
	@%p73 bra 	$L__BB28_124;
	cvt.u64.u32 	%rd99, %r155;
	atom.global.add.u64 	%rd100, [%rd15+9216], %rd99;
$L__BB28_124:
	ld.shared.u32 	%r156, [%r150+5632];
	setp.eq.s32 	%p74, %r156, 0;
	@%p74 bra 	$L__BB28_126;
	cvt.u64.u32 	%rd101, %r156;
	atom.global.add.u64 	%rd102, [%rd15+11264], %rd101;
$L__BB28_126:
	ld.shared.u32 	%r157, [%r150+6656];
	setp.eq.s32 	%p75, %r157, 0;
	@%p75 bra 	$L__BB28_128;
	cvt.u64.u32 	%rd103, %r157;
	atom.global.add.u64 	%rd104, [%rd15+13312], %rd103;
$L__BB28_128:
	ld.shared.u32 	%r158, [%r150+7680];
	setp.eq.s32 	%p76, %r158, 0;
	@%p76 bra 	$L__BB28_130;
	cvt.u64.u32 	%rd105, %r158;
	atom.global.add.u64 	%rd106, [%rd15+15360], %rd105;
$L__BB28_130:
	add.s32 	%r482, %r482, 8;
	setp.ne.s32 	%p77, %r482, %r16;
	mov.u32 	%r484, %r16;
	@%p77 bra 	$L__BB28_114;
$L__BB28_131:
	setp.eq.s32 	%p78, %r3, 0;
	@%p78 bra 	$L__BB28_152;
	setp.lt.u32 	%p79, %r4, 3;
	@%p79 bra 	$L__BB28_142;
	shl.b32 	%r407, %r484, 10;
	add.s32 	%r161, %r6, %r407;
	ld.shared.u32 	%r162, [%r161+512];
	setp.eq.s32 	%p80, %r162, 0;
	@%p80 bra 	$L__BB28_135;
	shl.b32 	%r409, %r484, 8;
	add.s32 	%r410, %r409, %r400;
	mul.wide.u32 	%rd107, %r410, 8;
	add.s64 	%rd108, %rd2, %rd107;
	cvt.u64.u32 	%rd109, %r162;
	atom.global.add.u64 	%rd110, [%rd108+1024], %rd109;
$L__BB28_135:
	ld.shared.u32 	%r163, [%r161+1536];
	setp.eq.s32 	%p81, %r163, 0;
	@%p81 bra 	$L__BB28_137;
	shl.b32 	%r412, %r484, 8;
	add.s32 	%r413, %r412, %r400;
	add.s32 	%r414, %r413, 256;
	mul.wide.u32 	%rd111, %r414, 8;
	add.s64 	%rd112, %rd2, %rd111;
	cvt.u64.u32 	%rd113, %r163;
	atom.global.add.u64 	%rd114, [%rd112+1024], %rd113;
$L__BB28_137:
	ld.shared.u32 	%r164, [%r161+2560];
	setp.eq.s32 	%p82, %r164, 0;
	@%p82 bra 	$L__BB28_139;
	shl.b32 	%r416, %r484, 8;
	add.s32 	%r417, %r416, %r400;
	add.s32 	%r418, %r417, 512;
	mul.wide.u32 	%rd115, %r418, 8;
	add.s64 	%rd116, %rd2, %rd115;
	cvt.u64.u32 	%rd117, %r164;
	atom.global.add.u64 	%rd118, [%rd116+1024], %rd117;
$L__BB28_139:
	ld.shared.u32 	%r165, [%r161+3584];
	setp.eq.s32 	%p83, %r165, 0;
	@%p83 bra 	$L__BB28_141;
	shl.b32 	%r420, %r484, 8;
	add.s32 	%r421, %r420, %r400;
	add.s32 	%r422, %r421, 768;
	mul.wide.u32 	%rd119, %r422, 8;
	add.s64 	%rd120, %rd2, %rd119;
	cvt.u64.u32 	%rd121, %r165;
	atom.global.add.u64 	%rd122, [%rd120+1024], %rd121;
$L__BB28_141:
	add.s32 	%r484, %r484, 4;
$L__BB28_142:
	setp.eq.s32 	%p84, %r5, 0;
	@%p84 bra 	$L__BB28_152;
	setp.eq.s32 	%p85, %r135, 0;
	@%p85 bra 	$L__BB28_149;
	shl.b32 	%r423, %r484, 10;
	add.s32 	%r168, %r6, %r423;
	ld.shared.u32 	%r169, [%r168+512];
	setp.eq.s32 	%p86, %r169, 0;
	@%p86 bra 	$L__BB28_146;
	shl.b32 	%r425, %r484, 8;
	add.s32 	%r426, %r425, %r400;
	mul.wide.u32 	%rd123, %r426, 8;
	add.s64 	%rd124, %rd2, %rd123;
	cvt.u64.u32 	%rd125, %r169;
	atom.global.add.u64 	%rd126, [%rd124+1024], %rd125;
$L__BB28_146:
	ld.shared.u32 	%r170, [%r168+1536];
	setp.eq.s32 	%p87, %r170, 0;
	@%p87 bra 	$L__BB28_148;
	shl.b32 	%r428, %r484, 8;
	add.s32 	%r429, %r428, %r400;
	add.s32 	%r430, %r429, 256;
	mul.wide.u32 	%rd127, %r430, 8;
	add.s64 	%rd128, %rd2, %rd127;
	cvt.u64.u32 	%rd129, %r170;
	atom.global.add.u64 	%rd130, [%rd128+1024], %rd129;
$L__BB28_148:
	add.s32 	%r484, %r484, 2;
$L__BB28_149:
	setp.eq.s32 	%p88, %r17, 0;
	@%p88 bra 	$L__BB28_152;
	shl.b32 	%r431, %r484, 10;
	add.s32 	%r432, %r6, %r431;
	ld.shared.u32 	%r173, [%r432+512];
	setp.eq.s32 	%p89, %r173, 0;
	@%p89 bra 	$L__BB28_152;
	shl.b32 	%r434, %r484, 8;
	add.s32 	%r435, %r434, %r400;
	mul.wide.u32 	%rd131, %r435, 8;
	add.s64 	%rd132, %rd2, %rd131;
	cvt.u64.u32 	%rd133, %r173;
	atom.global.add.u64 	%rd134, [%rd132+1024], %rd133;
$L__BB28_152:
	bar.sync 	0;
	add.s64 	%rd135, %rd135, 1;
	setp.ne.s64 	%p90, %rd135, %rd6;
	@%p90 bra 	$L__BB28_2;
$L__BB28_153:
	ret;

}
	// .globl	_ZN3cub18CUB_300001_SM_10006detail10radix_sort33DeviceRadixSortExclusiveSumKernelINS1_5radix10policy_hubIiiyE10Policy1000EyEEvPT0_
.visible .entry _ZN3cub18CUB_300001_SM_10006detail10radix_sort33DeviceRadixSortExclusiveSumKernelINS1_5radix10policy_hubIiiyE10Policy1000EyEEvPT0_(
	.param .u64 .ptr .align 1 _ZN3cub18CUB_300001_SM_10006detail10radix_sort33DeviceRadixSortExclusiveSumKernelINS1_5radix10policy_hubIiiyE10Policy1000EyEEvPT0__param_0
)
{
	.reg .pred 	%p<4>;
	.reg .b32 	%r<28>;
	.reg .b64 	%rd<54>;
	// demoted variable
	.shared .align 16 .b8 _ZZN3cub18CUB_300001_SM_10006detail10radix_sort33DeviceRadixSortExclusiveSumKernelINS1_5radix10policy_hubIiiyE10Policy1000EyEEvPT0_E12temp_storage[2336];
	ld.param.u64 	%rd5, [_ZN3cub18CUB_300001_SM_10006detail10radix_sort33DeviceRadixSortExclusiveSumKernelINS1_5radix10policy_hubIiiyE10Policy1000EyEEvPT0__param_0];
	cvta.to.global.u64 	%rd6, %rd5;
	mov.u32 	%r3, %ctaid.x;
	shl.b32 	%r4, %r3, 8;
	mov.u32 	%r1, %tid.x;
	setp.gt.u32 	%p1, %r1, 255;
	add.s32 	%r5, %r4, %r1;
	mul.wide.s32 	%rd7, %r5, 8;
	add.s64 	%rd1, %rd6, %rd7;
	@%p1 bra 	$L__BB29_2;
	ld.global.u64 	%rd53, [%rd1];
$L__BB29_2:
	shr.u32 	%r6, %r1, 3;
	add.s32 	%r7, %r6, %r1;
	shl.b32 	%r8, %r7, 3;
	mov.u32 	%r9, _ZZN3cub18CUB_300001_SM_10006detail10radix_sort33DeviceRadixSortExclusiveSumKernelINS1_5radix10policy_hubIiiyE10Policy1000EyEEvPT0_E12temp_storage;
	add.s32 	%r10, %r9, %r8;
	add.s32 	%r2, %r10, 16;
	st.shared.u64 	[%r10+16], %rd53;
	bar.sync 	0;
	setp.gt.u32 	%p2, %r1, 31;
	@%p2 bra 	$L__BB29_4;
	mad.lo.s32 	%r27, %r1, 72, %r9;
	ld.shared.u64 	%rd23, [%r27+16];
	ld.shared.u64 	%rd24, [%r27+24];
	ld.shared.u64 	%rd25, [%r27+32];
	ld.shared.u64 	%rd26, [%r27+40];
	ld.shared.u64 	%rd27, [%r27+48];
	ld.shared.u64 	%rd28, [%r27+56];
	ld.shared.u64 	%rd29, [%r27+64];
	ld.shared.u64 	%rd30, [%r27+72];
	add.s64 	%rd31, %rd24, %rd23;
	add.s64 	%rd32, %rd31, %rd25;
	add.s64 	%rd33, %rd32, %rd26;
	add.s64 	%rd34, %rd33, %rd27;
	add.s64 	%rd35, %rd34, %rd28;
	add.s64 	%rd36, %rd35, %rd29;
	add.s64 	%rd10, %rd36, %rd30;
	mov.b32 	%r11, 1;
	mov.b32 	%r24, 0;
	mov.b32 	%r25, -1;
	// begin inline asm
	{  .reg .u64 r0;  .reg .u32 lo;  .reg .u32 hi;  .reg .pred p;  mov.b64 {lo, hi}, %rd10;  shfl.sync.up.b32 lo|p, lo, %r11, %r24, %r25;  shfl.sync.up.b32 hi|p, hi, %r11, %r24, %r25;  mov.b64 r0, {lo, hi};  @p add.u64 r0, r0, %rd10;  mov.u64 %rd8, r0;}
	// end inline asm
	mov.b32 	%r14, 2;
	// begin inline asm
	{  .reg .u64 r0;  .reg .u32 lo;  .reg .u32 hi;  .reg .pred p;  mov.b64 {lo, hi}, %rd8;  shfl.sync.up.b32 lo|p, lo, %r14, %r24, %r25;  shfl.sync.up.b32 hi|p, hi, %r14, %r24, %r25;  mov.b64 r0, {lo, hi};  @p add.u64 r0, r0, %rd8;  mov.u64 %rd11, r0;}
	// end inline asm
	mov.b32 	%r17, 4;
	// begin inline asm
	{  .reg .u64 r0;  .reg .u32 lo;  .reg .u32 hi;  .reg .pred p;  mov.b64 {lo, hi}, %rd11;  shfl.sync.up.b32 lo|p, lo, %r17, %r24, %r25;  shfl.sync.up.b32 hi|p, hi, %r17, %r24, %r25;  mov.b64 r0, {lo, hi};  @p add.u64 r0, r0, %rd11;  mov.u64 %rd14, r0;}
	// end inline asm
	mov.b32 	%r20, 8;
	// begin inline asm
	{  .reg .u64 r0;  .reg .u32 lo;  .reg .u32 hi;  .reg .pred p;  mov.b64 {lo, hi}, %rd14;  shfl.sync.up.b32 lo|p, lo, %r20, %r24, %r25;  shfl.sync.up.b32 hi|p, hi, %r20, %r24, %r25;  mov.b64 r0, {lo, hi};  @p add.u64 r0, r0, %rd14;  mov.u64 %rd17, r0;}
	// end inline asm
	mov.b32 	%r23, 16;
	// begin inline asm
	{  .reg .u64 r0;  .reg .u32 lo;  .reg .u32 hi;  .reg .pred p;  mov.b64 {lo, hi}, %rd17;  shfl.sync.up.b32 lo|p, lo, %r23, %r24, %r25;  shfl.sync.up.b32 hi|p, hi, %r23, %r24, %r25;  mov.b64 r0, {lo, hi};  @p add.u64 r0, r0, %rd17;  mov.u64 %rd20, r0;}
	// end inline asm
	sub.s64 	%rd37, %rd20, %rd10;
	ld.shared.u64 	%rd38, [%r27+16];
	ld.shared.u64 	%rd39, [%r27+24];
	ld.shared.u64 	%rd40, [%r27+32];
	ld.shared.u64 	%rd41, [%r27+40];
	ld.shared.u64 	%rd42, [%r27+48];
	ld.shared.u64 	%rd43, [%r27+56];
	ld.shared.u64 	%rd44, [%r27+64];
	add.s64 	%rd45, %rd38, %rd37;
	add.s64 	%rd46, %rd39, %rd45;
	add.s64 	%rd47, %rd40, %rd46;
	add.s64 	%rd48, %rd41, %rd47;
	add.s64 	%rd49, %rd42, %rd48;
	add.s64 	%rd50, %rd43, %rd49;
	add.s64 	%rd51, %rd44, %rd50;
	st.shared.u64 	[%r27+16], %rd37;
	st.shared.u64 	[%r27+24], %rd45;
	st.shared.u64 	[%r27+32], %rd46;
	st.shared.u64 	[%r27+40], %rd47;
	st.shared.u64 	[%r27+48], %rd48;
	st.shared.u64 	[%r27+56], %rd49;
	st.shared.u64 	[%r27+64], %rd50;
	st.shared.u64 	[%r27+72], %rd51;
$L__BB29_4:
	setp.gt.u32 	%p3, %r1, 255;
	bar.sync 	0;
	@%p3 bra 	$L__BB29_6;
	ld.shared.u64 	%rd52, [%r2];
	st.global.u64 	[%rd1], %rd52;
$L__BB29_6:
	ret;

}
	// .globl	_ZN3cub18CUB_300001_SM_10006detail10radix_sort29DeviceRadixSortOnesweepKernelINS1_5radix10policy_hubIiiyE10Policy1000ELNS0_9SortOrderE0EiiyiiNS1_21identity_decomposer_tEEEvPT5_SB_PT3_PKSC_PT1_PKSG_PT2_PKSK_T4_iiT6_
.visible .entry _ZN3cub18CUB_300001_SM_10006detail10radix_sort29DeviceRadixSortOnesweepKernelINS1_5radix10policy_hubIiiyE10Policy1000ELNS0_9SortOrderE0EiiyiiNS1_21identity_decomposer_tEEEvPT5_SB_PT3_PKSC_PT1_PKSG_PT2_PKSK_T4_iiT6_(
	.param .u64 .ptr .align 1 _ZN3cub18CUB_300001_SM_10006detail10radix_sort29DeviceRadixSortOnesweepKernelINS1_5radix10policy_hubIiiyE10Policy1000ELNS0_9SortOrderE0EiiyiiNS1_21identity_decomposer_tEEEvPT5_SB_PT3_PKSC_PT1_PKSG_PT2_PKSK_T4_iiT6__param_0,
	.param .u64 .ptr .align 1 _ZN3cub18CUB_300001_SM_10006detail10radix_sort29DeviceRadixSortOnesweepKernelINS1_5radix10policy_hubIiiyE10Policy1000ELNS0_9SortOrderE0EiiyiiNS1_21identity_decomposer_tEEEvPT5_SB_PT3_PKSC_PT1_PKSG_PT2_PKSK_T4_iiT6__param_1,
	.param .u64 .ptr .align 1 _ZN3cub18CUB_300001_SM_10006detail10radix_sort29DeviceRadixSortOnesweepKernelINS1_5radix10policy_hubIiiyE10Policy1000ELNS0_9SortOrderE0EiiyiiNS1_21identity_decomposer_tEEEvPT5_SB_PT3_PKSC_PT1_PKSG_PT2_PKSK_T4_iiT6__param_2,
	.param .u64 .ptr .align 1 _ZN3cub18CUB_300001_SM_10006detail10radix_sort29DeviceRadixSortOnesweepKernelINS1_5radix10policy_hubIiiyE10Policy1000ELNS0_9SortOrderE0EiiyiiNS1_21identity_decomposer_tEEEvPT5_SB_PT3_PKSC_PT1_PKSG_PT2_PKSK_T4_iiT6__param_3,
	.param .u64 .ptr .align 1 _ZN3cub18CUB_300001_SM_10006detail10radix_sort29DeviceRadixSortOnesweepKernelINS1_5radix10policy_hubIiiyE10Policy1000ELNS0_9SortOrderE0EiiyiiNS1_21identity_decomposer_tEEEvPT5_SB_PT3_PKSC_PT1_PKSG_PT2_PKSK_T4_iiT6__param_4,
	.param .u64 .ptr .align 1 _ZN3cub18CUB_300001_SM_10006detail10radix_sort29DeviceRadixSortOnesweepKernelINS1_5radix10policy_hubIiiyE10Policy1000ELNS0_9SortOrderE0EiiyiiNS1_21identity_decomposer_tEEEvPT5_SB_PT3_PKSC_PT1_PKSG_PT2_PKSK_T4_iiT6__param_5,
	.param .u64 .ptr .align 1 _ZN3cub18CUB_300001_SM_10006detail10radix_sort29DeviceRadixSortOnesweepKernelINS1_5radix10policy_hubIiiyE10Policy1000ELNS0_9SortOrderE0EiiyiiNS1_21identity_decomposer_tEEEvPT5_SB_PT3_PKSC_PT1_PKSG_PT2_PKSK_T4_iiT6__param_6,
	.param .u64 .ptr .align 1 _ZN3cub18CUB_300001_SM_10006detail10radix_sort29DeviceRadixSortOnesweepKernelINS1_5radix10policy_hubIiiyE10Policy1000ELNS0_9SortOrderE0EiiyiiNS1_21identity_decomposer_tEEEvPT5_SB_PT3_PKSC_PT1_PKSG_PT2_PKSK_T4_iiT6__param_7,
	.param .u32 _ZN3cub18CUB_300001_SM_10006detail10radix_sort29DeviceRadixSortOnesweepKernelINS1_5radix10policy_hubIiiyE10Policy1000ELNS0_9SortOrderE0EiiyiiNS1_21identity_decomposer_tEEEvPT5_SB_PT3_PKSC_PT1_PKSG_PT2_PKSK_T4_iiT6__param_8,
	.param .u32 _ZN3cub18CUB_300001_SM_10006detail10radix_sort29DeviceRadixSortOnesweepKernelINS1_5radix10policy_hubIiiyE10Policy1000ELNS0_9SortOrderE0EiiyiiNS1_21identity_decomposer_tEEEvPT5_SB_PT3_PKSC_PT1_PKSG_PT2_PKSK_T4_iiT6__param_9,
	.param .u32 _ZN3cub18CUB_300001_SM_10006detail10radix_sort29DeviceRadixSortOnesweepKernelINS1_5radix10policy_hubIiiyE10Policy1000ELNS0_9SortOrderE0EiiyiiNS1_21identity_decomposer_tEEEvPT5_SB_PT3_PKSC_PT1_PKSG_PT2_PKSK_T4_iiT6__param_10,
	.param .align 1 .b8 _ZN3cub18CUB_300001_SM_10006detail10radix_sort29DeviceRadixSortOnesweepKernelINS1_5radix10policy_hubIiiyE10Policy1000ELNS0_9SortOrderE0EiiyiiNS1_21identity_decomposer_tEEEvPT5_SB_PT3_PKSC_PT1_PKSG_PT2_PKSK_T4_iiT6__param_11[1]
)
.maxntid 384
{
	.reg .pred 	%p<205>;
	.reg .b32 	%r<2283>;
	.reg .b64 	%rd<457>;
	// demoted variable
	.shared .align 16 .b8 _ZZN3cub18CUB_300001_SM_10006detail10radix_sort29DeviceRadixSortOnesweepKernelINS1_5radix10policy_hubIiiyE10Policy1000ELNS0_9SortOrderE0EiiyiiNS1_21identity_decomposer_tEEEvPT5_SB_PT3_PKSC_PT1_PKSG_PT2_PKSK_T4_iiT6_E1s[28160];
	ld.param.u64 	%rd43, [_ZN3cub18CUB_300001_SM_10006detail10radix_sort29DeviceRadixSortOnesweepKernelINS1_5radix10policy_hubIiiyE10Policy1000ELNS0_9SortOrderE0EiiyiiNS1_21identity_decomposer_tEEEvPT5_SB_PT3_PKSC_PT1_PKSG_PT2_PKSK_T4_iiT6__param_0];
	ld.param.u64 	%rd44, [_ZN3cub18CUB_300001_SM_10006detail10radix_sort29DeviceRadixSortOnesweepKernelINS1_5radix10policy_hubIiiyE10Policy1000ELNS0_9SortOrderE0EiiyiiNS1_21identity_decomposer_tEEEvPT5_SB_PT3_PKSC_PT1_PKSG_PT2_PKSK_T4_iiT6__param_1];
	ld.param.u64 	%rd47, [_ZN3cub18CUB_300001_SM_10006detail10radix_sort29DeviceRadixSortOnesweepKernelINS1_5radix10policy_hubIiiyE10Policy1000ELNS0_9SortOrderE0EiiyiiNS1_21identity_decomposer_tEEEvPT5_SB_PT3_PKSC_PT1_PKSG_PT2_PKSK_T4_iiT6__param_4];
	ld.param.u64 	%rd50, [_ZN3cub18CUB_300001_SM_10006detail10radix_sort29DeviceRadixSortOnesweepKernelINS1_5radix10policy_hubIiiyE10Policy1000ELNS0_9SortOrderE0EiiyiiNS1_21identity_decomposer_tEEEvPT5_SB_PT3_PKSC_PT1_PKSG_PT2_PKSK_T4_iiT6__param_5];
	cvta.to.global.u64 	%rd1, %rd47;
	cvta.to.global.u64 	%rd2, %rd43;
	cvta.to.global.u64 	%rd3, %rd50;
	mov.u32 	%r1, %tid.x;
	// begin inline asm
	mov.u32 %r443, %laneid;
	// end inline asm
	setp.ne.s32 	%p1, %r1, 0;
	@%p1 bra 	$L__BB30_2;
	cvta.to.global.u64 	%rd51, %rd44;
	atom.global.add.u32 	%r444, [%rd51], 1;
	st.shared.u32 	[_ZZN3cub18CUB_300001_SM_10006detail10radix_sort29DeviceRadixSortOnesweepKernelINS1_5radix10policy_hubIiiyE10Policy1000ELNS0_9SortOrderE0EiiyiiNS1_21identity_decomposer_tEEEvPT5_SB_PT3_PKSC_PT1_PKSG_PT2_PKSK_T4_iiT6_E1s+26112], %r444;
$L__BB30_2:
	ld.param.u32 	%r2078, [_ZN3cub18CUB_300001_SM_10006detail10radix_sort29DeviceRadixSortOnesweepKernelINS1_5radix10policy_hubIiiyE10Policy1000ELNS0_9SortOrderE0EiiyiiNS1_21identity_decomposer_tEEEvPT5_SB_PT3_PKSC_PT1_PKSG_PT2_PKSK_T4_iiT6__param_8];
	bar.sync 	0;
	ld.shared.u32 	%r3, [_ZZN3cub18CUB_300001_SM_10006detail10radix_sort29DeviceRadixSortOnesweepKernelINS1_5radix10policy_hubIiiyE10Policy1000ELNS0_9SortOrderE0EiiyiiNS1_21identity_decomposer_tEEEvPT5_SB_PT3_PKSC_PT1_PKSG_PT2_PKSK_T4_iiT6_E1s+26112];
	mul.lo.s32 	%r445, %r3, 6528;
	add.s32 	%r4, %r445, 6528;
	setp.gt.s32 	%p2, %r4, %r2078;
	cvt.s64.s32 	%rd4, %r445;
	@%p2 bra 	$L__BB30_4;
	and.b32  	%r446, %r1, 31;
	and.b32  	%r447, %r1, 992;
	mul.lo.s32 	%r448, %r447, 17;
	or.b32  	%r449, %r448, %r446;
	cvt.u64.u32 	%rd52, %r449;
	add.s64 	%rd53, %rd52, %rd4;
	shl.b64 	%rd54, %rd53, 2;
	add.s64 	%rd55, %rd3, %rd54;
	ld.global.u32 	%r2165, [%rd55];
	ld.global.u32 	%r2164, [%rd55+128];
	ld.global.u32 	%r2163, [%rd55+256];
	ld.global.u32 	%r2162, [%rd55+384];
	ld.global.u32 	%r2161, [%rd55+512];
	ld.global.u32 	%r2160, [%rd55+640];
	ld.global.u32 	%r2159, [%rd55+768];
	ld.global.u32 	%r2158, [%rd55+896];
	ld.global.u32 	%r2157, [%rd55+1024];
	ld.global.u32 	%r2156, [%rd55+1152];
	ld.global.u32 	%r2155, [%rd55+1280];
	ld.global.u32 	%r2154, [%rd55+1408];
	ld.global.u32 	%r2153, [%rd55+1536];
	ld.global.u32 	%r2152, [%rd55+1664];
	ld.global.u32 	%r2151, [%rd55+1792];
	ld.global.u32 	%r2150, [%rd55+1920];
	ld.global.u32 	%r2149, [%rd55+2048];
	bra.uni 	$L__BB30_38;
$L__BB30_4:
	ld.param.u32 	%r2079, [_ZN3cub18CUB_300001_SM_10006detail10radix_sort29DeviceRadixSortOnesweepKernelINS1_5radix10policy_hubIiiyE10Policy1000ELNS0_9SortOrderE0EiiyiiNS1_21identity_decomposer_tEEEvPT5_SB_PT3_PKSC_PT1_PKSG_PT2_PKSK_T4_iiT6__param_8];
	cvt.u32.u64 	%r451, %rd4;
	sub.s32 	%r22, %r2079, %r451;
	and.b32  	%r452, %r1, 31;
	and.b32  	%r453, %r1, 992;
	mul.lo.s32 	%r454, %r453, 17;
	or.b32  	%r23, %r454, %r452;
	setp.ge.s32 	%p3, %r23, %r22;
	cvt.u64.u32 	%rd56, %r23;
	add.s64 	%rd57, %rd56, %rd4;
	shl.b64 	%rd58, %rd57, 2;
	add.s64 	%rd5, %rd3, %rd58;
	mov.b32 	%r2165, 2147483647;
	@%p3 bra 	$L__BB30_6;
	ld.global.u32 	%r2165, [%rd5];
$L__BB30_6:
	add.s32 	%r456, %r23, 32;
	setp.ge.s32 	%p4, %r456, %r22;
	mov.b32 	%r2164, 2147483647;
	@%p4 bra 	$L__BB30_8;
	ld.global.u32 	%r2164, [%rd5+128];
$L__BB30_8:
	add.s32 	%r458, %r23, 64;
	setp.ge.s32 	%p5, %r458, %r22;
	mov.b32 	%r2163, 2147483647;
	@%p5 bra 	$L__BB30_10;
	ld.global.u32 	%r2163, [%rd5+256];
$L__BB30_10:
	add.s32 	%r460, %r23, 96;
	setp.ge.s32 	%p6, %r460, %r22;
	mov.b32 	%r2162, 2147483647;
	@%p6 bra 	$L__BB30_12;
	ld.global.u32 	%r2162, [%rd5+384];
$L__BB30_12:
	add.s32 	%r462, %r23, 128;
	setp.ge.s32 	%p7, %r462, %r22;
	mov.b32 	%r2161, 2147483647;
	@%p7 bra 	$L__BB30_14;
	ld.global.u32 	%r2161, [%rd5+512];
$L__BB30_14:
	add.s32 	%r464, %r23, 160;
	setp.ge.s32 	%p8, %r464, %r22;
	mov.b32 	%r2160, 2147483647;
	@%p8 bra 	$L__BB30_16;
	ld.global.u32 	%r2160, [%rd5+640];
$L__BB30_16:
	add.s32 	%r466, %r23, 192;
	setp.ge.s32 	%p9, %r466, %r22;
	mov.b32 	%r2159, 2147483647;
	@%p9 bra 	$L__BB30_18;
	ld.global.u32 	%r2159, [%rd5+768];
$L__BB30_18:
	add.s32 	%r468, %r23, 224;
	setp.ge.s32 	%p10, %r468, %r22;
	mov.b32 	%r2158, 2147483647;
	@%p10 bra 	$L__BB30_20;
	ld.global.u32 	%r2158, [%rd5+896];
$L__BB30_20:
	add.s32 	%r470, %r23, 256;
	setp.ge.s32 	%p11, %r470, %r22;
	mov.b32 	%r2157, 2147483647;
	@%p11 bra 	$L__BB30_22;
	ld.global.u32 	%r2157, [%rd5+1024];
$L__BB30_22:
	add.s32 	%r472, %r23, 288;
	setp.ge.s32 	%p12, %r472, %r22;
	mov.b32 	%r2156, 2147483647;
	@%p12 bra 	$L__BB30_24;
	ld.global.u32 	%r2156, [%rd5+1152];
$L__BB30_24:
	add.s32 	%r474, %r23, 320;
	setp.ge.s32 	%p13, %r474, %r22;
	mov.b32 	%r2155, 2147483647;
	@%p13 bra 	$L__BB30_26;
	ld.global.u32 	%r2155, [%rd5+1280];
$L__BB30_26:
	add.s32 	%r476, %r23, 352;
	setp.ge.s32 	%p14, %r476, %r22;
	mov.b32 	%r2154, 2147483647;
	@%p14 bra 	$L__BB30_28;
	ld.global.u32 	%r2154, [%rd5+1408];
$L__BB30_28:
	add.s32 	%r478, %r23, 384;
	setp.ge.s32 	%p15, %r478, %r22;
	mov.b32 	%r2153, 2147483647;
	@%p15 bra 	$L__BB30_30;
	ld.global.u32 	%r2153, [%rd5+1536];
$L__BB30_30:
	add.s32 	%r480, %r23, 416;
	setp.ge.s32 	%p16, %r480, %r22;
	mov.b32 	%r2152, 2147483647;
	@%p16 bra 	$L__BB30_32;
	ld.global.u32 	%r2152, [%rd5+1664];
$L__BB30_32:
	add.s32 	%r482, %r23, 448;
	setp.ge.s32 	%p17, %r482, %r22;
	mov.b32 	%r2151, 2147483647;
	@%p17 bra 	$L__BB30_34;
	ld.global.u32 	%r2151, [%rd5+1792];
$L__BB30_34:
	add.s32 	%r484, %r23, 480;
	setp.ge.s32 	%p18, %r484, %r22;
	mov.b32 	%r2150, 2147483647;
	@%p18 bra 	$L__BB30_36;
	ld.global.u32 	%r2150, [%rd5+1920];
$L__BB30_36:
	add.s32 	%r486, %r23, 512;
	setp.ge.s32 	%p19, %r486, %r22;
	mov.b32 	%r2149, 2147483647;
	@%p19 bra 	$L__BB30_38;
	ld.global.u32 	%r2149, [%rd5+2048];
$L__BB30_38:
	ld.param.u32 	%r2131, [_ZN3cub18CUB_300001_SM_10006detail10radix_sort29DeviceRadixSortOnesweepKernelINS1_5radix10policy_hubIiiyE10Policy1000ELNS0_9SortOrderE0EiiyiiNS1_21identity_decomposer_tEEEvPT5_SB_PT3_PKSC_PT1_PKSG_PT2_PKSK_T4_iiT6__param_10];
	mov.b32 	%r487, -1;
	shl.b32 	%r488, %r487, %r2131;
	not.b32 	%r74, %r488;
	shr.u32 	%r75, %r1, 5;
	shl.b32 	%r489, %r75, 10;
	mov.u32 	%r490, _ZZN3cub18CUB_300001_SM_10006detail10radix_sort29DeviceRadixSortOnesweepKernelINS1_5radix10policy_hubIiiyE10Policy1000ELNS0_9SortOrderE0EiiyiiNS1_21identity_decomposer_tEEEvPT5_SB_PT3_PKSC_PT1_PKSG_PT2_PKSK_T4_iiT6_E1s;
	add.s32 	%r76, %r490, %r489;
	setp.gt.s32 	%p20, %r443, 255;
	@%p20 bra 	$L__BB30_51;
	max.s32 	%r491, %r443, 224;
	sub.s32 	%r492, %r491, %r443;
	add.s32 	%r493, %r492, 31;
	shr.u32 	%r494, %r493, 5;
	add.s32 	%r77, %r494, 1;
	and.b32  	%r78, %r77, 15;
	setp.lt.u32 	%p21, %r493, 480;
	mov.u32 	%r2169, %r443;
	@%p21 bra 	$L__BB30_42;
	and.b32  	%r495, %r77, 268435440;
	neg.s32 	%r2167, %r495;
	shl.b32 	%r497, %r443, 2;
	add.s32 	%r498, %r489, %r497;
	add.s32 	%r500, %r498, %r490;
	add.s32 	%r2166, %r500, 1024;
	mov.u32 	%r2169, %r443;
$L__BB30_41:
	.pragma "nounroll";
	mov.b32 	%r501, 0;
	st.shared.u32 	[%r2166+-1024], %r501;
	st.shared.u32 	[%r2166+-896], %r501;
	st.shared.u32 	[%r2166+-768], %r501;
	st.shared.u32 	[%r2166+-640], %r501;
	st.shared.u32 	[%r2166+-512], %r501;
	st.shared.u32 	[%r2166+-384], %r501;
	st.shared.u32 	[%r2166+-256], %r501;
	st.shared.u32 	[%r2166+-128], %r501;
	st.shared.u32 	[%r2166], %r501;
	st.shared.u32 	[%r2166+128], %r501;
	st.shared.u32 	[%r2166+256], %r501;
	st.shared.u32 	[%r2166+384], %r501;
	st.shared.u32 	[%r2166+512], %r501;
	st.shared.u32 	[%r2166+640], %r501;
	st.shared.u32 	[%r2166+768], %r501;
	st.shared.u32 	[%r2166+896], %r501;
	add.s32 	%r2169, %r2169, 512;
	add.s32 	%r2167, %r2167, 16;
	add.s32 	%r2166, %r2166, 2048;
	setp.ne.s32 	%p22, %r2167, 0;
	@%p22 bra 	$L__BB30_41;
$L__BB30_42:
	setp.eq.s32 	%p23, %r78, 0;
	@%p23 bra 	$L__BB30_51;
	and.b32  	%r88, %r77, 7;
	setp.lt.u32 	%p24, %r78, 8;
	@%p24 bra 	$L__BB30_45;
	shl.b32 	%r502, %r2169, 2;
	add.s32 	%r503, %r76, %r502;
	mov.b32 	%r504, 0;
	st.shared.u32 	[%r503], %r504;
	st.shared.u32 	[%r503+128], %r504;
	st.shared.u32 	[%r503+256], %r504;
	st.shared.u32 	[%r503+384], %r504;
	st.shared.u32 	[%r503+512], %r504;
	st.shared.u32 	[%r503+640], %r504;
	st.shared.u32 	[%r503+768], %r504;
	st.shared.u32 	[%r503+896], %r504;
	add.s32 	%r2169, %r2169, 256;
$L__BB30_45:
	setp.eq.s32 	%p25, %r88, 0;
	@%p25 bra 	$L__BB30_51;
	and.b32  	%r91, %r77, 3;
	setp.lt.u32 	%p26, %r88, 4;
	@%p26 bra 	$L__BB30_48;
	shl.b32 	%r505, %r2169, 2;
	add.s32 	%r506, %r76, %r505;
	mov.b32 	%r507, 0;
	st.shared.u32 	[%r506], %r507;
	st.shared.u32 	[%r506+128], %r507;
	st.shared.u32 	[%r506+256], %r507;
	st.shared.u32 	[%r506+384], %r507;
	add.s32 	%r2169, %r2169, 128;
$L__BB30_48:
	setp.eq.s32 	%p27, %r91, 0;
	@%p27 bra 	$L__BB30_51;
	shl.b32 	%r509, %r2169, 2;
	add.s32 	%r510, %r489, %r509;
	add.s32 	%r2173, %r490, %r510;
	neg.s32 	%r2172, %r91;
$L__BB30_50:
	.pragma "nounroll";
	mov.b32 	%r512, 0;
	st.shared.u32 	[%r2173], %r512;
	add.s32 	%r2173, %r2173, 128;
	add.s32 	%r2172, %r2172, 1;
	setp.ne.s32 	%p28, %r2172, 0;
	@%p28 bra 	$L__BB30_50;
$L__BB30_51:
	ld.param.u32 	%r2094, [_ZN3cub18CUB_300001_SM_10006detail10radix_sort29DeviceRadixSortOnesweepKernelINS1_5radix10policy_hubIiiyE10Policy1000ELNS0_9SortOrderE0EiiyiiNS1_21identity_decomposer_tEEEvPT5_SB_PT3_PKSC_PT1_PKSG_PT2_PKSK_T4_iiT6__param_9];
	bar.warp.sync 	-1;
	xor.b32  	%r514, %r2165, -2147483648;
	shr.u32 	%r515, %r514, %r2094;
	and.b32  	%r100, %r515, %r74;
	shl.b32 	%r516, %r100, 2;
	add.s32 	%r517, %r76, %r516;
	atom.shared.add.u32 	%r518, [%r517], 1;
	xor.b32  	%r2227, %r2164, -2147483648;
	shr.u32 	%r520, %r2227, %r2094;
	and.b32  	%r521, %r520, %r74;
	shl.b32 	%r522, %r521, 2;
	add.s32 	%r523, %r76, %r522;
	atom.shared.add.u32 	%r524, [%r523], 1;
	xor.b32  	%r2226, %r2163, -2147483648;
	shr.u32 	%r526, %r2226, %r2094;
	and.b32  	%r527, %r526, %r74;
	shl.b32 	%r528, %r527, 2;
	add.s32 	%r529, %r76, %r528;
	atom.shared.add.u32 	%r530, [%r529], 1;
	xor.b32  	%r2225, %r2162, -2147483648;
	shr.u32 	%r532, %r2225, %r2094;
	and.b32  	%r533, %r532, %r74;
	shl.b32 	%r534, %r533, 2;
	add.s32 	%r535, %r76, %r534;
	atom.shared.add.u32 	%r536, [%r535], 1;
	xor.b32  	%r537, %r2161, -2147483648;
	shr.u32 	%r538, %r537, %r2094;
	and.b32  	%r539, %r538, %r74;
	shl.b32 	%r540, %r539, 2;
	add.s32 	%r541, %r76, %r540;
	atom.shared.add.u32 	%r542, [%r541], 1;
	xor.b32  	%r543, %r2160, -2147483648;
	shr.u32 	%r544, %r543, %r2094;
	and.b32  	%r545, %r544, %r74;
	shl.b32 	%r546, %r545, 2;
	add.s32 	%r547, %r76, %r546;
	atom.shared.add.u32 	%r548, [%r547], 1;
	xor.b32  	%r549, %r2159, -2147483648;
	shr.u32 	%r550, %r549, %r2094;
	and.b32  	%r551, %r550, %r74;
	shl.b32 	%r552, %r551, 2;
	add.s32 	%r553, %r76, %r552;
	atom.shared.add.u32 	%r554, [%r553], 1;
	xor.b32  	%r555, %r2158, -2147483648;
	shr.u32 	%r556, %r555, %r2094;
	and.b32  	%r557, %r556, %r74;
	shl.b32 	%r558, %r557, 2;
	add.s32 	%r559, %r76, %r558;
	atom.shared.add.u32 	%r560, [%r559], 1;
	xor.b32  	%r561, %r2157, -2147483648;
	shr.u32 	%r562, %r561, %r2094;
	and.b32  	%r563, %r562, %r74;
	shl.b32 	%r564, %r563, 2;
	add.s32 	%r565, %r76, %r564;
	atom.shared.add.u32 	%r566, [%r565], 1;
	xor.b32  	%r567, %r2156, -2147483648;
	shr.u32 	%r568, %r567, %r2094;
	and.b32  	%r569, %r568, %r74;
	shl.b32 	%r570, %r569, 2;
	add.s32 	%r571, %r76, %r570;
	atom.shared.add.u32 	%r572, [%r571], 1;
	xor.b32  	%r573, %r2155, -2147483648;
	shr.u32 	%r574, %r573, %r2094;
	and.b32  	%r575, %r574, %r74;
	shl.b32 	%r576, %r575, 2;
	add.s32 	%r577, %r76, %r576;
	atom.shared.add.u32 	%r578, [%r577], 1;
	xor.b32  	%r579, %r2154, -2147483648;
	shr.u32 	%r580, %r579, %r2094;
	and.b32  	%r581, %r580, %r74;
	shl.b32 	%r582, %r581, 2;
	add.s32 	%r583, %r76, %r582;
	atom.shared.add.u32 	%r584, [%r583], 1;
	xor.b32  	%r585, %r2153, -2147483648;
	shr.u32 	%r586, %r585, %r2094;
	and.b32  	%r587, %r586, %r74;
	shl.b32 	%r588, %r587, 2;
	add.s32 	%r589, %r76, %r588;
	atom.shared.add.u32 	%r590, [%r589], 1;
	xor.b32  	%r591, %r2152, -2147483648;
	shr.u32 	%r592, %r591, %r2094;
	and.b32  	%r593, %r592, %r74;
	shl.b32 	%r594, %r593, 2;
	add.s32 	%r595, %r76, %r594;
	atom.shared.add.u32 	%r596, [%r595], 1;
	xor.b32  	%r597, %r2151, -2147483648;
	shr.u32 	%r598, %r597, %r2094;
	and.b32  	%r599, %r598, %r74;
	shl.b32 	%r600, %r599, 2;
	add.s32 	%r601, %r76, %r600;
	atom.shared.add.u32 	%r602, [%r601], 1;
	xor.b32  	%r603, %r2150, -2147483648;
	shr.u32 	%r604, %r603, %r2094;
	and.b32  	%r605, %r604, %r74;
	shl.b32 	%r606, %r605, 2;
	add.s32 	%r607, %r76, %r606;
	atom.shared.add.u32 	%r608, [%r607], 1;
	xor.b32  	%r2212, %r2149, -2147483648;
	shr.u32 	%r610, %r2212, %r2094;
	and.b32  	%r611, %r610, %r74;
	shl.b32 	%r612, %r611, 2;
	add.s32 	%r613, %r76, %r612;
	atom.shared.add.u32 	%r614, [%r613], 1;
	bar.sync 	0;
	setp.gt.u32 	%p29, %r1, 255;
	shl.b32 	%r615, %r1, 2;
	add.s32 	%r101, %r490, %r615;
	mov.b32 	%r2174, 0;
	@%p29 bra 	$L__BB30_53;
	ld.shared.u32 	%r617, [%r101];
	mov.b32 	%r618, 0;
	st.shared.u32 	[%r101], %r618;
	ld.shared.u32 	%r619, [%r101+1024];
	st.shared.u32 	[%r101+1024], %r617;
	add.s32 	%r620, %r619, %r617;
	ld.shared.u32 	%r621, [%r101+2048];
	st.shared.u32 	[%r101+2048], %r620;
	add.s32 	%r622, %r621, %r620;
	ld.shared.u32 	%r623, [%r101+3072];
	st.shared.u32 	[%r101+3072], %r622;
	add.s32 	%r624, %r623, %r622;
	ld.shared.u32 	%r625, [%r101+4096];
	st.shared.u32 	[%r101+4096], %r624;
	add.s32 	%r626, %r625, %r624;
	ld.shared.u32 	%r627, [%r101+5120];
	st.shared.u32 	[%r101+5120], %r626;
	add.s32 	%r628, %r627, %r626;
	ld.shared.u32 	%r629, [%r101+6144];
	st.shared.u32 	[%r101+6144], %r628;
	add.s32 	%r630, %r629, %r628;
	ld.shared.u32 	%r631, [%r101+7168];
	st.shared.u32 	[%r101+7168], %r630;
	add.s32 	%r632, %r631, %r630;
	ld.shared.u32 	%r633, [%r101+8192];
	st.shared.u32 	[%r101+8192], %r632;
	add.s32 	%r634, %r633, %r632;
	ld.shared.u32 	%r635, [%r101+9216];
	st.shared.u32 	[%r101+9216], %r634;
	add.s32 	%r636, %r635, %r634;
	ld.shared.u32 	%r637, [%r101+10240];
	st.shared.u32 	[%r101+10240], %r636;
	add.s32 	%r638, %r637, %r636;
	ld.shared.u32 	%r639, [%r101+11264];
	st.shared.u32 	[%r101+11264], %r638;
	add.s32 	%r2174, %r639, %r638;
$L__BB30_53:
	setp.gt.u32 	%p30, %r1, 255;
	shl.b32 	%r640, %r3, 8;
	add.s32 	%r641, %r640, %r1;
	mul.wide.s32 	%rd59, %r641, 4;
	add.s64 	%rd6, %rd2, %rd59;
	@%p30 bra 	$L__BB30_55;
	or.b32  	%r642, %r2174, 1073741824;
	st.volatile.global.u32 	[%rd6], %r642;
$L__BB30_55:
	ld.param.u64 	%rd442, [_ZN3cub18CUB_300001_SM_10006detail10radix_sort29DeviceRadixSortOnesweepKernelINS1_5radix10policy_hubIiiyE10Policy1000ELNS0_9SortOrderE0EiiyiiNS1_21identity_decomposer_tEEEvPT5_SB_PT3_PKSC_PT1_PKSG_PT2_PKSK_T4_iiT6__param_7];
	xor.b32  	%r2223, %r2160, -2147483648;
	xor.b32  	%r2224, %r2161, -2147483648;
	xor.b32  	%r2222, %r2159, -2147483648;
	xor.b32  	%r2221, %r2158, -2147483648;
	xor.b32  	%r2228, %r2165, -2147483648;
	xor.b32  	%r2218, %r2155, -2147483648;
	xor.b32  	%r2220, %r2157, -2147483648;
	xor.b32  	%r2217, %r2154, -2147483648;
	xor.b32  	%r2219, %r2156, -2147483648;
	xor.b32  	%r2215, %r2152, -2147483648;
	xor.b32  	%r2216, %r2153, -2147483648;
	xor.b32  	%r2213, %r2150, -2147483648;
	xor.b32  	%r2214, %r2151, -2147483648;
	setp.lt.u32 	%p31, %r1, 256;
	setp.eq.s32 	%p32, %r2174, 6528;
	and.pred  	%p33, %p31, %p32;
	selp.u32 	%r643, 1, 0, %p33;
	{ 
	.reg .pred 	%p1; 
	.reg .pred 	%p2; 
	setp.ne.u32 	%p1, %r643, 0; 
	bar.red.or.pred 	%p2, 0, %p1; 
	selp.u32 	%r644, 1, 0, %p2; 
	}
	setp.eq.s32 	%p34, %r644, 0;
	and.b32  	%r645, %r1, 992;
	and.b32  	%r646, %r1, 31;
	mul.lo.s32 	%r647, %r645, 17;
	or.b32  	%r648, %r647, %r646;
	cvt.u64.u32 	%rd7, %r648;
	mul.lo.s32 	%r649, %r3, 6528;
	cvt.s64.s32 	%rd60, %r649;
	add.s64 	%rd61, %rd7, %rd60;
	cvta.to.global.u64 	%rd62, %rd442;
	shl.b64 	%rd63, %rd61, 2;
	add.s64 	%rd8, %rd62, %rd63;
	cvt.u64.u32 	%rd9, %r1;
	@%p34 bra 	$L__BB30_175;
	setp.gt.u32 	%p35, %r1, 255;
	shl.b32 	%r650, %r1, 3;
	mov.u32 	%r651, _ZZN3cub18CUB_300001_SM_10006detail10radix_sort29DeviceRadixSortOnesweepKernelINS1_5radix10policy_hubIiiyE10Policy1000ELNS0_9SortOrderE0EiiyiiNS1_21identity_decomposer_tEEEvPT5_SB_PT3_PKSC_PT1_PKSG_PT2_PKSK_T4_iiT6_E1s;
	add.s32 	%r652, %r651, %r650;
	add.s32 	%r121, %r652, 26112;
	@%p35 bra 	$L__BB30_64;
	ld.param.u64 	%rd436, [_ZN3cub18CUB_300001_SM_10006detail10radix_sort29DeviceRadixSortOnesweepKernelINS1_5radix10policy_hubIiiyE10Policy1000ELNS0_9SortOrderE0EiiyiiNS1_21identity_decomposer_tEEEvPT5_SB_PT3_PKSC_PT1_PKSG_PT2_PKSK_T4_iiT6__param_3];
	cvta.to.global.u64 	%rd64, %rd436;
	shl.b64 	%rd65, %rd9, 3;
	add.s64 	%rd66, %rd64, %rd65;
	ld.global.u64 	%rd67, [%rd66];
	setp.gt.u32 	%p36, %r1, %r100;
	selp.b64 	%rd68, 6528, 0, %p36;
	sub.s64 	%rd455, %rd67, %rd68;
	st.shared.u64 	[%r121], %rd455;
	setp.lt.s32 	%p37, %r3, 1;
	mov.u32 	%r2178, %r2174;
	@%p37 bra 	$L__BB30_63;
	mov.b32 	%r2176, -1;
	mov.u32 	%r2175, %r3;
	mov.u32 	%r2178, %r2174;
$L__BB30_59:
	ld.param.u64 	%rd429, [_ZN3cub18CUB_300001_SM_10006detail10radix_sort29DeviceRadixSortOnesweepKernelINS1_5radix10policy_hubIiiyE10Policy1000ELNS0_9SortOrderE0EiiyiiNS1_21identity_decomposer_tEEEvPT5_SB_PT3_PKSC_PT1_PKSG_PT2_PKSK_T4_iiT6__param_0];
	add.s32 	%r125, %r2175, -1;
	shl.b32 	%r654, %r125, 8;
	add.s32 	%r655, %r654, %r1;
	cvta.to.global.u64 	%rd69, %rd429;
	mul.wide.s32 	%rd70, %r655, 4;
	add.s64 	%rd11, %rd69, %rd70;
$L__BB30_60:
	membar.cta;
	ld.volatile.global.u32 	%r126, [%rd11];
	setp.eq.s32 	%p38, %r126, 0;
	@%p38 bra 	$L__BB30_60;
	and.b32  	%r656, %r126, 1073741823;
	add.s32 	%r2178, %r656, %r2178;
	setp.gt.s32 	%p39, %r126, -1;
	vote.sync.ballot.b32 	%r2176, %p39, %r2176;
	setp.gt.u32 	%p41, %r2175, 1;
	and.pred  	%p42, %p39, %p41;
	mov.u32 	%r2175, %r125;
	@%p42 bra 	$L__BB30_59;
	ld.shared.u64 	%rd455, [%r121];
$L__BB30_63:
	or.b32  	%r657, %r2178, -2147483648;
	st.volatile.global.u32 	[%rd6], %r657;
	sub.s32 	%r658, %r2178, %r2174;
	cvt.s64.s32 	%rd71, %r658;
	add.s64 	%rd72, %rd455, %rd71;
	st.shared.u64 	[%r121], %rd72;
$L__BB30_64:
	ld.param.u32 	%r2080, [_ZN3cub18CUB_300001_SM_10006detail10radix_sort29DeviceRadixSortOnesweepKernelINS1_5radix10policy_hubIiiyE10Policy1000ELNS0_9SortOrderE0EiiyiiNS1_21identity_decomposer_tEEEvPT5_SB_PT3_PKSC_PT1_PKSG_PT2_PKSK_T4_iiT6__param_8];
	ld.param.u64 	%rd432, [_ZN3cub18CUB_300001_SM_10006detail10radix_sort29DeviceRadixSortOnesweepKernelINS1_5radix10policy_hubIiiyE10Policy1000ELNS0_9SortOrderE0EiiyiiNS1_21identity_decomposer_tEEEvPT5_SB_PT3_PKSC_PT1_PKSG_PT2_PKSK_T4_iiT6__param_2];
	setp.gt.u32 	%p43, %r1, 255;
	setp.lt.s32 	%p44, %r4, %r2080;
	setp.eq.s64 	%p45, %rd432, 0;
	or.pred  	%p46, %p45, %p44;
	or.pred  	%p47, %p43, %p46;
	@%p47 bra 	$L__BB30_66;
	ld.param.u64 	%rd433, [_ZN3cub18CUB_300001_SM_10006detail10radix_sort29DeviceRadixSortOnesweepKernelINS1_5radix10policy_hubIiiyE10Policy1000ELNS0_9SortOrderE0EiiyiiNS1_21identity_decomposer_tEEEvPT5_SB_PT3_PKSC_PT1_PKSG_PT2_PKSK_T4_iiT6__param_2];
	ld.shared.u64 	%rd73, [%r121];
	setp.gt.u32 	%p48, %r1, %r100;
	selp.b64 	%rd74, 6528, 0, %p48;
	cvt.s64.s32 	%rd75, %r2174;
	add.s64 	%rd76, %rd74, %rd75;
	add.s64 	%rd77, %rd76, %rd73;
	cvta.to.global.u64 	%rd78, %rd433;
	shl.b64 	%rd79, %rd9, 3;
	add.s64 	%rd80, %rd78, %rd79;
	st.global.u64 	[%rd80], %rd77;
$L__BB30_66:
	ld.param.u32 	%r2081, [_ZN3cub18CUB_300001_SM_10006detail10radix_sort29DeviceRadixSortOnesweepKernelINS1_5radix10policy_hubIiiyE10Policy1000ELNS0_9SortOrderE0EiiyiiNS1_21identity_decomposer_tEEEvPT5_SB_PT3_PKSC_PT1_PKSG_PT2_PKSK_T4_iiT6__param_8];
	setp.gt.s32 	%p49, %r4, %r2081;
	bar.sync 	0;
	shl.b32 	%r659, %r100, 3;
	add.s32 	%r661, %r651, %r659;
	ld.shared.u64 	%rd14, [%r661+26112];
	@%p49 bra 	$L__BB30_68;
	add.s64 	%rd81, %rd14, %rd7;
	shl.b64 	%rd82, %rd81, 2;
	add.s64 	%rd83, %rd1, %rd82;
	st.global.u32 	[%rd83], %r2165;
	st.global.u32 	[%rd83+128], %r2164;
	st.global.u32 	[%rd83+256], %r2163;
	st.global.u32 	[%rd83+384], %r2162;
	st.global.u32 	[%rd83+512], %r2161;
	st.global.u32 	[%rd83+640], %r2160;
	st.global.u32 	[%rd83+768], %r2159;
	st.global.u32 	[%rd83+896], %r2158;
	st.global.u32 	[%rd83+1024], %r2157;
	st.global.u32 	[%rd83+1152], %r2156;
	st.global.u32 	[%rd83+1280], %r2155;
	st.global.u32 	[%rd83+1408], %r2154;
	st.global.u32 	[%rd83+1536], %r2153;
	st.global.u32 	[%rd83+1664], %r2152;
	st.global.u32 	[%rd83+1792], %r2151;
	st.global.u32 	[%rd83+1920], %r2150;
	st.global.u32 	[%rd83+2048], %r2149;
	bra.uni 	$L__BB30_102;
$L__BB30_68:
	ld.param.u32 	%r2082, [_ZN3cub18CUB_300001_SM_10006detail10radix_sort29DeviceRadixSortOnesweepKernelINS1_5radix10policy_hubIiiyE10Policy1000ELNS0_9SortOrderE0EiiyiiNS1_21identity_decomposer_tEEEvPT5_SB_PT3_PKSC_PT1_PKSG_PT2_PKSK_T4_iiT6__param_8];
	cvt.u32.u64 	%r662, %rd7;
	mad.lo.s32 	%r130, %r3, -6528, %r2082;
	setp.ge.s32 	%p50, %r662, %r130;
	add.s64 	%rd84, %rd14, %rd7;
	shl.b64 	%rd85, %rd84, 2;
	add.s64 	%rd15, %rd1, %rd85;
	@%p50 bra 	$L__BB30_70;
	st.global.u32 	[%rd15], %r2165;
$L__BB30_70:
	add.s32 	%r664, %r662, 32;
	setp.ge.s32 	%p51, %r664, %r130;
	@%p51 bra 	$L__BB30_72;
	st.global.u32 	[%rd15+128], %r2164;
$L__BB30_72:
	add.s32 	%r666, %r662, 64;
	setp.ge.s32 	%p52, %r666, %r130;
	@%p52 bra 	$L__BB30_74;
	st.global.u32 	[%rd15+256], %r2163;
$L__BB30_74:
	add.s32 	%r668, %r662, 96;
	setp.ge.s32 	%p53, %r668, %r130;
	@%p53 bra 	$L__BB30_76;
	st.global.u32 	[%rd15+384], %r2162;
$L__BB30_76:
	add.s32 	%r670, %r662, 128;
	setp.ge.s32 	%p54, %r670, %r130;
	@%p54 bra 	$L__BB30_78;
	st.global.u32 	[%rd15+512], %r2161;
$L__BB30_78:
	add.s32 	%r672, %r662, 160;
	setp.ge.s32 	%p55, %r672, %r130;
	@%p55 bra 	$L__BB30_80;
	st.global.u32 	[%rd15+640], %r2160;
$L__BB30_80:
	add.s32 	%r674, %r662, 192;
	setp.ge.s32 	%p56, %r674, %r130;
	@%p56 bra 	$L__BB30_82;
	st.global.u32 	[%rd15+768], %r2159;
$L__BB30_82:
	add.s32 	%r676, %r662, 224;
	setp.ge.s32 	%p57, %r676, %r130;
	@%p57 bra 	$L__BB30_84;
	st.global.u32 	[%rd15+896], %r2158;
$L__BB30_84:
	add.s32 	%r678, %r662, 256;
	setp.ge.s32 	%p58, %r678, %r130;
	@%p58 bra 	$L__BB30_86;
	st.global.u32 	[%rd15+1024], %r2157;
$L__BB30_86:
	add.s32 	%r680, %r662, 288;
	setp.ge.s32 	%p59, %r680, %r130;
	@%p59 bra 	$L__BB30_88;
	st.global.u32 	[%rd15+1152], %r2156;
$L__BB30_88:
	add.s32 	%r682, %r662, 320;
	setp.ge.s32 	%p60, %r682, %r130;
	@%p60 bra 	$L__BB30_90;
	st.global.u32 	[%rd15+1280], %r2155;
$L__BB30_90:
	add.s32 	%r684, %r662, 352;
	setp.ge.s32 	%p61, %r684, %r130;
	@%p61 bra 	$L__BB30_92;
	st.global.u32 	[%rd15+1408], %r2154;
$L__BB30_92:
	add.s32 	%r686, %r662, 384;
	setp.ge.s32 	%p62, %r686, %r130;
	@%p62 bra 	$L__BB30_94;
	st.global.u32 	[%rd15+1536], %r2153;
$L__BB30_94:
	add.s32 	%r688, %r662, 416;
	setp.ge.s32 	%p63, %r688, %r130;
	@%p63 bra 	$L__BB30_96;
	st.global.u32 	[%rd15+1664], %r2152;
$L__BB30_96:
	add.s32 	%r690, %r662, 448;
	setp.ge.s32 	%p64, %r690, %r130;
	@%p64 bra 	$L__BB30_98;
	st.global.u32 	[%rd15+1792], %r2151;
$L__BB30_98:
	add.s32 	%r692, %r662, 480;
	setp.ge.s32 	%p65, %r692, %r130;
	@%p65 bra 	$L__BB30_100;
	st.global.u32 	[%rd15+1920], %r2150;
$L__BB30_100:
	add.s32 	%r694, %r662, 512;
	setp.ge.s32 	%p66, %r694, %r130;
	@%p66 bra 	$L__BB30_102;
	st.global.u32 	[%rd15+2048], %r2149;
$L__BB30_102:
	ld.param.u32 	%r2083, [_ZN3cub18CUB_300001_SM_10006detail10radix_sort29DeviceRadixSortOnesweepKernelINS1_5radix10policy_hubIiiyE10Policy1000ELNS0_9SortOrderE0EiiyiiNS1_21identity_decomposer_tEEEvPT5_SB_PT3_PKSC_PT1_PKSG_PT2_PKSK_T4_iiT6__param_8];
	setp.gt.s32 	%p67, %r4, %r2083;
	@%p67 bra 	$L__BB30_104;
	ld.global.u32 	%r2211, [%rd8];
	ld.global.u32 	%r2210, [%rd8+128];
	ld.global.u32 	%r2209, [%rd8+256];
	ld.global.u32 	%r2208, [%rd8+384];
	ld.global.u32 	%r2207, [%rd8+512];
	ld.global.u32 	%r2206, [%rd8+640];
	ld.global.u32 	%r2205, [%rd8+768];
	ld.global.u32 	%r2204, [%rd8+896];
	ld.global.u32 	%r2203, [%rd8+1024];
	ld.global.u32 	%r2202, [%rd8+1152];
	ld.global.u32 	%r2201, [%rd8+1280];
	ld.global.u32 	%r2200, [%rd8+1408];
	ld.global.u32 	%r2199, [%rd8+1536];
	ld.global.u32 	%r2198, [%rd8+1664];
	ld.global.u32 	%r2197, [%rd8+1792];
	ld.global.u32 	%r2196, [%rd8+1920];
	ld.global.u32 	%r2195, [%rd8+2048];
	bra.uni 	$L__BB30_138;
$L__BB30_104:
	ld.param.u32 	%r2084, [_ZN3cub18CUB_300001_SM_10006detail10radix_sort29DeviceRadixSortOnesweepKernelINS1_5radix10policy_hubIiiyE10Policy1000ELNS0_9SortOrderE0EiiyiiNS1_21identity_decomposer_tEEEvPT5_SB_PT3_PKSC_PT1_PKSG_PT2_PKSK_T4_iiT6__param_8];
	cvt.u32.u64 	%r696, %rd7;
	sub.s32 	%r148, %r2084, %r649;
	setp.ge.s32 	%p68, %r696, %r148;
	@%p68 bra 	$L__BB30_106;
	ld.global.u32 	%r2211, [%rd8];
$L__BB30_106:
	add.s32 	%r700, %r696, 32;
	setp.ge.s32 	%p69, %r700, %r148;
	@%p69 bra 	$L__BB30_108;
	ld.global.u32 	%r2210, [%rd8+128];
$L__BB30_108:
	add.s32 	%r703, %r696, 64;
	setp.ge.s32 	%p70, %r703, %r148;
	@%p70 bra 	$L__BB30_110;
	ld.global.u32 	%r2209, [%rd8+256];
$L__BB30_110:
	add.s32 	%r706, %r696, 96;
	setp.ge.s32 	%p71, %r706, %r148;
	@%p71 bra 	$L__BB30_112;
	ld.global.u32 	%r2208, [%rd8+384];
$L__BB30_112:
	add.s32 	%r709, %r696, 128;
	setp.ge.s32 	%p72, %r709, %r148;
	@%p72 bra 	$L__BB30_114;
	ld.global.u32 	%r2207, [%rd8+512];
$L__BB30_114:
	add.s32 	%r712, %r696, 160;
	setp.ge.s32 	%p73, %r712, %r148;
	@%p73 bra 	$L__BB30_116;
	ld.global.u32 	%r2206, [%rd8+640];
$L__BB30_116:
	add.s32 	%r715, %r696, 192;
	setp.ge.s32 	%p74, %r715, %r148;
	@%p74 bra 	$L__BB30_118;
	ld.global.u32 	%r2205, [%rd8+768];
$L__BB30_118:
	add.s32 	%r718, %r696, 224;
	setp.ge.s32 	%p75, %r718, %r148;
	@%p75 bra 	$L__BB30_120;
	ld.global.u32 	%r2204, [%rd8+896];
$L__BB30_120:
	add.s32 	%r721, %r696, 256;
	setp.ge.s32 	%p76, %r721, %r148;
	@%p76 bra 	$L__BB30_122;
	ld.global.u32 	%r2203, [%rd8+1024];
$L__BB30_122:
	add.s32 	%r724, %r696, 288;
	setp.ge.s32 	%p77, %r724, %r148;
	@%p77 bra 	$L__BB30_124;
	ld.global.u32 	%r2202, [%rd8+1152];
$L__BB30_124:
	add.s32 	%r727, %r696, 320;
	setp.ge.s32 	%p78, %r727, %r148;
	@%p78 bra 	$L__BB30_126;
	ld.global.u32 	%r2201, [%rd8+1280];
$L__BB30_126:
	add.s32 	%r730, %r696, 352;
	setp.ge.s32 	%p79, %r730, %r148;
	@%p79 bra 	$L__BB30_128;
	ld.global.u32 	%r2200, [%rd8+1408];
$L__BB30_128:
	add.s32 	%r733, %r696, 384;
	setp.ge.s32 	%p80, %r733, %r148;
	@%p80 bra 	$L__BB30_130;
	ld.global.u32 	%r2199, [%rd8+1536];
$L__BB30_130:
	add.s32 	%r736, %r696, 416;
	setp.ge.s32 	%p81, %r736, %r148;
	@%p81 bra 	$L__BB30_132;
	ld.global.u32 	%r2198, [%rd8+1664];
$L__BB30_132:
	add.s32 	%r739, %r696, 448;
	setp.ge.s32 	%p82, %r739, %r148;
	@%p82 bra 	$L__BB30_134;
	ld.global.u32 	%r2197, [%rd8+1792];
$L__BB30_134:
	add.s32 	%r742, %r696, 480;
	setp.ge.s32 	%p83, %r742, %r148;
	@%p83 bra 	$L__BB30_136;
	ld.global.u32 	%r2196, [%rd8+1920];
$L__BB30_136:
	add.s32 	%r745, %r696, 512;
	setp.ge.s32 	%p84, %r745, %r148;
	@%p84 bra 	$L__BB30_138;
	ld.global.u32 	%r2195, [%rd8+2048];
$L__BB30_138:
	ld.param.u32 	%r2085, [_ZN3cub18CUB_300001_SM_10006detail10radix_sort29DeviceRadixSortOnesweepKernelINS1_5radix10policy_hubIiiyE10Policy1000ELNS0_9SortOrderE0EiiyiiNS1_21identity_decomposer_tEEEvPT5_SB_PT3_PKSC_PT1_PKSG_PT2_PKSK_T4_iiT6__param_8];
	mad.lo.s32 	%r746, %r3, 6528, 6528;
	setp.gt.s32 	%p85, %r746, %r2085;
	@%p85 bra 	$L__BB30_140;
	ld.param.u64 	%rd439, [_ZN3cub18CUB_300001_SM_10006detail10radix_sort29DeviceRadixSortOnesweepKernelINS1_5radix10policy_hubIiiyE10Policy1000ELNS0_9SortOrderE0EiiyiiNS1_21identity_decomposer_tEEEvPT5_SB_PT3_PKSC_PT1_PKSG_PT2_PKSK_T4_iiT6__param_6];
	add.s64 	%rd86, %rd14, %rd7;
	cvta.to.global.u64 	%rd87, %rd439;
	shl.b64 	%rd88, %rd86, 2;
	add.s64 	%rd89, %rd87, %rd88;
	st.global.u32 	[%rd89], %r2211;
	st.global.u32 	[%rd89+128], %r2210;
	st.global.u32 	[%rd89+256], %r2209;
	st.global.u32 	[%rd89+384], %r2208;
	st.global.u32 	[%rd89+512], %r2207;
	st.global.u32 	[%rd89+640], %r2206;
	st.global.u32 	[%rd89+768], %r2205;
	st.global.u32 	[%rd89+896], %r2204;
	st.global.u32 	[%rd89+1024], %r2203;
	st.global.u32 	[%rd89+1152], %r2202;
	st.global.u32 	[%rd89+1280], %r2201;
	st.global.u32 	[%rd89+1408], %r2200;
	st.global.u32 	[%rd89+1536], %r2199;
	st.global.u32 	[%rd89+1664], %r2198;
	st.global.u32 	[%rd89+1792], %r2197;
	st.global.u32 	[%rd89+1920], %r2196;
	st.global.u32 	[%rd89+2048], %r2195;
	bra.uni 	$L__BB30_174;
$L__BB30_140:
	ld.param.u32 	%r2086, [_ZN3cub18CUB_300001_SM_10006detail10radix_sort29DeviceRadixSortOnesweepKernelINS1_5radix10policy_hubIiiyE10Policy1000ELNS0_9SortOrderE0EiiyiiNS1_21identity_decomposer_tEEEvPT5_SB_PT3_PKSC_PT1_PKSG_PT2_PKSK_T4_iiT6__param_8];
	ld.param.u64 	%rd440, [_ZN3cub18CUB_300001_SM_10006detail10radix_sort29DeviceRadixSortOnesweepKernelINS1_5radix10policy_hubIiiyE10Policy1000ELNS0_9SortOrderE0EiiyiiNS1_21identity_decomposer_tEEEvPT5_SB_PT3_PKSC_PT1_PKSG_PT2_PKSK_T4_iiT6__param_6];
	cvt.u32.u64 	%r747, %rd7;
	mad.lo.s32 	%r199, %r3, -6528, %r2086;
	setp.ge.s32 	%p86, %r747, %r199;
	add.s64 	%rd90, %rd14, %rd7;
	cvta.to.global.u64 	%rd91, %rd440;
	shl.b64 	%rd92, %rd90, 2;
	add.s64 	%rd16, %rd91, %rd92;
	@%p86 bra 	$L__BB30_142;
	st.global.u32 	[%rd16], %r2211;
$L__BB30_142:
	add.s32 	%r749, %r747, 32;
	setp.ge.s32 	%p87, %r749, %r199;
	@%p87 bra 	$L__BB30_144;
	st.global.u32 	[%rd16+128], %r2210;
$L__BB30_144:
	add.s32 	%r751, %r747, 64;
	setp.ge.s32 	%p88, %r751, %r199;
	@%p88 bra 	$L__BB30_146;
	st.global.u32 	[%rd16+256], %r2209;
$L__BB30_146:
	add.s32 	%r753, %r747, 96;
	setp.ge.s32 	%p89, %r753, %r199;
	@%p89 bra 	$L__BB30_148;
	st.global.u32 	[%rd16+384], %r2208;
$L__BB30_148:
	add.s32 	%r755, %r747, 128;
	setp.ge.s32 	%p90, %r755, %r199;
	@%p90 bra 	$L__BB30_150;
	st.global.u32 	[%rd16+512], %r2207;
$L__BB30_150:
	add.s32 	%r757, %r747, 160;
	setp.ge.s32 	%p91, %r757, %r199;
	@%p91 bra 	$L__BB30_152;
	st.global.u32 	[%rd16+640], %r2206;
$L__BB30_152:
	add.s32 	%r759, %r747, 192;
	setp.ge.s32 	%p92, %r759, %r199;
	@%p92 bra 	$L__BB30_154;
	st.global.u32 	[%rd16+768], %r2205;
$L__BB30_154:
	add.s32 	%r761, %r747, 224;
	setp.ge.s32 	%p93, %r761, %r199;
	@%p93 bra 	$L__BB30_156;
	st.global.u32 	[%rd16+896], %r2204;
$L__BB30_156:
	add.s32 	%r763, %r747, 256;
	setp.ge.s32 	%p94, %r763, %r199;
	@%p94 bra 	$L__BB30_158;
	st.global.u32 	[%rd16+1024], %r2203;
$L__BB30_158:
	add.s32 	%r765, %r747, 288;
	setp.ge.s32 	%p95, %r765, %r199;
	@%p95 bra 	$L__BB30_160;
	st.global.u32 	[%rd16+1152], %r2202;
$L__BB30_160:
	add.s32 	%r767, %r747, 320;
	setp.ge.s32 	%p96, %r767, %r199;
	@%p96 bra 	$L__BB30_162;
	st.global.u32 	[%rd16+1280], %r2201;
$L__BB30_162:
	add.s32 	%r769, %r747, 352;
	setp.ge.s32 	%p97, %r769, %r199;
	@%p97 bra 	$L__BB30_164;
	st.global.u32 	[%rd16+1408], %r2200;
$L__BB30_164:
	add.s32 	%r771, %r747, 384;
	setp.ge.s32 	%p98, %r771, %r199;
	@%p98 bra 	$L__BB30_166;
	st.global.u32 	[%rd16+1536], %r2199;
$L__BB30_166:
	add.s32 	%r773, %r747, 416;
	setp.ge.s32 	%p99, %r773, %r199;
	@%p99 bra 	$L__BB30_168;
	st.global.u32 	[%rd16+1664], %r2198;
$L__BB30_168:
	add.s32 	%r775, %r747, 448;
	setp.ge.s32 	%p100, %r775, %r199;
	@%p100 bra 	$L__BB30_170;
	st.global.u32 	[%rd16+1792], %r2197;
$L__BB30_170:
	add.s32 	%r777, %r747, 480;
	setp.ge.s32 	%p101, %r777, %r199;
	@%p101 bra 	$L__BB30_172;
	st.global.u32 	[%rd16+1920], %r2196;
$L__BB30_172:
	add.s32 	%r779, %r747, 512;
	setp.ge.s32 	%p102, %r779, %r199;
	@%p102 bra 	$L__BB30_174;
	st.global.u32 	[%rd16+2048], %r2195;
$L__BB30_174:
	// begin inline asm
	exit;
	// end inline asm
	mov.u32 	%r2212, %r2149;
	mov.u32 	%r2213, %r2150;
	mov.u32 	%r2214, %r2151;
	mov.u32 	%r2215, %r2152;
	mov.u32 	%r2216, %r2153;
	mov.u32 	%r2217, %r2154;
	mov.u32 	%r2218, %r2155;
	mov.u32 	%r2219, %r2156;
	mov.u32 	%r2220, %r2157;
	mov.u32 	%r2221, %r2158;
	mov.u32 	%r2222, %r2159;
	mov.u32 	%r2223, %r2160;
	mov.u32 	%r2224, %r2161;
	mov.u32 	%r2225, %r2162;
	mov.u32 	%r2226, %r2163;
	mov.u32 	%r2227, %r2164;
	mov.u32 	%r2228, %r2165;
$L__BB30_175:
	mul.hi.u32 	%r780, %r1, 357913942;
	add.s32 	%r781, %r780, %r1;
	shl.b32 	%r782, %r781, 2;
	mov.u32 	%r783, _ZZN3cub18CUB_300001_SM_10006detail10radix_sort29DeviceRadixSortOnesweepKernelINS1_5radix10policy_hubIiiyE10Policy1000ELNS0_9SortOrderE0EiiyiiNS1_21identity_decomposer_tEEEvPT5_SB_PT3_PKSC_PT1_PKSG_PT2_PKSK_T4_iiT6_E1s;
	add.s32 	%r784, %r783, %r782;
	add.s32 	%r217, %r784, 13328;
	st.shared.u32 	[%r784+13328], %r2174;
	bar.sync 	0;
	setp.gt.u32 	%p103, %r1, 31;
	@%p103 bra 	$L__BB30_177;
	mad.lo.s32 	%r816, %r1, 52, %r783;
	ld.shared.u32 	%r817, [%r816+13328];
	ld.shared.u32 	%r818, [%r816+13332];
	ld.shared.u32 	%r819, [%r816+13336];
	ld.shared.u32 	%r820, [%r816+13340];
	ld.shared.u32 	%r821, [%r816+13344];
	ld.shared.u32 	%r822, [%r816+13348];
	ld.shared.u32 	%r823, [%r816+13352];
	ld.shared.u32 	%r824, [%r816+13356];
	ld.shared.u32 	%r825, [%r816+13360];
	ld.shared.u32 	%r826, [%r816+13364];
	ld.shared.u32 	%r827, [%r816+13368];
	ld.shared.u32 	%r828, [%r816+13372];
	add.s32 	%r829, %r818, %r817;
	add.s32 	%r830, %r829, %r819;
	add.s32 	%r831, %r830, %r820;
	add.s32 	%r832, %r831, %r821;
	add.s32 	%r833, %r832, %r822;
	add.s32 	%r834, %r833, %r823;
	add.s32 	%r835, %r834, %r824;
	add.s32 	%r836, %r835, %r825;
	add.s32 	%r837, %r836, %r826;
	add.s32 	%r838, %r837, %r827;
	add.s32 	%r789, %r838, %r828;
	mov.b32 	%r787, 1;
	mov.b32 	%r812, 0;
	mov.b32 	%r814, -1;
	// begin inline asm
	{  .reg .s32 r0;  .reg .pred p;  shfl.sync.up.b32 r0|p, %r789, %r787, %r812, %r814;  @p add.s32 r0, r0, %r789;  mov.s32 %r785, r0;}
	// end inline asm
	mov.b32 	%r793, 2;
	// begin inline asm
	{  .reg .s32 r0;  .reg .pred p;  shfl.sync.up.b32 r0|p, %r785, %r793, %r812, %r814;  @p add.s32 r0, r0, %r785;  mov.s32 %r791, r0;}
	// end inline asm
	mov.b32 	%r799, 4;
	// begin inline asm
	{  .reg .s32 r0;  .reg .pred p;  shfl.sync.up.b32 r0|p, %r791, %r799, %r812, %r814;  @p add.s32 r0, r0, %r791;  mov.s32 %r797, r0;}
	// end inline asm
	mov.b32 	%r805, 8;
	// begin inline asm
	{  .reg .s32 r0;  .reg .pred p;  shfl.sync.up.b32 r0|p, %r797, %r805, %r812, %r814;  @p add.s32 r0, r0, %r797;  mov.s32 %r803, r0;}
	// end inline asm
	mov.b32 	%r811, 16;
	// begin inline asm
	{  .reg .s32 r0;  .reg .pred p;  shfl.sync.up.b32 r0|p, %r803, %r811, %r812, %r814;  @p add.s32 r0, r0, %r803;  mov.s32 %r809, r0;}
	// end inline asm
	sub.s32 	%r839, %r809, %r789;
	add.s32 	%r840, %r817, %r839;
	add.s32 	%r841, %r818, %r840;
	add.s32 	%r842, %r819, %r841;
	add.s32 	%r843, %r820, %r842;
	add.s32 	%r844, %r821, %r843;
	add.s32 	%r845, %r822, %r844;
	add.s32 	%r846, %r823, %r845;
	add.s32 	%r847, %r824, %r846;
	add.s32 	%r848, %r825, %r847;
	add.s32 	%r849, %r826, %r848;
	add.s32 	%r850, %r827, %r849;
	st.shared.u32 	[%r816+13328], %r839;
	st.shared.u32 	[%r816+13332], %r840;
	st.shared.u32 	[%r816+13336], %r841;
	st.shared.u32 	[%r816+13340], %r842;
	st.shared.u32 	[%r816+13344], %r843;
	st.shared.u32 	[%r816+13348], %r844;
	st.shared.u32 	[%r816+13352], %r845;
	st.shared.u32 	[%r816+13356], %r846;
	st.shared.u32 	[%r816+13360], %r847;
	st.shared.u32 	[%r816+13364], %r848;
	st.shared.u32 	[%r816+13368], %r849;
	st.shared.u32 	[%r816+13372], %r850;
$L__BB30_177:
	setp.gt.u32 	%p104, %r1, 255;
	bar.sync 	0;
	ld.shared.u32 	%r218, [%r217];
	@%p104 bra 	$L__BB30_179;
	shl.b32 	%r851, %r1, 2;
	add.s32 	%r853, %r783, %r851;
	ld.shared.u32 	%r854, [%r853];
	add.s32 	%r855, %r854, %r218;
	st.shared.u32 	[%r853], %r855;
	ld.shared.u32 	%r856, [%r853+1024];
	add.s32 	%r857, %r856, %r218;
	st.shared.u32 	[%r853+1024], %r857;
	ld.shared.u32 	%r858, [%r853+2048];
	add.s32 	%r859, %r858, %r218;
	st.shared.u32 	[%r853+2048], %r859;
	ld.shared.u32 	%r860, [%r853+3072];
	add.s32 	%r861, %r860, %r218;
	st.shared.u32 	[%r853+3072], %r861;
	ld.shared.u32 	%r862, [%r853+4096];
	add.s32 	%r863, %r862, %r218;
	st.shared.u32 	[%r853+4096], %r863;
	ld.shared.u32 	%r864, [%r853+5120];
	add.s32 	%r865, %r864, %r218;
	st.shared.u32 	[%r853+5120], %r865;
	ld.shared.u32 	%r866, [%r853+6144];
	add.s32 	%r867, %r866, %r218;
	st.shared.u32 	[%r853+6144], %r867;
	ld.shared.u32 	%r868, [%r853+7168];
	add.s32 	%r869, %r868, %r218;
	st.shared.u32 	[%r853+7168], %r869;
	ld.shared.u32 	%r870, [%r853+8192];
	add.s32 	%r871, %r870, %r218;
	st.shared.u32 	[%r853+8192], %r871;
	ld.shared.u32 	%r872, [%r853+9216];
	add.s32 	%r873, %r872, %r218;
	st.shared.u32 	[%r853+9216], %r873;
	ld.shared.u32 	%r874, [%r853+10240];
	add.s32 	%r875, %r874, %r218;
	st.shared.u32 	[%r853+10240], %r875;
	ld.shared.u32 	%r876, [%r853+11264];
	add.s32 	%r877, %r876, %r218;
	st.shared.u32 	[%r853+11264], %r877;
$L__BB30_179:
	ld.param.u32 	%r2132, [_ZN3cub18CUB_300001_SM_10006detail10radix_sort29DeviceRadixSortOnesweepKernelINS1_5radix10policy_hubIiiyE10Policy1000ELNS0_9SortOrderE0EiiyiiNS1_21identity_decomposer_tEEEvPT5_SB_PT3_PKSC_PT1_PKSG_PT2_PKSK_T4_iiT6__param_10];
	ld.param.u32 	%r2095, [_ZN3cub18CUB_300001_SM_10006detail10radix_sort29DeviceRadixSortOnesweepKernelINS1_5radix10policy_hubIiiyE10Policy1000ELNS0_9SortOrderE0EiiyiiNS1_21identity_decomposer_tEEEvPT5_SB_PT3_PKSC_PT1_PKSG_PT2_PKSK_T4_iiT6__param_9];
	shl.b32 	%r904, %r1, 5;
	and.b32  	%r905, %r904, 31744;
	add.s32 	%r219, %r783, %r905;
	bar.sync 	0;
	// begin inline asm
	mov.u32 %r878, %lanemask_le;
	// end inline asm
	shr.u32 	%r907, %r2228, %r2095;
	mov.b32 	%r908, -1;
	shl.b32 	%r909, %r908, %r2132;
	not.b32 	%r221, %r909;
	and.b32  	%r901, %r907, %r221;
	mov.b32 	%r881, 1;
	// begin inline asm
	{
    .reg .pred p;
    and.b32 %r879, %r901, %r881;    setp.ne.u32 p, %r879, 0;
    vote.ballot.sync.b32 %r879, p, 0xffffffff;
    @!p not.b32 %r879, %r879;
}

	// end inline asm
	mov.b32 	%r884, 2;
	// begin inline asm
	{
    .reg .pred p;
    and.b32 %r882, %r901, %r884;    setp.ne.u32 p, %r882, 0;
    vote.ballot.sync.b32 %r882, p, 0xffffffff;
    @!p not.b32 %r882, %r882;
}

	// end inline asm
	and.b32  	%r910, %r882, %r879;
	mov.b32 	%r887, 4;
	// begin inline asm
	{
    .reg .pred p;
    and.b32 %r885, %r901, %r887;    setp.ne.u32 p, %r885, 0;
    vote.ballot.sync.b32 %r885, p, 0xffffffff;
    @!p not.b32 %r885, %r885;
}

	// end inline asm
	and.b32  	%r911, %r885, %r910;
	mov.b32 	%r890, 8;
	// begin inline asm
	{
    .reg .pred p;
    and.b32 %r888, %r901, %r890;    setp.ne.u32 p, %r888, 0;
    vote.ballot.sync.b32 %r888, p, 0xffffffff;
    @!p not.b32 %r888, %r888;
}

	// end inline asm
	and.b32  	%r912, %r888, %r911;
	mov.b32 	%r893, 16;
	// begin inline asm
	{
    .reg .pred p;
    and.b32 %r891, %r901, %r893;    setp.ne.u32 p, %r891, 0;
    vote.ballot.sync.b32 %r891, p, 0xffffffff;
    @!p not.b32 %r891, %r891;
}

	// end inline asm
	and.b32  	%r913, %r891, %r912;
	mov.b32 	%r896, 32;
	// begin inline asm
	{
    .reg .pred p;
    and.b32 %r894, %r901, %r896;    setp.ne.u32 p, %r894, 0;
    vote.ballot.sync.b32 %r894, p, 0xffffffff;
    @!p not.b32 %r894, %r894;
}

	// end inline asm
	and.b32  	%r914, %r894, %r913;
	mov.b32 	%r899, 64;
	// begin inline asm
	{
    .reg .pred p;
    and.b32 %r897, %r901, %r899;    setp.ne.u32 p, %r897, 0;
    vote.ballot.sync.b32 %r897, p, 0xffffffff;
    @!p not.b32 %r897, %r897;
}

	// end inline asm
	and.b32  	%r915, %r897, %r914;
	mov.b32 	%r902, 128;
	// begin inline asm
	{
    .reg .pred p;
    and.b32 %r900, %r901, %r902;    setp.ne.u32 p, %r900, 0;
    vote.ballot.sync.b32 %r900, p, 0xffffffff;
    @!p not.b32 %r900, %r900;
}

	// end inline asm
	and.b32  	%r916, %r900, %r915;
	clz.b32 	%r917, %r916;
	sub.s32 	%r223, 31, %r917;
	and.b32  	%r918, %r878, %r916;
	popc.b32 	%r224, %r918;
	setp.ne.s32 	%p105, %r443, %r223;
	mov.b32 	%r2229, 0;
	@%p105 bra 	$L__BB30_181;
	shl.b32 	%r919, %r901, 2;
	add.s32 	%r920, %r219, %r919;
	atom.shared.add.u32 	%r2229, [%r920], %r224;
$L__BB30_181:
	ld.param.u32 	%r2096, [_ZN3cub18CUB_300001_SM_10006detail10radix_sort29DeviceRadixSortOnesweepKernelINS1_5radix10policy_hubIiiyE10Policy1000ELNS0_9SortOrderE0EiiyiiNS1_21identity_decomposer_tEEEvPT5_SB_PT3_PKSC_PT1_PKSG_PT2_PKSK_T4_iiT6__param_9];
	shfl.sync.idx.b32	%r946|%p106, %r2229, %r223, 31, -1;
	add.s32 	%r227, %r224, %r946;
	shr.u32 	%r947, %r2227, %r2096;
	and.b32  	%r943, %r947, %r221;
	mov.b32 	%r923, 1;
	// begin inline asm
	{
    .reg .pred p;
    and.b32 %r921, %r943, %r923;    setp.ne.u32 p, %r921, 0;
    vote.ballot.sync.b32 %r921, p, 0xffffffff;
    @!p not.b32 %r921, %r921;
}

	// end inline asm
	mov.b32 	%r926, 2;
	// begin inline asm
	{
    .reg .pred p;
    and.b32 %r924, %r943, %r926;    setp.ne.u32 p, %r924, 0;
    vote.ballot.sync.b32 %r924, p, 0xffffffff;
    @!p not.b32 %r924, %r924;
}

	// end inline asm
	and.b32  	%r948, %r924, %r921;
	mov.b32 	%r929, 4;
	// begin inline asm
	{
    .reg .pred p;
    and.b32 %r927, %r943, %r929;    setp.ne.u32 p, %r927, 0;
    vote.ballot.sync.b32 %r927, p, 0xffffffff;
    @!p not.b32 %r927, %r927;
}

	// end inline asm
	and.b32  	%r949, %r927, %r948;
	mov.b32 	%r932, 8;
	// begin inline asm
	{
    .reg .pred p;
    and.b32 %r930, %r943, %r932;    setp.ne.u32 p, %r930, 0;
    vote.ballot.sync.b32 %r930, p, 0xffffffff;
    @!p not.b32 %r930, %r930;
}

	// end inline asm
	and.b32  	%r950, %r930, %r949;
	mov.b32 	%r935, 16;
	// begin inline asm
	{
    .reg .pred p;
    and.b32 %r933, %r943, %r935;    setp.ne.u32 p, %r933, 0;
    vote.ballot.sync.b32 %r933, p, 0xffffffff;
    @!p not.b32 %r933, %r933;
}

	// end inline asm
	and.b32  	%r951, %r933, %r950;
	mov.b32 	%r938, 32;
	// begin inline asm
	{
    .reg .pred p;
    and.b32 %r936, %r943, %r938;    setp.ne.u32 p, %r936, 0;
    vote.ballot.sync.b32 %r936, p, 0xffffffff;
    @!p not.b32 %r936, %r936;
}

	// end inline asm
	and.b32  	%r952, %r936, %r951;
	mov.b32 	%r941, 64;
	// begin inline asm
	{
    .reg .pred p;
    and.b32 %r939, %r943, %r941;    setp.ne.u32 p, %r939, 0;
    vote.ballot.sync.b32 %r939, p, 0xffffffff;
    @!p not.b32 %r939, %r939;
}

	// end inline asm
	and.b32  	%r953, %r939, %r952;
	mov.b32 	%r944, 128;
	// begin inline asm
	{
    .reg .pred p;
    and.b32 %r942, %r943, %r944;    setp.ne.u32 p, %r942, 0;
    vote.ballot.sync.b32 %r942, p, 0xffffffff;
    @!p not.b32 %r942, %r942;
}

	// end inline asm
	and.b32  	%r954, %r942, %r953;
	clz.b32 	%r955, %r954;
	sub.s32 	%r229, 31, %r955;
	and.b32  	%r956, %r878, %r954;
	popc.b32 	%r230, %r956;
	setp.ne.s32 	%p107, %r443, %r229;
	mov.b32 	%r2230, 0;
	@%p107 bra 	$L__BB30_183;
	shl.b32 	%r957, %r943, 2;
	add.s32 	%r958, %r219, %r957;
	atom.shared.add.u32 	%r2230, [%r958], %r230;
$L__BB30_183:
	ld.param.u32 	%r2097, [_ZN3cub18CUB_300001_SM_10006detail10radix_sort29DeviceRadixSortOnesweepKernelINS1_5radix10policy_hubIiiyE10Policy1000ELNS0_9SortOrderE0EiiyiiNS1_21identity_decomposer_tEEEvPT5_SB_PT3_PKSC_PT1_PKSG_PT2_PKSK_T4_iiT6__param_9];
	shfl.sync.idx.b32	%r984|%p108, %r2230, %r229, 31, -1;
	add.s32 	%r233, %r230, %r984;
	shr.u32 	%r985, %r2226, %r2097;
	and.b32  	%r981, %r985, %r221;
	mov.b32 	%r961, 1;
	// begin inline asm
	{
    .reg .pred p;
    and.b32 %r959, %r981, %r961;    setp.ne.u32 p, %r959, 0;
    vote.ballot.sync.b32 %r959, p, 0xffffffff;
    @!p not.b32 %r959, %r959;
}

	// end inline asm
	mov.b32 	%r964, 2;
	// begin inline asm
	{
    .reg .pred p;
    and.b32 %r962, %r981, %r964;    setp.ne.u32 p, %r962, 0;
    vote.ballot.sync.b32 %r962, p, 0xffffffff;
    @!p not.b32 %r962, %r962;
}

	// end inline asm
	and.b32  	%r986, %r962, %r959;
	mov.b32 	%r967, 4;
	// begin inline asm
	{
    .reg .pred p;
    and.b32 %r965, %r981, %r967;    setp.ne.u32 p, %r965, 0;
    vote.ballot.sync.b32 %r965, p, 0xffffffff;
    @!p not.b32 %r965, %r965;
}

	// end inline asm
	and.b32  	%r987, %r965, %r986;
	mov.b32 	%r970, 8;
	// begin inline asm
	{
    .reg .pred p;
    and.b32 %r968, %r981, %r970;    setp.ne.u32 p, %r968, 0;
    vote.ballot.sync.b32 %r968, p, 0xffffffff;
    @!p not.b32 %r968, %r968;
}

	// end inline asm
	and.b32  	%r988, %r968, %r987;
	mov.b32 	%r973, 16;
	// begin inline asm
	{
    .reg .pred p;
    and.b32 %r971, %r981, %r973;    setp.ne.u32 p, %r971, 0;
    vote.ballot.sync.b32 %r971, p, 0xffffffff;
    @!p not.b32 %r971, %r971;
}

	// end inline asm
	and.b32  	%r989, %r971, %r988;
	mov.b32 	%r976, 32;
	// begin inline asm
	{
    .reg .pred p;
    and.b32 %r974, %r981, %r976;    setp.ne.u32 p, %r974, 0;
    vote.ballot.sync.b32 %r974, p, 0xffffffff;
    @!p not.b32 %r974, %r974;
}

	// end inline asm
	and.b32  	%r990, %r974, %r989;
	mov.b32 	%r979, 64;
	// begin inline asm
	{
    .reg .pred p;
    and.b32 %r977, %r981, %r979;    setp.ne.u32 p, %r977, 0;
    vote.ballot.sync.b32 %r977, p, 0xffffffff;
    @!p not.b32 %r977, %r977;
}

	// end inline asm
	and.b32  	%r991, %r977, %r990;
	mov.b32 	%r982, 128;
	// begin inline asm
	{
    .reg .pred p;
    and.b32 %r980, %r981, %r982;    setp.ne.u32 p, %r980, 0;
    vote.ballot.sync.b32 %r980, p, 0xffffffff;
    @!p not.b32 %r980, %r980;
}

	// end inline asm
	and.b32  	%r992, %r980, %r991;
	clz.b32 	%r993, %r992;
	sub.s32 	%r235, 31, %r993;
	and.b32  	%r994, %r878, %r992;
	popc.b32 	%r236, %r994;
	setp.ne.s32 	%p109, %r443, %r235;
	mov.b32 	%r2231, 0;
	@%p109 bra 	$L__BB30_185;
	shl.b32 	%r995, %r981, 2;
	add.s32 	%r996, %r219, %r995;
	atom.shared.add.u32 	%r2231, [%r996], %r236;
$L__BB30_185:
	ld.param.u32 	%r2098, [_ZN3cub18CUB_300001_SM_10006detail10radix_sort29DeviceRadixSortOnesweepKernelINS1_5radix10policy_hubIiiyE10Policy1000ELNS0_9SortOrderE0EiiyiiNS1_21identity_decomposer_tEEEvPT5_SB_PT3_PKSC_PT1_PKSG_PT2_PKSK_T4_iiT6__param_9];
	shfl.sync.idx.b32	%r1022|%p110, %r2231, %r235, 31, -1;
	add.s32 	%r239, %r236, %r1022;
	shr.u32 	%r1023, %r2225, %r2098;
	and.b32  	%r1019, %r1023, %r221;
	mov.b32 	%r999, 1;
	// begin inline asm
	{
    .reg .pred p;
    and.b32 %r997, %r1019, %r999;    setp.ne.u32 p, %r997, 0;
    vote.ballot.sync.b32 %r997, p, 0xffffffff;
    @!p not.b32 %r997, %r997;
}

	// end inline asm
	mov.b32 	%r1002, 2;
	// begin inline asm
	{
    .reg .pred p;
    and.b32 %r1000, %r1019, %r1002;    setp.ne.u32 p, %r1000, 0;
    vote.ballot.sync.b32 %r1000, p, 0xffffffff;
    @!p not.b32 %r1000, %r1000;
}

	// end inline asm
	and.b32  	%r1024, %r1000, %r997;
	mov.b32 	%r1005, 4;
	// begin inline asm
	{
    .reg .pred p;
    and.b32 %r1003, %r1019, %r1005;    setp.ne.u32 p, %r1003, 0;
    vote.ballot.sync.b32 %r1003, p, 0xffffffff;
    @!p not.b32 %r1003, %r1003;
}

	// end inline asm
	and.b32  	%r1025, %r1003, %r1024;
	mov.b32 	%r1008, 8;
	// begin inline asm
	{
    .reg .pred p;
    and.b32 %r1006, %r1019, %r1008;    setp.ne.u32 p, %r1006, 0;
    vote.ballot.sync.b32 %r1006, p, 0xffffffff;
    @!p not.b32 %r1006, %r1006;
}

	// end inline asm
	and.b32  	%r1026, %r1006, %r1025;
	mov.b32 	%r1011, 16;
	// begin inline asm
	{
    .reg .pred p;
    and.b32 %r1009, %r1019, %r1011;    setp.ne.u32 p, %r1009, 0;
    vote.ballot.sync.b32 %r1009, p, 0xffffffff;
    @!p not.b32 %r1009, %r1009;
}

	// end inline asm
	and.b32  	%r1027, %r1009, %r1026;
	mov.b32 	%r1014, 32;
	// begin inline asm
	{
    .reg .pred p;
    and.b32 %r1012, %r1019, %r1014;    setp.ne.u32 p, %r1012, 0;
    vote.ballot.sync.b32 %r1012, p, 0xffffffff;
    @!p not.b32 %r1012, %r1012;
}

	// end inline asm
	and.b32  	%r1028, %r1012, %r1027;
	mov.b32 	%r1017, 64;
	// begin inline asm
	{
    .reg .pred p;
    and.b32 %r1015, %r1019, %r1017;    setp.ne.u32 p, %r1015, 0;
    vote.ballot.sync.b32 %r1015, p, 0xffffffff;
    @!p not.b32 %r1015, %r1015;
}

	// end inline asm
	and.b32  	%r1029, %r1015, %r1028;
	mov.b32 	%r1020, 128;
	// begin inline asm
	{
    .reg .pred p;
    and.b32 %r1018, %r1019, %r1020;    setp.ne.u32 p, %r1018, 0;
    vote.ballot.sync.b32 %r1018, p, 0xffffffff;
    @!p not.b32 %r1018, %r1018;
}

	// end inline asm
	and.b32  	%r1030, %r1018, %r1029;
	clz.b32 	%r1031, %r1030;
	sub.s32 	%r241, 31, %r1031;
	and.b32  	%r1032, %r878, %r1030;
	popc.b32 	%r242, %r1032;
	setp.ne.s32 	%p111, %r443, %r241;
	mov.b32 	%r2232, 0;
	@%p111 bra 	$L__BB30_187;
	shl.b32 	%r1033, %r1019, 2;
	add.s32 	%r1034, %r219, %r1033;
	atom.shared.add.u32 	%r2232, [%r1034], %r242;
$L__BB30_187:
	ld.param.u32 	%r2099, [_ZN3cub18CUB_300001_SM_10006detail10radix_sort29DeviceRadixSortOnesweepKernelINS1_5radix10policy_hubIiiyE10Policy1000ELNS0_9SortOrderE0EiiyiiNS1_21identity_decomposer_tEEEvPT5_SB_PT3_PKSC_PT1_PKSG_PT2_PKSK_T4_iiT6__param_9];
	shfl.sync.idx.b32	%r1060|%p112, %r2232, %r241, 31, -1;
	add.s32 	%r245, %r242, %r1060;
	shr.u32 	%r1061, %r2224, %r2099;
	and.b32  	%r1057, %r1061, %r221;
	mov.b32 	%r1037, 1;
	// begin inline asm
	{
    .reg .pred p;
    and.b32 %r1035, %r1057, %r1037;    setp.ne.u32 p, %r1035, 0;
    vote.ballot.sync.b32 %r1035, p, 0xffffffff;
    @!p not.b32 %r1035, %r1035;
}

	// end inline asm
	mov.b32 	%r1040, 2;
	// begin inline asm
	{
    .reg .pred p;
    and.b32 %r1038, %r1057, %r1040;    setp.ne.u32 p, %r1038, 0;
    vote.ballot.sync.b32 %r1038, p, 0xffffffff;
    @!p not.b32 %r1038, %r1038;
}

	// end inline asm
	and.b32  	%r1062, %r1038, %r1035;
	mov.b32 	%r1043, 4;
	// begin inline asm
	{
    .reg .pred p;
    and.b32 %r1041, %r1057, %r1043;    setp.ne.u32 p, %r1041, 0;
    vote.ballot.sync.b32 %r1041, p, 0xffffffff;
    @!p not.b32 %r1041, %r1041;
}

	// end inline asm
	and.b32  	%r1063, %r1041, %r1062;
	mov.b32 	%r1046, 8;
	// begin inline asm
	{
    .reg .pred p;
    and.b32 %r1044, %r1057, %r1046;    setp.ne.u32 p, %r1044, 0;
    vote.ballot.sync.b32 %r1044, p, 0xffffffff;
    @!p not.b32 %r1044, %r1044;
}

	// end inline asm
	and.b32  	%r1064, %r1044, %r1063;
	mov.b32 	%r1049, 16;
	// begin inline asm
	{
    .reg .pred p;
    and.b32 %r1047, %r1057, %r1049;    setp.ne.u32 p, %r1047, 0;
    vote.ballot.sync.b32 %r1047, p, 0xffffffff;
    @!p not.b32 %r1047, %r1047;
}

	// end inline asm
	and.b32  	%r1065, %r1047, %r1064;
	mov.b32 	%r1052, 32;
	// begin inline asm
	{
    .reg .pred p;
    and.b32 %r1050, %r1057, %r1052;    setp.ne.u32 p, %r1050, 0;
    vote.ballot.sync.b32 %r1050, p, 0xffffffff;
    @!p not.b32 %r1050, %r1050;
}

	// end inline asm
	and.b32  	%r1066, %r1050, %r1065;
	mov.b32 	%r1055, 64;
	// begin inline asm
	{
    .reg .pred p;
    and.b32 %r1053, %r1057, %r1055;    setp.ne.u32 p, %r1053, 0;
    vote.ballot.sync.b32 %r1053, p, 0xffffffff;
    @!p not.b32 %r1053, %r1053;
}

	// end inline asm
	and.b32  	%r1067, %r1053, %r1066;
	mov.b32 	%r1058, 128;
	// begin inline asm
	{
    .reg .pred p;
    and.b32 %r1056, %r1057, %r1058;    setp.ne.u32 p, %r1056, 0;
    vote.ballot.sync.b32 %r1056, p, 0xffffffff;
    @!p not.b32 %r1056, %r1056;
}

	// end inline asm
	and.b32  	%r1068, %r1056, %r1067;
	clz.b32 	%r1069, %r1068;
	sub.s32 	%r247, 31, %r1069;
	and.b32  	%r1070, %r878, %r1068;
	popc.b32 	%r248, %r1070;
	setp.ne.s32 	%p113, %r443, %r247;
	mov.b32 	%r2233, 0;
	@%p113 bra 	$L__BB30_189;
	shl.b32 	%r1071, %r1057, 2;
	add.s32 	%r1072, %r219, %r1071;
	atom.shared.add.u32 	%r2233, [%r1072], %r248;
$L__BB30_189:
	ld.param.u32 	%r2100, [_ZN3cub18CUB_300001_SM_10006detail10radix_sort29DeviceRadixSortOnesweepKernelINS1_5radix10policy_hubIiiyE10Policy1000ELNS0_9SortOrderE0EiiyiiNS1_21identity_decomposer_tEEEvPT5_SB_PT3_PKSC_PT1_PKSG_PT2_PKSK_T4_iiT6__param_9];
	shfl.sync.idx.b32	%r1098|%p114, %r2233, %r247, 31, -1;
	add.s32 	%r251, %r248, %r1098;
	shr.u32 	%r1099, %r2223, %r2100;
	and.b32  	%r1095, %r1099, %r221;
	mov.b32 	%r1075, 1;
	// begin inline asm
	{
    .reg .pred p;
    and.b32 %r1073, %r1095, %r1075;    setp.ne.u32 p, %r1073, 0;
    vote.ballot.sync.b32 %r1073, p, 0xffffffff;
    @!p not.b32 %r1073, %r1073;
}

	// end inline asm
	mov.b32 	%r1078, 2;
	// begin inline asm
	{
    .reg .pred p;
    and.b32 %r1076, %r1095, %r1078;    setp.ne.u32 p, %r1076, 0;
    vote.ballot.sync.b32 %r1076, p, 0xffffffff;
    @!p not.b32 %r1076, %r1076;
}

	// end inline asm
	and.b32  	%r1100, %r1076, %r1073;
	mov.b32 	%r1081, 4;
	// begin inline asm
	{
    .reg .pred p;
    and.b32 %r1079, %r1095, %r1081;    setp.ne.u32 p, %r1079, 0;
    vote.ballot.sync.b32 %r1079, p, 0xffffffff;
    @!p not.b32 %r1079, %r1079;
}

	// end inline asm
	and.b32  	%r1101, %r1079, %r1100;
	mov.b32 	%r1084, 8;
	// begin inline asm
	{
    .reg .pred p;
    and.b32 %r1082, %r1095, %r1084;    setp.ne.u32 p, %r1082, 0;
    vote.ballot.sync.b32 %r1082, p, 0xffffffff;
    @!p not.b32 %r1082, %r1082;
}

	// end inline asm
	and.b32  	%r1102, %r1082, %r1101;
	mov.b32 	%r1087, 16;
	// begin inline asm
	{
    .reg .pred p;
    and.b32 %r1085, %r1095, %r1087;    setp.ne.u32 p, %r1085, 0;
    vote.ballot.sync.b32 %r1085, p, 0xffffffff;
    @!p not.b32 %r1085, %r1085;
}

	// end inline asm
	and.b32  	%r1103, %r1085, %r1102;
	mov.b32 	%r1090, 32;
	// begin inline asm
	{
    .reg .pred p;
    and.b32 %r1088, %r1095, %r1090;    setp.ne.u32 p, %r1088, 0;
    vote.ballot.sync.b32 %r1088, p, 0xffffffff;
    @!p not.b32 %r1088, %r1088;
}

	// end inline asm
	and.b32  	%r1104, %r1088, %r1103;
	mov.b32 	%r1093, 64;
	// begin inline asm
	{
    .reg .pred p;
    and.b32 %r1091, %r1095, %r1093;    setp.ne.u32 p, %r1091, 0;
    vote.ballot.sync.b32 %r1091, p, 0xffffffff;
    @!p not.b32 %r1091, %r1091;
}

	// end inline asm
	and.b32  	%r1105, %r1091, %r1104;
	mov.b32 	%r1096, 128;
	// begin inline asm
	{
    .reg .pred p;
    and.b32 %r1094, %r1095, %r1096;    setp.ne.u32 p, %r1094, 0;
    vote.ballot.sync.b32 %r1094, p, 0xffffffff;
    @!p not.b32 %r1094, %r1094;
}

	// end inline asm
	and.b32  	%r1106, %r1094, %r1105;
	clz.b32 	%r1107, %r1106;
	sub.s32 	%r253, 31, %r1107;
	and.b32  	%r1108, %r878, %r1106;
	popc.b32 	%r254, %r1108;
	setp.ne.s32 	%p115, %r443, %r253;
	mov.b32 	%r2234, 0;
	@%p115 bra 	$L__BB30_191;
	shl.b32 	%r1109, %r1095, 2;
	add.s32 	%r1110, %r219, %r1109;
	atom.shared.add.u32 	%r2234, [%r1110], %r254;
$L__BB30_191:
	ld.param.u32 	%r2101, [_ZN3cub18CUB_300001_SM_10006detail10radix_sort29DeviceRadixSortOnesweepKernelINS1_5radix10policy_hubIiiyE10Policy1000ELNS0_9SortOrderE0EiiyiiNS1_21identity_decomposer_tEEEvPT5_SB_PT3_PKSC_PT1_PKSG_PT2_PKSK_T4_iiT6__param_9];
	shfl.sync.idx.b32	%r1136|%p116, %r2234, %r253, 31, -1;
	add.s32 	%r257, %r254, %r1136;
	shr.u32 	%r1137, %r2222, %r2101;
	and.b32  	%r1133, %r1137, %r221;
	mov.b32 	%r1113, 1;
	// begin inline asm
	{
    .reg .pred p;
    and.b32 %r1111, %r1133, %r1113;    setp.ne.u32 p, %r1111, 0;
    vote.ballot.sync.b32 %r1111, p, 0xffffffff;
    @!p not.b32 %r1111, %r1111;
}

	// end inline asm
	mov.b32 	%r1116, 2;
	// begin inline asm
	{
    .reg .pred p;
    and.b32 %r1114, %r1133, %r1116;    setp.ne.u32 p, %r1114, 0;
    vote.ballot.sync.b32 %r1114, p, 0xffffffff;
    @!p not.b32 %r1114, %r1114;
}

	// end inline asm
	and.b32  	%r1138, %r1114, %r1111;
	mov.b32 	%r1119, 4;
	// begin inline asm
	{
    .reg .pred p;
    and.b32 %r1117, %r1133, %r1119;    setp.ne.u32 p, %r1117, 0;
    vote.ballot.sync.b32 %r1117, p, 0xffffffff;
    @!p not.b32 %r1117, %r1117;
}

	// end inline asm
	and.b32  	%r1139, %r1117, %r1138;
	mov.b32 	%r1122, 8;
	// begin inline asm
	{
    .reg .pred p;
    and.b32 %r1120, %r1133, %r1122;    setp.ne.u32 p, %r1120, 0;
    vote.ballot.sync.b32 %r1120, p, 0xffffffff;
    @!p not.b32 %r1120, %r1120;
}

	// end inline asm
	and.b32  	%r1140, %r1120, %r1139;
	mov.b32 	%r1125, 16;
	// begin inline asm
	{
    .reg .pred p;
    and.b32 %r1123, %r1133, %r1125;    setp.ne.u32 p, %r1123, 0;
    vote.ballot.sync.b32 %r1123, p, 0xffffffff;
    @!p not.b32 %r1123, %r1123;
}

	// end inline asm
	and.b32  	%r1141, %r1123, %r1140;
	mov.b32 	%r1128, 32;
	// begin inline asm
	{
    .reg .pred p;
    and.b32 %r1126, %r1133, %r1128;    setp.ne.u32 p, %r1126, 0;
    vote.ballot.sync.b32 %r1126, p, 0xffffffff;
    @!p not.b32 %r1126, %r1126;
}

	// end inline asm
	and.b32  	%r1142, %r1126, %r1141;
	mov.b32 	%r1131, 64;
	// begin inline asm
	{
    .reg .pred p;
    and.b32 %r1129, %r1133, %r1131;    setp.ne.u32 p, %r1129, 0;
    vote.ballot.sync.b32 %r1129, p, 0xffffffff;
    @!p not.b32 %r1129, %r1129;
}

	// end inline asm
	and.b32  	%r1143, %r1129, %r1142;
	mov.b32 	%r1134, 128;
	// begin inline asm
	{
    .reg .pred p;
    and.b32 %r1132, %r1133, %r1134;    setp.ne.u32 p, %r1132, 0;
    vote.ballot.sync.b32 %r1132, p, 0xffffffff;
    @!p not.b32 %r1132, %r1132;
}

	// end inline asm
	and.b32  	%r1144, %r1132, %r1143;
	clz.b32 	%r1145, %r1144;
	sub.s32 	%r259, 31, %r1145;
	and.b32  	%r1146, %r878, %r1144;
	popc.b32 	%r260, %r1146;
	setp.ne.s32 	%p117, %r443, %r259;
	mov.b32 	%r2235, 0;
	@%p117 bra 	$L__BB30_193;
	shl.b32 	%r1147, %r1133, 2;
	add.s32 	%r1148, %r219, %r1147;
	atom.shared.add.u32 	%r2235, [%r1148], %r260;
$L__BB30_193:
	ld.param.u32 	%r2102, [_ZN3cub18CUB_300001_SM_10006detail10radix_sort29DeviceRadixSortOnesweepKernelINS1_5radix10policy_hubIiiyE10Policy1000ELNS0_9SortOrderE0EiiyiiNS1_21identity_decomposer_tEEEvPT5_SB_PT3_PKSC_PT1_PKSG_PT2_PKSK_T4_iiT6__param_9];
	shfl.sync.idx.b32	%r1174|%p118, %r2235, %r259, 31, -1;
	add.s32 	%r263, %r260, %r1174;
	shr.u32 	%r1175, %r2221, %r2102;
	and.b32  	%r1171, %r1175, %r221;
	mov.b32 	%r1151, 1;
	// begin inline asm
	{
    .reg .pred p;
    and.b32 %r1149, %r1171, %r1151;    setp.ne.u32 p, %r1149, 0;
    vote.ballot.sync.b32 %r1149, p, 0xffffffff;
    @!p not.b32 %r1149, %r1149;
}

	// end inline asm
	mov.b32 	%r1154, 2;
	// begin inline asm
	{
    .reg .pred p;
    and.b32 %r1152, %r1171, %r1154;    setp.ne.u32 p, %r1152, 0;
    vote.ballot.sync.b32 %r1152, p, 0xffffffff;
    @!p not.b32 %r1152, %r1152;
}

	// end inline asm
	and.b32  	%r1176, %r1152, %r1149;
	mov.b32 	%r1157, 4;
	// begin inline asm
	{
    .reg .pred p;
    and.b32 %r1155, %r1171, %r1157;    setp.ne.u32 p, %r1155, 0;
    vote.ballot.sync.b32 %r1155, p, 0xffffffff;
    @!p not.b32 %r1155, %r1155;
}

	// end inline asm
	and.b32  	%r1177, %r1155, %r1176;
	mov.b32 	%r1160, 8;
	// begin inline asm
	{
    .reg .pred p;
    and.b32 %r1158, %r1171, %r1160;    setp.ne.u32 p, %r1158, 0;
    vote.ballot.sync.b32 %r1158, p, 0xffffffff;
    @!p not.b32 %r1158, %r1158;
}

	// end inline asm
	and.b32  	%r1178, %r1158, %r1177;
	mov.b32 	%r1163, 16;
	// begin inline asm
	{
    .reg .pred p;
    and.b32 %r1161, %r1171, %r1163;    setp.ne.u32 p, %r1161, 0;
    vote.ballot.sync.b32 %r1161, p, 0xffffffff;
    @!p not.b32 %r1161, %r1161;
}

	// end inline asm
	and.b32  	%r1179, %r1161, %r1178;
	mov.b32 	%r1166, 32;
	// begin inline asm
	{
    .reg .pred p;
    and.b32 %r1164, %r1171, %r1166;    setp.ne.u32 p, %r1164, 0;
    vote.ballot.sync.b32 %r1164, p, 0xffffffff;
    @!p not.b32 %r1164, %r1164;
}

	// end inline asm
	and.b32  	%r1180, %r1164, %r1179;
	mov.b32 	%r1169, 64;
	// begin inline asm
	{
    .reg .pred p;
    and.b32 %r1167, %r1171, %r1169;    setp.ne.u32 p, %r1167, 0;
    vote.ballot.sync.b32 %r1167, p, 0xffffffff;
    @!p not.b32 %r1167, %r1167;
}

	// end inline asm
	and.b32  	%r1181, %r1167, %r1180;
	mov.b32 	%r1172, 128;
	// begin inline asm
	{
    .reg .pred p;
    and.b32 %r1170, %r1171, %r1172;    setp.ne.u32 p, %r1170, 0;
    vote.ballot.sync.b32 %r1170, p, 0xffffffff;
    @!p not.b32 %r1170, %r1170;
}

	// end inline asm
	and.b32  	%r1182, %r1170, %r1181;
	clz.b32 	%r1183, %r1182;
	sub.s32 	%r265, 31, %r1183;
	and.b32  	%r1184, %r878, %r1182;
	popc.b32 	%r266, %r1184;
	setp.ne.s32 	%p119, %r443, %r265;
	mov.b32 	%r2236, 0;
	@%p119 bra 	$L__BB30_195;
	shl.b32 	%r1185, %r1171, 2;
	add.s32 	%r1186, %r219, %r1185;
	atom.shared.add.u32 	%r2236, [%r1186], %r266;
$L__BB30_195:
	ld.param.u32 	%r2103, [_ZN3cub18CUB_300001_SM_10006detail10radix_sort29DeviceRadixSortOnesweepKernelINS1_5radix10policy_hubIiiyE10Policy1000ELNS0_9SortOrderE0EiiyiiNS1_21identity_decomposer_tEEEvPT5_SB_PT3_PKSC_PT1_PKSG_PT2_PKSK_T4_iiT6__param_9];
	shfl.sync.idx.b32	%r1212|%p120, %r2236, %r265, 31, -1;
	add.s32 	%r269, %r266, %r1212;
	shr.u32 	%r1213, %r2220, %r2103;
	and.b32  	%r1209, %r1213, %r221;
	mov.b32 	%r1189, 1;
	// begin inline asm
	{
    .reg .pred p;
    and.b32 %r1187, %r1209, %r1189;    setp.ne.u32 p, %r1187, 0;
    vote.ballot.sync.b32 %r1187, p, 0xffffffff;
    @!p not.b32 %r1187, %r1187;
}

	// end inline asm
	mov.b32 	%r1192, 2;
	// begin inline asm
	{
    .reg .pred p;
    and.b32 %r1190, %r1209, %r1192;    setp.ne.u32 p, %r1190, 0;
    vote.ballot.sync.b32 %r1190, p, 0xffffffff;
    @!p not.b32 %r1190, %r1190;
}

	// end inline asm
	and.b32  	%r1214, %r1190, %r1187;
	mov.b32 	%r1195, 4;
	// begin inline asm
	{
    .reg .pred p;
    and.b32 %r1193, %r1209, %r1195;    setp.ne.u32 p, %r1193, 0;
    vote.ballot.sync.b32 %r1193, p, 0xffffffff;
    @!p not.b32 %r1193, %r1193;
}

	// end inline asm
	and.b32  	%r1215, %r1193, %r1214;
	mov.b32 	%r1198, 8;
	// begin inline asm
	{
    .reg .pred p;
    and.b32 %r1196, %r1209, %r1198;    setp.ne.u32 p, %r1196, 0;
    vote.ballot.sync.b32 %r1196, p, 0xffffffff;
    @!p not.b32 %r1196, %r1196;
}

	// end inline asm
	and.b32  	%r1216, %r1196, %r1215;
	mov.b32 	%r1201, 16;
	// begin inline asm
	{
    .reg .pred p;
    and.b32 %r1199, %r1209, %r1201;    setp.ne.u32 p, %r1199, 0;
    vote.ballot.sync.b32 %r1199, p, 0xffffffff;
    @!p not.b32 %r1199, %r1199;
}

	// end inline asm
	and.b32  	%r1217, %r1199, %r1216;
	mov.b32 	%r1204, 32;
	// begin inline asm
	{
    .reg .pred p;
    and.b32 %r1202, %r1209, %r1204;    setp.ne.u32 p, %r1202, 0;
    vote.ballot.sync.b32 %r1202, p, 0xffffffff;
    @!p not.b32 %r1202, %r1202;
}

	// end inline asm
	and.b32  	%r1218, %r1202, %r1217;
	mov.b32 	%r1207, 64;
	// begin inline asm
	{
    .reg .pred p;
    and.b32 %r1205, %r1209, %r1207;    setp.ne.u32 p, %r1205, 0;
    vote.ballot.sync.b32 %r1205, p, 0xffffffff;
    @!p not.b32 %r1205, %r1205;
}

	// end inline asm
	and.b32  	%r1219, %r1205, %r1218;
	mov.b32 	%r1210, 128;
	// begin inline asm
	{
    .reg .pred p;
    and.b32 %r1208, %r1209, %r1210;    setp.ne.u32 p, %r1208, 0;
    vote.ballot.sync.b32 %r1208, p, 0xffffffff;
    @!p not.b32 %r1208, %r1208;
}

	// end inline asm
	and.b32  	%r1220, %r1208, %r1219;
	clz.b32 	%r1221, %r1220;
	sub.s32 	%r271, 31, %r1221;
	and.b32  	%r1222, %r878, %r1220;
	popc.b32 	%r272, %r1222;
	setp.ne.s32 	%p121, %r443, %r271;
	mov.b32 	%r2237, 0;
	@%p121 bra 	$L__BB30_197;
	shl.b32 	%r1223, %r1209, 2;
	add.s32 	%r1224, %r219, %r1223;
	atom.shared.add.u32 	%r2237, [%r1224], %r272;
$L__BB30_197:
	ld.param.u32 	%r2104, [_ZN3cub18CUB_300001_SM_10006detail10radix_sort29DeviceRadixSortOnesweepKernelINS1_5radix10policy_hubIiiyE10Policy1000ELNS0_9SortOrderE0EiiyiiNS1_21identity_decomposer_tEEEvPT5_SB_PT3_PKSC_PT1_PKSG_PT2_PKSK_T4_iiT6__param_9];
	shfl.sync.idx.b32	%r1250|%p122, %r2237, %r271, 31, -1;
	add.s32 	%r275, %r272, %r1250;
	shr.u32 	%r1251, %r2219, %r2104;
	and.b32  	%r1247, %r1251, %r221;
	mov.b32 	%r1227, 1;
	// begin inline asm
	{
    .reg .pred p;
    and.b32 %r1225, %r1247, %r1227;    setp.ne.u32 p, %r1225, 0;
    vote.ballot.sync.b32 %r1225, p, 0xffffffff;
    @!p not.b32 %r1225, %r1225;
}

	// end inline asm
	mov.b32 	%r1230, 2;
	// begin inline asm
	{
    .reg .pred p;
    and.b32 %r1228, %r1247, %r1230;    setp.ne.u32 p, %r1228, 0;
    vote.ballot.sync.b32 %r1228, p, 0xffffffff;
    @!p not.b32 %r1228, %r1228;
}

	// end inline asm
	and.b32  	%r1252, %r1228, %r1225;
	mov.b32 	%r1233, 4;
	// begin inline asm
	{
    .reg .pred p;
    and.b32 %r1231, %r1247, %r1233;    setp.ne.u32 p, %r1231, 0;
    vote.ballot.sync.b32 %r1231, p, 0xffffffff;
    @!p not.b32 %r1231, %r1231;
}

	// end inline asm
	and.b32  	%r1253, %r1231, %r1252;
	mov.b32 	%r1236, 8;
	// begin inline asm
	{
    .reg .pred p;
    and.b32 %r1234, %r1247, %r1236;    setp.ne.u32 p, %r1234, 0;
    vote.ballot.sync.b32 %r1234, p, 0xffffffff;
    @!p not.b32 %r1234, %r1234;
}

	// end inline asm
	and.b32  	%r1254, %r1234, %r1253;
	mov.b32 	%r1239, 16;
	// begin inline asm
	{
    .reg .pred p;
    and.b32 %r1237, %r1247, %r1239;    setp.ne.u32 p, %r1237, 0;
    vote.ballot.sync.b32 %r1237, p, 0xffffffff;
    @!p not.b32 %r1237, %r1237;
}

	// end inline asm
	and.b32  	%r1255, %r1237, %r1254;
	mov.b32 	%r1242, 32;
	// begin inline asm
	{
    .reg .pred p;
    and.b32 %r1240, %r1247, %r1242;    setp.ne.u32 p, %r1240, 0;
    vote.ballot.sync.b32 %r1240, p, 0xffffffff;
    @!p not.b32 %r1240, %r1240;
}

	// end inline asm
	and.b32  	%r1256, %r1240, %r1255;
	mov.b32 	%r1245, 64;
	// begin inline asm
	{
    .reg .pred p;
    and.b32 %r1243, %r1247, %r1245;    setp.ne.u32 p, %r1243, 0;
    vote.ballot.sync.b32 %r1243, p, 0xffffffff;
    @!p not.b32 %r1243, %r1243;
}

	// end inline asm
	and.b32  	%r1257, %r1243, %r1256;
	mov.b32 	%r1248, 128;
	// begin inline asm
	{
    .reg .pred p;
    and.b32 %r1246, %r1247, %r1248;    setp.ne.u32 p, %r1246, 0;
    vote.ballot.sync.b32 %r1246, p, 0xffffffff;
    @!p not.b32 %r1246, %r1246;
}

	// end inline asm
	and.b32  	%r1258, %r1246, %r1257;
	clz.b32 	%r1259, %r1258;
	sub.s32 	%r277, 31, %r1259;
	and.b32  	%r1260, %r878, %r1258;
	popc.b32 	%r278, %r1260;
	setp.ne.s32 	%p123, %r443, %r277;
	mov.b32 	%r2238, 0;
	@%p123 bra 	$L__BB30_199;
	shl.b32 	%r1265, %r1247, 2;
	add.s32 	%r1266, %r219, %r1265;
	atom.shared.add.u32 	%r2238, [%r1266], %r278;
$L__BB30_199:
	ld.param.u32 	%r2105, [_ZN3cub18CUB_300001_SM_10006detail10radix_sort29DeviceRadixSortOnesweepKernelINS1_5radix10policy_hubIiiyE10Policy1000ELNS0_9SortOrderE0EiiyiiNS1_21identity_decomposer_tEEEvPT5_SB_PT3_PKSC_PT1_PKSG_PT2_PKSK_T4_iiT6__param_9];
	shfl.sync.idx.b32	%r1292|%p124, %r2238, %r277, 31, -1;
	add.s32 	%r281, %r278, %r1292;
	shr.u32 	%r1293, %r2218, %r2105;
	and.b32  	%r1289, %r1293, %r221;
	mov.b32 	%r1269, 1;
	// begin inline asm
	{
    .reg .pred p;
    and.b32 %r1267, %r1289, %r1269;    setp.ne.u32 p, %r1267, 0;
    vote.ballot.sync.b32 %r1267, p, 0xffffffff;
    @!p not.b32 %r1267, %r1267;
}

	// end inline asm
	mov.b32 	%r1272, 2;
	// begin inline asm
	{
    .reg .pred p;
    and.b32 %r1270, %r1289, %r1272;    setp.ne.u32 p, %r1270, 0;
    vote.ballot.sync.b32 %r1270, p, 0xffffffff;
    @!p not.b32 %r1270, %r1270;
}

	// end inline asm
	and.b32  	%r1294, %r1270, %r1267;
	mov.b32 	%r1275, 4;
	// begin inline asm
	{
    .reg .pred p;
    and.b32 %r1273, %r1289, %r1275;    setp.ne.u32 p, %r1273, 0;
    vote.ballot.sync.b32 %r1273, p, 0xffffffff;
    @!p not.b32 %r1273, %r1273;
}

	// end inline asm
	and.b32  	%r1295, %r1273, %r1294;
	mov.b32 	%r1278, 8;
	// begin inline asm
	{
    .reg .pred p;
    and.b32 %r1276, %r1289, %r1278;    setp.ne.u32 p, %r1276, 0;
    vote.ballot.sync.b32 %r1276, p, 0xffffffff;
    @!p not.b32 %r1276, %r1276;
}

	// end inline asm
	and.b32  	%r1296, %r1276, %r1295;
	mov.b32 	%r1281, 16;
	// begin inline asm
	{
    .reg .pred p;
    and.b32 %r1279, %r1289, %r1281;    setp.ne.u32 p, %r1279, 0;
    vote.ballot.sync.b32 %r1279, p, 0xffffffff;
    @!p not.b32 %r1279, %r1279;
}

	// end inline asm
	and.b32  	%r1297, %r1279, %r1296;
	mov.b32 	%r1284, 32;
	// begin inline asm
	{
    .reg .pred p;
    and.b32 %r1282, %r1289, %r1284;    setp.ne.u32 p, %r1282, 0;
    vote.ballot.sync.b32 %r1282, p, 0xffffffff;
    @!p not.b32 %r1282, %r1282;
}

	// end inline asm
	and.b32  	%r1298, %r1282, %r1297;
	mov.b32 	%r1287, 64;
	// begin inline asm
	{
    .reg .pred p;
    and.b32 %r1285, %r1289, %r1287;    setp.ne.u32 p, %r1285, 0;
    vote.ballot.sync.b32 %r1285, p, 0xffffffff;
    @!p not.b32 %r1285, %r1285;
}

	// end inline asm
	and.b32  	%r1299, %r1285, %r1298;
	mov.b32 	%r1290, 128;
	// begin inline asm
	{
    .reg .pred p;
    and.b32 %r1288, %r1289, %r1290;    setp.ne.u32 p, %r1288, 0;
    vote.ballot.sync.b32 %r1288, p, 0xffffffff;
    @!p not.b32 %r1288, %r1288;
}

	// end inline asm
	and.b32  	%r1300, %r1288, %r1299;
	clz.b32 	%r1301, %r1300;
	sub.s32 	%r283, 31, %r1301;
	and.b32  	%r1302, %r878, %r1300;
	popc.b32 	%r284, %r1302;
	setp.ne.s32 	%p125, %r443, %r283;
	mov.b32 	%r2239, 0;
	@%p125 bra 	$L__BB30_201;
	shl.b32 	%r1307, %r1289, 2;
	add.s32 	%r1308, %r219, %r1307;
	atom.shared.add.u32 	%r2239, [%r1308], %r284;
$L__BB30_201:
	ld.param.u32 	%r2106, [_ZN3cub18CUB_300001_SM_10006detail10radix_sort29DeviceRadixSortOnesweepKernelINS1_5radix10policy_hubIiiyE10Policy1000ELNS0_9SortOrderE0EiiyiiNS1_21identity_decomposer_tEEEvPT5_SB_PT3_PKSC_PT1_PKSG_PT2_PKSK_T4_iiT6__param_9];
	shfl.sync.idx.b32	%r1334|%p126, %r2239, %r283, 31, -1;
	add.s32 	%r287, %r284, %r1334;
	shr.u32 	%r1335, %r2217, %r2106;
	and.b32  	%r1331, %r1335, %r221;
	mov.b32 	%r1311, 1;
	// begin inline asm
	{
    .reg .pred p;
    and.b32 %r1309, %r1331, %r1311;    setp.ne.u32 p, %r1309, 0;
    vote.ballot.sync.b32 %r1309, p, 0xffffffff;
    @!p not.b32 %r1309, %r1309;
}

	// end inline asm
	mov.b32 	%r1314, 2;
	// begin inline asm
	{
    .reg .pred p;
    and.b32 %r1312, %r1331, %r1314;    setp.ne.u32 p, %r1312, 0;
    vote.ballot.sync.b32 %r1312, p, 0xffffffff;
    @!p not.b32 %r1312, %r1312;
}

	// end inline asm
	and.b32  	%r1336, %r1312, %r1309;
	mov.b32 	%r1317, 4;
	// begin inline asm
	{
    .reg .pred p;
    and.b32 %r1315, %r1331, %r1317;    setp.ne.u32 p, %r1315, 0;
    vote.ballot.sync.b32 %r1315, p, 0xffffffff;
    @!p not.b32 %r1315, %r1315;
}

	// end inline asm
	and.b32  	%r1337, %r1315, %r1336;
	mov.b32 	%r1320, 8;
	// begin inline asm
	{
    .reg .pred p;
    and.b32 %r1318, %r1331, %r1320;    setp.ne.u32 p, %r1318, 0;
    vote.ballot.sync.b32 %r1318, p, 0xffffffff;
    @!p not.b32 %r1318, %r1318;
}

	// end inline asm
	and.b32  	%r1338, %r1318, %r1337;
	mov.b32 	%r1323, 16;
	// begin inline asm
	{
    .reg .pred p;
    and.b32 %r1321, %r1331, %r1323;    setp.ne.u32 p, %r1321, 0;
    vote.ballot.sync.b32 %r1321, p, 0xffffffff;
    @!p not.b32 %r1321, %r1321;
}

	// end inline asm
	and.b32  	%r1339, %r1321, %r1338;
	mov.b32 	%r1326, 32;
	// begin inline asm
	{
    .reg .pred p;
    and.b32 %r1324, %r1331, %r1326;    setp.ne.u32 p, %r1324, 0;
    vote.ballot.sync.b32 %r1324, p, 0xffffffff;
    @!p not.b32 %r1324, %r1324;
}

	// end inline asm
	and.b32  	%r1340, %r1324, %r1339;
	mov.b32 	%r1329, 64;
	// begin inline asm
	{
    .reg .pred p;
    and.b32 %r1327, %r1331, %r1329;    setp.ne.u32 p, %r1327, 0;
    vote.ballot.sync.b32 %r1327, p, 0xffffffff;
    @!p not.b32 %r1327, %r1327;
}

	// end inline asm
	and.b32  	%r1341, %r1327, %r1340;
	mov.b32 	%r1332, 128;
	// begin inline asm
	{
    .reg .pred p;
    and.b32 %r1330, %r1331, %r1332;    setp.ne.u32 p, %r1330, 0;
    vote.ballot.sync.b32 %r1330, p, 0xffffffff;
    @!p not.b32 %r1330, %r1330;
}

	// end inline asm
	and.b32  	%r1342, %r1330, %r1341;
	clz.b32 	%r1343, %r1342;
	sub.s32 	%r289, 31, %r1343;
	and.b32  	%r1344, %r878, %r1342;
	popc.b32 	%r290, %r1344;
	setp.ne.s32 	%p127, %r443, %r289;
	mov.b32 	%r2240, 0;
	@%p127 bra 	$L__BB30_203;
	shl.b32 	%r1349, %r1331, 2;
	add.s32 	%r1350, %r219, %r1349;
	atom.shared.add.u32 	%r2240, [%r1350], %r290;
$L__BB30_203:
	ld.param.u32 	%r2107, [_ZN3cub18CUB_300001_SM_10006detail10radix_sort29DeviceRadixSortOnesweepKernelINS1_5radix10policy_hubIiiyE10Policy1000ELNS0_9SortOrderE0EiiyiiNS1_21identity_decomposer_tEEEvPT5_SB_PT3_PKSC_PT1_PKSG_PT2_PKSK_T4_iiT6__param_9];
	shfl.sync.idx.b32	%r1376|%p128, %r2240, %r289, 31, -1;
	add.s32 	%r293, %r290, %r1376;
	shr.u32 	%r1377, %r2216, %r2107;
	and.b32  	%r1373, %r1377, %r221;
	mov.b32 	%r1353, 1;
	// begin inline asm
	{
    .reg .pred p;
    and.b32 %r1351, %r1373, %r1353;    setp.ne.u32 p, %r1351, 0;
    vote.ballot.sync.b32 %r1351, p, 0xffffffff;
    @!p not.b32 %r1351, %r1351;
}

	// end inline asm
	mov.b32 	%r1356, 2;
	// begin inline asm
	{
    .reg .pred p;
    and.b32 %r1354, %r1373, %r1356;    setp.ne.u32 p, %r1354, 0;
    vote.ballot.sync.b32 %r1354, p, 0xffffffff;
    @!p not.b32 %r1354, %r1354;
}

	// end inline asm
	and.b32  	%r1378, %r1354, %r1351;
	mov.b32 	%r1359, 4;
	// begin inline asm
	{
    .reg .pred p;
    and.b32 %r1357, %r1373, %r1359;    setp.ne.u32 p, %r1357, 0;
    vote.ballot.sync.b32 %r1357, p, 0xffffffff;
    @!p not.b32 %r1357, %r1357;
}

	// end inline asm
	and.b32  	%r1379, %r1357, %r1378;
	mov.b32 	%r1362, 8;
	// begin inline asm
	{
    .reg .pred p;
    and.b32 %r1360, %r1373, %r1362;    setp.ne.u32 p, %r1360, 0;
    vote.ballot.sync.b32 %r1360, p, 0xffffffff;
    @!p not.b32 %r1360, %r1360;
}

	// end inline asm
	and.b32  	%r1380, %r1360, %r1379;
	mov.b32 	%r1365, 16;
	// begin inline asm
	{
    .reg .pred p;
    and.b32 %r1363, %r1373, %r1365;    setp.ne.u32 p, %r1363, 0;
    vote.ballot.sync.b32 %r1363, p, 0xffffffff;
    @!p not.b32 %r1363, %r1363;
}

	// end inline asm
	and.b32  	%r1381, %r1363, %r1380;
	mov.b32 	%r1368, 32;
	// begin inline asm
	{
    .reg .pred p;
    and.b32 %r1366, %r1373, %r1368;    setp.ne.u32 p, %r1366, 0;
    vote.ballot.sync.b32 %r1366, p, 0xffffffff;
    @!p not.b32 %r1366, %r1366;
}

	// end inline asm
	and.b32  	%r1382, %r1366, %r1381;
	mov.b32 	%r1371, 64;
	// begin inline asm
	{
    .reg .pred p;
    and.b32 %r1369, %r1373, %r1371;    setp.ne.u32 p, %r1369, 0;
    vote.ballot.sync.b32 %r1369, p, 0xffffffff;
    @!p not.b32 %r1369, %r1369;
}

	// end inline asm
	and.b32  	%r1383, %r1369, %r1382;
	mov.b32 	%r1374, 128;
	// begin inline asm
	{
    .reg .pred p;
    and.b32 %r1372, %r1373, %r1374;    setp.ne.u32 p, %r1372, 0;
    vote.ballot.sync.b32 %r1372, p, 0xffffffff;
    @!p not.b32 %r1372, %r1372;
}

	// end inline asm
	and.b32  	%r1384, %r1372, %r1383;
	clz.b32 	%r1385, %r1384;
	sub.s32 	%r295, 31, %r1385;
	and.b32  	%r1386, %r878, %r1384;
	popc.b32 	%r296, %r1386;
	setp.ne.s32 	%p129, %r443, %r295;
	mov.b32 	%r2241, 0;
	@%p129 bra 	$L__BB30_205;
	shl.b32 	%r1391, %r1373, 2;
	add.s32 	%r1392, %r219, %r1391;
	atom.shared.add.u32 	%r2241, [%r1392], %r296;
$L__BB30_205:
	ld.param.u32 	%r2108, [_ZN3cub18CUB_300001_SM_10006detail10radix_sort29DeviceRadixSortOnesweepKernelINS1_5radix10policy_hubIiiyE10Policy1000ELNS0_9SortOrderE0EiiyiiNS1_21identity_decomposer_tEEEvPT5_SB_PT3_PKSC_PT1_PKSG_PT2_PKSK_T4_iiT6__param_9];
	shfl.sync.idx.b32	%r1418|%p130, %r2241, %r295, 31, -1;
	add.s32 	%r299, %r296, %r1418;
	shr.u32 	%r1419, %r2215, %r2108;
	and.b32  	%r1415, %r1419, %r221;
	mov.b32 	%r1395, 1;
	// begin inline asm
	{
    .reg .pred p;
    and.b32 %r1393, %r1415, %r1395;    setp.ne.u32 p, %r1393, 0;
    vote.ballot.sync.b32 %r1393, p, 0xffffffff;
    @!p not.b32 %r1393, %r1393;
}

	// end inline asm
	mov.b32 	%r1398, 2;
	// begin inline asm
	{
    .reg .pred p;
    and.b32 %r1396, %r1415, %r1398;    setp.ne.u32 p, %r1396, 0;
    vote.ballot.sync.b32 %r1396, p, 0xffffffff;
    @!p not.b32 %r1396, %r1396;
}

	// end inline asm
	and.b32  	%r1420, %r1396, %r1393;
	mov.b32 	%r1401, 4;
	// begin inline asm
	{
    .reg .pred p;
    and.b32 %r1399, %r1415, %r1401;    setp.ne.u32 p, %r1399, 0;
    vote.ballot.sync.b32 %r1399, p, 0xffffffff;
    @!p not.b32 %r1399, %r1399;
}

	// end inline asm
	and.b32  	%r1421, %r1399, %r1420;
	mov.b32 	%r1404, 8;
	// begin inline asm
	{
    .reg .pred p;
    and.b32 %r1402, %r1415, %r1404;    setp.ne.u32 p, %r1402, 0;
    vote.ballot.sync.b32 %r1402, p, 0xffffffff;
    @!p not.b32 %r1402, %r1402;
}

	// end inline asm
	and.b32  	%r1422, %r1402, %r1421;
	mov.b32 	%r1407, 16;
	// begin inline asm
	{
    .reg .pred p;
    and.b32 %r1405, %r1415, %r1407;    setp.ne.u32 p, %r1405, 0;
    vote.ballot.sync.b32 %r1405, p, 0xffffffff;
    @!p not.b32 %r1405, %r1405;
}

	// end inline asm
	and.b32  	%r1423, %r1405, %r1422;
	mov.b32 	%r1410, 32;
	// begin inline asm
	{
    .reg .pred p;
    and.b32 %r1408, %r1415, %r1410;    setp.ne.u32 p, %r1408, 0;
    vote.ballot.sync.b32 %r1408, p, 0xffffffff;
    @!p not.b32 %r1408, %r1408;
}

	// end inline asm
	and.b32  	%r1424, %r1408, %r1423;
	mov.b32 	%r1413, 64;
	// begin inline asm
	{
    .reg .pred p;
    and.b32 %r1411, %r1415, %r1413;    setp.ne.u32 p, %r1411, 0;
    vote.ballot.sync.b32 %r1411, p, 0xffffffff;
    @!p not.b32 %r1411, %r1411;
}

	// end inline asm
	and.b32  	%r1425, %r1411, %r1424;
	mov.b32 	%r1416, 128;
	// begin inline asm
	{
    .reg .pred p;
    and.b32 %r1414, %r1415, %r1416;    setp.ne.u32 p, %r1414, 0;
    vote.ballot.sync.b32 %r1414, p, 0xffffffff;
    @!p not.b32 %r1414, %r1414;
}

	// end inline asm
	and.b32  	%r1426, %r1414, %r1425;
	clz.b32 	%r1427, %r1426;
	sub.s32 	%r301, 31, %r1427;
	and.b32  	%r1428, %r878, %r1426;
	popc.b32 	%r302, %r1428;
	setp.ne.s32 	%p131, %r443, %r301;
	mov.b32 	%r2242, 0;
	@%p131 bra 	$L__BB30_207;
	shl.b32 	%r1433, %r1415, 2;
	add.s32 	%r1434, %r219, %r1433;
	atom.shared.add.u32 	%r2242, [%r1434], %r302;
$L__BB30_207:
	ld.param.u32 	%r2109, [_ZN3cub18CUB_300001_SM_10006detail10radix_sort29DeviceRadixSortOnesweepKernelINS1_5radix10policy_hubIiiyE10Policy1000ELNS0_9SortOrderE0EiiyiiNS1_21identity_decomposer_tEEEvPT5_SB_PT3_PKSC_PT1_PKSG_PT2_PKSK_T4_iiT6__param_9];
	shfl.sync.idx.b32	%r1460|%p132, %r2242, %r301, 31, -1;
	add.s32 	%r305, %r302, %r1460;
	shr.u32 	%r1461, %r2214, %r2109;
	and.b32  	%r1457, %r1461, %r221;
	mov.b32 	%r1437, 1;
	// begin inline asm
	{
    .reg .pred p;
    and.b32 %r1435, %r1457, %r1437;    setp.ne.u32 p, %r1435, 0;
    vote.ballot.sync.b32 %r1435, p, 0xffffffff;
    @!p not.b32 %r1435, %r1435;
}

	// end inline asm
	mov.b32 	%r1440, 2;
	// begin inline asm
	{
    .reg .pred p;
    and.b32 %r1438, %r1457, %r1440;    setp.ne.u32 p, %r1438, 0;
    vote.ballot.sync.b32 %r1438, p, 0xffffffff;
    @!p not.b32 %r1438, %r1438;
}

	// end inline asm
	and.b32  	%r1462, %r1438, %r1435;
	mov.b32 	%r1443, 4;
	// begin inline asm
	{
    .reg .pred p;
    and.b32 %r1441, %r1457, %r1443;    setp.ne.u32 p, %r1441, 0;
    vote.ballot.sync.b32 %r1441, p, 0xffffffff;
    @!p not.b32 %r1441, %r1441;
}

	// end inline asm
	and.b32  	%r1463, %r1441, %r1462;
	mov.b32 	%r1446, 8;
	// begin inline asm
	{
    .reg .pred p;
    and.b32 %r1444, %r1457, %r1446;    setp.ne.u32 p, %r1444, 0;
    vote.ballot.sync.b32 %r1444, p, 0xffffffff;
    @!p not.b32 %r1444, %r1444;
}

	// end inline asm
	and.b32  	%r1464, %r1444, %r1463;
	mov.b32 	%r1449, 16;
	// begin inline asm
	{
    .reg .pred p;
    and.b32 %r1447, %r1457, %r1449;    setp.ne.u32 p, %r1447, 0;
    vote.ballot.sync.b32 %r1447, p, 0xffffffff;
    @!p not.b32 %r1447, %r1447;
}

	// end inline asm
	and.b32  	%r1465, %r1447, %r1464;
	mov.b32 	%r1452, 32;
	// begin inline asm
	{
    .reg .pred p;
    and.b32 %r1450, %r1457, %r1452;    setp.ne.u32 p, %r1450, 0;
    vote.ballot.sync.b32 %r1450, p, 0xffffffff;
    @!p not.b32 %r1450, %r1450;
}

	// end inline asm
	and.b32  	%r1466, %r1450, %r1465;
	mov.b32 	%r1455, 64;
	// begin inline asm
	{
    .reg .pred p;
    and.b32 %r1453, %r1457, %r1455;    setp.ne.u32 p, %r1453, 0;
    vote.ballot.sync.b32 %r1453, p, 0xffffffff;
    @!p not.b32 %r1453, %r1453;
}

	// end inline asm
	and.b32  	%r1467, %r1453, %r1466;
	mov.b32 	%r1458, 128;
	// begin inline asm
	{
    .reg .pred p;
    and.b32 %r1456, %r1457, %r1458;    setp.ne.u32 p, %r1456, 0;
    vote.ballot.sync.b32 %r1456, p, 0xffffffff;
    @!p not.b32 %r1456, %r1456;
}

	// end inline asm
	and.b32  	%r1468, %r1456, %r1467;
	clz.b32 	%r1469, %r1468;
	sub.s32 	%r307, 31, %r1469;
	and.b32  	%r1470, %r878, %r1468;
	popc.b32 	%r308, %r1470;
	setp.ne.s32 	%p133, %r443, %r307;
	mov.b32 	%r2243, 0;
	@%p133 bra 	$L__BB30_209;
	shl.b32 	%r1475, %r1457, 2;
	add.s32 	%r1476, %r219, %r1475;
	atom.shared.add.u32 	%r2243, [%r1476], %r308;
$L__BB30_209:
	ld.param.u32 	%r2110, [_ZN3cub18CUB_300001_SM_10006detail10radix_sort29DeviceRadixSortOnesweepKernelINS1_5radix10policy_hubIiiyE10Policy1000ELNS0_9SortOrderE0EiiyiiNS1_21identity_decomposer_tEEEvPT5_SB_PT3_PKSC_PT1_PKSG_PT2_PKSK_T4_iiT6__param_9];
	shfl.sync.idx.b32	%r1502|%p134, %r2243, %r307, 31, -1;
	add.s32 	%r311, %r308, %r1502;
	shr.u32 	%r1503, %r2213, %r2110;
	and.b32  	%r1499, %r1503, %r221;
	mov.b32 	%r1479, 1;
	// begin inline asm
	{
    .reg .pred p;
    and.b32 %r1477, %r1499, %r1479;    setp.ne.u32 p, %r1477, 0;
    vote.ballot.sync.b32 %r1477, p, 0xffffffff;
    @!p not.b32 %r1477, %r1477;
}

	// end inline asm
	mov.b32 	%r1482, 2;
	// begin inline asm
	{
    .reg .pred p;
    and.b32 %r1480, %r1499, %r1482;    setp.ne.u32 p, %r1480, 0;
    vote.ballot.sync.b32 %r1480, p, 0xffffffff;
    @!p not.b32 %r1480, %r1480;
}

	// end inline asm
	and.b32  	%r1504, %r1480, %r1477;
	mov.b32 	%r1485, 4;
	// begin inline asm
	{
    .reg .pred p;
    and.b32 %r1483, %r1499, %r1485;    setp.ne.u32 p, %r1483, 0;
    vote.ballot.sync.b32 %r1483, p, 0xffffffff;
    @!p not.b32 %r1483, %r1483;
}

	// end inline asm
	and.b32  	%r1505, %r1483, %r1504;
	mov.b32 	%r1488, 8;
	// begin inline asm
	{
    .reg .pred p;
    and.b32 %r1486, %r1499, %r1488;    setp.ne.u32 p, %r1486, 0;
    vote.ballot.sync.b32 %r1486, p, 0xffffffff;
    @!p not.b32 %r1486, %r1486;
}

	// end inline asm
	and.b32  	%r1506, %r1486, %r1505;
	mov.b32 	%r1491, 16;
	// begin inline asm
	{
    .reg .pred p;
    and.b32 %r1489, %r1499, %r1491;    setp.ne.u32 p, %r1489, 0;
    vote.ballot.sync.b32 %r1489, p, 0xffffffff;
    @!p not.b32 %r1489, %r1489;
}

	// end inline asm
	and.b32  	%r1507, %r1489, %r1506;
	mov.b32 	%r1494, 32;
	// begin inline asm
	{
    .reg .pred p;
    and.b32 %r1492, %r1499, %r1494;    setp.ne.u32 p, %r1492, 0;
    vote.ballot.sync.b32 %r1492, p, 0xffffffff;
    @!p not.b32 %r1492, %r1492;
}

	// end inline asm
	and.b32  	%r1508, %r1492, %r1507;
	mov.b32 	%r1497, 64;
	// begin inline asm
	{
    .reg .pred p;
    and.b32 %r1495, %r1499, %r1497;    setp.ne.u32 p, %r1495, 0;
    vote.ballot.sync.b32 %r1495, p, 0xffffffff;
    @!p not.b32 %r1495, %r1495;
}

	// end inline asm
	and.b32  	%r1509, %r1495, %r1508;
	mov.b32 	%r1500, 128;
	// begin inline asm
	{
    .reg .pred p;
    and.b32 %r1498, %r1499, %r1500;    setp.ne.u32 p, %r1498, 0;
    vote.ballot.sync.b32 %r1498, p, 0xffffffff;
    @!p not.b32 %r1498, %r1498;
}

	// end inline asm
	and.b32  	%r1510, %r1498, %r1509;
	clz.b32 	%r1511, %r1510;
	sub.s32 	%r313, 31, %r1511;
	and.b32  	%r1512, %r878, %r1510;
	popc.b32 	%r314, %r1512;
	setp.ne.s32 	%p135, %r443, %r313;
	mov.b32 	%r2244, 0;
	@%p135 bra 	$L__BB30_211;
	shl.b32 	%r1517, %r1499, 2;
	add.s32 	%r1518, %r219, %r1517;
	atom.shared.add.u32 	%r2244, [%r1518], %r314;
$L__BB30_211:
	ld.param.u32 	%r2111, [_ZN3cub18CUB_300001_SM_10006detail10radix_sort29DeviceRadixSortOnesweepKernelINS1_5radix10policy_hubIiiyE10Policy1000ELNS0_9SortOrderE0EiiyiiNS1_21identity_decomposer_tEEEvPT5_SB_PT3_PKSC_PT1_PKSG_PT2_PKSK_T4_iiT6__param_9];
	shfl.sync.idx.b32	%r1544|%p136, %r2244, %r313, 31, -1;
	add.s32 	%r317, %r314, %r1544;
	shr.u32 	%r1545, %r2212, %r2111;
	and.b32  	%r1541, %r1545, %r221;
	mov.b32 	%r1521, 1;
	// begin inline asm
	{
    .reg .pred p;
    and.b32 %r1519, %r1541, %r1521;    setp.ne.u32 p, %r1519, 0;
    vote.ballot.sync.b32 %r1519, p, 0xffffffff;
    @!p not.b32 %r1519, %r1519;
}

	// end inline asm
	mov.b32 	%r1524, 2;
	// begin inline asm
	{
    .reg .pred p;
    and.b32 %r1522, %r1541, %r1524;    setp.ne.u32 p, %r1522, 0;
    vote.ballot.sync.b32 %r1522, p, 0xffffffff;
    @!p not.b32 %r1522, %r1522;
}

	// end inline asm
	and.b32  	%r1546, %r1522, %r1519;
	mov.b32 	%r1527, 4;
	// begin inline asm
	{
    .reg .pred p;
    and.b32 %r1525, %r1541, %r1527;    setp.ne.u32 p, %r1525, 0;
    vote.ballot.sync.b32 %r1525, p, 0xffffffff;
    @!p not.b32 %r1525, %r1525;
}

	// end inline asm
	and.b32  	%r1547, %r1525, %r1546;
	mov.b32 	%r1530, 8;
	// begin inline asm
	{
    .reg .pred p;
    and.b32 %r1528, %r1541, %r1530;    setp.ne.u32 p, %r1528, 0;
    vote.ballot.sync.b32 %r1528, p, 0xffffffff;
    @!p not.b32 %r1528, %r1528;
}

	// end inline asm
	and.b32  	%r1548, %r1528, %r1547;
	mov.b32 	%r1533, 16;
	// begin inline asm
	{
    .reg .pred p;
    and.b32 %r1531, %r1541, %r1533;    setp.ne.u32 p, %r1531, 0;
    vote.ballot.sync.b32 %r1531, p, 0xffffffff;
    @!p not.b32 %r1531, %r1531;
}

	// end inline asm
	and.b32  	%r1549, %r1531, %r1548;
	mov.b32 	%r1536, 32;
	// begin inline asm
	{
    .reg .pred p;
    and.b32 %r1534, %r1541, %r1536;    setp.ne.u32 p, %r1534, 0;
    vote.ballot.sync.b32 %r1534, p, 0xffffffff;
    @!p not.b32 %r1534, %r1534;
}

	// end inline asm
	and.b32  	%r1550, %r1534, %r1549;
	mov.b32 	%r1539, 64;
	// begin inline asm
	{
    .reg .pred p;
    and.b32 %r1537, %r1541, %r1539;    setp.ne.u32 p, %r1537, 0;
    vote.ballot.sync.b32 %r1537, p, 0xffffffff;
    @!p not.b32 %r1537, %r1537;
}

	// end inline asm
	and.b32  	%r1551, %r1537, %r1550;
	mov.b32 	%r1542, 128;
	// begin inline asm
	{
    .reg .pred p;
    and.b32 %r1540, %r1541, %r1542;    setp.ne.u32 p, %r1540, 0;
    vote.ballot.sync.b32 %r1540, p, 0xffffffff;
    @!p not.b32 %r1540, %r1540;
}

	// end inline asm
	and.b32  	%r1552, %r1540, %r1551;
	clz.b32 	%r1553, %r1552;
	sub.s32 	%r319, 31, %r1553;
	and.b32  	%r1554, %r878, %r1552;
	popc.b32 	%r320, %r1554;
	setp.ne.s32 	%p137, %r443, %r319;
	mov.b32 	%r2245, 0;
	@%p137 bra 	$L__BB30_213;
	shl.b32 	%r1559, %r1541, 2;
	add.s32 	%r1560, %r219, %r1559;
	atom.shared.add.u32 	%r2245, [%r1560], %r320;
$L__BB30_213:
	setp.gt.u32 	%p138, %r1, 255;
	shfl.sync.idx.b32	%r1561|%p139, %r2245, %r319, 31, -1;
	add.s32 	%r1562, %r320, %r1561;
	bar.sync 	0;
	shl.b32 	%r1563, %r227, 2;
	add.s32 	%r323, %r783, %r1563;
	st.shared.u32 	[%r323+-4], %r2228;
	shl.b32 	%r1565, %r233, 2;
	add.s32 	%r324, %r783, %r1565;
	st.shared.u32 	[%r324+-4], %r2227;
	shl.b32 	%r1566, %r239, 2;
	add.s32 	%r325, %r783, %r1566;
	st.shared.u32 	[%r325+-4], %r2226;
	shl.b32 	%r1567, %r245, 2;
	add.s32 	%r326, %r783, %r1567;
	st.shared.u32 	[%r326+-4], %r2225;
	shl.b32 	%r1568, %r251, 2;
	add.s32 	%r327, %r783, %r1568;
	st.shared.u32 	[%r327+-4], %r2224;
	shl.b32 	%r1569, %r257, 2;
	add.s32 	%r328, %r783, %r1569;
	st.shared.u32 	[%r328+-4], %r2223;
	shl.b32 	%r1570, %r263, 2;
	add.s32 	%r329, %r783, %r1570;
	st.shared.u32 	[%r329+-4], %r2222;
	shl.b32 	%r1571, %r269, 2;
	add.s32 	%r330, %r783, %r1571;
	st.shared.u32 	[%r330+-4], %r2221;
	shl.b32 	%r1572, %r275, 2;
	add.s32 	%r331, %r783, %r1572;
	st.shared.u32 	[%r331+-4], %r2220;
	shl.b32 	%r1573, %r281, 2;
	add.s32 	%r332, %r783, %r1573;
	st.shared.u32 	[%r332+-4], %r2219;
	shl.b32 	%r1574, %r287, 2;
	add.s32 	%r333, %r783, %r1574;
	st.shared.u32 	[%r333+-4], %r2218;
	shl.b32 	%r1575, %r293, 2;
	add.s32 	%r334, %r783, %r1575;
	st.shared.u32 	[%r334+-4], %r2217;
	shl.b32 	%r1576, %r299, 2;
	add.s32 	%r335, %r783, %r1576;
	st.shared.u32 	[%r335+-4], %r2216;
	shl.b32 	%r1577, %r305, 2;
	add.s32 	%r336, %r783, %r1577;
	st.shared.u32 	[%r336+-4], %r2215;
	shl.b32 	%r1578, %r311, 2;
	add.s32 	%r337, %r783, %r1578;
	st.shared.u32 	[%r337+-4], %r2214;
	shl.b32 	%r1579, %r317, 2;
	add.s32 	%r338, %r783, %r1579;
	st.shared.u32 	[%r338+-4], %r2213;
	shl.b32 	%r1580, %r1562, 2;
	add.s32 	%r339, %r783, %r1580;
	st.shared.u32 	[%r339+-4], %r2212;
	shl.b32 	%r1581, %r1, 3;
	add.s32 	%r1582, %r783, %r1581;
	add.s32 	%r340, %r1582, 26112;
	@%p138 bra 	$L__BB30_221;
	ld.param.u64 	%rd437, [_ZN3cub18CUB_300001_SM_10006detail10radix_sort29DeviceRadixSortOnesweepKernelINS1_5radix10policy_hubIiiyE10Policy1000ELNS0_9SortOrderE0EiiyiiNS1_21identity_decomposer_tEEEvPT5_SB_PT3_PKSC_PT1_PKSG_PT2_PKSK_T4_iiT6__param_3];
	cvta.to.global.u64 	%rd93, %rd437;
	shl.b64 	%rd94, %rd9, 3;
	add.s64 	%rd95, %rd93, %rd94;
	ld.global.u64 	%rd96, [%rd95];
	cvt.s64.s32 	%rd97, %r218;
	sub.s64 	%rd456, %rd96, %rd97;
	st.shared.u64 	[%r340], %rd456;
	setp.lt.s32 	%p140, %r3, 1;
	mov.u32 	%r2249, %r2174;
	@%p140 bra 	$L__BB30_220;
	mov.b32 	%r2247, -1;
	mov.u32 	%r2246, %r3;
	mov.u32 	%r2249, %r2174;
$L__BB30_216:
	ld.param.u64 	%rd430, [_ZN3cub18CUB_300001_SM_10006detail10radix_sort29DeviceRadixSortOnesweepKernelINS1_5radix10policy_hubIiiyE10Policy1000ELNS0_9SortOrderE0EiiyiiNS1_21identity_decomposer_tEEEvPT5_SB_PT3_PKSC_PT1_PKSG_PT2_PKSK_T4_iiT6__param_0];
	add.s32 	%r344, %r2246, -1;
	shl.b32 	%r1584, %r344, 8;
	add.s32 	%r1585, %r1584, %r1;
	cvta.to.global.u64 	%rd98, %rd430;
	mul.wide.s32 	%rd99, %r1585, 4;
	add.s64 	%rd19, %rd98, %rd99;
$L__BB30_217:
	membar.cta;
	ld.volatile.global.u32 	%r345, [%rd19];
	setp.eq.s32 	%p141, %r345, 0;
	@%p141 bra 	$L__BB30_217;
	and.b32  	%r1586, %r345, 1073741823;
	add.s32 	%r2249, %r1586, %r2249;
	setp.gt.s32 	%p142, %r345, -1;
	vote.sync.ballot.b32 	%r2247, %p142, %r2247;
	setp.gt.u32 	%p144, %r2246, 1;
	and.pred  	%p145, %p142, %p144;
	mov.u32 	%r2246, %r344;
	@%p145 bra 	$L__BB30_216;
	ld.shared.u64 	%rd456, [%r340];
$L__BB30_220:
	ld.param.u64 	%rd431, [_ZN3cub18CUB_300001_SM_10006detail10radix_sort29DeviceRadixSortOnesweepKernelINS1_5radix10policy_hubIiiyE10Policy1000ELNS0_9SortOrderE0EiiyiiNS1_21identity_decomposer_tEEEvPT5_SB_PT3_PKSC_PT1_PKSG_PT2_PKSK_T4_iiT6__param_0];
	or.b32  	%r1587, %r2249, -2147483648;
	cvta.to.global.u64 	%rd100, %rd431;
	shl.b32 	%r1588, %r3, 8;
	add.s32 	%r1589, %r1588, %r1;
	mul.wide.s32 	%rd101, %r1589, 4;
	add.s64 	%rd102, %rd100, %rd101;
	st.volatile.global.u32 	[%rd102], %r1587;
	sub.s32 	%r1590, %r2249, %r2174;
	cvt.s64.s32 	%rd103, %r1590;
	add.s64 	%rd104, %rd456, %rd103;
	st.shared.u64 	[%r340], %rd104;
$L__BB30_221:
	ld.param.u32 	%r2087, [_ZN3cub18CUB_300001_SM_10006detail10radix_sort29DeviceRadixSortOnesweepKernelINS1_5radix10policy_hubIiiyE10Policy1000ELNS0_9SortOrderE0EiiyiiNS1_21identity_decomposer_tEEEvPT5_SB_PT3_PKSC_PT1_PKSG_PT2_PKSK_T4_iiT6__param_8];
	ld.param.u64 	%rd434, [_ZN3cub18CUB_300001_SM_10006detail10radix_sort29DeviceRadixSortOnesweepKernelINS1_5radix10policy_hubIiiyE10Policy1000ELNS0_9SortOrderE0EiiyiiNS1_21identity_decomposer_tEEEvPT5_SB_PT3_PKSC_PT1_PKSG_PT2_PKSK_T4_iiT6__param_2];
	setp.gt.u32 	%p146, %r1, 255;
	mad.lo.s32 	%r349, %r3, 6528, 6528;
	setp.lt.s32 	%p147, %r349, %r2087;
	setp.eq.s64 	%p148, %rd434, 0;
	or.pred  	%p149, %p148, %p147;
	or.pred  	%p150, %p146, %p149;
	@%p150 bra 	$L__BB30_223;
	ld.param.u64 	%rd435, [_ZN3cub18CUB_300001_SM_10006detail10radix_sort29DeviceRadixSortOnesweepKernelINS1_5radix10policy_hubIiiyE10Policy1000ELNS0_9SortOrderE0EiiyiiNS1_21identity_decomposer_tEEEvPT5_SB_PT3_PKSC_PT1_PKSG_PT2_PKSK_T4_iiT6__param_2];
	ld.shared.u64 	%rd105, [%r340];
	cvt.s64.s32 	%rd106, %r2174;
	cvt.s64.s32 	%rd107, %r218;
	add.s64 	%rd108, %rd107, %rd106;
	add.s64 	%rd109, %rd108, %rd105;
	cvta.to.global.u64 	%rd110, %rd435;
	shl.b64 	%rd111, %rd9, 3;
	add.s64 	%rd112, %rd110, %rd111;
	st.global.u64 	[%rd112], %rd109;
$L__BB30_223:
	ld.param.u32 	%r2088, [_ZN3cub18CUB_300001_SM_10006detail10radix_sort29DeviceRadixSortOnesweepKernelINS1_5radix10policy_hubIiiyE10Policy1000ELNS0_9SortOrderE0EiiyiiNS1_21identity_decomposer_tEEEvPT5_SB_PT3_PKSC_PT1_PKSG_PT2_PKSK_T4_iiT6__param_8];
	ld.param.u64 	%rd438, [_ZN3cub18CUB_300001_SM_10006detail10radix_sort29DeviceRadixSortOnesweepKernelINS1_5radix10policy_hubIiiyE10Policy1000ELNS0_9SortOrderE0EiiyiiNS1_21identity_decomposer_tEEEvPT5_SB_PT3_PKSC_PT1_PKSG_PT2_PKSK_T4_iiT6__param_4];
	cvta.to.global.u64 	%rd22, %rd438;
	shl.b32 	%r1591, %r1, 2;
	add.s32 	%r350, %r783, %r1591;
	setp.gt.s32 	%p151, %r349, %r2088;
	bar.sync 	0;
	@%p151 bra 	$L__BB30_225;
	ld.param.u32 	%r2112, [_ZN3cub18CUB_300001_SM_10006detail10radix_sort29DeviceRadixSortOnesweepKernelINS1_5radix10policy_hubIiiyE10Policy1000ELNS0_9SortOrderE0EiiyiiNS1_21identity_decomposer_tEEEvPT5_SB_PT3_PKSC_PT1_PKSG_PT2_PKSK_T4_iiT6__param_9];
	ld.shared.u32 	%r1593, [%r350];
	shr.u32 	%r1594, %r1593, %r2112;
	and.b32  	%r1595, %r1594, %r221;
	shl.b32 	%r1596, %r1595, 3;
	add.s32 	%r1598, %r783, 26112;
	add.s32 	%r1599, %r1598, %r1596;
	ld.shared.u64 	%rd113, [%r1599];
	add.s64 	%rd114, %rd113, %rd9;
	xor.b32  	%r1600, %r1593, -2147483648;
	shl.b64 	%rd115, %rd114, 2;
	add.s64 	%rd116, %rd22, %rd115;
	st.global.u32 	[%rd116], %r1600;
	bar.warp.sync 	-1;
	ld.shared.u32 	%r1601, [%r350+1536];
	shr.u32 	%r1602, %r1601, %r2112;
	and.b32  	%r1603, %r1602, %r221;
	shl.b32 	%r1604, %r1603, 3;
	add.s32 	%r1605, %r1598, %r1604;
	ld.shared.u64 	%rd117, [%r1605];
	add.s64 	%rd118, %rd117, %rd9;
	xor.b32  	%r1606, %r1601, -2147483648;
	shl.b64 	%rd119, %rd118, 2;
	add.s64 	%rd120, %rd22, %rd119;
	st.global.u32 	[%rd120+1536], %r1606;
	bar.warp.sync 	-1;
	ld.shared.u32 	%r1607, [%r350+3072];
	shr.u32 	%r1608, %r1607, %r2112;
	and.b32  	%r1609, %r1608, %r221;
	shl.b32 	%r1610, %r1609, 3;
	add.s32 	%r1611, %r1598, %r1610;
	ld.shared.u64 	%rd121, [%r1611];
	add.s64 	%rd122, %rd121, %rd9;
	xor.b32  	%r1612, %r1607, -2147483648;
	shl.b64 	%rd123, %rd122, 2;
	add.s64 	%rd124, %rd22, %rd123;
	st.global.u32 	[%rd124+3072], %r1612;
	bar.warp.sync 	-1;
	ld.shared.u32 	%r1613, [%r350+4608];
	shr.u32 	%r1614, %r1613, %r2112;
	and.b32  	%r1615, %r1614, %r221;
	shl.b32 	%r1616, %r1615, 3;
	add.s32 	%r1617, %r1598, %r1616;
	ld.shared.u64 	%rd125, [%r1617];
	add.s64 	%rd126, %rd125, %rd9;
	xor.b32  	%r1618, %r1613, -2147483648;
	shl.b64 	%rd127, %rd126, 2;
	add.s64 	%rd128, %rd22, %rd127;
	st.global.u32 	[%rd128+4608], %r1618;
	bar.warp.sync 	-1;
	ld.shared.u32 	%r1619, [%r350+6144];
	shr.u32 	%r1620, %r1619, %r2112;
	and.b32  	%r1621, %r1620, %r221;
	shl.b32 	%r1622, %r1621, 3;
	add.s32 	%r1623, %r1598, %r1622;
	ld.shared.u64 	%rd129, [%r1623];
	add.s64 	%rd130, %rd129, %rd9;
	xor.b32  	%r1624, %r1619, -2147483648;
	shl.b64 	%rd131, %rd130, 2;
	add.s64 	%rd132, %rd22, %rd131;
	st.global.u32 	[%rd132+6144], %r1624;
	bar.warp.sync 	-1;
	ld.shared.u32 	%r1625, [%r350+7680];
	shr.u32 	%r1626, %r1625, %r2112;
	and.b32  	%r1627, %r1626, %r221;
	shl.b32 	%r1628, %r1627, 3;
	add.s32 	%r1629, %r1598, %r1628;
	ld.shared.u64 	%rd133, [%r1629];
	add.s64 	%rd134, %rd133, %rd9;
	xor.b32  	%r1630, %r1625, -2147483648;
	shl.b64 	%rd135, %rd134, 2;
	add.s64 	%rd136, %rd22, %rd135;
	st.global.u32 	[%rd136+7680], %r1630;
	bar.warp.sync 	-1;
	ld.shared.u32 	%r1631, [%r350+9216];
	shr.u32 	%r1632, %r1631, %r2112;
	and.b32  	%r1633, %r1632, %r221;
	shl.b32 	%r1634, %r1633, 3;
	add.s32 	%r1635, %r1598, %r1634;
	ld.shared.u64 	%rd137, [%r1635];
	add.s64 	%rd138, %rd137, %rd9;
	xor.b32  	%r1636, %r1631, -2147483648;
	shl.b64 	%rd139, %rd138, 2;
	add.s64 	%rd140, %rd22, %rd139;
	st.global.u32 	[%rd140+9216], %r1636;
	bar.warp.sync 	-1;
	ld.shared.u32 	%r1637, [%r350+10752];
	shr.u32 	%r1638, %r1637, %r2112;
	and.b32  	%r1639, %r1638, %r221;
	shl.b32 	%r1640, %r1639, 3;
	add.s32 	%r1641, %r1598, %r1640;
	ld.shared.u64 	%rd141, [%r1641];
	add.s64 	%rd142, %rd141, %rd9;
	xor.b32  	%r1642, %r1637, -2147483648;
	shl.b64 	%rd143, %rd142, 2;
	add.s64 	%rd144, %rd22, %rd143;
	st.global.u32 	[%rd144+10752], %r1642;
	bar.warp.sync 	-1;
	ld.shared.u32 	%r1643, [%r350+12288];
	shr.u32 	%r1644, %r1643, %r2112;
	and.b32  	%r1645, %r1644, %r221;
	shl.b32 	%r1646, %r1645, 3;
	add.s32 	%r1647, %r1598, %r1646;
	ld.shared.u64 	%rd145, [%r1647];
	add.s64 	%rd146, %rd145, %rd9;
	xor.b32  	%r1648, %r1643, -2147483648;
	shl.b64 	%rd147, %rd146, 2;
	add.s64 	%rd148, %rd22, %rd147;
	st.global.u32 	[%rd148+12288], %r1648;
	bar.warp.sync 	-1;
	ld.shared.u32 	%r1649, [%r350+13824];
	shr.u32 	%r1650, %r1649, %r2112;
	and.b32  	%r1651, %r1650, %r221;
	shl.b32 	%r1652, %r1651, 3;
	add.s32 	%r1653, %r1598, %r1652;
	ld.shared.u64 	%rd149, [%r1653];
	add.s64 	%rd150, %rd149, %rd9;
	xor.b32  	%r1654, %r1649, -2147483648;
	shl.b64 	%rd151, %rd150, 2;
	add.s64 	%rd152, %rd22, %rd151;
	st.global.u32 	[%rd152+13824], %r1654;
	bar.warp.sync 	-1;
	ld.shared.u32 	%r1655, [%r350+15360];
	shr.u32 	%r1656, %r1655, %r2112;
	and.b32  	%r1657, %r1656, %r221;
	shl.b32 	%r1658, %r1657, 3;
	add.s32 	%r1659, %r1598, %r1658;
	ld.shared.u64 	%rd153, [%r1659];
	add.s64 	%rd154, %rd153, %rd9;
	xor.b32  	%r1660, %r1655, -2147483648;
	shl.b64 	%rd155, %rd154, 2;
	add.s64 	%rd156, %rd22, %rd155;
	st.global.u32 	[%rd156+15360], %r1660;
	bar.warp.sync 	-1;
	ld.shared.u32 	%r1661, [%r350+16896];
	shr.u32 	%r1662, %r1661, %r2112;
	and.b32  	%r1663, %r1662, %r221;
	shl.b32 	%r1664, %r1663, 3;
	add.s32 	%r1665, %r1598, %r1664;
	ld.shared.u64 	%rd157, [%r1665];
	add.s64 	%rd158, %rd157, %rd9;
	xor.b32  	%r1666, %r1661, -2147483648;
	shl.b64 	%rd159, %rd158, 2;
	add.s64 	%rd160, %rd22, %rd159;
	st.global.u32 	[%rd160+16896], %r1666;
	bar.warp.sync 	-1;
	ld.shared.u32 	%r1667, [%r350+18432];
	shr.u32 	%r1668, %r1667, %r2112;
	and.b32  	%r1669, %r1668, %r221;
	shl.b32 	%r1670, %r1669, 3;
	add.s32 	%r1671, %r1598, %r1670;
	ld.shared.u64 	%rd161, [%r1671];
	add.s64 	%rd162, %rd161, %rd9;
	xor.b32  	%r1672, %r1667, -2147483648;
	shl.b64 	%rd163, %rd162, 2;
	add.s64 	%rd164, %rd22, %rd163;
	st.global.u32 	[%rd164+18432], %r1672;
	bar.warp.sync 	-1;
	ld.shared.u32 	%r1673, [%r350+19968];
	shr.u32 	%r1674, %r1673, %r2112;
	and.b32  	%r1675, %r1674, %r221;
	shl.b32 	%r1676, %r1675, 3;
	add.s32 	%r1677, %r1598, %r1676;
	ld.shared.u64 	%rd165, [%r1677];
	add.s64 	%rd166, %rd165, %rd9;
	xor.b32  	%r1678, %r1673, -2147483648;
	shl.b64 	%rd167, %rd166, 2;
	add.s64 	%rd168, %rd22, %rd167;
	st.global.u32 	[%rd168+19968], %r1678;
	bar.warp.sync 	-1;
	ld.shared.u32 	%r1679, [%r350+21504];
	shr.u32 	%r1680, %r1679, %r2112;
	and.b32  	%r1681, %r1680, %r221;
	shl.b32 	%r1682, %r1681, 3;
	add.s32 	%r1683, %r1598, %r1682;
	ld.shared.u64 	%rd169, [%r1683];
	add.s64 	%rd170, %rd169, %rd9;
	xor.b32  	%r1684, %r1679, -2147483648;
	shl.b64 	%rd171, %rd170, 2;
	add.s64 	%rd172, %rd22, %rd171;
	st.global.u32 	[%rd172+21504], %r1684;
	bar.warp.sync 	-1;
	ld.shared.u32 	%r1685, [%r350+23040];
	shr.u32 	%r1686, %r1685, %r2112;
	and.b32  	%r1687, %r1686, %r221;
	shl.b32 	%r1688, %r1687, 3;
	add.s32 	%r1689, %r1598, %r1688;
	ld.shared.u64 	%rd173, [%r1689];
	add.s64 	%rd174, %rd173, %rd9;
	xor.b32  	%r1690, %r1685, -2147483648;
	shl.b64 	%rd175, %rd174, 2;
	add.s64 	%rd176, %rd22, %rd175;
	st.global.u32 	[%rd176+23040], %r1690;
	bar.warp.sync 	-1;
	ld.shared.u32 	%r1691, [%r350+24576];
	shr.u32 	%r1692, %r1691, %r2112;
	and.b32  	%r1693, %r1692, %r221;
	shl.b32 	%r1694, %r1693, 3;
	add.s32 	%r1695, %r1598, %r1694;
	ld.shared.u64 	%rd177, [%r1695];
	add.s64 	%rd178, %rd177, %rd9;
	xor.b32  	%r1696, %r1691, -2147483648;
	shl.b64 	%rd179, %rd178, 2;
	add.s64 	%rd180, %rd22, %rd179;
	st.global.u32 	[%rd180+24576], %r1696;
	bar.warp.sync 	-1;
	bra.uni 	$L__BB30_260;
$L__BB30_225:
	ld.param.u32 	%r2089, [_ZN3cub18CUB_300001_SM_10006detail10radix_sort29DeviceRadixSortOnesweepKernelINS1_5radix10policy_hubIiiyE10Policy1000ELNS0_9SortOrderE0EiiyiiNS1_21identity_decomposer_tEEEvPT5_SB_PT3_PKSC_PT1_PKSG_PT2_PKSK_T4_iiT6__param_8];
	mad.lo.s32 	%r351, %r3, -6528, %r2089;
	setp.ge.s32 	%p152, %r1, %r351;
	@%p152 bra 	$L__BB30_227;
	ld.param.u32 	%r2113, [_ZN3cub18CUB_300001_SM_10006detail10radix_sort29DeviceRadixSortOnesweepKernelINS1_5radix10policy_hubIiiyE10Policy1000ELNS0_9SortOrderE0EiiyiiNS1_21identity_decomposer_tEEEvPT5_SB_PT3_PKSC_PT1_PKSG_PT2_PKSK_T4_iiT6__param_9];
	ld.shared.u32 	%r1697, [%r350];
	shr.u32 	%r1698, %r1697, %r2113;
	and.b32  	%r1699, %r1698, %r221;
	shl.b32 	%r1700, %r1699, 3;
	add.s32 	%r1702, %r783, %r1700;
	ld.shared.u64 	%rd181, [%r1702+26112];
	xor.b32  	%r1703, %r1697, -2147483648;
	add.s64 	%rd182, %rd181, %rd9;
	shl.b64 	%rd183, %rd182, 2;
	add.s64 	%rd184, %rd22, %rd183;
	st.global.u32 	[%rd184], %r1703;
$L__BB30_227:
	bar.warp.sync 	-1;
	add.s32 	%r1704, %r1, 384;
	setp.ge.s32 	%p153, %r1704, %r351;
	@%p153 bra 	$L__BB30_229;
	ld.param.u32 	%r2114, [_ZN3cub18CUB_300001_SM_10006detail10radix_sort29DeviceRadixSortOnesweepKernelINS1_5radix10policy_hubIiiyE10Policy1000ELNS0_9SortOrderE0EiiyiiNS1_21identity_decomposer_tEEEvPT5_SB_PT3_PKSC_PT1_PKSG_PT2_PKSK_T4_iiT6__param_9];
	ld.shared.u32 	%r1705, [%r350+1536];
	shr.u32 	%r1706, %r1705, %r2114;
	and.b32  	%r1707, %r1706, %r221;
	shl.b32 	%r1708, %r1707, 3;
	add.s32 	%r1710, %r783, %r1708;
	ld.shared.u64 	%rd185, [%r1710+26112];
	xor.b32  	%r1711, %r1705, -2147483648;
	add.s64 	%rd186, %rd185, %rd9;
	shl.b64 	%rd187, %rd186, 2;
	add.s64 	%rd188, %rd22, %rd187;
	st.global.u32 	[%rd188+1536], %r1711;
$L__BB30_229:
	bar.warp.sync 	-1;
	add.s32 	%r1712, %r1, 768;
	setp.ge.s32 	%p154, %r1712, %r351;
	@%p154 bra 	$L__BB30_231;
	ld.param.u32 	%r2115, [_ZN3cub18CUB_300001_SM_10006detail10radix_sort29DeviceRadixSortOnesweepKernelINS1_5radix10policy_hubIiiyE10Policy1000ELNS0_9SortOrderE0EiiyiiNS1_21identity_decomposer_tEEEvPT5_SB_PT3_PKSC_PT1_PKSG_PT2_PKSK_T4_iiT6__param_9];
	ld.shared.u32 	%r1713, [%r350+3072];
	shr.u32 	%r1714, %r1713, %r2115;
	and.b32  	%r1715, %r1714, %r221;
	shl.b32 	%r1716, %r1715, 3;
	add.s32 	%r1718, %r783, %r1716;
	ld.shared.u64 	%rd189, [%r1718+26112];
	xor.b32  	%r1719, %r1713, -2147483648;
	add.s64 	%rd190, %rd189, %rd9;
	shl.b64 	%rd191, %rd190, 2;
	add.s64 	%rd192, %rd22, %rd191;
	st.global.u32 	[%rd192+3072], %r1719;
$L__BB30_231:
	bar.warp.sync 	-1;
	add.s32 	%r1720, %r1, 1152;
	setp.ge.s32 	%p155, %r1720, %r351;
	@%p155 bra 	$L__BB30_233;
	ld.param.u32 	%r2116, [_ZN3cub18CUB_300001_SM_10006detail10radix_sort29DeviceRadixSortOnesweepKernelINS1_5radix10policy_hubIiiyE10Policy1000ELNS0_9SortOrderE0EiiyiiNS1_21identity_decomposer_tEEEvPT5_SB_PT3_PKSC_PT1_PKSG_PT2_PKSK_T4_iiT6__param_9];
	ld.shared.u32 	%r1721, [%r350+4608];
	shr.u32 	%r1722, %r1721, %r2116;
	and.b32  	%r1723, %r1722, %r221;
	shl.b32 	%r1724, %r1723, 3;
	add.s32 	%r1726, %r783, %r1724;
	ld.shared.u64 	%rd193, [%r1726+26112];
	xor.b32  	%r1727, %r1721, -2147483648;
	add.s64 	%rd194, %rd193, %rd9;
	shl.b64 	%rd195, %rd194, 2;
	add.s64 	%rd196, %rd22, %rd195;
	st.global.u32 	[%rd196+4608], %r1727;
$L__BB30_233:
	bar.warp.sync 	-1;
	add.s32 	%r1728, %r1, 1536;
	setp.ge.s32 	%p156, %r1728, %r351;
	@%p156 bra 	$L__BB30_235;
	ld.param.u32 	%r2117, [_ZN3cub18CUB_300001_SM_10006detail10radix_sort29DeviceRadixSortOnesweepKernelINS1_5radix10policy_hubIiiyE10Policy1000ELNS0_9SortOrderE0EiiyiiNS1_21identity_decomposer_tEEEvPT5_SB_PT3_PKSC_PT1_PKSG_PT2_PKSK_T4_iiT6__param_9];
	ld.shared.u32 	%r1729, [%r350+6144];
	shr.u32 	%r1730, %r1729, %r2117;
	and.b32  	%r1731, %r1730, %r221;
	shl.b32 	%r1732, %r1731, 3;
	add.s32 	%r1734, %r783, %r1732;
	ld.shared.u64 	%rd197, [%r1734+26112];
	xor.b32  	%r1735, %r1729, -2147483648;
	add.s64 	%rd198, %rd197, %rd9;
	shl.b64 	%rd199, %rd198, 2;
	add.s64 	%rd200, %rd22, %rd199;
	st.global.u32 	[%rd200+6144], %r1735;
$L__BB30_235:
	bar.warp.sync 	-1;
	add.s32 	%r1736, %r1, 1920;
	setp.ge.s32 	%p157, %r1736, %r351;
	@%p157 bra 	$L__BB30_237;
	ld.param.u32 	%r2118, [_ZN3cub18CUB_300001_SM_10006detail10radix_sort29DeviceRadixSortOnesweepKernelINS1_5radix10policy_hubIiiyE10Policy1000ELNS0_9SortOrderE0EiiyiiNS1_21identity_decomposer_tEEEvPT5_SB_PT3_PKSC_PT1_PKSG_PT2_PKSK_T4_iiT6__param_9];
	ld.shared.u32 	%r1737, [%r350+7680];
	shr.u32 	%r1738, %r1737, %r2118;
	and.b32  	%r1739, %r1738, %r221;
	shl.b32 	%r1740, %r1739, 3;
	add.s32 	%r1742, %r783, %r1740;
	ld.shared.u64 	%rd201, [%r1742+26112];
	xor.b32  	%r1743, %r1737, -2147483648;
	add.s64 	%rd202, %rd201, %rd9;
	shl.b64 	%rd203, %rd202, 2;
	add.s64 	%rd204, %rd22, %rd203;
	st.global.u32 	[%rd204+7680], %r1743;
$L__BB30_237:
	bar.warp.sync 	-1;
	add.s32 	%r1744, %r1, 2304;
	setp.ge.s32 	%p158, %r1744, %r351;
	@%p158 bra 	$L__BB30_239;
	ld.param.u32 	%r2119, [_ZN3cub18CUB_300001_SM_10006detail10radix_sort29DeviceRadixSortOnesweepKernelINS1_5radix10policy_hubIiiyE10Policy1000ELNS0_9SortOrderE0EiiyiiNS1_21identity_decomposer_tEEEvPT5_SB_PT3_PKSC_PT1_PKSG_PT2_PKSK_T4_iiT6__param_9];
	ld.shared.u32 	%r1745, [%r350+9216];
	shr.u32 	%r1746, %r1745, %r2119;
	and.b32  	%r1747, %r1746, %r221;
	shl.b32 	%r1748, %r1747, 3;
	add.s32 	%r1750, %r783, %r1748;
	ld.shared.u64 	%rd205, [%r1750+26112];
	xor.b32  	%r1751, %r1745, -2147483648;
	add.s64 	%rd206, %rd205, %rd9;
	shl.b64 	%rd207, %rd206, 2;
	add.s64 	%rd208, %rd22, %rd207;
	st.global.u32 	[%rd208+9216], %r1751;
$L__BB30_239:
	bar.warp.sync 	-1;
	add.s32 	%r1752, %r1, 2688;
	setp.ge.s32 	%p159, %r1752, %r351;
	@%p159 bra 	$L__BB30_241;
	ld.param.u32 	%r2120, [_ZN3cub18CUB_300001_SM_10006detail10radix_sort29DeviceRadixSortOnesweepKernelINS1_5radix10policy_hubIiiyE10Policy1000ELNS0_9SortOrderE0EiiyiiNS1_21identity_decomposer_tEEEvPT5_SB_PT3_PKSC_PT1_PKSG_PT2_PKSK_T4_iiT6__param_9];
	ld.shared.u32 	%r1753, [%r350+10752];
	shr.u32 	%r1754, %r1753, %r2120;
	and.b32  	%r1755, %r1754, %r221;
	shl.b32 	%r1756, %r1755, 3;
	add.s32 	%r1758, %r783, %r1756;
	ld.shared.u64 	%rd209, [%r1758+26112];
	xor.b32  	%r1759, %r1753, -2147483648;
	add.s64 	%rd210, %rd209, %rd9;
	shl.b64 	%rd211, %rd210, 2;
	add.s64 	%rd212, %rd22, %rd211;
	st.global.u32 	[%rd212+10752], %r1759;
$L__BB30_241:
	bar.warp.sync 	-1;
	or.b32  	%r1760, %r1, 3072;
	setp.ge.s32 	%p160, %r1760, %r351;
	@%p160 bra 	$L__BB30_243;
	ld.param.u32 	%r2121, [_ZN3cub18CUB_300001_SM_10006detail10radix_sort29DeviceRadixSortOnesweepKernelINS1_5radix10policy_hubIiiyE10Policy1000ELNS0_9SortOrderE0EiiyiiNS1_21identity_decomposer_tEEEvPT5_SB_PT3_PKSC_PT1_PKSG_PT2_PKSK_T4_iiT6__param_9];
	ld.shared.u32 	%r1761, [%r350+12288];
	shr.u32 	%r1762, %r1761, %r2121;
	and.b32  	%r1763, %r1762, %r221;
	shl.b32 	%r1764, %r1763, 3;
	add.s32 	%r1766, %r783, %r1764;
	ld.shared.u64 	%rd213, [%r1766+26112];
	xor.b32  	%r1767, %r1761, -2147483648;
	add.s64 	%rd214, %rd213, %rd9;
	shl.b64 	%rd215, %rd214, 2;
	add.s64 	%rd216, %rd22, %rd215;
	st.global.u32 	[%rd216+12288], %r1767;
$L__BB30_243:
	bar.warp.sync 	-1;
	add.s32 	%r1768, %r1, 3456;
	setp.ge.s32 	%p161, %r1768, %r351;
	@%p161 bra 	$L__BB30_245;
	ld.param.u32 	%r2122, [_ZN3cub18CUB_300001_SM_10006detail10radix_sort29DeviceRadixSortOnesweepKernelINS1_5radix10policy_hubIiiyE10Policy1000ELNS0_9SortOrderE0EiiyiiNS1_21identity_decomposer_tEEEvPT5_SB_PT3_PKSC_PT1_PKSG_PT2_PKSK_T4_iiT6__param_9];
	ld.shared.u32 	%r1769, [%r350+13824];
	shr.u32 	%r1770, %r1769, %r2122;
	and.b32  	%r1771, %r1770, %r221;
	shl.b32 	%r1772, %r1771, 3;
	add.s32 	%r1774, %r783, %r1772;
	ld.shared.u64 	%rd217, [%r1774+26112];
	xor.b32  	%r1775, %r1769, -2147483648;
	add.s64 	%rd218, %rd217, %rd9;
	shl.b64 	%rd219, %rd218, 2;
	add.s64 	%rd220, %rd22, %rd219;
	st.global.u32 	[%rd220+13824], %r1775;
$L__BB30_245:
	bar.warp.sync 	-1;
	add.s32 	%r1776, %r1, 3840;
	setp.ge.s32 	%p162, %r1776, %r351;
	@%p162 bra 	$L__BB30_247;
	ld.param.u32 	%r2123, [_ZN3cub18CUB_300001_SM_10006detail10radix_sort29DeviceRadixSortOnesweepKernelINS1_5radix10policy_hubIiiyE10Policy1000ELNS0_9SortOrderE0EiiyiiNS1_21identity_decomposer_tEEEvPT5_SB_PT3_PKSC_PT1_PKSG_PT2_PKSK_T4_iiT6__param_9];
	ld.shared.u32 	%r1777, [%r350+15360];
	shr.u32 	%r1778, %r1777, %r2123;
	and.b32  	%r1779, %r1778, %r221;
	shl.b32 	%r1780, %r1779, 3;
	add.s32 	%r1782, %r783, %r1780;
	ld.shared.u64 	%rd221, [%r1782+26112];
	xor.b32  	%r1783, %r1777, -2147483648;
	add.s64 	%rd222, %rd221, %rd9;
	shl.b64 	%rd223, %rd222, 2;
	add.s64 	%rd224, %rd22, %rd223;
	st.global.u32 	[%rd224+15360], %r1783;
$L__BB30_247:
	bar.warp.sync 	-1;
	add.s32 	%r1784, %r1, 4224;
	setp.ge.s32 	%p163, %r1784, %r351;
	@%p163 bra 	$L__BB30_249;
	ld.param.u32 	%r2124, [_ZN3cub18CUB_300001_SM_10006detail10radix_sort29DeviceRadixSortOnesweepKernelINS1_5radix10policy_hubIiiyE10Policy1000ELNS0_9SortOrderE0EiiyiiNS1_21identity_decomposer_tEEEvPT5_SB_PT3_PKSC_PT1_PKSG_PT2_PKSK_T4_iiT6__param_9];
	ld.shared.u32 	%r1785, [%r350+16896];
	shr.u32 	%r1786, %r1785, %r2124;
	and.b32  	%r1787, %r1786, %r221;
	shl.b32 	%r1788, %r1787, 3;
	add.s32 	%r1790, %r783, %r1788;
	ld.shared.u64 	%rd225, [%r1790+26112];
	xor.b32  	%r1791, %r1785, -2147483648;
	add.s64 	%rd226, %rd225, %rd9;
	shl.b64 	%rd227, %rd226, 2;
	add.s64 	%rd228, %rd22, %rd227;
	st.global.u32 	[%rd228+16896], %r1791;
$L__BB30_249:
	bar.warp.sync 	-1;
	add.s32 	%r1792, %r1, 4608;
	setp.ge.s32 	%p164, %r1792, %r351;
	@%p164 bra 	$L__BB30_251;
	ld.param.u32 	%r2125, [_ZN3cub18CUB_300001_SM_10006detail10radix_sort29DeviceRadixSortOnesweepKernelINS1_5radix10policy_hubIiiyE10Policy1000ELNS0_9SortOrderE0EiiyiiNS1_21identity_decomposer_tEEEvPT5_SB_PT3_PKSC_PT1_PKSG_PT2_PKSK_T4_iiT6__param_9];
	ld.shared.u32 	%r1793, [%r350+18432];
	shr.u32 	%r1794, %r1793, %r2125;
	and.b32  	%r1795, %r1794, %r221;
	shl.b32 	%r1796, %r1795, 3;
	add.s32 	%r1798, %r783, %r1796;
	ld.shared.u64 	%rd229, [%r1798+26112];
	xor.b32  	%r1799, %r1793, -2147483648;
	add.s64 	%rd230, %rd229, %rd9;
	shl.b64 	%rd231, %rd230, 2;
	add.s64 	%rd232, %rd22, %rd231;
	st.global.u32 	[%rd232+18432], %r1799;
$L__BB30_251:
	bar.warp.sync 	-1;
	add.s32 	%r1800, %r1, 4992;
	setp.ge.s32 	%p165, %r1800, %r351;
	@%p165 bra 	$L__BB30_253;
	ld.param.u32 	%r2126, [_ZN3cub18CUB_300001_SM_10006detail10radix_sort29DeviceRadixSortOnesweepKernelINS1_5radix10policy_hubIiiyE10Policy1000ELNS0_9SortOrderE0EiiyiiNS1_21identity_decomposer_tEEEvPT5_SB_PT3_PKSC_PT1_PKSG_PT2_PKSK_T4_iiT6__param_9];
	ld.shared.u32 	%r1801, [%r350+19968];
	shr.u32 	%r1802, %r1801, %r2126;
	and.b32  	%r1803, %r1802, %r221;
	shl.b32 	%r1804, %r1803, 3;
	add.s32 	%r1806, %r783, %r1804;
	ld.shared.u64 	%rd233, [%r1806+26112];
	xor.b32  	%r1807, %r1801, -2147483648;
	add.s64 	%rd234, %rd233, %rd9;
	shl.b64 	%rd235, %rd234, 2;
	add.s64 	%rd236, %rd22, %rd235;
	st.global.u32 	[%rd236+19968], %r1807;
$L__BB30_253:
	bar.warp.sync 	-1;
	add.s32 	%r1808, %r1, 5376;
	setp.ge.s32 	%p166, %r1808, %r351;
	@%p166 bra 	$L__BB30_255;
	ld.param.u32 	%r2127, [_ZN3cub18CUB_300001_SM_10006detail10radix_sort29DeviceRadixSortOnesweepKernelINS1_5radix10policy_hubIiiyE10Policy1000ELNS0_9SortOrderE0EiiyiiNS1_21identity_decomposer_tEEEvPT5_SB_PT3_PKSC_PT1_PKSG_PT2_PKSK_T4_iiT6__param_9];
	ld.shared.u32 	%r1809, [%r350+21504];
	shr.u32 	%r1810, %r1809, %r2127;
	and.b32  	%r1811, %r1810, %r221;
	shl.b32 	%r1812, %r1811, 3;
	add.s32 	%r1814, %r783, %r1812;
	ld.shared.u64 	%rd237, [%r1814+26112];
	xor.b32  	%r1815, %r1809, -2147483648;
	add.s64 	%rd238, %rd237, %rd9;
	shl.b64 	%rd239, %rd238, 2;
	add.s64 	%rd240, %rd22, %rd239;
	st.global.u32 	[%rd240+21504], %r1815;
$L__BB30_255:
	bar.warp.sync 	-1;
	add.s32 	%r1816, %r1, 5760;
	setp.ge.s32 	%p167, %r1816, %r351;
	@%p167 bra 	$L__BB30_257;
	ld.param.u32 	%r2128, [_ZN3cub18CUB_300001_SM_10006detail10radix_sort29DeviceRadixSortOnesweepKernelINS1_5radix10policy_hubIiiyE10Policy1000ELNS0_9SortOrderE0EiiyiiNS1_21identity_decomposer_tEEEvPT5_SB_PT3_PKSC_PT1_PKSG_PT2_PKSK_T4_iiT6__param_9];
	ld.shared.u32 	%r1817, [%r350+23040];
	shr.u32 	%r1818, %r1817, %r2128;
	and.b32  	%r1819, %r1818, %r221;
	shl.b32 	%r1820, %r1819, 3;
	add.s32 	%r1822, %r783, %r1820;
	ld.shared.u64 	%rd241, [%r1822+26112];
	xor.b32  	%r1823, %r1817, -2147483648;
	add.s64 	%rd242, %rd241, %rd9;
	shl.b64 	%rd243, %rd242, 2;
	add.s64 	%rd244, %rd22, %rd243;
	st.global.u32 	[%rd244+23040], %r1823;
$L__BB30_257:
	bar.warp.sync 	-1;
	or.b32  	%r1824, %r1, 6144;
	setp.ge.s32 	%p168, %r1824, %r351;
	@%p168 bra 	$L__BB30_259;
	ld.param.u32 	%r2129, [_ZN3cub18CUB_300001_SM_10006detail10radix_sort29DeviceRadixSortOnesweepKernelINS1_5radix10policy_hubIiiyE10Policy1000ELNS0_9SortOrderE0EiiyiiNS1_21identity_decomposer_tEEEvPT5_SB_PT3_PKSC_PT1_PKSG_PT2_PKSK_T4_iiT6__param_9];
	ld.shared.u32 	%r1825, [%r350+24576];
	shr.u32 	%r1826, %r1825, %r2129;
	and.b32  	%r1827, %r1826, %r221;
	shl.b32 	%r1828, %r1827, 3;
	add.s32 	%r1830, %r783, %r1828;
	ld.shared.u64 	%rd245, [%r1830+26112];
	xor.b32  	%r1831, %r1825, -2147483648;
	add.s64 	%rd246, %rd245, %rd9;
	shl.b64 	%rd247, %rd246, 2;
	add.s64 	%rd248, %rd22, %rd247;
	st.global.u32 	[%rd248+24576], %r1831;
$L__BB30_259:
	bar.warp.sync 	-1;
$L__BB30_260:
	ld.param.u32 	%r2130, [_ZN3cub18CUB_300001_SM_10006detail10radix_sort29DeviceRadixSortOnesweepKernelINS1_5radix10policy_hubIiiyE10Policy1000ELNS0_9SortOrderE0EiiyiiNS1_21identity_decomposer_tEEEvPT5_SB_PT3_PKSC_PT1_PKSG_PT2_PKSK_T4_iiT6__param_9];
	ld.param.u32 	%r2090, [_ZN3cub18CUB_300001_SM_10006detail10radix_sort29DeviceRadixSortOnesweepKernelINS1_5radix10policy_hubIiiyE10Policy1000ELNS0_9SortOrderE0EiiyiiNS1_21identity_decomposer_tEEEvPT5_SB_PT3_PKSC_PT1_PKSG_PT2_PKSK_T4_iiT6__param_8];
	setp.gt.s32 	%p169, %r349, %r2090;
	ld.shared.u32 	%r1832, [%r350];
	shr.u32 	%r1833, %r1832, %r2130;
	and.b32  	%r352, %r1833, %r221;
	ld.shared.u32 	%r1834, [%r350+1536];
	shr.u32 	%r1835, %r1834, %r2130;
	and.b32  	%r353, %r1835, %r221;
	ld.shared.u32 	%r1836, [%r350+3072];
	shr.u32 	%r1837, %r1836, %r2130;
	and.b32  	%r354, %r1837, %r221;
	ld.shared.u32 	%r1838, [%r350+4608];
	shr.u32 	%r1839, %r1838, %r2130;
	and.b32  	%r355, %r1839, %r221;
	ld.shared.u32 	%r1840, [%r350+6144];
	shr.u32 	%r1841, %r1840, %r2130;
	and.b32  	%r356, %r1841, %r221;
	ld.shared.u32 	%r1842, [%r350+7680];
	shr.u32 	%r1843, %r1842, %r2130;
	and.b32  	%r357, %r1843, %r221;
	ld.shared.u32 	%r1844, [%r350+9216];
	shr.u32 	%r1845, %r1844, %r2130;
	and.b32  	%r358, %r1845, %r221;
	ld.shared.u32 	%r1846, [%r350+10752];
	shr.u32 	%r1847, %r1846, %r2130;
	and.b32  	%r359, %r1847, %r221;
	ld.shared.u32 	%r1848, [%r350+12288];
	shr.u32 	%r1849, %r1848, %r2130;
	and.b32  	%r360, %r1849, %r221;
	ld.shared.u32 	%r1850, [%r350+13824];
	shr.u32 	%r1851, %r1850, %r2130;
	and.b32  	%r361, %r1851, %r221;
	ld.shared.u32 	%r1852, [%r350+15360];
	shr.u32 	%r1853, %r1852, %r2130;
	and.b32  	%r362, %r1853, %r221;
	ld.shared.u32 	%r1854, [%r350+16896];
	shr.u32 	%r1855, %r1854, %r2130;
	and.b32  	%r363, %r1855, %r221;
	ld.shared.u32 	%r1856, [%r350+18432];
	shr.u32 	%r1857, %r1856, %r2130;
	and.b32  	%r364, %r1857, %r221;
	ld.shared.u32 	%r1858, [%r350+19968];
	shr.u32 	%r1859, %r1858, %r2130;
	and.b32  	%r365, %r1859, %r221;
	ld.shared.u32 	%r1860, [%r350+21504];
	shr.u32 	%r1861, %r1860, %r2130;
	and.b32  	%r366, %r1861, %r221;
	ld.shared.u32 	%r1862, [%r350+23040];
	shr.u32 	%r1863, %r1862, %r2130;
	and.b32  	%r367, %r1863, %r221;
	ld.shared.u32 	%r1864, [%r350+24576];
	shr.u32 	%r1865, %r1864, %r2130;
	and.b32  	%r368, %r1865, %r221;
	@%p169 bra 	$L__BB30_262;
	ld.param.u64 	%rd443, [_ZN3cub18CUB_300001_SM_10006detail10radix_sort29DeviceRadixSortOnesweepKernelINS1_5radix10policy_hubIiiyE10Policy1000ELNS0_9SortOrderE0EiiyiiNS1_21identity_decomposer_tEEEvPT5_SB_PT3_PKSC_PT1_PKSG_PT2_PKSK_T4_iiT6__param_7];
	cvta.to.global.u64 	%rd249, %rd443;
	and.b32  	%r1869, %r1, 31;
	or.b32  	%r1870, %r647, %r1869;
	cvt.u64.u32 	%rd250, %r1870;
	mul.lo.s32 	%r1871, %r3, 6528;
	cvt.s64.s32 	%rd251, %r1871;
	add.s64 	%rd252, %rd250, %rd251;
	shl.b64 	%rd253, %rd252, 2;
	add.s64 	%rd254, %rd249, %rd253;
	ld.global.u32 	%r2266, [%rd254];
	ld.global.u32 	%r2267, [%rd254+128];
	ld.global.u32 	%r2268, [%rd254+256];
	ld.global.u32 	%r2269, [%rd254+384];
	ld.global.u32 	%r2270, [%rd254+512];
	ld.global.u32 	%r2271, [%rd254+640];
	ld.global.u32 	%r2272, [%rd254+768];
	ld.global.u32 	%r2273, [%rd254+896];
	ld.global.u32 	%r2274, [%rd254+1024];
	ld.global.u32 	%r2275, [%rd254+1152];
	ld.global.u32 	%r2276, [%rd254+1280];
	ld.global.u32 	%r2277, [%rd254+1408];
	ld.global.u32 	%r2278, [%rd254+1536];
	ld.global.u32 	%r2279, [%rd254+1664];
	ld.global.u32 	%r2280, [%rd254+1792];
	ld.global.u32 	%r2281, [%rd254+1920];
	ld.global.u32 	%r2282, [%rd254+2048];
	bra.uni 	$L__BB30_296;
$L__BB30_262:
	ld.param.u32 	%r2091, [_ZN3cub18CUB_300001_SM_10006detail10radix_sort29DeviceRadixSortOnesweepKernelINS1_5radix10policy_hubIiiyE10Policy1000ELNS0_9SortOrderE0EiiyiiNS1_21identity_decomposer_tEEEvPT5_SB_PT3_PKSC_PT1_PKSG_PT2_PKSK_T4_iiT6__param_8];
	ld.param.u64 	%rd444, [_ZN3cub18CUB_300001_SM_10006detail10radix_sort29DeviceRadixSortOnesweepKernelINS1_5radix10policy_hubIiiyE10Policy1000ELNS0_9SortOrderE0EiiyiiNS1_21identity_decomposer_tEEEvPT5_SB_PT3_PKSC_PT1_PKSG_PT2_PKSK_T4_iiT6__param_7];
	cvta.to.global.u64 	%rd255, %rd444;
	add.s64 	%rd23, %rd255, %rd63;
	cvt.u32.u64 	%r1874, %rd7;
	sub.s32 	%r386, %r2091, %r649;
	setp.ge.s32 	%p170, %r1874, %r386;
	@%p170 bra 	$L__BB30_264;
	ld.global.u32 	%r2266, [%rd23];
$L__BB30_264:
	add.s32 	%r1877, %r1874, 32;
	setp.ge.s32 	%p171, %r1877, %r386;
	@%p171 bra 	$L__BB30_266;
	ld.global.u32 	%r2267, [%rd23+128];
$L__BB30_266:
	add.s32 	%r1880, %r1874, 64;
	setp.ge.s32 	%p172, %r1880, %r386;
	@%p172 bra 	$L__BB30_268;
	ld.global.u32 	%r2268, [%rd23+256];
$L__BB30_268:
	add.s32 	%r1883, %r1874, 96;
	setp.ge.s32 	%p173, %r1883, %r386;
	@%p173 bra 	$L__BB30_270;
	ld.global.u32 	%r2269, [%rd23+384];
$L__BB30_270:
	add.s32 	%r1886, %r1874, 128;
	setp.ge.s32 	%p174, %r1886, %r386;
	@%p174 bra 	$L__BB30_272;
	ld.global.u32 	%r2270, [%rd23+512];
$L__BB30_272:
	add.s32 	%r1889, %r1874, 160;
	setp.ge.s32 	%p175, %r1889, %r386;
	@%p175 bra 	$L__BB30_274;
	ld.global.u32 	%r2271, [%rd23+640];
$L__BB30_274:
	add.s32 	%r1892, %r1874, 192;
	setp.ge.s32 	%p176, %r1892, %r386;
	@%p176 bra 	$L__BB30_276;
	ld.global.u32 	%r2272, [%rd23+768];
$L__BB30_276:
	add.s32 	%r1895, %r1874, 224;
	setp.ge.s32 	%p177, %r1895, %r386;
	@%p177 bra 	$L__BB30_278;
	ld.param.u64 	%rd445, [_ZN3cub18CUB_300001_SM_10006detail10radix_sort29DeviceRadixSortOnesweepKernelINS1_5radix10policy_hubIiiyE10Policy1000ELNS0_9SortOrderE0EiiyiiNS1_21identity_decomposer_tEEEvPT5_SB_PT3_PKSC_PT1_PKSG_PT2_PKSK_T4_iiT6__param_7];
	cvta.to.global.u64 	%rd259, %rd445;
	cvt.s64.s32 	%rd260, %r649;
	add.s64 	%rd261, %rd7, %rd260;
	shl.b64 	%rd262, %rd261, 2;
	add.s64 	%rd263, %rd259, %rd262;
	ld.global.u32 	%r2273, [%rd263+896];
$L__BB30_278:
	add.s32 	%r1899, %r1874, 256;
	setp.ge.s32 	%p178, %r1899, %r386;
	@%p178 bra 	$L__BB30_280;
	ld.param.u64 	%rd446, [_ZN3cub18CUB_300001_SM_10006detail10radix_sort29DeviceRadixSortOnesweepKernelINS1_5radix10policy_hubIiiyE10Policy1000ELNS0_9SortOrderE0EiiyiiNS1_21identity_decomposer_tEEEvPT5_SB_PT3_PKSC_PT1_PKSG_PT2_PKSK_T4_iiT6__param_7];
	cvta.to.global.u64 	%rd264, %rd446;
	cvt.s64.s32 	%rd265, %r649;
	add.s64 	%rd266, %rd7, %rd265;
	shl.b64 	%rd267, %rd266, 2;
	add.s64 	%rd268, %rd264, %rd267;
	ld.global.u32 	%r2274, [%rd268+1024];
$L__BB30_280:
	add.s32 	%r1903, %r1874, 288;
	setp.ge.s32 	%p179, %r1903, %r386;
	@%p179 bra 	$L__BB30_282;
	ld.param.u64 	%rd447, [_ZN3cub18CUB_300001_SM_10006detail10radix_sort29DeviceRadixSortOnesweepKernelINS1_5radix10policy_hubIiiyE10Policy1000ELNS0_9SortOrderE0EiiyiiNS1_21identity_decomposer_tEEEvPT5_SB_PT3_PKSC_PT1_PKSG_PT2_PKSK_T4_iiT6__param_7];
	cvta.to.global.u64 	%rd269, %rd447;
	cvt.s64.s32 	%rd270, %r649;
	add.s64 	%rd271, %rd7, %rd270;
	shl.b64 	%rd272, %rd271, 2;
	add.s64 	%rd273, %rd269, %rd272;
	ld.global.u32 	%r2275, [%rd273+1152];
$L__BB30_282:
	add.s32 	%r1907, %r1874, 320;
	setp.ge.s32 	%p180, %r1907, %r386;
	@%p180 bra 	$L__BB30_284;
	ld.param.u64 	%rd448, [_ZN3cub18CUB_300001_SM_10006detail10radix_sort29DeviceRadixSortOnesweepKernelINS1_5radix10policy_hubIiiyE10Policy1000ELNS0_9SortOrderE0EiiyiiNS1_21identity_decomposer_tEEEvPT5_SB_PT3_PKSC_PT1_PKSG_PT2_PKSK_T4_iiT6__param_7];
	cvta.to.global.u64 	%rd274, %rd448;
	cvt.s64.s32 	%rd275, %r649;
	add.s64 	%rd276, %rd7, %rd275;
	shl.b64 	%rd277, %rd276, 2;
	add.s64 	%rd278, %rd274, %rd277;
	ld.global.u32 	%r2276, [%rd278+1280];
$L__BB30_284:
	add.s32 	%r1911, %r1874, 352;
	setp.ge.s32 	%p181, %r1911, %r386;
	@%p181 bra 	$L__BB30_286;
	ld.param.u64 	%rd449, [_ZN3cub18CUB_300001_SM_10006detail10radix_sort29DeviceRadixSortOnesweepKernelINS1_5radix10policy_hubIiiyE10Policy1000ELNS0_9SortOrderE0EiiyiiNS1_21identity_decomposer_tEEEvPT5_SB_PT3_PKSC_PT1_PKSG_PT2_PKSK_T4_iiT6__param_7];
	cvta.to.global.u64 	%rd279, %rd449;
	mul.lo.s32 	%r1912, %r3, 6528;
	cvt.s64.s32 	%rd280, %r1912;
	add.s64 	%rd281, %rd7, %rd280;
	shl.b64 	%rd282, %rd281, 2;
	add.s64 	%rd283, %rd279, %rd282;
	ld.global.u32 	%r2277, [%rd283+1408];
$L__BB30_286:
	add.s32 	%r1915, %r1874, 384;
	setp.ge.s32 	%p182, %r1915, %r386;
	@%p182 bra 	$L__BB30_288;
	ld.param.u64 	%rd450, [_ZN3cub18CUB_300001_SM_10006detail10radix_sort29DeviceRadixSortOnesweepKernelINS1_5radix10policy_hubIiiyE10Policy1000ELNS0_9SortOrderE0EiiyiiNS1_21identity_decomposer_tEEEvPT5_SB_PT3_PKSC_PT1_PKSG_PT2_PKSK_T4_iiT6__param_7];
	cvta.to.global.u64 	%rd284, %rd450;
	mul.lo.s32 	%r1916, %r3, 6528;
	cvt.s64.s32 	%rd285, %r1916;
	add.s64 	%rd286, %rd7, %rd285;
	shl.b64 	%rd287, %rd286, 2;
	add.s64 	%rd288, %rd284, %rd287;
	ld.global.u32 	%r2278, [%rd288+1536];
$L__BB30_288:
	cvt.u32.u64 	%r1918, %rd7;
	add.s32 	%r1919, %r1918, 416;
	setp.ge.s32 	%p183, %r1919, %r386;
	@%p183 bra 	$L__BB30_290;
	ld.param.u64 	%rd451, [_ZN3cub18CUB_300001_SM_10006detail10radix_sort29DeviceRadixSortOnesweepKernelINS1_5radix10policy_hubIiiyE10Policy1000ELNS0_9SortOrderE0EiiyiiNS1_21identity_decomposer_tEEEvPT5_SB_PT3_PKSC_PT1_PKSG_PT2_PKSK_T4_iiT6__param_7];
	cvta.to.global.u64 	%rd289, %rd451;
	mul.lo.s32 	%r1920, %r3, 6528;
	cvt.s64.s32 	%rd290, %r1920;
	add.s64 	%rd291, %rd7, %rd290;
	shl.b64 	%rd292, %rd291, 2;
	add.s64 	%rd293, %rd289, %rd292;
	ld.global.u32 	%r2279, [%rd293+1664];
$L__BB30_290:
	cvt.u32.u64 	%r1922, %rd7;
	add.s32 	%r1923, %r1922, 448;
	setp.ge.s32 	%p184, %r1923, %r386;
	@%p184 bra 	$L__BB30_292;
	ld.param.u64 	%rd452, [_ZN3cub18CUB_300001_SM_10006detail10radix_sort29DeviceRadixSortOnesweepKernelINS1_5radix10policy_hubIiiyE10Policy1000ELNS0_9SortOrderE0EiiyiiNS1_21identity_decomposer_tEEEvPT5_SB_PT3_PKSC_PT1_PKSG_PT2_PKSK_T4_iiT6__param_7];
	cvta.to.global.u64 	%rd294, %rd452;
	mul.lo.s32 	%r1924, %r3, 6528;
	cvt.s64.s32 	%rd295, %r1924;
	add.s64 	%rd296, %rd7, %rd295;
	shl.b64 	%rd297, %rd296, 2;
	add.s64 	%rd298, %rd294, %rd297;
	ld.global.u32 	%r2280, [%rd298+1792];
$L__BB30_292:
	cvt.u32.u64 	%r1926, %rd7;
	add.s32 	%r1927, %r1926, 480;
	setp.ge.s32 	%p185, %r1927, %r386;
	@%p185 bra 	$L__BB30_294;
	ld.param.u64 	%rd453, [_ZN3cub18CUB_300001_SM_10006detail10radix_sort29DeviceRadixSortOnesweepKernelINS1_5radix10policy_hubIiiyE10Policy1000ELNS0_9SortOrderE0EiiyiiNS1_21identity_decomposer_tEEEvPT5_SB_PT3_PKSC_PT1_PKSG_PT2_PKSK_T4_iiT6__param_7];
	cvta.to.global.u64 	%rd299, %rd453;
	mul.lo.s32 	%r1928, %r3, 6528;
	cvt.s64.s32 	%rd300, %r1928;
	add.s64 	%rd301, %rd7, %rd300;
	shl.b64 	%rd302, %rd301, 2;
	add.s64 	%rd303, %rd299, %rd302;
	ld.global.u32 	%r2281, [%rd303+1920];
$L__BB30_294:
	cvt.u32.u64 	%r1930, %rd7;
	add.s32 	%r1931, %r1930, 512;
	setp.ge.s32 	%p186, %r1931, %r386;
	@%p186 bra 	$L__BB30_296;
	ld.param.u64 	%rd454, [_ZN3cub18CUB_300001_SM_10006detail10radix_sort29DeviceRadixSortOnesweepKernelINS1_5radix10policy_hubIiiyE10Policy1000ELNS0_9SortOrderE0EiiyiiNS1_21identity_decomposer_tEEEvPT5_SB_PT3_PKSC_PT1_PKSG_PT2_PKSK_T4_iiT6__param_7];
	cvta.to.global.u64 	%rd304, %rd454;
	mov.u32 	%r1932, %tid.x;
	and.b32  	%r1933, %r1932, 992;
	mul.lo.s32 	%r1934, %r1933, 17;
	and.b32  	%r1935, %r1932, 31;
	or.b32  	%r1936, %r1934, %r1935;
	cvt.u64.u32 	%rd305, %r1936;
	mul.lo.s32 	%r1937, %r3, 6528;
	cvt.s64.s32 	%rd306, %r1937;
	add.s64 	%rd307, %rd305, %rd306;
	shl.b64 	%rd308, %rd307, 2;
	add.s64 	%rd309, %rd304, %rd308;
	ld.global.u32 	%r2282, [%rd309+2048];
$L__BB30_296:
	ld.param.u32 	%r2092, [_ZN3cub18CUB_300001_SM_10006detail10radix_sort29DeviceRadixSortOnesweepKernelINS1_5radix10policy_hubIiiyE10Policy1000ELNS0_9SortOrderE0EiiyiiNS1_21identity_decomposer_tEEEvPT5_SB_PT3_PKSC_PT1_PKSG_PT2_PKSK_T4_iiT6__param_8];
	ld.param.u64 	%rd441, [_ZN3cub18CUB_300001_SM_10006detail10radix_sort29DeviceRadixSortOnesweepKernelINS1_5radix10policy_hubIiiyE10Policy1000ELNS0_9SortOrderE0EiiyiiNS1_21identity_decomposer_tEEEvPT5_SB_PT3_PKSC_PT1_PKSG_PT2_PKSK_T4_iiT6__param_6];
	cvta.to.global.u64 	%rd24, %rd441;
	mov.u32 	%r437, %tid.x;
	cvt.u64.u32 	%rd25, %r437;
	shl.b32 	%r1938, %r437, 2;
	mov.u32 	%r1939, _ZZN3cub18CUB_300001_SM_10006detail10radix_sort29DeviceRadixSortOnesweepKernelINS1_5radix10policy_hubIiiyE10Policy1000ELNS0_9SortOrderE0EiiyiiNS1_21identity_decomposer_tEEEvPT5_SB_PT3_PKSC_PT1_PKSG_PT2_PKSK_T4_iiT6_E1s;
	add.s32 	%r438, %r1939, %r1938;
	mad.lo.s32 	%r1940, %r3, 6528, 6528;
	setp.gt.s32 	%p187, %r1940, %r2092;
	bar.sync 	0;
	st.shared.u32 	[%r323+-4], %r2266;
	st.shared.u32 	[%r324+-4], %r2267;
	st.shared.u32 	[%r325+-4], %r2268;
	st.shared.u32 	[%r326+-4], %r2269;
	st.shared.u32 	[%r327+-4], %r2270;
	st.shared.u32 	[%r328+-4], %r2271;
	st.shared.u32 	[%r329+-4], %r2272;
	st.shared.u32 	[%r330+-4], %r2273;
	st.shared.u32 	[%r331+-4], %r2274;
	st.shared.u32 	[%r332+-4], %r2275;
	st.shared.u32 	[%r333+-4], %r2276;
	st.shared.u32 	[%r334+-4], %r2277;
	st.shared.u32 	[%r335+-4], %r2278;
	st.shared.u32 	[%r336+-4], %r2279;
	st.shared.u32 	[%r337+-4], %r2280;
	st.shared.u32 	[%r338+-4], %r2281;
	st.shared.u32 	[%r339+-4], %r2282;
	bar.sync 	0;
	@%p187 bra 	$L__BB30_298;
	ld.shared.u32 	%r1941, [%r438];
	shl.b32 	%r1942, %r352, 3;
	add.s32 	%r1944, %r1939, 26112;
	add.s32 	%r1945, %r1944, %r1942;
	ld.shared.u64 	%rd310, [%r1945];
	add.s64 	%rd311, %rd310, %rd25;
	shl.b64 	%rd312, %rd311, 2;
	add.s64 	%rd313, %rd24, %rd312;
	st.global.u32 	[%rd313], %r1941;
	bar.warp.sync 	-1;
	ld.shared.u32 	%r1946, [%r438+1536];
	shl.b32 	%r1947, %r353, 3;
	add.s32 	%r1948, %r1944, %r1947;
	ld.shared.u64 	%rd314, [%r1948];
	add.s64 	%rd315, %rd314, %rd25;
	shl.b64 	%rd316, %rd315, 2;
	add.s64 	%rd317, %rd24, %rd316;
	st.global.u32 	[%rd317+1536], %r1946;
	bar.warp.sync 	-1;
	ld.shared.u32 	%r1949, [%r438+3072];
	shl.b32 	%r1950, %r354, 3;
	add.s32 	%r1951, %r1944, %r1950;
	ld.shared.u64 	%rd318, [%r1951];
	add.s64 	%rd319, %rd318, %rd25;
	shl.b64 	%rd320, %rd319, 2;
	add.s64 	%rd321, %rd24, %rd320;
	st.global.u32 	[%rd321+3072], %r1949;
	bar.warp.sync 	-1;
	ld.shared.u32 	%r1952, [%r438+4608];
	shl.b32 	%r1953, %r355, 3;
	add.s32 	%r1954, %r1944, %r1953;
	ld.shared.u64 	%rd322, [%r1954];
	add.s64 	%rd323, %rd322, %rd25;
	shl.b64 	%rd324, %rd323, 2;
	add.s64 	%rd325, %rd24, %rd324;
	st.global.u32 	[%rd325+4608], %r1952;
	bar.warp.sync 	-1;
	ld.shared.u32 	%r1955, [%r438+6144];
	shl.b32 	%r1956, %r356, 3;
	add.s32 	%r1957, %r1944, %r1956;
	ld.shared.u64 	%rd326, [%r1957];
	add.s64 	%rd327, %rd326, %rd25;
	shl.b64 	%rd328, %rd327, 2;
	add.s64 	%rd329, %rd24, %rd328;
	st.global.u32 	[%rd329+6144], %r1955;
	bar.warp.sync 	-1;
	ld.shared.u32 	%r1958, [%r438+7680];
	shl.b32 	%r1959, %r357, 3;
	add.s32 	%r1960, %r1944, %r1959;
	ld.shared.u64 	%rd330, [%r1960];
	add.s64 	%rd331, %rd330, %rd25;
	shl.b64 	%rd332, %rd331, 2;
	add.s64 	%rd333, %rd24, %rd332;
	st.global.u32 	[%rd333+7680], %r1958;
	bar.warp.sync 	-1;
	ld.shared.u32 	%r1961, [%r438+9216];
	shl.b32 	%r1962, %r358, 3;
	add.s32 	%r1963, %r1944, %r1962;
	ld.shared.u64 	%rd334, [%r1963];
	add.s64 	%rd335, %rd334, %rd25;
	shl.b64 	%rd336, %rd335, 2;
	add.s64 	%rd337, %rd24, %rd336;
	st.global.u32 	[%rd337+9216], %r1961;
	bar.warp.sync 	-1;
	ld.shared.u32 	%r1964, [%r438+10752];
	shl.b32 	%r1965, %r359, 3;
	add.s32 	%r1966, %r1944, %r1965;
	ld.shared.u64 	%rd338, [%r1966];
	add.s64 	%rd339, %rd338, %rd25;
	shl.b64 	%rd340, %rd339, 2;
	add.s64 	%rd341, %rd24, %rd340;
	st.global.u32 	[%rd341+10752], %r1964;
	bar.warp.sync 	-1;
	ld.shared.u32 	%r1967, [%r438+12288];
	shl.b32 	%r1968, %r360, 3;
	add.s32 	%r1969, %r1944, %r1968;
	ld.shared.u64 	%rd342, [%r1969];
	add.s64 	%rd343, %rd342, %rd25;
	shl.b64 	%rd344, %rd343, 2;
	add.s64 	%rd345, %rd24, %rd344;
	st.global.u32 	[%rd345+12288], %r1967;
	bar.warp.sync 	-1;
	ld.shared.u32 	%r1970, [%r438+13824];
	shl.b32 	%r1971, %r361, 3;
	add.s32 	%r1972, %r1944, %r1971;
	ld.shared.u64 	%rd346, [%r1972];
	add.s64 	%rd347, %rd346, %rd25;
	shl.b64 	%rd348, %rd347, 2;
	add.s64 	%rd349, %rd24, %rd348;
	st.global.u32 	[%rd349+13824], %r1970;
	bar.warp.sync 	-1;
	ld.shared.u32 	%r1973, [%r438+15360];
	shl.b32 	%r1974, %r362, 3;
	add.s32 	%r1975, %r1944, %r1974;
	ld.shared.u64 	%rd350, [%r1975];
	add.s64 	%rd351, %rd350, %rd25;
	shl.b64 	%rd352, %rd351, 2;
	add.s64 	%rd353, %rd24, %rd352;
	st.global.u32 	[%rd353+15360], %r1973;
	bar.warp.sync 	-1;
	ld.shared.u32 	%r1976, [%r438+16896];
	shl.b32 	%r1977, %r363, 3;
	add.s32 	%r1978, %r1944, %r1977;
	ld.shared.u64 	%rd354, [%r1978];
	add.s64 	%rd355, %rd354, %rd25;
	shl.b64 	%rd356, %rd355, 2;
	add.s64 	%rd357, %rd24, %rd356;
	st.global.u32 	[%rd357+16896], %r1976;
	bar.warp.sync 	-1;
	ld.shared.u32 	%r1979, [%r438+18432];
	shl.b32 	%r1980, %r364, 3;
	add.s32 	%r1981, %r1944, %r1980;
	ld.shared.u64 	%rd358, [%r1981];
	add.s64 	%rd359, %rd358, %rd25;
	shl.b64 	%rd360, %rd359, 2;
	add.s64 	%rd361, %rd24, %rd360;
	st.global.u32 	[%rd361+18432], %r1979;
	bar.warp.sync 	-1;
	ld.shared.u32 	%r1982, [%r438+19968];
	shl.b32 	%r1983, %r365, 3;
	add.s32 	%r1984, %r1944, %r1983;
	ld.shared.u64 	%rd362, [%r1984];
	add.s64 	%rd363, %rd362, %rd25;
	shl.b64 	%rd364, %rd363, 2;
	add.s64 	%rd365, %rd24, %rd364;
	st.global.u32 	[%rd365+19968], %r1982;
	bar.warp.sync 	-1;
	ld.shared.u32 	%r1985, [%r438+21504];
	shl.b32 	%r1986, %r366, 3;
	add.s32 	%r1987, %r1944, %r1986;
	ld.shared.u64 	%rd366, [%r1987];
	add.s64 	%rd367, %rd366, %rd25;
	shl.b64 	%rd368, %rd367, 2;
	add.s64 	%rd369, %rd24, %rd368;
	st.global.u32 	[%rd369+21504], %r1985;
	bar.warp.sync 	-1;
	ld.shared.u32 	%r1988, [%r438+23040];
	shl.b32 	%r1989, %r367, 3;
	add.s32 	%r1990, %r1944, %r1989;
	ld.shared.u64 	%rd370, [%r1990];
	add.s64 	%rd371, %rd370, %rd25;
	shl.b64 	%rd372, %rd371, 2;
	add.s64 	%rd373, %rd24, %rd372;
	st.global.u32 	[%rd373+23040], %r1988;
	bar.warp.sync 	-1;
	ld.shared.u32 	%r1991, [%r438+24576];
	shl.b32 	%r1992, %r368, 3;
	add.s32 	%r1993, %r1944, %r1992;
	ld.shared.u64 	%rd374, [%r1993];
	add.s64 	%rd375, %rd374, %rd25;
	shl.b64 	%rd376, %rd375, 2;
	add.s64 	%rd377, %rd24, %rd376;
	st.global.u32 	[%rd377+24576], %r1991;
	bar.warp.sync 	-1;
	bra.uni 	$L__BB30_333;
$L__BB30_298:
	ld.param.u32 	%r2093, [_ZN3cub18CUB_300001_SM_10006detail10radix_sort29DeviceRadixSortOnesweepKernelINS1_5radix10policy_hubIiiyE10Policy1000ELNS0_9SortOrderE0EiiyiiNS1_21identity_decomposer_tEEEvPT5_SB_PT3_PKSC_PT1_PKSG_PT2_PKSK_T4_iiT6__param_8];
	mad.lo.s32 	%r439, %r3, -6528, %r2093;
	shl.b32 	%r1994, %r352, 3;
	add.s32 	%r1996, %r1939, %r1994;
	ld.shared.u64 	%rd26, [%r1996+26112];
	setp.ge.s32 	%p188, %r437, %r439;
	@%p188 bra 	$L__BB30_300;
	ld.shared.u32 	%r1997, [%r438];
	add.s64 	%rd378, %rd26, %rd25;
	shl.b64 	%rd379, %rd378, 2;
	add.s64 	%rd380, %rd24, %rd379;
	st.global.u32 	[%rd380], %r1997;
$L__BB30_300:
	bar.warp.sync 	-1;
	shl.b32 	%r1998, %r353, 3;
	add.s32 	%r2000, %r1939, %r1998;
	ld.shared.u64 	%rd27, [%r2000+26112];
	add.s32 	%r2001, %r437, 384;
	setp.ge.s32 	%p189, %r2001, %r439;
	@%p189 bra 	$L__BB30_302;
	ld.shared.u32 	%r2002, [%r438+1536];
	add.s64 	%rd381, %rd27, %rd25;
	shl.b64 	%rd382, %rd381, 2;
	add.s64 	%rd383, %rd24, %rd382;
	st.global.u32 	[%rd383+1536], %r2002;
$L__BB30_302:
	bar.warp.sync 	-1;
	shl.b32 	%r2003, %r354, 3;
	add.s32 	%r2005, %r1939, %r2003;
	ld.shared.u64 	%rd28, [%r2005+26112];
	add.s32 	%r2006, %r437, 768;
	setp.ge.s32 	%p190, %r2006, %r439;
	@%p190 bra 	$L__BB30_304;
	ld.shared.u32 	%r2007, [%r438+3072];
	add.s64 	%rd384, %rd28, %rd25;
	shl.b64 	%rd385, %rd384, 2;
	add.s64 	%rd386, %rd24, %rd385;
	st.global.u32 	[%rd386+3072], %r2007;
$L__BB30_304:
	bar.warp.sync 	-1;
	shl.b32 	%r2008, %r355, 3;
	add.s32 	%r2010, %r1939, %r2008;
	ld.shared.u64 	%rd29, [%r2010+26112];
	add.s32 	%r2011, %r437, 1152;
	setp.ge.s32 	%p191, %r2011, %r439;
	@%p191 bra 	$L__BB30_306;
	ld.shared.u32 	%r2012, [%r438+4608];
	add.s64 	%rd387, %rd29, %rd25;
	shl.b64 	%rd388, %rd387, 2;
	add.s64 	%rd389, %rd24, %rd388;
	st.global.u32 	[%rd389+4608], %r2012;
$L__BB30_306:
	bar.warp.sync 	-1;
	shl.b32 	%r2013, %r356, 3;
	add.s32 	%r2015, %r1939, %r2013;
	ld.shared.u64 	%rd30, [%r2015+26112];
	add.s32 	%r2016, %r437, 1536;
	setp.ge.s32 	%p192, %r2016, %r439;
	@%p192 bra 	$L__BB30_308;
	ld.shared.u32 	%r2017, [%r438+6144];
	add.s64 	%rd390, %rd30, %rd25;
	shl.b64 	%rd391, %rd390, 2;
	add.s64 	%rd392, %rd24, %rd391;
	st.global.u32 	[%rd392+6144], %r2017;
$L__BB30_308:
	bar.warp.sync 	-1;
	shl.b32 	%r2018, %r357, 3;
	add.s32 	%r2020, %r1939, %r2018;
	ld.shared.u64 	%rd31, [%r2020+26112];
	add.s32 	%r2021, %r437, 1920;
	setp.ge.s32 	%p193, %r2021, %r439;
	@%p193 bra 	$L__BB30_310;
	ld.shared.u32 	%r2022, [%r438+7680];
	add.s64 	%rd393, %rd31, %rd25;
	shl.b64 	%rd394, %rd393, 2;
	add.s64 	%rd395, %rd24, %rd394;
	st.global.u32 	[%rd395+7680], %r2022;
$L__BB30_310:
	bar.warp.sync 	-1;
	shl.b32 	%r2023, %r358, 3;
	add.s32 	%r2025, %r1939, %r2023;
	ld.shared.u64 	%rd32, [%r2025+26112];
	add.s32 	%r2026, %r437, 2304;
	setp.ge.s32 	%p194, %r2026, %r439;
	@%p194 bra 	$L__BB30_312;
	ld.shared.u32 	%r2027, [%r438+9216];
	add.s64 	%rd396, %rd32, %rd25;
	shl.b64 	%rd397, %rd396, 2;
	add.s64 	%rd398, %rd24, %rd397;
	st.global.u32 	[%rd398+9216], %r2027;
$L__BB30_312:
	bar.warp.sync 	-1;
	shl.b32 	%r2028, %r359, 3;
	add.s32 	%r2030, %r1939, %r2028;
	ld.shared.u64 	%rd33, [%r2030+26112];
	add.s32 	%r2031, %r437, 2688;
	setp.ge.s32 	%p195, %r2031, %r439;
	@%p195 bra 	$L__BB30_314;
	ld.shared.u32 	%r2032, [%r438+10752];
	add.s64 	%rd399, %rd33, %rd25;
	shl.b64 	%rd400, %rd399, 2;
	add.s64 	%rd401, %rd24, %rd400;
	st.global.u32 	[%rd401+10752], %r2032;
$L__BB30_314:
	bar.warp.sync 	-1;
	shl.b32 	%r2033, %r360, 3;
	add.s32 	%r2035, %r1939, %r2033;
	ld.shared.u64 	%rd34, [%r2035+26112];
	or.b32  	%r2036, %r437, 3072;
	setp.ge.s32 	%p196, %r2036, %r439;
	@%p196 bra 	$L__BB30_316;
	ld.shared.u32 	%r2037, [%r438+12288];
	add.s64 	%rd402, %rd34, %rd25;
	shl.b64 	%rd403, %rd402, 2;
	add.s64 	%rd404, %rd24, %rd403;
	st.global.u32 	[%rd404+12288], %r2037;
$L__BB30_316:
	bar.warp.sync 	-1;
	shl.b32 	%r2038, %r361, 3;
	add.s32 	%r2040, %r1939, %r2038;
	ld.shared.u64 	%rd35, [%r2040+26112];
	add.s32 	%r2041, %r437, 3456;
	setp.ge.s32 	%p197, %r2041, %r439;
	@%p197 bra 	$L__BB30_318;
	ld.shared.u32 	%r2042, [%r438+13824];
	add.s64 	%rd405, %rd35, %rd25;
	shl.b64 	%rd406, %rd405, 2;
	add.s64 	%rd407, %rd24, %rd406;
	st.global.u32 	[%rd407+13824], %r2042;
$L__BB30_318:
	bar.warp.sync 	-1;
	shl.b32 	%r2043, %r362, 3;
	add.s32 	%r2045, %r1939, %r2043;
	ld.shared.u64 	%rd36, [%r2045+26112];
	add.s32 	%r2046, %r437, 3840;
	setp.ge.s32 	%p198, %r2046, %r439;
	@%p198 bra 	$L__BB30_320;
	ld.shared.u32 	%r2047, [%r438+15360];
	add.s64 	%rd408, %rd36, %rd25;
	shl.b64 	%rd409, %rd408, 2;
	add.s64 	%rd410, %rd24, %rd409;
	st.global.u32 	[%rd410+15360], %r2047;
$L__BB30_320:
	bar.warp.sync 	-1;
	shl.b32 	%r2048, %r363, 3;
	add.s32 	%r2050, %r1939, %r2048;
	ld.shared.u64 	%rd37, [%r2050+26112];
	add.s32 	%r2051, %r437, 4224;
	setp.ge.s32 	%p199, %r2051, %r439;
	@%p199 bra 	$L__BB30_322;
	ld.shared.u32 	%r2052, [%r438+16896];
	add.s64 	%rd411, %rd37, %rd25;
	shl.b64 	%rd412, %rd411, 2;
	add.s64 	%rd413, %rd24, %rd412;
	st.global.u32 	[%rd413+16896], %r2052;
$L__BB30_322:
	bar.warp.sync 	-1;
	shl.b32 	%r2053, %r364, 3;
	add.s32 	%r2055, %r1939, %r2053;
	ld.shared.u64 	%rd38, [%r2055+26112];
	add.s32 	%r2056, %r437, 4608;
	setp.ge.s32 	%p200, %r2056, %r439;
	@%p200 bra 	$L__BB30_324;
	ld.shared.u32 	%r2057, [%r438+18432];
	add.s64 	%rd414, %rd38, %rd25;
	shl.b64 	%rd415, %rd414, 2;
	add.s64 	%rd416, %rd24, %rd415;
	st.global.u32 	[%rd416+18432], %r2057;
$L__BB30_324:
	bar.warp.sync 	-1;
	shl.b32 	%r2058, %r365, 3;
	add.s32 	%r2060, %r1939, %r2058;
	ld.shared.u64 	%rd39, [%r2060+26112];
	add.s32 	%r2061, %r437, 4992;
	setp.ge.s32 	%p201, %r2061, %r439;
	@%p201 bra 	$L__BB30_326;
	ld.shared.u32 	%r2062, [%r438+19968];
	add.s64 	%rd417, %rd39, %rd25;
	shl.b64 	%rd418, %rd417, 2;
	add.s64 	%rd419, %rd24, %rd418;
	st.global.u32 	[%rd419+19968], %r2062;
$L__BB30_326:
	bar.warp.sync 	-1;
	shl.b32 	%r2063, %r366, 3;
	add.s32 	%r2065, %r1939, %r2063;
	ld.shared.u64 	%rd40, [%r2065+26112];
	add.s32 	%r2066, %r437, 5376;
	setp.ge.s32 	%p202, %r2066, %r439;
	@%p202 bra 	$L__BB30_328;
	ld.shared.u32 	%r2067, [%r438+21504];
	add.s64 	%rd420, %rd40, %rd25;
	shl.b64 	%rd421, %rd420, 2;
	add.s64 	%rd422, %rd24, %rd421;
	st.global.u32 	[%rd422+21504], %r2067;
$L__BB30_328:
	bar.warp.sync 	-1;
	shl.b32 	%r2068, %r367, 3;
	add.s32 	%r2070, %r1939, %r2068;
	ld.shared.u64 	%rd41, [%r2070+26112];
	add.s32 	%r2071, %r437, 5760;
	setp.ge.s32 	%p203, %r2071, %r439;
	@%p203 bra 	$L__BB30_330;
	ld.shared.u32 	%r2072, [%r438+23040];
	add.s64 	%rd423, %rd41, %rd25;
	shl.b64 	%rd424, %rd423, 2;
	add.s64 	%rd425, %rd24, %rd424;
	st.global.u32 	[%rd425+23040], %r2072;
$L__BB30_330:
	bar.warp.sync 	-1;
	shl.b32 	%r2073, %r368, 3;
	add.s32 	%r2075, %r1939, %r2073;
	ld.shared.u64 	%rd426, [%r2075+26112];
	add.s64 	%rd42, %rd426, %rd25;
	or.b32  	%r2076, %r437, 6144;
	setp.ge.s32 	%p204, %r2076, %r439;
	@%p204 bra 	$L__BB30_332;
	ld.shared.u32 	%r2077, [%r438+24576];
	shl.b64 	%rd427, %rd42, 2;
	add.s64 	%rd428, %rd24, %rd427;
	st.global.u32 	[%rd428+24576], %r2077;
$L__BB30_332:
	bar.warp.sync 	-1;
$L__BB30_333:
	ret;

}
	// .globl	_ZN3cub18CUB_300001_SM_10006detail10radix_sort31DeviceRadixSortSingleTileKernelINS1_5radix10policy_hubIiiyE10Policy1000ELNS0_9SortOrderE1EiiyNS1_21identity_decomposer_tEEEvPKT1_PSA_PKT2_PSE_T3_iiT4_
.visible .entry _ZN3cub18CUB_300001_SM_10006detail10radix_sort31DeviceRadixSortSingleTileKernelINS1_5radix10policy_hubIiiyE10Policy1000ELNS0_9SortOrderE1EiiyNS1_21identity_decomposer_tEEEvPKT1_PSA_PKT2_PSE_T3_iiT4_(
	.param .u64 .ptr .align 1 _ZN3cub18CUB_300001_SM_10006detail10radix_sort31DeviceRadixSortSingleTileKernelINS1_5radix10policy_hubIiiyE10Policy1000ELNS0_9SortOrderE1EiiyNS1_21identity_decomposer_tEEEvPKT1_PSA_PKT2_PSE_T3_iiT4__param_0,
	.param .u64 .ptr .align 1 _ZN3cub18CUB_300001_SM_10006detail10radix_sort31DeviceRadixSortSingleTileKernelINS1_5radix10policy_hubIiiyE10Policy1000ELNS0_9SortOrderE1EiiyNS1_21identity_decomposer_tEEEvPKT1_PSA_PKT2_PSE_T3_iiT4__param_1,
	.param .u64 .ptr .align 1 _ZN3cub18CUB_300001_SM_10006detail10radix_sort31DeviceRadixSortSingleTileKernelINS1_5radix10policy_hubIiiyE10Policy1000ELNS0_9SortOrderE1EiiyNS1_21identity_decomposer_tEEEvPKT1_PSA_PKT2_PSE_T3_iiT4__param_2,
	.param .u64 .ptr .align 1 _ZN3cub18CUB_300001_SM_10006detail10radix_sort31DeviceRadixSortSingleTileKernelINS1_5radix10policy_hubIiiyE10Policy1000ELNS0_9SortOrderE1EiiyNS1_21identity_decomposer_tEEEvPKT1_PSA_PKT2_PSE_T3_iiT4__param_3,
	.param .u64 _ZN3cub18CUB_300001_SM_10006detail10radix_sort31DeviceRadixSortSingleTileKernelINS1_5radix10policy_hubIiiyE10Policy1000ELNS0_9SortOrderE1EiiyNS1_21identity_decomposer_tEEEvPKT1_PSA_PKT2_PSE_T3_iiT4__param_4,
	.param .u32 _ZN3cub18CUB_300001_SM_10006detail10radix_sort31DeviceRadixSortSingleTileKernelINS1_5radix10policy_hubIiiyE10Policy1000ELNS0_9SortOrderE1EiiyNS1_21identity_decomposer_tEEEvPKT1_PSA_PKT2_PSE_T3_iiT4__param_5,
	.param .u32 _ZN3cub18CUB_300001_SM_10006detail10radix_sort31DeviceRadixSortSingleTileKernelINS1_5radix10policy_hubIiiyE10Policy1000ELNS0_9SortOrderE1EiiyNS1_21identity_decomposer_tEEEvPKT1_PSA_PKT2_PSE_T3_iiT4__param_6,
	.param .align 1 .b8 _ZN3cub18CUB_300001_SM_10006detail10radix_sort31DeviceRadixSortSingleTileKernelINS1_5radix10policy_hubIiiyE10Policy1000ELNS0_9SortOrderE1EiiyNS1_21identity_decomposer_tEEEvPKT1_PSA_PKT2_PSE_T3_iiT4__param_7[1]
)
.maxntid 256
.minnctapersm 1
{
	.reg .pred 	%p<73>;
	.reg .b16 	%rs<39>;
	.reg .b32 	%r<919>;
	.reg .b64 	%rd<37>;
	// demoted variable
	.shared .align 16 .b8 _ZZN3cub18CUB_300001_SM_10006detail10radix_sort31DeviceRadixSortSingleTileKernelINS1_5radix10policy_hubIiiyE10Policy1000ELNS0_9SortOrderE1EiiyNS1_21identity_decomposer_tEEEvPKT1_PSA_PKT2_PSE_T3_iiT4_E12temp_storage[33856];
	ld.param.u64 	%rd10, [_ZN3cub18CUB_300001_SM_10006detail10radix_sort31DeviceRadixSortSingleTileKernelINS1_5radix10policy_hubIiiyE10Policy1000ELNS0_9SortOrderE1EiiyNS1_21identity_decomposer_tEEEvPKT1_PSA_PKT2_PSE_T3_iiT4__param_0];
	ld.param.u64 	%rd6, [_ZN3cub18CUB_300001_SM_10006detail10radix_sort31DeviceRadixSortSingleTileKernelINS1_5radix10policy_hubIiiyE10Policy1000ELNS0_9SortOrderE1EiiyNS1_21identity_decomposer_tEEEvPKT1_PSA_PKT2_PSE_T3_iiT4__param_1];
	ld.param.u64 	%rd7, [_ZN3cub18CUB_300001_SM_10006detail10radix_sort31DeviceRadixSortSingleTileKernelINS1_5radix10policy_hubIiiyE10Policy1000ELNS0_9SortOrderE1EiiyNS1_21identity_decomposer_tEEEvPKT1_PSA_PKT2_PSE_T3_iiT4__param_2];
	ld.param.u64 	%rd8, [_ZN3cub18CUB_300001_SM_10006detail10radix_sort31DeviceRadixSortSingleTileKernelINS1_5radix10policy_hubIiiyE10Policy1000ELNS0_9SortOrderE1EiiyNS1_21identity_decomposer_tEEEvPKT1_PSA_PKT2_PSE_T3_iiT4__param_3];
	ld.param.u64 	%rd9, [_ZN3cub18CUB_300001_SM_10006detail10radix_sort31DeviceRadixSortSingleTileKernelINS1_5radix10policy_hubIiiyE10Policy1000ELNS0_9SortOrderE1EiiyNS1_21identity_decomposer_tEEEvPKT1_PSA_PKT2_PSE_T3_iiT4__param_4];
	ld.param.u32 	%r303, [_ZN3cub18CUB_300001_SM_10006detail10radix_sort31DeviceRadixSortSingleTileKernelINS1_5radix10policy_hubIiiyE10Policy1000ELNS0_9SortOrderE1EiiyNS1_21identity_decomposer_tEEEvPKT1_PSA_PKT2_PSE_T3_iiT4__param_5];
	ld.param.u32 	%r304, [_ZN3cub18CUB_300001_SM_10006detail10radix_sort31DeviceRadixSortSingleTileKernelINS1_5radix10policy_hubIiiyE10Policy1000ELNS0_9SortOrderE1EiiyNS1_21identity_decomposer_tEEEvPKT1_PSA_PKT2_PSE_T3_iiT4__param_6];
	cvta.to.global.u64 	%rd11, %rd10;
	cvt.u32.u64 	%r1, %rd9;
	mov.u32 	%r2, %tid.x;
	mul.lo.s32 	%r3, %r2, 19;
	setp.ge.s32 	%p1, %r3, %r1;
	mul.wide.u32 	%rd12, %r3, 4;
	add.s64 	%rd1, %rd11, %rd12;
	mov.b32 	%r897, 0;
	@%p1 bra 	$L__BB31_2;
	ld.global.u32 	%r306, [%rd1];
	xor.b32  	%r897, %r306, -2147483648;
$L__BB31_2:
	add.s32 	%r6, %r3, 1;
	setp.ge.s32 	%p2, %r6, %r1;
	mov.b32 	%r896, 0;
	@%p2 bra 	$L__BB31_4;
	ld.global.u32 	%r308, [%rd1+4];
	xor.b32  	%r896, %r308, -2147483648;
$L__BB31_4:
	add.s32 	%r9, %r3, 2;
	setp.ge.s32 	%p3, %r9, %r1;
	mov.b32 	%r895, 0;
	@%p3 bra 	$L__BB31_6;
	ld.global.u32 	%r310, [%rd1+8];
	xor.b32  	%r895, %r310, -2147483648;
$L__BB31_6:
	add.s32 	%r12, %r3, 3;
	setp.ge.s32 	%p4, %r12, %r1;
	mov.b32 	%r894, 0;
	@%p4 bra 	$L__BB31_8;
	ld.global.u32 	%r312, [%rd1+12];
	xor.b32  	%r894, %r312, -2147483648;
$L__BB31_8:
	add.s32 	%r15, %r3, 4;
	setp.ge.s32 	%p5, %r15, %r1;
	mov.b32 	%r893, 0;
	@%p5 bra 	$L__BB31_10;
	ld.global.u32 	%r314, [%rd1+16];
	xor.b32  	%r893, %r314, -2147483648;
$L__BB31_10:
	add.s32 	%r18, %r3, 5;
	setp.ge.s32 	%p6, %r18, %r1;
	mov.b32 	%r892, 0;
	@%p6 bra 	$L__BB31_12;
	ld.global.u32 	%r316, [%rd1+20];
	xor.b32  	%r892, %r316, -2147483648;
$L__BB31_12:
	add.s32 	%r21, %r3, 6;
	setp.ge.s32 	%p7, %r21, %r1;
	mov.b32 	%r891, 0;
	@%p7 bra 	$L__BB31_14;
	ld.global.u32 	%r318, [%rd1+24];
	xor.b32  	%r891, %r318, -2147483648;
$L__BB31_14:
	add.s32 	%r24, %r3, 7;
	setp.ge.s32 	%p8, %r24, %r1;
	mov.b32 	%r890, 0;
	@%p8 bra 	$L__BB31_16;
	ld.global.u32 	%r320, [%rd1+28];
	xor.b32  	%r890, %r320, -2147483648;
$L__BB31_16:
	add.s32 	%r27, %r3, 8;
	setp.ge.s32 	%p9, %r27, %r1;
	mov.b32 	%r889, 0;
	@%p9 bra 	$L__BB31_18;
	ld.global.u32 	%r322, [%rd1+32];
	xor.b32  	%r889, %r322, -2147483648;
$L__BB31_18:
	add.s32 	%r30, %r3, 9;
	setp.ge.s32 	%p10, %r30, %r1;
	mov.b32 	%r888, 0;
	@%p10 bra 	$L__BB31_20;
	ld.global.u32 	%r324, [%rd1+36];
	xor.b32  	%r888, %r324, -2147483648;
$L__BB31_20:
	add.s32 	%r33, %r3, 10;
	setp.ge.s32 	%p11, %r33, %r1;
	mov.b32 	%r887, 0;
	@%p11 bra 	$L__BB31_22;
	ld.global.u32 	%r326, [%rd1+40];
	xor.b32  	%r887, %r326, -2147483648;
$L__BB31_22:
	add.s32 	%r36, %r3, 11;
	setp.ge.s32 	%p12, %r36, %r1;
	mov.b32 	%r886, 0;
	@%p12 bra 	$L__BB31_24;
	ld.global.u32 	%r328, [%rd1+44];
	xor.b32  	%r886, %r328, -2147483648;
$L__BB31_24:
	add.s32 	%r39, %r3, 12;
	setp.ge.s32 	%p13, %r39, %r1;
	mov.b32 	%r885, 0;
	@%p13 bra 	$L__BB31_26;
	ld.global.u32 	%r330, [%rd1+48];
	xor.b32  	%r885, %r330, -2147483648;
$L__BB31_26:
	add.s32 	%r42, %r3, 13;
	setp.ge.s32 	%p14, %r42, %r1;
	mov.b32 	%r884, 0;
	@%p14 bra 	$L__BB31_28;
	ld.global.u32 	%r332, [%rd1+52];
	xor.b32  	%r884, %r332, -2147483648;
$L__BB31_28:
	add.s32 	%r45, %r3, 14;
	setp.ge.s32 	%p15, %r45, %r1;
	mov.b32 	%r883, 0;
	@%p15 bra 	$L__BB31_30;
	ld.global.u32 	%r334, [%rd1+56];
	xor.b32  	%r883, %r334, -2147483648;
$L__BB31_30:
	add.s32 	%r48, %r3, 15;
	setp.ge.s32 	%p16, %r48, %r1;
	mov.b32 	%r882, 0;
	@%p16 bra 	$L__BB31_32;
	ld.global.u32 	%r336, [%rd1+60];
	xor.b32  	%r882, %r336, -2147483648;
$L__BB31_32:
	add.s32 	%r51, %r3, 16;
	setp.ge.s32 	%p17, %r51, %r1;
	mov.b32 	%r881, 0;
	@%p17 bra 	$L__BB31_34;
	ld.global.u32 	%r338, [%rd1+64];
	xor.b32  	%r881, %r338, -2147483648;
$L__BB31_34:
	add.s32 	%r54, %r3, 17;
	setp.ge.s32 	%p18, %r54, %r1;
	mov.b32 	%r880, 0;
	@%p18 bra 	$L__BB31_36;
	ld.global.u32 	%r340, [%rd1+68];
	xor.b32  	%r880, %r340, -2147483648;
$L__BB31_36:
	add.s32 	%r57, %r3, 18;
	setp.ge.s32 	%p19, %r57, %r1;
	mov.b32 	%r879, 0;
	@%p19 bra 	$L__BB31_38;
	ld.global.u32 	%r342, [%rd1+72];
	xor.b32  	%r879, %r342, -2147483648;
$L__BB31_38:
	bar.sync 	0;
	mov.b64 	{%r344, %r345}, %rd9;
	shfl.sync.idx.b32	%r60|%p20, %r344, 0, 31, -1;
	shfl.sync.idx.b32	%r346|%p21, %r345, 0, 31, -1;
	mov.b64 	%rd2, {%r60, %r346};
	setp.ge.s32 	%p22, %r3, %r60;
	cvta.to.global.u64 	%rd13, %rd7;
	add.s64 	%rd3, %rd13, %rd12;
	@%p22 bra 	$L__BB31_40;
	ld.global.u32 	%r916, [%rd3];
$L__BB31_40:
	setp.ge.s32 	%p23, %r6, %r60;
	@%p23 bra 	$L__BB31_42;
	ld.global.u32 	%r915, [%rd3+4];
$L__BB31_42:
	setp.ge.s32 	%p24, %r9, %r60;
	@%p24 bra 	$L__BB31_44;
	ld.global.u32 	%r914, [%rd3+8];
$L__BB31_44:
	setp.ge.s32 	%p25, %r12, %r60;
	@%p25 bra 	$L__BB31_46;
	ld.global.u32 	%r913, [%rd3+12];
$L__BB31_46:
	setp.ge.s32 	%p26, %r15, %r60;
	@%p26 bra 	$L__BB31_48;
	ld.global.u32 	%r912, [%rd3+16];
$L__BB31_48:
	setp.ge.s32 	%p27, %r18, %r60;
	@%p27 bra 	$L__BB31_50;
	ld.global.u32 	%r911, [%rd3+20];
$L__BB31_50:
	setp.ge.s32 	%p28, %r21, %r60;
	@%p28 bra 	$L__BB31_52;
	ld.global.u32 	%r910, [%rd3+24];
$L__BB31_52:
	setp.ge.s32 	%p29, %r24, %r60;
	@%p29 bra 	$L__BB31_54;
	ld.global.u32 	%r909, [%rd3+28];
$L__BB31_54:
	setp.ge.s32 	%p30, %r27, %r60;
	@%p30 bra 	$L__BB31_56;
	ld.global.u32 	%r908, [%rd3+32];
$L__BB31_56:
	setp.ge.s32 	%p31, %r30, %r60;
	@%p31 bra 	$L__BB31_58;
	ld.global.u32 	%r907, [%rd3+36];
$L__BB31_58:
	setp.ge.s32 	%p32, %r33, %r60;
	@%p32 bra 	$L__BB31_60;
	ld.global.u32 	%r906, [%rd3+40];
$L__BB31_60:
	setp.ge.s32 	%p33, %r36, %r60;
	@%p33 bra 	$L__BB31_62;
	ld.global.u32 	%r905, [%rd3+44];
$L__BB31_62:
	setp.ge.s32 	%p34, %r39, %r60;
	@%p34 bra 	$L__BB31_64;
	ld.global.u32 	%r904, [%rd3+48];
$L__BB31_64:
	setp.ge.s32 	%p35, %r42, %r60;
	@%p35 bra 	$L__BB31_66;
	ld.global.u32 	%r903, [%rd3+52];
$L__BB31_66:
	setp.ge.s32 	%p36, %r45, %r60;
	@%p36 bra 	$L__BB31_68;
	ld.global.u32 	%r902, [%rd3+56];
$L__BB31_68:
	setp.ge.s32 	%p37, %r48, %r60;
	@%p37 bra 	$L__BB31_70;
	ld.global.u32 	%r901, [%rd3+60];
$L__BB31_70:
	setp.ge.s32 	%p38, %r51, %r60;
	@%p38 bra 	$L__BB31_72;
	ld.global.u32 	%r900, [%rd3+64];
$L__BB31_72:
	setp.ge.s32 	%p39, %r54, %r60;
	@%p39 bra 	$L__BB31_74;
	ld.global.u32 	%r899, [%rd3+68];
$L__BB31_74:
	setp.ge.s32 	%p40, %r57, %r60;
	@%p40 bra 	$L__BB31_76;
	ld.global.u32 	%r898, [%rd3+72];
$L__BB31_76:
	bar.sync 	0;
	shr.u32 	%r99, %r2, 5;
	shl.b32 	%r366, %r2, 2;
	mov.u32 	%r367, _ZZN3cub18CUB_300001_SM_10006detail10radix_sort31DeviceRadixSortSingleTileKernelINS1_5radix10policy_hubIiiyE10Policy1000ELNS0_9SortOrderE1EiiyNS1_21identity_decomposer_tEEEvPKT1_PSA_PKT2_PSE_T3_iiT4_E12temp_storage;
	add.s32 	%r100, %r367, %r366;
	shl.b32 	%r368, %r2, 7;
	add.s32 	%r101, %r100, %r368;
	shl.b32 	%r369, %r99, 2;
	add.s32 	%r370, %r367, %r369;
	add.s32 	%r102, %r370, 33792;
	mad.lo.s32 	%r103, %r2, -56, %r101;
	add.s32 	%r878, %r303, 6;
	sub.s32 	%r877, %r304, %r303;
$L__BB31_77:
	add.s32 	%r430, %r878, -6;
	min.s32 	%r373, %r877, 6;
	mov.b32 	%r459, 0;
	st.shared.u32 	[%r100], %r459;
	st.shared.u32 	[%r100+1024], %r459;
	st.shared.u32 	[%r100+2048], %r459;
	st.shared.u32 	[%r100+3072], %r459;
	st.shared.u32 	[%r100+4096], %r459;
	st.shared.u32 	[%r100+5120], %r459;
	st.shared.u32 	[%r100+6144], %r459;
	st.shared.u32 	[%r100+7168], %r459;
	st.shared.u32 	[%r100+8192], %r459;
	st.shared.u32 	[%r100+9216], %r459;
	st.shared.u32 	[%r100+10240], %r459;
	st.shared.u32 	[%r100+11264], %r459;
	st.shared.u32 	[%r100+12288], %r459;
	st.shared.u32 	[%r100+13312], %r459;
	st.shared.u32 	[%r100+14336], %r459;
	st.shared.u32 	[%r100+15360], %r459;
	st.shared.u32 	[%r100+16384], %r459;
	st.shared.u32 	[%r100+17408], %r459;
	st.shared.u32 	[%r100+18432], %r459;
	st.shared.u32 	[%r100+19456], %r459;
	st.shared.u32 	[%r100+20480], %r459;
	st.shared.u32 	[%r100+21504], %r459;
	st.shared.u32 	[%r100+22528], %r459;
	st.shared.u32 	[%r100+23552], %r459;
	st.shared.u32 	[%r100+24576], %r459;
	st.shared.u32 	[%r100+25600], %r459;
	st.shared.u32 	[%r100+26624], %r459;
	st.shared.u32 	[%r100+27648], %r459;
	st.shared.u32 	[%r100+28672], %r459;
	st.shared.u32 	[%r100+29696], %r459;
	st.shared.u32 	[%r100+30720], %r459;
	st.shared.u32 	[%r100+31744], %r459;
	st.shared.u32 	[%r100+32768], %r459;
	// begin inline asm
	bmsk.clamp.b32 %r371, %r459, %r373;
	// end inline asm
	// begin inline asm
	shr.b32 %r374, %r897, %r430;
	// end inline asm
	and.b32  	%r462, %r371, %r374;
	shl.b32 	%r463, %r462, 10;
	not.b32 	%r464, %r463;
	and.b32  	%r465, %r464, 31744;
	add.s32 	%r466, %r100, %r465;
	shr.u32 	%r467, %r462, 4;
	and.b32  	%r468, %r467, 268435454;
	sub.s32 	%r147, %r466, %r468;
	ld.shared.u16 	%rs1, [%r147+2];
	add.s16 	%rs20, %rs1, 1;
	st.shared.u16 	[%r147+2], %rs20;
	// begin inline asm
	shr.b32 %r377, %r896, %r430;
	// end inline asm
	and.b32  	%r469, %r371, %r377;
	shl.b32 	%r470, %r469, 10;
	not.b32 	%r471, %r470;
	and.b32  	%r472, %r471, 31744;
	add.s32 	%r473, %r100, %r472;
	shr.u32 	%r474, %r469, 4;
	and.b32  	%r475, %r474, 268435454;
	sub.s32 	%r148, %r473, %r475;
	ld.shared.u16 	%rs2, [%r148+2];
	add.s16 	%rs21, %rs2, 1;
	st.shared.u16 	[%r148+2], %rs21;
	// begin inline asm
	shr.b32 %r380, %r895, %r430;
	// end inline asm
	and.b32  	%r476, %r371, %r380;
	shl.b32 	%r477, %r476, 10;
	not.b32 	%r478, %r477;
	and.b32  	%r479, %r478, 31744;
	add.s32 	%r480, %r100, %r479;
	shr.u32 	%r481, %r476, 4;
	and.b32  	%r482, %r481, 268435454;
	sub.s32 	%r149, %r480, %r482;
	ld.shared.u16 	%rs3, [%r149+2];
	add.s16 	%rs22, %rs3, 1;
	st.shared.u16 	[%r149+2], %rs22;
	// begin inline asm
	shr.b32 %r383, %r894, %r430;
	// end inline asm
	and.b32  	%r483, %r371, %r383;
	shl.b32 	%r484, %r483, 10;
	not.b32 	%r485, %r484;
	and.b32  	%r486, %r485, 31744;
	add.s32 	%r487, %r100, %r486;
	shr.u32 	%r488, %r483, 4;
	and.b32  	%r489, %r488, 268435454;
	sub.s32 	%r150, %r487, %r489;
	ld.shared.u16 	%rs4, [%r150+2];
	add.s16 	%rs23, %rs4, 1;
	st.shared.u16 	[%r150+2], %rs23;
	// begin inline asm
	shr.b32 %r386, %r893, %r430;
	// end inline asm
	and.b32  	%r490, %r371, %r386;
	shl.b32 	%r491, %r490, 10;
	not.b32 	%r492, %r491;
	and.b32  	%r493, %r492, 31744;
	add.s32 	%r494, %r100, %r493;
	shr.u32 	%r495, %r490, 4;
	and.b32  	%r496, %r495, 268435454;
	sub.s32 	%r151, %r494, %r496;
	ld.shared.u16 	%rs5, [%r151+2];
	add.s16 	%rs24, %rs5, 1;
	st.shared.u16 	[%r151+2], %rs24;
	// begin inline asm
	shr.b32 %r389, %r892, %r430;
	// end inline asm
	and.b32  	%r497, %r371, %r389;
	shl.b32 	%r498, %r497, 10;
	not.b32 	%r499, %r498;
	and.b32  	%r500, %r499, 31744;
	add.s32 	%r501, %r100, %r500;
	shr.u32 	%r502, %r497, 4;
	and.b32  	%r503, %r502, 268435454;
	sub.s32 	%r152, %r501, %r503;
	ld.shared.u16 	%rs6, [%r152+2];
	add.s16 	%rs25, %rs6, 1;
	st.shared.u16 	[%r152+2], %rs25;
	// begin inline asm
	shr.b32 %r392, %r891, %r430;
	// end inline asm
	and.b32  	%r504, %r371, %r392;
	shl.b32 	%r505, %r504, 10;
	not.b32 	%r506, %r505;
	and.b32  	%r507, %r506, 31744;
	add.s32 	%r508, %r100, %r507;
	shr.u32 	%r509, %r504, 4;
	and.b32  	%r510, %r509, 268435454;
	sub.s32 	%r153, %r508, %r510;
	ld.shared.u16 	%rs7, [%r153+2];
	add.s16 	%rs26, %rs7, 1;
	st.shared.u16 	[%r153+2], %rs26;
	// begin inline asm
	shr.b32 %r395, %r890, %r430;
	// end inline asm
	and.b32  	%r511, %r371, %r395;
	shl.b32 	%r512, %r511, 10;
	not.b32 	%r513, %r512;
	and.b32  	%r514, %r513, 31744;
	add.s32 	%r515, %r100, %r514;
	shr.u32 	%r516, %r511, 4;
	and.b32  	%r517, %r516, 268435454;
	sub.s32 	%r154, %r515, %r517;
	ld.shared.u16 	%rs8, [%r154+2];
	add.s16 	%rs27, %rs8, 1;
	st.shared.u16 	[%r154+2], %rs27;
	// begin inline asm
	shr.b32 %r398, %r889, %r430;
	// end inline asm
	and.b32  	%r518, %r371, %r398;
	shl.b32 	%r519, %r518, 10;
	not.b32 	%r520, %r519;
	and.b32  	%r521, %r520, 31744;
	add.s32 	%r522, %r100, %r521;
	shr.u32 	%r523, %r518, 4;
	and.b32  	%r524, %r523, 268435454;
	sub.s32 	%r155, %r522, %r524;
	ld.shared.u16 	%rs9, [%r155+2];
	add.s16 	%rs28, %rs9, 1;
	st.shared.u16 	[%r155+2], %rs28;
	// begin inline asm
	shr.b32 %r401, %r888, %r430;
	// end inline asm
	and.b32  	%r525, %r371, %r401;
	shl.b32 	%r526, %r525, 10;
	not.b32 	%r527, %r526;
	and.b32  	%r528, %r527, 31744;
	add.s32 	%r529, %r100, %r528;
	shr.u32 	%r530, %r525, 4;
	and.b32  	%r531, %r530, 268435454;
	sub.s32 	%r156, %r529, %r531;
	ld.shared.u16 	%rs10, [%r156+2];
	add.s16 	%rs29, %rs10, 1;
	st.shared.u16 	[%r156+2], %rs29;
	// begin inline asm
	shr.b32 %r404, %r887, %r430;
	// end inline asm
	and.b32  	%r532, %r371, %r404;
	shl.b32 	%r533, %r532, 10;
	not.b32 	%r534, %r533;
	and.b32  	%r535, %r534, 31744;
	add.s32 	%r536, %r100, %r535;
	shr.u32 	%r537, %r532, 4;
	and.b32  	%r538, %r537, 268435454;
	sub.s32 	%r157, %r536, %r538;
	ld.shared.u16 	%rs11, [%r157+2];
	add.s16 	%rs30, %rs11, 1;
	st.shared.u16 	[%r157+2], %rs30;
	// begin inline asm
	shr.b32 %r407, %r886, %r430;
	// end inline asm
	and.b32  	%r539, %r371, %r407;
	shl.b32 	%r540, %r539, 10;
	not.b32 	%r541, %r540;
	and.b32  	%r542, %r541, 31744;
	add.s32 	%r543, %r100, %r542;
	shr.u32 	%r544, %r539, 4;
	and.b32  	%r545, %r544, 268435454;
	sub.s32 	%r158, %r543, %r545;
	ld.shared.u16 	%rs12, [%r158+2];
	add.s16 	%rs31, %rs12, 1;
	st.shared.u16 	[%r158+2], %rs31;
	// begin inline asm
	shr.b32 %r410, %r885, %r430;
	// end inline asm
	and.b32  	%r546, %r371, %r410;
	shl.b32 	%r547, %r546, 10;
	not.b32 	%r548, %r547;
	and.b32  	%r549, %r548, 31744;
	add.s32 	%r550, %r100, %r549;
	shr.u32 	%r551, %r546, 4;
	and.b32  	%r552, %r551, 268435454;
	sub.s32 	%r159, %r550, %r552;
	ld.shared.u16 	%rs13, [%r159+2];
	add.s16 	%rs32, %rs13, 1;
	st.shared.u16 	[%r159+2], %rs32;
	// begin inline asm
	shr.b32 %r413, %r884, %r430;
	// end inline asm
	and.b32  	%r553, %r371, %r413;
	shl.b32 	%r554, %r553, 10;
	not.b32 	%r555, %r554;
	and.b32  	%r556, %r555, 31744;
	add.s32 	%r557, %r100, %r556;
	shr.u32 	%r558, %r553, 4;
	and.b32  	%r559, %r558, 268435454;
	sub.s32 	%r160, %r557, %r559;
	ld.shared.u16 	%rs14, [%r160+2];
	add.s16 	%rs33, %rs14, 1;
	st.shared.u16 	[%r160+2], %rs33;
	// begin inline asm
	shr.b32 %r416, %r883, %r430;
	// end inline asm
	and.b32  	%r560, %r371, %r416;
	shl.b32 	%r561, %r560, 10;
	not.b32 	%r562, %r561;
	and.b32  	%r563, %r562, 31744;
	add.s32 	%r564, %r100, %r563;
	shr.u32 	%r565, %r560, 4;
	and.b32  	%r566, %r565, 268435454;
	sub.s32 	%r161, %r564, %r566;
	ld.shared.u16 	%rs15, [%r161+2];
	add.s16 	%rs34, %rs15, 1;
	st.shared.u16 	[%r161+2], %rs34;
	// begin inline asm
	shr.b32 %r419, %r882, %r430;
	// end inline asm
	and.b32  	%r567, %r371, %r419;
	shl.b32 	%r568, %r567, 10;
	not.b32 	%r569, %r568;
	and.b32  	%r570, %r569, 31744;
	add.s32 	%r571, %r100, %r570;
	shr.u32 	%r572, %r567, 4;
	and.b32  	%r573, %r572, 268435454;
	sub.s32 	%r162, %r571, %r573;
	ld.shared.u16 	%rs16, [%r162+2];
	add.s16 	%rs35, %rs16, 1;
	st.shared.u16 	[%r162+2], %rs35;
	// begin inline asm
	shr.b32 %r422, %r881, %r430;
	// end inline asm
	and.b32  	%r574, %r371, %r422;
	shl.b32 	%r575, %r574, 10;
	not.b32 	%r576, %r575;
	and.b32  	%r577, %r576, 31744;
	add.s32 	%r578, %r100, %r577;
	shr.u32 	%r579, %r574, 4;
	and.b32  	%r580, %r579, 268435454;
	sub.s32 	%r163, %r578, %r580;
	ld.shared.u16 	%rs17, [%r163+2];
	add.s16 	%rs36, %rs17, 1;
	st.shared.u16 	[%r163+2], %rs36;
	// begin inline asm
	shr.b32 %r425, %r880, %r430;
	// end inline asm
	and.b32  	%r581, %r371, %r425;
	shl.b32 	%r582, %r581, 10;
	not.b32 	%r583, %r582;
	and.b32  	%r584, %r583, 31744;
	add.s32 	%r585, %r100, %r584;
	shr.u32 	%r586, %r581, 4;
	and.b32  	%r587, %r586, 268435454;
	sub.s32 	%r164, %r585, %r587;
	ld.shared.u16 	%rs18, [%r164+2];
	add.s16 	%rs37, %rs18, 1;
	st.shared.u16 	[%r164+2], %rs37;
	// begin inline asm
	shr.b32 %r428, %r879, %r430;
	// end inline asm
	and.b32  	%r588, %r371, %r428;
	shl.b32 	%r589, %r588, 10;
	not.b32 	%r590, %r589;
	and.b32  	%r591, %r590, 31744;
	add.s32 	%r592, %r100, %r591;
	shr.u32 	%r593, %r588, 4;
	and.b32  	%r594, %r593, 268435454;
	sub.s32 	%r165, %r592, %r594;
	ld.shared.u16 	%rs19, [%r165+2];
	add.s16 	%rs38, %rs19, 1;
	st.shared.u16 	[%r165+2], %rs38;
	bar.sync 	0;
	ld.shared.u32 	%r166, [%r101];
	ld.shared.u32 	%r595, [%r101+4];
	ld.shared.u32 	%r596, [%r101+8];
	ld.shared.u32 	%r597, [%r101+12];
	ld.shared.u32 	%r598, [%r101+16];
	ld.shared.u32 	%r599, [%r101+20];
	ld.shared.u32 	%r600, [%r101+24];
	ld.shared.u32 	%r601, [%r101+28];
	ld.shared.u32 	%r602, [%r101+32];
	ld.shared.u32 	%r603, [%r101+36];
	ld.shared.u32 	%r604, [%r101+40];
	ld.shared.u32 	%r605, [%r101+44];
	ld.shared.u32 	%r606, [%r101+48];
	ld.shared.u32 	%r607, [%r101+52];
	ld.shared.u32 	%r608, [%r101+56];
	ld.shared.u32 	%r609, [%r101+60];
	ld.shared.u32 	%r610, [%r101+64];
	ld.shared.u32 	%r611, [%r101+68];
	ld.shared.u32 	%r612, [%r101+72];
	ld.shared.u32 	%r613, [%r101+76];
	ld.shared.u32 	%r614, [%r101+80];
	ld.shared.u32 	%r615, [%r101+84];
	ld.shared.u32 	%r616, [%r101+88];
	ld.shared.u32 	%r617, [%r101+92];
	ld.shared.u32 	%r618, [%r101+96];
	ld.shared.u32 	%r619, [%r101+100];
	ld.shared.u32 	%r620, [%r101+104];
	ld.shared.u32 	%r621, [%r101+108];
	ld.shared.u32 	%r622, [%r101+112];
	ld.shared.u32 	%r623, [%r101+116];
	ld.shared.u32 	%r624, [%r101+120];
	ld.shared.u32 	%r625, [%r101+124];
	ld.shared.u32 	%r626, [%r101+128];
	add.s32 	%r167, %r595, %r166;
	add.s32 	%r168, %r596, %r167;
	add.s32 	%r169, %r597, %r168;
	add.s32 	%r170, %r598, %r169;
	add.s32 	%r171, %r599, %r170;
	add.s32 	%r172, %r600, %r171;
	add.s32 	%r173, %r601, %r172;
	add.s32 	%r174, %r602, %r173;
	add.s32 	%r175, %r603, %r174;
	add.s32 	%r176, %r604, %r175;
	add.s32 	%r177, %r605, %r176;
	add.s32 	%r178, %r606, %r177;
	add.s32 	%r179, %r607, %r178;
	add.s32 	%r180, %r608, %r179;
	add.s32 	%r181, %r609, %r180;
	add.s32 	%r182, %r610, %r181;
	add.s32 	%r183, %r611, %r182;
	add.s32 	%r184, %r612, %r183;
	add.s32 	%r185, %r613, %r184;
	add.s32 	%r186, %r614, %r185;
	add.s32 	%r187, %r615, %r186;
	add.s32 	%r188, %r616, %r187;
	add.s32 	%r189, %r617, %r188;
	add.s32 	%r190, %r618, %r189;
	add.s32 	%r191, %r619, %r190;
	add.s32 	%r192, %r620, %r191;
	add.s32 	%r193, %r621, %r192;
	add.s32 	%r194, %r622, %r193;
	add.s32 	%r195, %r623, %r194;
	add.s32 	%r196, %r624, %r195;
	add.s32 	%r197, %r625, %r196;
	add.s32 	%r436, %r626, %r197;
	// begin inline asm
	mov.u32 %r431, %laneid;
	// end inline asm
	mov.b32 	%r434, 1;
	mov.b32 	%r461, -1;
	// begin inline asm
	{  .reg .u32 r0;  .reg .pred p;  shfl.sync.up.b32 r0|p, %r436, %r434, %r459, %r461;  @p add.u32 r0, r0, %r436;  mov.u32 %r432, r0;}
	// end inline asm
	mov.b32 	%r440, 2;
	// begin inline asm
	{  .reg .u32 r0;  .reg .pred p;  shfl.sync.up.b32 r0|p, %r432, %r440, %r459, %r461;  @p add.u32 r0, r0, %r432;  mov.u32 %r438, r0;}
	// end inline asm
	mov.b32 	%r446, 4;
	// begin inline asm
	{  .reg .u32 r0;  .reg .pred p;  shfl.sync.up.b32 r0|p, %r438, %r446, %r459, %r461;  @p add.u32 r0, r0, %r438;  mov.u32 %r444, r0;}
	// end inline asm
	mov.b32 	%r452, 8;
	// begin inline asm
	{  .reg .u32 r0;  .reg .pred p;  shfl.sync.up.b32 r0|p, %r444, %r452, %r459, %r461;  @p add.u32 r0, r0, %r444;  mov.u32 %r450, r0;}
	// end inline asm
	mov.b32 	%r458, 16;
	// begin inline asm
	{  .reg .u32 r0;  .reg .pred p;  shfl.sync.up.b32 r0|p, %r450, %r458, %r459, %r461;  @p add.u32 r0, r0, %r450;  mov.u32 %r456, r0;}
	// end inline asm
	setp.ne.s32 	%p41, %r431, 31;
	@%p41 bra 	$L__BB31_79;
	st.shared.u32 	[%r102], %r456;
$L__BB31_79:
	sub.s32 	%r627, %r456, %r436;
	setp.gt.u32 	%p42, %r2, 31;
	setp.eq.s32 	%p43, %r99, 7;
	setp.eq.s32 	%p44, %r99, 6;
	setp.eq.s32 	%p45, %r99, 5;
	setp.eq.s32 	%p46, %r99, 4;
	setp.eq.s32 	%p47, %r99, 3;
	setp.eq.s32 	%p48, %r99, 2;
	setp.eq.s32 	%p49, %r99, 1;
	bar.sync 	0;
	ld.shared.v4.u32 	{%r628, %r629, %r630, %r631}, [_ZZN3cub18CUB_300001_SM_10006detail10radix_sort31DeviceRadixSortSingleTileKernelINS1_5radix10policy_hubIiiyE10Policy1000ELNS0_9SortOrderE1EiiyNS1_21identity_decomposer_tEEEvPKT1_PSA_PKT2_PSE_T3_iiT4_E12temp_storage+33792];
	selp.b32 	%r632, %r628, %r917, %p49;
	add.s32 	%r633, %r629, %r628;
	selp.b32 	%r634, %r633, %r632, %p48;
	add.s32 	%r635, %r633, %r630;
	selp.b32 	%r636, %r635, %r634, %p47;
	add.s32 	%r637, %r635, %r631;
	selp.b32 	%r638, %r637, %r636, %p46;
	ld.shared.v4.u32 	{%r639, %r640, %r641, %r642}, [_ZZN3cub18CUB_300001_SM_10006detail10radix_sort31DeviceRadixSortSingleTileKernelINS1_5radix10policy_hubIiiyE10Policy1000ELNS0_9SortOrderE1EiiyNS1_21identity_decomposer_tEEEvPKT1_PSA_PKT2_PSE_T3_iiT4_E12temp_storage+33808];
	add.s32 	%r643, %r637, %r639;
	selp.b32 	%r644, %r643, %r638, %p45;
	add.s32 	%r645, %r643, %r640;
	selp.b32 	%r646, %r645, %r644, %p44;
	add.s32 	%r647, %r645, %r641;
	selp.b32 	%r917, %r647, %r646, %p43;
	add.s32 	%r202, %r647, %r642;
	setp.ne.s32 	%p50, %r431, 0;
	selp.b32 	%r648, %r627, 0, %p50;
	add.s32 	%r649, %r917, %r648;
	or.pred  	%p51, %p42, %p50;
	selp.b32 	%r918, %r649, %r627, %p42;
	@%p51 bra 	$L__BB31_81;
	shl.b32 	%r918, %r202, 16;
	st.shared.u32 	[_ZZN3cub18CUB_300001_SM_10006detail10radix_sort31DeviceRadixSortSingleTileKernelINS1_5radix10policy_hubIiiyE10Policy1000ELNS0_9SortOrderE1EiiyNS1_21identity_decomposer_tEEEvPKT1_PSA_PKT2_PSE_T3_iiT4_E12temp_storage+33832], %r918;
$L__BB31_81:
	setp.eq.s32 	%p52, %r2, 0;
	bar.sync 	0;
	ld.shared.u32 	%r650, [_ZZN3cub18CUB_300001_SM_10006detail10radix_sort31DeviceRadixSortSingleTileKernelINS1_5radix10policy_hubIiiyE10Policy1000ELNS0_9SortOrderE1EiiyNS1_21identity_decomposer_tEEEvPKT1_PSA_PKT2_PSE_T3_iiT4_E12temp_storage+33832];
	selp.b32 	%r651, 0, %r650, %p52;
	add.s32 	%r652, %r918, %r651;
	add.s32 	%r653, %r166, %r652;
	add.s32 	%r654, %r167, %r652;
	add.s32 	%r655, %r168, %r652;
	add.s32 	%r656, %r169, %r652;
	add.s32 	%r657, %r170, %r652;
	add.s32 	%r658, %r171, %r652;
	add.s32 	%r659, %r172, %r652;
	add.s32 	%r660, %r173, %r652;
	add.s32 	%r661, %r174, %r652;
	add.s32 	%r662, %r175, %r652;
	add.s32 	%r663, %r176, %r652;
	add.s32 	%r664, %r177, %r652;
	add.s32 	%r665, %r178, %r652;
	add.s32 	%r666, %r179, %r652;
	add.s32 	%r667, %r180, %r652;
	add.s32 	%r668, %r181, %r652;
	add.s32 	%r669, %r182, %r652;
	add.s32 	%r670, %r183, %r652;
	add.s32 	%r671, %r184, %r652;
	add.s32 	%r672, %r185, %r652;
	add.s32 	%r673, %r186, %r652;
	add.s32 	%r674, %r187, %r652;
	add.s32 	%r675, %r188, %r652;
	add.s32 	%r676, %r189, %r652;
	add.s32 	%r677, %r190, %r652;
	add.s32 	%r678, %r191, %r652;
	add.s32 	%r679, %r192, %r652;
	add.s32 	%r680, %r193, %r652;
	add.s32 	%r681, %r194, %r652;
	add.s32 	%r682, %r195, %r652;
	add.s32 	%r683, %r196, %r652;
	add.s32 	%r684, %r197, %r652;
	st.shared.u32 	[%r101], %r652;
	st.shared.u32 	[%r101+4], %r653;
	st.shared.u32 	[%r101+8], %r654;
	st.shared.u32 	[%r101+12], %r655;
	st.shared.u32 	[%r101+16], %r656;
	st.shared.u32 	[%r101+20], %r657;
	st.shared.u32 	[%r101+24], %r658;
	st.shared.u32 	[%r101+28], %r659;
	st.shared.u32 	[%r101+32], %r660;
	st.shared.u32 	[%r101+36], %r661;
	st.shared.u32 	[%r101+40], %r662;
	st.shared.u32 	[%r101+44], %r663;
	st.shared.u32 	[%r101+48], %r664;
	st.shared.u32 	[%r101+52], %r665;
	st.shared.u32 	[%r101+56], %r666;
	st.shared.u32 	[%r101+60], %r667;
	st.shared.u32 	[%r101+64], %r668;
	st.shared.u32 	[%r101+68], %r669;
	st.shared.u32 	[%r101+72], %r670;
	st.shared.u32 	[%r101+76], %r671;
	st.shared.u32 	[%r101+80], %r672;
	st.shared.u32 	[%r101+84], %r673;
	st.shared.u32 	[%r101+88], %r674;
	st.shared.u32 	[%r101+92], %r675;
	st.shared.u32 	[%r101+96], %r676;
	st.shared.u32 	[%r101+100], %r677;
	st.shared.u32 	[%r101+104], %r678;
	st.shared.u32 	[%r101+108], %r679;
	st.shared.u32 	[%r101+112], %r680;
	st.shared.u32 	[%r101+116], %r681;
	st.shared.u32 	[%r101+120], %r682;
	st.shared.u32 	[%r101+124], %r683;
	st.shared.u32 	[%r101+128], %r684;
	bar.sync 	0;
	cvt.u32.u16 	%r685, %rs1;
	ld.shared.u16 	%r686, [%r147+2];
	add.s32 	%r206, %r686, %r685;
	cvt.u32.u16 	%r687, %rs2;
	ld.shared.u16 	%r688, [%r148+2];
	add.s32 	%r207, %r688, %r687;
	cvt.u32.u16 	%r689, %rs3;
	ld.shared.u16 	%r690, [%r149+2];
	add.s32 	%r208, %r690, %r689;
	cvt.u32.u16 	%r691, %rs4;
	ld.shared.u16 	%r692, [%r150+2];
	add.s32 	%r209, %r692, %r691;
	cvt.u32.u16 	%r693, %rs5;
	ld.shared.u16 	%r694, [%r151+2];
	add.s32 	%r210, %r694, %r693;
	cvt.u32.u16 	%r695, %rs6;
	ld.shared.u16 	%r696, [%r152+2];
	add.s32 	%r211, %r696, %r695;
	cvt.u32.u16 	%r697, %rs7;
	ld.shared.u16 	%r698, [%r153+2];
	add.s32 	%r212, %r698, %r697;
	cvt.u32.u16 	%r699, %rs8;
	ld.shared.u16 	%r700, [%r154+2];
	add.s32 	%r213, %r700, %r699;
	cvt.u32.u16 	%r701, %rs9;
	ld.shared.u16 	%r702, [%r155+2];
	add.s32 	%r214, %r702, %r701;
	cvt.u32.u16 	%r703, %rs10;
	ld.shared.u16 	%r704, [%r156+2];
	add.s32 	%r215, %r704, %r703;
	cvt.u32.u16 	%r705, %rs11;
	ld.shared.u16 	%r706, [%r157+2];
	add.s32 	%r216, %r706, %r705;
	cvt.u32.u16 	%r707, %rs12;
	ld.shared.u16 	%r708, [%r158+2];
	add.s32 	%r217, %r708, %r707;
	cvt.u32.u16 	%r709, %rs13;
	ld.shared.u16 	%r710, [%r159+2];
	add.s32 	%r218, %r710, %r709;
	cvt.u32.u16 	%r711, %rs14;
	ld.shared.u16 	%r712, [%r160+2];
	add.s32 	%r219, %r712, %r711;
	cvt.u32.u16 	%r713, %rs15;
	ld.shared.u16 	%r714, [%r161+2];
	add.s32 	%r220, %r714, %r713;
	cvt.u32.u16 	%r715, %rs16;
	ld.shared.u16 	%r716, [%r162+2];
	add.s32 	%r221, %r716, %r715;
	cvt.u32.u16 	%r717, %rs17;
	ld.shared.u16 	%r718, [%r163+2];
	add.s32 	%r222, %r718, %r717;
	cvt.u32.u16 	%r719, %rs18;
	ld.shared.u16 	%r720, [%r164+2];
	add.s32 	%r223, %r720, %r719;
	cvt.u32.u16 	%r721, %rs19;
	ld.shared.u16 	%r722, [%r165+2];
	add.s32 	%r224, %r722, %r721;
	bar.sync 	0;
	setp.lt.s32 	%p53, %r878, %r304;
	@%p53 bra 	$L__BB31_121;
	cvt.u64.u32 	%rd15, %r2;
	shl.b32 	%r723, %r206, 2;
	mov.u32 	%r724, _ZZN3cub18CUB_300001_SM_10006detail10radix_sort31DeviceRadixSortSingleTileKernelINS1_5radix10policy_hubIiiyE10Policy1000ELNS0_9SortOrderE1EiiyNS1_21identity_decomposer_tEEEvPKT1_PSA_PKT2_PSE_T3_iiT4_E12temp_storage;
	add.s32 	%r725, %r724, %r723;
	st.shared.u32 	[%r725], %r897;
	shl.b32 	%r726, %r207, 2;
	add.s32 	%r727, %r724, %r726;
	st.shared.u32 	[%r727], %r896;
	shl.b32 	%r728, %r208, 2;
	add.s32 	%r729, %r724, %r728;
	st.shared.u32 	[%r729], %r895;
	shl.b32 	%r730, %r209, 2;
	add.s32 	%r731, %r724, %r730;
	st.shared.u32 	[%r731], %r894;
	shl.b32 	%r732, %r210, 2;
	add.s32 	%r733, %r724, %r732;
	st.shared.u32 	[%r733], %r893;
	shl.b32 	%r734, %r211, 2;
	add.s32 	%r735, %r724, %r734;
	st.shared.u32 	[%r735], %r892;
	shl.b32 	%r736, %r212, 2;
	add.s32 	%r737, %r724, %r736;
	st.shared.u32 	[%r737], %r891;
	shl.b32 	%r738, %r213, 2;
	add.s32 	%r739, %r724, %r738;
	st.shared.u32 	[%r739], %r890;
	shl.b32 	%r740, %r214, 2;
	add.s32 	%r741, %r724, %r740;
	st.shared.u32 	[%r741], %r889;
	shl.b32 	%r742, %r215, 2;
	add.s32 	%r743, %r724, %r742;
	st.shared.u32 	[%r743], %r888;
	shl.b32 	%r744, %r216, 2;
	add.s32 	%r745, %r724, %r744;
	st.shared.u32 	[%r745], %r887;
	shl.b32 	%r746, %r217, 2;
	add.s32 	%r747, %r724, %r746;
	st.shared.u32 	[%r747], %r886;
	shl.b32 	%r748, %r218, 2;
	add.s32 	%r749, %r724, %r748;
	st.shared.u32 	[%r749], %r885;
	shl.b32 	%r750, %r219, 2;
	add.s32 	%r751, %r724, %r750;
	st.shared.u32 	[%r751], %r884;
	shl.b32 	%r752, %r220, 2;
	add.s32 	%r753, %r724, %r752;
	st.shared.u32 	[%r753], %r883;
	shl.b32 	%r754, %r221, 2;
	add.s32 	%r755, %r724, %r754;
	st.shared.u32 	[%r755], %r882;
	shl.b32 	%r756, %r222, 2;
	add.s32 	%r757, %r724, %r756;
	st.shared.u32 	[%r757], %r881;
	shl.b32 	%r758, %r223, 2;
	add.s32 	%r759, %r724, %r758;
	st.shared.u32 	[%r759], %r880;
	shl.b32 	%r760, %r224, 2;
	add.s32 	%r761, %r724, %r760;
	st.shared.u32 	[%r761], %r879;
	bar.sync 	0;
	mad.lo.s32 	%r225, %r2, -72, %r103;
	ld.shared.u32 	%r226, [%r225];
	ld.shared.u32 	%r227, [%r225+1024];
	ld.shared.u32 	%r228, [%r225+2048];
	ld.shared.u32 	%r229, [%r225+3072];
	ld.shared.u32 	%r230, [%r225+4096];
	ld.shared.u32 	%r231, [%r225+5120];
	ld.shared.u32 	%r232, [%r225+6144];
	ld.shared.u32 	%r233, [%r225+7168];
	ld.shared.u32 	%r234, [%r225+8192];
	ld.shared.u32 	%r235, [%r225+9216];
	ld.shared.u32 	%r236, [%r225+10240];
	ld.shared.u32 	%r237, [%r225+11264];
	ld.shared.u32 	%r238, [%r225+12288];
	ld.shared.u32 	%r239, [%r225+13312];
	ld.shared.u32 	%r240, [%r225+14336];
	ld.shared.u32 	%r241, [%r225+15360];
	ld.shared.u32 	%r242, [%r225+16384];
	ld.shared.u32 	%r243, [%r225+17408];
	ld.shared.u32 	%r244, [%r225+18432];
	bar.sync 	0;
	st.shared.u32 	[%r725], %r916;
	st.shared.u32 	[%r727], %r915;
	st.shared.u32 	[%r729], %r914;
	st.shared.u32 	[%r731], %r913;
	st.shared.u32 	[%r733], %r912;
	st.shared.u32 	[%r735], %r911;
	st.shared.u32 	[%r737], %r910;
	st.shared.u32 	[%r739], %r909;
	st.shared.u32 	[%r741], %r908;
	st.shared.u32 	[%r743], %r907;
	st.shared.u32 	[%r745], %r906;
	st.shared.u32 	[%r747], %r905;
	st.shared.u32 	[%r749], %r904;
	st.shared.u32 	[%r751], %r903;
	st.shared.u32 	[%r753], %r902;
	st.shared.u32 	[%r755], %r901;
	st.shared.u32 	[%r757], %r900;
	st.shared.u32 	[%r759], %r899;
	st.shared.u32 	[%r761], %r898;
	bar.sync 	0;
	ld.shared.u32 	%r245, [%r225+1024];
	ld.shared.u32 	%r246, [%r225+2048];
	ld.shared.u32 	%r247, [%r225+3072];
	ld.shared.u32 	%r248, [%r225+4096];
	ld.shared.u32 	%r249, [%r225+5120];
	ld.shared.u32 	%r250, [%r225+6144];
	ld.shared.u32 	%r251, [%r225+7168];
	ld.shared.u32 	%r252, [%r225+8192];
	ld.shared.u32 	%r253, [%r225+9216];
	ld.shared.u32 	%r254, [%r225+10240];
	ld.shared.u32 	%r255, [%r225+11264];
	ld.shared.u32 	%r256, [%r225+12288];
	ld.shared.u32 	%r257, [%r225+13312];
	ld.shared.u32 	%r258, [%r225+14336];
	ld.shared.u32 	%r259, [%r225+15360];
	ld.shared.u32 	%r260, [%r225+16384];
	ld.shared.u32 	%r261, [%r225+17408];
	ld.shared.u32 	%r262, [%r225+18432];
	setp.gt.u64 	%p54, %rd2, %rd15;
	cvta.to.global.u64 	%rd16, %rd6;
	mul.wide.u32 	%rd17, %r2, 4;
	add.s64 	%rd4, %rd16, %rd17;
	cvta.to.global.u64 	%rd18, %rd8;
	add.s64 	%rd5, %rd18, %rd17;
	@%p54 bra 	$L__BB31_83;
	bra.uni 	$L__BB31_84;
$L__BB31_83:
	xor.b32  	%r762, %r226, -2147483648;
	ld.shared.u32 	%r763, [%r225];
	st.global.u32 	[%rd4], %r762;
	st.global.u32 	[%rd5], %r763;
$L__BB31_84:
	add.s32 	%r764, %r2, 256;
	cvt.u64.u32 	%rd19, %r764;
	setp.le.u64 	%p55, %rd2, %rd19;
	@%p55 bra 	$L__BB31_86;
	xor.b32  	%r765, %r227, -2147483648;
	st.global.u32 	[%rd4+1024], %r765;
	st.global.u32 	[%rd5+1024], %r245;
$L__BB31_86:
	add.s32 	%r766, %r2, 512;
	cvt.u64.u32 	%rd20, %r766;
	setp.le.u64 	%p56, %rd2, %rd20;
	@%p56 bra 	$L__BB31_88;
	xor.b32  	%r767, %r228, -2147483648;
	st.global.u32 	[%rd4+2048], %r767;
	st.global.u32 	[%rd5+2048], %r246;
$L__BB31_88:
	add.s32 	%r768, %r2, 768;
	cvt.u64.u32 	%rd21, %r768;
	setp.le.u64 	%p57, %rd2, %rd21;
	@%p57 bra 	$L__BB31_90;
	xor.b32  	%r769, %r229, -2147483648;
	st.global.u32 	[%rd4+3072], %r769;
	st.global.u32 	[%rd5+3072], %r247;
$L__BB31_90:
	or.b32  	%r770, %r2, 1024;
	cvt.u64.u32 	%rd22, %r770;
	setp.le.u64 	%p58, %rd2, %rd22;
	@%p58 bra 	$L__BB31_92;
	xor.b32  	%r771, %r230, -2147483648;
	st.global.u32 	[%rd4+4096], %r771;
	st.global.u32 	[%rd5+4096], %r248;
$L__BB31_92:
	add.s32 	%r772, %r2, 1280;
	cvt.u64.u32 	%rd23, %r772;
	setp.le.u64 	%p59, %rd2, %rd23;
	@%p59 bra 	$L__BB31_94;
	xor.b32  	%r773, %r231, -2147483648;
	st.global.u32 	[%rd4+5120], %r773;
	st.global.u32 	[%rd5+5120], %r249;
$L__BB31_94:
	add.s32 	%r774, %r2, 1536;
	cvt.u64.u32 	%rd24, %r774;
	setp.le.u64 	%p60, %rd2, %rd24;
	@%p60 bra 	$L__BB31_96;
	xor.b32  	%r775, %r232, -2147483648;
	st.global.u32 	[%rd4+6144], %r775;
	st.global.u32 	[%rd5+6144], %r250;
$L__BB31_96:
	add.s32 	%r776, %r2, 1792;
	cvt.u64.u32 	%rd25, %r776;
	setp.le.u64 	%p61, %rd2, %rd25;
	@%p61 bra 	$L__BB31_98;
	xor.b32  	%r777, %r233, -2147483648;
	st.global.u32 	[%rd4+7168], %r777;
	st.global.u32 	[%rd5+7168], %r251;
$L__BB31_98:
	or.b32  	%r778, %r2, 2048;
	cvt.u64.u32 	%rd26, %r778;
	setp.le.u64 	%p62, %rd2, %rd26;
	@%p62 bra 	$L__BB31_100;
	xor.b32  	%r779, %r234, -2147483648;
	st.global.u32 	[%rd4+8192], %r779;
	st.global.u32 	[%rd5+8192], %r252;
$L__BB31_100:
	add.s32 	%r780, %r2, 2304;
	cvt.u64.u32 	%rd27, %r780;
	setp.le.u64 	%p63, %rd2, %rd27;
	@%p63 bra 	$L__BB31_102;
	xor.b32  	%r781, %r235, -2147483648;
	st.global.u32 	[%rd4+9216], %r781;
	st.global.u32 	[%rd5+9216], %r253;
$L__BB31_102:
	add.s32 	%r782, %r2, 2560;
	cvt.u64.u32 	%rd28, %r782;
	setp.le.u64 	%p64, %rd2, %rd28;
	@%p64 bra 	$L__BB31_104;
	xor.b32  	%r783, %r236, -2147483648;
	st.global.u32 	[%rd4+10240], %r783;
	st.global.u32 	[%rd5+10240], %r254;
$L__BB31_104:
	add.s32 	%r784, %r2, 2816;
	cvt.u64.u32 	%rd29, %r784;
	setp.le.u64 	%p65, %rd2, %rd29;
	@%p65 bra 	$L__BB31_106;
	xor.b32  	%r785, %r237, -2147483648;
	st.global.u32 	[%rd4+11264], %r785;
	st.global.u32 	[%rd5+11264], %r255;
$L__BB31_106:
	or.b32  	%r786, %r2, 3072;
	cvt.u64.u32 	%rd30, %r786;
	setp.le.u64 	%p66, %rd2, %rd30;
	@%p66 bra 	$L__BB31_108;
	xor.b32  	%r787, %r238, -2147483648;
	st.global.u32 	[%rd4+12288], %r787;
	st.global.u32 	[%rd5+12288], %r256;
$L__BB31_108:
	add.s32 	%r788, %r2, 3328;
	cvt.u64.u32 	%rd31, %r788;
	setp.le.u64 	%p67, %rd2, %rd31;
	@%p67 bra 	$L__BB31_110;
	xor.b32  	%r789, %r239, -2147483648;
	st.global.u32 	[%rd4+13312], %r789;
	st.global.u32 	[%rd5+13312], %r257;
$L__BB31_110:
	add.s32 	%r790, %r2, 3584;
	cvt.u64.u32 	%rd32, %r790;
	setp.le.u64 	%p68, %rd2, %rd32;
	@%p68 bra 	$L__BB31_112;
	xor.b32  	%r791, %r240, -2147483648;
	st.global.u32 	[%rd4+14336], %r791;
	st.global.u32 	[%rd5+14336], %r258;
$L__BB31_112:
	add.s32 	%r792, %r2, 3840;
	cvt.u64.u32 	%rd33, %r792;
	setp.le.u64 	%p69, %rd2, %rd33;
	@%p69 bra 	$L__BB31_114;
	xor.b32  	%r793, %r241, -2147483648;
	st.global.u32 	[%rd4+15360], %r793;
	st.global.u32 	[%rd5+15360], %r259;
$L__BB31_114:
	or.b32  	%r794, %r2, 4096;
	cvt.u64.u32 	%rd34, %r794;
	setp.le.u64 	%p70, %rd2, %rd34;
	@%p70 bra 	$L__BB31_116;
	xor.b32  	%r795, %r242, -2147483648;
	st.global.u32 	[%rd4+16384], %r795;
	st.global.u32 	[%rd5+16384], %r260;
$L__BB31_116:
	add.s32 	%r796, %r2, 4352;
	cvt.u64.u32 	%rd35, %r796;
	setp.le.u64 	%p71, %rd2, %rd35;
	@%p71 bra 	$L__BB31_118;
	xor.b32  	%r797, %r243, -2147483648;
	st.global.u32 	[%rd4+17408], %r797;
	st.global.u32 	[%rd5+17408], %r261;
$L__BB31_118:
	add.s32 	%r798, %r2, 4608;
	cvt.u64.u32 	%rd36, %r798;
	setp.le.u64 	%p72, %rd2, %rd36;
	@%p72 bra 	$L__BB31_120;
	xor.b32  	%r799, %r244, -2147483648;
	st.global.u32 	[%rd4+18432], %r799;
	st.global.u32 	[%rd5+18432], %r262;
$L__BB31_120:
	ret;
$L__BB31_121:
	shl.b32 	%r800, %r206, 2;
	mov.u32 	%r801, _ZZN3cub18CUB_300001_SM_10006detail10radix_sort31DeviceRadixSortSingleTileKernelINS1_5radix10policy_hubIiiyE10Policy1000ELNS0_9SortOrderE1EiiyNS1_21identity_decomposer_tEEEvPKT1_PSA_PKT2_PSE_T3_iiT4_E12temp_storage;
	add.s32 	%r802, %r801, %r800;
	st.shared.u32 	[%r802], %r897;
	shl.b32 	%r803, %r207, 2;
	add.s32 	%r804, %r801, %r803;
	st.shared.u32 	[%r804], %r896;
	shl.b32 	%r805, %r208, 2;
	add.s32 	%r806, %r801, %r805;
	st.shared.u32 	[%r806], %r895;
	shl.b32 	%r807, %r209, 2;
	add.s32 	%r808, %r801, %r807;
	st.shared.u32 	[%r808], %r894;
	shl.b32 	%r809, %r210, 2;
	add.s32 	%r810, %r801, %r809;
	st.shared.u32 	[%r810], %r893;
	shl.b32 	%r811, %r211, 2;
	add.s32 	%r812, %r801, %r811;
	st.shared.u32 	[%r812], %r892;
	shl.b32 	%r813, %r212, 2;
	add.s32 	%r814, %r801, %r813;
	st.shared.u32 	[%r814], %r891;
	shl.b32 	%r815, %r213, 2;
	add.s32 	%r816, %r801, %r815;
	st.shared.u32 	[%r816], %r890;
	shl.b32 	%r817, %r214, 2;
	add.s32 	%r818, %r801, %r817;
	st.shared.u32 	[%r818], %r889;
	shl.b32 	%r819, %r215, 2;
	add.s32 	%r820, %r801, %r819;
	st.shared.u32 	[%r820], %r888;
	shl.b32 	%r821, %r216, 2;
	add.s32 	%r822, %r801, %r821;
	st.shared.u32 	[%r822], %r887;
	shl.b32 	%r823, %r217, 2;
	add.s32 	%r824, %r801, %r823;
	st.shared.u32 	[%r824], %r886;
	shl.b32 	%r825, %r218, 2;
	add.s32 	%r826, %r801, %r825;
	st.shared.u32 	[%r826], %r885;
	shl.b32 	%r827, %r219, 2;
	add.s32 	%r828, %r801, %r827;
	st.shared.u32 	[%r828], %r884;
	shl.b32 	%r829, %r220, 2;
	add.s32 	%r830, %r801, %r829;
	st.shared.u32 	[%r830], %r883;
	shl.b32 	%r831, %r221, 2;
	add.s32 	%r832, %r801, %r831;
	st.shared.u32 	[%r832], %r882;
	shl.b32 	%r833, %r222, 2;
	add.s32 	%r834, %r801, %r833;
	st.shared.u32 	[%r834], %r881;
	shl.b32 	%r835, %r223, 2;
	add.s32 	%r836, %r801, %r835;
	st.shared.u32 	[%r836], %r880;
	shl.b32 	%r837, %r224, 2;
	add.s32 	%r838, %r801, %r837;
	st.shared.u32 	[%r838], %r879;
	bar.sync 	0;
	ld.shared.u32 	%r897, [%r103];
	ld.shared.u32 	%r896, [%r103+4];
	ld.shared.u32 	%r895, [%r103+8];
	ld.shared.u32 	%r894, [%r103+12];
	ld.shared.u32 	%r893, [%r103+16];
	ld.shared.u32 	%r892, [%r103+20];
	ld.shared.u32 	%r891, [%r103+24];
	ld.shared.u32 	%r890, [%r103+28];
	ld.shared.u32 	%r889, [%r103+32];
	ld.shared.u32 	%r888, [%r103+36];
	ld.shared.u32 	%r887, [%r103+40];
	ld.shared.u32 	%r886, [%r103+44];
	ld.shared.u32 	%r885, [%r103+48];
	ld.shared.u32 	%r884, [%r103+52];
	ld.shared.u32 	%r883, [%r103+56];
	ld.shared.u32 	%r882, [%r103+60];
	ld.shared.u32 	%r881, [%r103+64];
	ld.shared.u32 	%r880, [%r103+68];
	ld.shared.u32 	%r879, [%r103+72];
	bar.sync 	0;
	st.shared.u32 	[%r802], %r916;
	st.shared.u32 	[%r804], %r915;
	st.shared.u32 	[%r806], %r914;
	st.shared.u32 	[%r808], %r913;
	st.shared.u32 	[%r810], %r912;
	st.shared.u32 	[%r812], %r911;
	st.shared.u32 	[%r814], %r910;
	st.shared.u32 	[%r816], %r909;
	st.shared.u32 	[%r818], %r908;
	st.shared.u32 	[%r820], %r907;
	st.shared.u32 	[%r822], %r906;
	st.shared.u32 	[%r824], %r905;
	st.shared.u32 	[%r826], %r904;
	st.shared.u32 	[%r828], %r903;
	st.shared.u32 	[%r830], %r902;
	st.shared.u32 	[%r832], %r901;
	st.shared.u32 	[%r834], %r900;
	st.shared.u32 	[%r836], %r899;
	st.shared.u32 	[%r838], %r898;
	bar.sync 	0;
	ld.shared.u32 	%r916, [%r103];
	ld.shared.u32 	%r915, [%r103+4];
	ld.shared.u32 	%r914, [%r103+8];
	ld.shared.u32 	%r913, [%r103+12];
	ld.shared.u32 	%r912, [%r103+16];
	ld.shared.u32 	%r911, [%r103+20];
	ld.shared.u32 	%r910, [%r103+24];
	ld.shared.u32 	%r909, [%r103+28];
	ld.shared.u32 	%r908, [%r103+32];
	ld.shared.u32 	%r907, [%r103+36];
	ld.shared.u32 	%r906, [%r103+40];
	ld.shared.u32 	%r905, [%r103+44];
	ld.shared.u32 	%r904, [%r103+48];
	ld.shared.u32 	%r903, [%r103+52];
	ld.shared.u32 	%r902, [%r103+56];
	ld.shared.u32 	%r901, [%r103+60];
	ld.shared.u32 	%r900, [%r103+64];
	ld.shared.u32 	%r899, [%r103+68];
	ld.shared.u32 	%r898, [%r103+72];
	bar.sync 	0;
	add.s32 	%r878, %r878, 6;
	add.s32 	%r877, %r877, -6;
	bra.uni 	$L__BB31_77;

}
	// .globl	_ZN3cub18CUB_300001_SM_10006detail10radix_sort30DeviceRadixSortHistogramKernelINS1_5radix10policy_hubIiiyE10Policy1000ELNS0_9SortOrderE1EiyNS1_21identity_decomposer_tEEEvPT2_PKT1_SA_iiT3_
.visible .entry _ZN3cub18CUB_300001_SM_10006detail10radix_sort30DeviceRadixSortHistogramKernelINS1_5radix10policy_hubIiiyE10Policy1000ELNS0_9SortOrderE1EiyNS1_21identity_decomposer_tEEEvPT2_PKT1_SA_iiT3_(
	.param .u64 .ptr .align 1 _ZN3cub18CUB_300001_SM_10006detail10radix_sort30DeviceRadixSortHistogramKernelINS1_5radix10policy_hubIiiyE10Policy1000ELNS0_9SortOrderE1EiyNS1_21identity_decomposer_tEEEvPT2_PKT1_SA_iiT3__param_0,
	.param .u64 .ptr .align 1 _ZN3cub18CUB_300001_SM_10006detail10radix_sort30DeviceRadixSortHistogramKernelINS1_5radix10policy_hubIiiyE10Policy1000ELNS0_9SortOrderE1EiyNS1_21identity_decomposer_tEEEvPT2_PKT1_SA_iiT3__param_1,
	.param .u64 _ZN3cub18CUB_300001_SM_10006detail10radix_sort30DeviceRadixSortHistogramKernelINS1_5radix10policy_hubIiiyE10Policy1000ELNS0_9SortOrderE1EiyNS1_21identity_decomposer_tEEEvPT2_PKT1_SA_iiT3__param_2,
	.param .u32 _ZN3cub18CUB_300001_SM_10006detail10radix_sort30DeviceRadixSortHistogramKernelINS1_5radix10policy_hubIiiyE10Policy1000ELNS0_9SortOrderE1EiyNS1_21identity_decomposer_tEEEvPT2_PKT1_SA_iiT3__param_3,
	.param .u32 _ZN3cub18CUB_300001_SM_10006detail10radix_sort30DeviceRadixSortHistogramKernelINS1_5radix10policy_hubIiiyE10Policy1000ELNS0_9SortOrderE1EiyNS1_21identity_decomposer_tEEEvPT2_PKT1_SA_iiT3__param_4,
	.param .align 1 .b8 _ZN3cub18CUB_300001_SM_10006detail10radix_sort30DeviceRadixSortHistogramKernelINS1_5radix10policy_hubIiiyE10Policy1000ELNS0_9SortOrderE1EiyNS1_21identity_decomposer_tEEEvPT2_PKT1_SA_iiT3__param_5[1]
)
.maxntid 128
{
	.reg .pred 	%p<91>;
	.reg .b32 	%r<486>;
	.reg .b64 	%rd<137>;
	// demoted variable
	.shared .align 4 .b8 _ZZN3cub18CUB_300001_SM_10006detail10radix_sort30DeviceRadixSortHistogramKernelINS1_5radix10policy_hubIiiyE10Policy1000ELNS0_9SortOrderE1EiyNS1_21identity_decomposer_tEEEvPT2_PKT1_SA_iiT3_E12temp_storage[4096];
	ld.param.u64 	%rd18, [_ZN3cub18CUB_300001_SM_10006detail10radix_sort30DeviceRadixSortHistogramKernelINS1_5radix10policy_hubIiiyE10Policy1000ELNS0_9SortOrderE1EiyNS1_21identity_decomposer_tEEEvPT2_PKT1_SA_iiT3__param_0];
	ld.param.u64 	%rd19, [_ZN3cub18CUB_300001_SM_10006detail10radix_sort30DeviceRadixSortHistogramKernelINS1_5radix10policy_hubIiiyE10Policy1000ELNS0_9SortOrderE1EiyNS1_21identity_decomposer_tEEEvPT2_PKT1_SA_iiT3__param_1];
	ld.param.u64 	%rd17, [_ZN3cub18CUB_300001_SM_10006detail10radix_sort30DeviceRadixSortHistogramKernelINS1_5radix10policy_hubIiiyE10Policy1000ELNS0_9SortOrderE1EiyNS1_21identity_decomposer_tEEEvPT2_PKT1_SA_iiT3__param_2];
	ld.param.u32 	%r174, [_ZN3cub18CUB_300001_SM_10006detail10radix_sort30DeviceRadixSortHistogramKernelINS1_5radix10policy_hubIiiyE10Policy1000ELNS0_9SortOrderE1EiyNS1_21identity_decomposer_tEEEvPT2_PKT1_SA_iiT3__param_3];
	ld.param.u32 	%r175, [_ZN3cub18CUB_300001_SM_10006detail10radix_sort30DeviceRadixSortHistogramKernelINS1_5radix10policy_hubIiiyE10Policy1000ELNS0_9SortOrderE1EiyNS1_21identity_decomposer_tEEEvPT2_PKT1_SA_iiT3__param_4];
	cvta.to.global.u64 	%rd1, %rd19;
	cvta.to.global.u64 	%rd2, %rd18;
	setp.eq.s64 	%p2, %rd17, 0;
	@%p2 bra 	$L__BB32_153;
	sub.s32 	%r176, %r175, %r174;
	add.s32 	%r177, %r176, 7;
	shr.s32 	%r178, %r177, 31;
	shr.u32 	%r179, %r178, 29;
	add.s32 	%r180, %r177, %r179;
	shr.s32 	%r181, %r180, 3;
	mov.u32 	%r182, %tid.x;
	setp.gt.u32 	%p3, %r182, 255;
	setp.lt.s32 	%p4, %r177, 8;
	mov.u32 	%r183, %ctaid.x;
	shl.b32 	%r184, %r183, 11;
	cvt.u64.u32 	%rd3, %r184;
	mov.u32 	%r185, %nctaid.x;
	shl.b32 	%r186, %r185, 11;
	cvt.u64.u32 	%rd4, %r186;
	add.s32 	%r1, %r181, -1;
	and.b32  	%r2, %r181, 15;
	and.b32  	%r3, %r181, 7;
	add.s32 	%r4, %r3, -1;
	and.b32  	%r5, %r181, 3;
	or.pred  	%p1, %p3, %p4;
	shl.b32 	%r187, %r182, 2;
	mov.u32 	%r188, _ZZN3cub18CUB_300001_SM_10006detail10radix_sort30DeviceRadixSortHistogramKernelINS1_5radix10policy_hubIiiyE10Policy1000ELNS0_9SortOrderE1EiyNS1_21identity_decomposer_tEEEvPT2_PKT1_SA_iiT3_E12temp_storage;
	add.s32 	%r6, %r188, %r187;
	and.b32  	%r7, %r181, 268435440;
	cvt.u64.u32 	%rd5, %r182;
	add.s32 	%r8, %r182, 128;
	add.s32 	%r9, %r182, 256;
	add.s32 	%r10, %r182, 384;
	add.s32 	%r11, %r182, 512;
	add.s32 	%r12, %r182, 640;
	add.s32 	%r13, %r182, 768;
	or.b32  	%r14, %r182, 1024;
	add.s32 	%r15, %r182, 1920;
	and.b32  	%r16, %r181, 268435448;
	and.b32  	%r17, %r181, 1;
	neg.s32 	%r18, %r7;
	add.s32 	%r19, %r6, 8192;
	add.s64 	%rd21, %rd17, -1;
	shr.u64 	%rd22, %rd21, 30;
	add.s64 	%rd23, %rd22, 1;
	min.u64 	%rd6, %rd23, %rd17;
	mov.b64 	%rd135, 0;
$L__BB32_2:
	@%p1 bra 	$L__BB32_30;
	setp.lt.u32 	%p5, %r1, 15;
	mov.b32 	%r439, 0;
	@%p5 bra 	$L__BB32_6;
	mov.u32 	%r436, %r19;
	mov.u32 	%r437, %r18;
$L__BB32_5:
	.pragma "nounroll";
	mov.b32 	%r190, 0;
	st.shared.u32 	[%r436+-8192], %r190;
	st.shared.u32 	[%r436+-7168], %r190;
	st.shared.u32 	[%r436+-6144], %r190;
	st.shared.u32 	[%r436+-5120], %r190;
	st.shared.u32 	[%r436+-4096], %r190;
	st.shared.u32 	[%r436+-3072], %r190;
	st.shared.u32 	[%r436+-2048], %r190;
	st.shared.u32 	[%r436+-1024], %r190;
	st.shared.u32 	[%r436], %r190;
	st.shared.u32 	[%r436+1024], %r190;
	st.shared.u32 	[%r436+2048], %r190;
	st.shared.u32 	[%r436+3072], %r190;
	st.shared.u32 	[%r436+4096], %r190;
	st.shared.u32 	[%r436+5120], %r190;
	st.shared.u32 	[%r436+6144], %r190;
	st.shared.u32 	[%r436+7168], %r190;
	add.s32 	%r437, %r437, 16;
	add.s32 	%r436, %r436, 16384;
	setp.ne.s32 	%p6, %r437, 0;
	mov.u32 	%r439, %r7;
	@%p6 bra 	$L__BB32_5;
$L__BB32_6:
	add.s32 	%r25, %r2, -1;
	setp.eq.s32 	%p7, %r2, 0;
	@%p7 bra 	$L__BB32_16;
	setp.lt.u32 	%p8, %r25, 7;
	@%p8 bra 	$L__BB32_9;
	shl.b32 	%r191, %r439, 10;
	add.s32 	%r192, %r6, %r191;
	mov.b32 	%r193, 0;
	st.shared.u32 	[%r192], %r193;
	st.shared.u32 	[%r192+1024], %r193;
	st.shared.u32 	[%r192+2048], %r193;
	st.shared.u32 	[%r192+3072], %r193;
	st.shared.u32 	[%r192+4096], %r193;
	st.shared.u32 	[%r192+5120], %r193;
	st.shared.u32 	[%r192+6144], %r193;
	st.shared.u32 	[%r192+7168], %r193;
	add.s32 	%r439, %r439, 8;
$L__BB32_9:
	setp.eq.s32 	%p9, %r3, 0;
	@%p9 bra 	$L__BB32_16;
	setp.lt.u32 	%p10, %r4, 3;
	@%p10 bra 	$L__BB32_12;
	shl.b32 	%r194, %r439, 10;
	add.s32 	%r195, %r6, %r194;
	mov.b32 	%r196, 0;
	st.shared.u32 	[%r195], %r196;
	st.shared.u32 	[%r195+1024], %r196;
	st.shared.u32 	[%r195+2048], %r196;
	st.shared.u32 	[%r195+3072], %r196;
	add.s32 	%r439, %r439, 4;
$L__BB32_12:
	setp.eq.s32 	%p11, %r5, 0;
	@%p11 bra 	$L__BB32_16;
	setp.eq.s32 	%p12, %r5, 1;
	shl.b32 	%r197, %r439, 10;
	add.s32 	%r30, %r6, %r197;
	mov.b32 	%r198, 0;
	st.shared.u32 	[%r30], %r198;
	@%p12 bra 	$L__BB32_16;
	setp.eq.s32 	%p13, %r5, 2;
	mov.b32 	%r199, 0;
	st.shared.u32 	[%r30+1024], %r199;
	@%p13 bra 	$L__BB32_16;
	mov.b32 	%r200, 0;
	st.shared.u32 	[%r30+2048], %r200;
$L__BB32_16:
	cvt.u32.u64 	%r201, %rd5;
	setp.gt.u32 	%p14, %r201, 127;
	@%p14 bra 	$L__BB32_30;
	setp.lt.u32 	%p15, %r1, 15;
	mov.b32 	%r443, 0;
	@%p15 bra 	$L__BB32_20;
	mov.b32 	%r441, 0;
$L__BB32_19:
	.pragma "nounroll";
	shl.b32 	%r204, %r441, 10;
	add.s32 	%r205, %r6, %r204;
	mov.b32 	%r206, 0;
	st.shared.u32 	[%r205+512], %r206;
	st.shared.u32 	[%r205+1536], %r206;
	st.shared.u32 	[%r205+2560], %r206;
	st.shared.u32 	[%r205+3584], %r206;
	st.shared.u32 	[%r205+4608], %r206;
	st.shared.u32 	[%r205+5632], %r206;
	st.shared.u32 	[%r205+6656], %r206;
	st.shared.u32 	[%r205+7680], %r206;
	st.shared.u32 	[%r205+8704], %r206;
	st.shared.u32 	[%r205+9728], %r206;
	st.shared.u32 	[%r205+10752], %r206;
	st.shared.u32 	[%r205+11776], %r206;
	st.shared.u32 	[%r205+12800], %r206;
	st.shared.u32 	[%r205+13824], %r206;
	st.shared.u32 	[%r205+14848], %r206;
	st.shared.u32 	[%r205+15872], %r206;
	add.s32 	%r441, %r441, 16;
	setp.ne.s32 	%p16, %r441, %r7;
	mov.u32 	%r443, %r7;
	@%p16 bra 	$L__BB32_19;
$L__BB32_20:
	setp.eq.s32 	%p17, %r2, 0;
	@%p17 bra 	$L__BB32_30;
	setp.lt.u32 	%p18, %r25, 7;
	@%p18 bra 	$L__BB32_23;
	shl.b32 	%r207, %r443, 10;
	add.s32 	%r208, %r6, %r207;
	mov.b32 	%r209, 0;
	st.shared.u32 	[%r208+512], %r209;
	st.shared.u32 	[%r208+1536], %r209;
	st.shared.u32 	[%r208+2560], %r209;
	st.shared.u32 	[%r208+3584], %r209;
	st.shared.u32 	[%r208+4608], %r209;
	st.shared.u32 	[%r208+5632], %r209;
	st.shared.u32 	[%r208+6656], %r209;
	st.shared.u32 	[%r208+7680], %r209;
	add.s32 	%r443, %r443, 8;
$L__BB32_23:
	setp.eq.s32 	%p19, %r3, 0;
	@%p19 bra 	$L__BB32_30;
	setp.lt.u32 	%p20, %r4, 3;
	@%p20 bra 	$L__BB32_26;
	shl.b32 	%r210, %r443, 10;
	add.s32 	%r211, %r6, %r210;
	mov.b32 	%r212, 0;
	st.shared.u32 	[%r211+512], %r212;
	st.shared.u32 	[%r211+1536], %r212;
	st.shared.u32 	[%r211+2560], %r212;
	st.shared.u32 	[%r211+3584], %r212;
	add.s32 	%r443, %r443, 4;
$L__BB32_26:
	setp.eq.s32 	%p21, %r5, 0;
	@%p21 bra 	$L__BB32_30;
	setp.eq.s32 	%p22, %r5, 1;
	shl.b32 	%r213, %r443, 10;
	add.s32 	%r38, %r6, %r213;
	mov.b32 	%r214, 0;
	st.shared.u32 	[%r38+512], %r214;
	@%p22 bra 	$L__BB32_30;
	setp.eq.s32 	%p23, %r5, 2;
	mov.b32 	%r215, 0;
	st.shared.u32 	[%r38+1536], %r215;
	@%p23 bra 	$L__BB32_30;
	mov.b32 	%r216, 0;
	st.shared.u32 	[%r38+2560], %r216;
$L__BB32_30:
	bar.sync 	0;
	bar.sync 	0;
	shl.b64 	%rd8, %rd135, 30;
	sub.s64 	%rd24, %rd17, %rd8;
	min.u64 	%rd9, %rd24, 1073741824;
	setp.le.u64 	%p24, %rd9, %rd3;
	@%p24 bra 	$L__BB32_70;
	mov.u64 	%rd136, %rd3;
$L__BB32_32:
	add.s64 	%rd11, %rd136, %rd8;
	sub.s64 	%rd12, %rd17, %rd11;
	setp.lt.u64 	%p25, %rd12, 2048;
	@%p25 bra 	$L__BB32_34;
	add.s64 	%rd27, %rd11, %rd5;
	shl.b64 	%rd28, %rd27, 2;
	add.s64 	%rd29, %rd1, %rd28;
	ld.global.u32 	%r475, [%rd29];
	ld.global.u32 	%r474, [%rd29+512];
	ld.global.u32 	%r473, [%rd29+1024];
	ld.global.u32 	%r472, [%rd29+1536];
	ld.global.u32 	%r471, [%rd29+2048];
	ld.global.u32 	%r470, [%rd29+2560];
	ld.global.u32 	%r469, [%rd29+3072];
	ld.global.u32 	%r468, [%rd29+3584];
	ld.global.u32 	%r467, [%rd29+4096];
	ld.global.u32 	%r466, [%rd29+4608];
	ld.global.u32 	%r465, [%rd29+5120];
	ld.global.u32 	%r464, [%rd29+5632];
	ld.global.u32 	%r463, [%rd29+6144];
	ld.global.u32 	%r462, [%rd29+6656];
	ld.global.u32 	%r461, [%rd29+7168];
	ld.global.u32 	%r460, [%rd29+7680];
	bra.uni 	$L__BB32_66;
$L__BB32_34:
	cvt.u32.u64 	%r218, %rd5;
	cvt.u32.u64 	%r55, %rd12;
	setp.ge.s32 	%p26, %r218, %r55;
	add.s64 	%rd25, %rd11, %rd5;
	shl.b64 	%rd26, %rd25, 2;
	add.s64 	%rd13, %rd1, %rd26;
	mov.b32 	%r475, -2147483648;
	@%p26 bra 	$L__BB32_36;
	ld.global.u32 	%r475, [%rd13];
$L__BB32_36:
	setp.ge.s32 	%p27, %r8, %r55;
	mov.b32 	%r474, -2147483648;
	@%p27 bra 	$L__BB32_38;
	ld.global.u32 	%r474, [%rd13+512];
$L__BB32_38:
	setp.ge.s32 	%p28, %r9, %r55;
	mov.b32 	%r473, -2147483648;
	@%p28 bra 	$L__BB32_40;
	ld.global.u32 	%r473, [%rd13+1024];
$L__BB32_40:
	setp.ge.s32 	%p29, %r10, %r55;
	mov.b32 	%r472, -2147483648;
	@%p29 bra 	$L__BB32_42;
	ld.global.u32 	%r472, [%rd13+1536];
$L__BB32_42:
	setp.ge.s32 	%p30, %r11, %r55;
	mov.b32 	%r471, -2147483648;
	@%p30 bra 	$L__BB32_44;
	ld.global.u32 	%r471, [%rd13+2048];
$L__BB32_44:
	setp.ge.s32 	%p31, %r12, %r55;
	mov.b32 	%r470, -2147483648;
	@%p31 bra 	$L__BB32_46;
	ld.global.u32 	%r470, [%rd13+2560];
$L__BB32_46:
	setp.ge.s32 	%p32, %r13, %r55;
	mov.b32 	%r469, -2147483648;
	@%p32 bra 	$L__BB32_48;
	ld.global.u32 	%r469, [%rd13+3072];
$L__BB32_48:
	mov.u32 	%r226, %tid.x;
	add.s32 	%r227, %r226, 896;
	setp.ge.s32 	%p33, %r227, %r55;
	mov.b32 	%r468, -2147483648;
	@%p33 bra 	$L__BB32_50;
	ld.global.u32 	%r468, [%rd13+3584];
$L__BB32_50:
	setp.ge.s32 	%p34, %r14, %r55;
	mov.b32 	%r467, -2147483648;
	@%p34 bra 	$L__BB32_52;
	ld.global.u32 	%r467, [%rd13+4096];
$L__BB32_52:
	add.s32 	%r231, %r226, 1152;
	setp.ge.s32 	%p35, %r231, %r55;
	mov.b32 	%r466, -2147483648;
	@%p35 bra 	$L__BB32_54;
	ld.global.u32 	%r466, [%rd13+4608];
$L__BB32_54:
	add.s32 	%r234, %r226, 1280;
	setp.ge.s32 	%p36, %r234, %r55;
	mov.b32 	%r465, -2147483648;
	@%p36 bra 	$L__BB32_56;
	ld.global.u32 	%r465, [%rd13+5120];
$L__BB32_56:
	add.s32 	%r237, %r226, 1408;
	setp.ge.s32 	%p37, %r237, %r55;
	mov.b32 	%r464, -2147483648;
	@%p37 bra 	$L__BB32_58;
	ld.global.u32 	%r464, [%rd13+5632];
$L__BB32_58:
	add.s32 	%r240, %r226, 1536;
	setp.ge.s32 	%p38, %r240, %r55;
	mov.b32 	%r463, -2147483648;
	@%p38 bra 	$L__BB32_60;
	ld.global.u32 	%r463, [%rd13+6144];
$L__BB32_60:
	add.s32 	%r243, %r226, 1664;
	setp.ge.s32 	%p39, %r243, %r55;
	mov.b32 	%r462, -2147483648;
	@%p39 bra 	$L__BB32_62;
	ld.global.u32 	%r462, [%rd13+6656];
$L__BB32_62:
	add.s32 	%r246, %r226, 1792;
	setp.ge.s32 	%p40, %r246, %r55;
	mov.b32 	%r461, -2147483648;
	@%p40 bra 	$L__BB32_64;
	ld.global.u32 	%r461, [%rd13+7168];
$L__BB32_64:
	setp.ge.s32 	%p41, %r15, %r55;
	mov.b32 	%r460, -2147483648;
	@%p41 bra 	$L__BB32_66;
	ld.global.u32 	%r460, [%rd13+7680];
$L__BB32_66:
	setp.le.s32 	%p42, %r175, %r174;
	@%p42 bra 	$L__BB32_69;
	xor.b32  	%r103, %r460, 2147483647;
	xor.b32  	%r104, %r461, 2147483647;
	xor.b32  	%r105, %r462, 2147483647;
	xor.b32  	%r106, %r463, 2147483647;
	xor.b32  	%r107, %r464, 2147483647;
	xor.b32  	%r108, %r465, 2147483647;
	xor.b32  	%r109, %r466, 2147483647;
	xor.b32  	%r110, %r467, 2147483647;
	xor.b32  	%r111, %r468, 2147483647;
	xor.b32  	%r112, %r469, 2147483647;
	xor.b32  	%r113, %r470, 2147483647;
	xor.b32  	%r114, %r471, 2147483647;
	xor.b32  	%r115, %r472, 2147483647;
	xor.b32  	%r116, %r473, 2147483647;
	xor.b32  	%r117, %r474, 2147483647;
	xor.b32  	%r118, %r475, 2147483647;
	mov.b32 	%r476, 0;
	mov.u32 	%r477, %r174;
$L__BB32_68:
	sub.s32 	%r249, %r175, %r477;
	shl.b32 	%r250, %r476, 10;
	mov.u32 	%r251, _ZZN3cub18CUB_300001_SM_10006detail10radix_sort30DeviceRadixSortHistogramKernelINS1_5radix10policy_hubIiiyE10Policy1000ELNS0_9SortOrderE1EiyNS1_21identity_decomposer_tEEEvPT2_PKT1_SA_iiT3_E12temp_storage;
	add.s32 	%r252, %r251, %r250;
	min.s32 	%r253, %r249, 8;
	mov.b32 	%r254, -1;
	shl.b32 	%r255, %r254, %r253;
	not.b32 	%r256, %r255;
	shr.u32 	%r257, %r118, %r477;
	and.b32  	%r258, %r257, %r256;
	shl.b32 	%r259, %r258, 2;
	add.s32 	%r260, %r252, %r259;
	atom.shared.add.u32 	%r261, [%r260], 1;
	shr.u32 	%r262, %r117, %r477;
	and.b32  	%r263, %r262, %r256;
	shl.b32 	%r264, %r263, 2;
	add.s32 	%r265, %r252, %r264;
	atom.shared.add.u32 	%r266, [%r265], 1;
	shr.u32 	%r267, %r116, %r477;
	and.b32  	%r268, %r267, %r256;
	shl.b32 	%r269, %r268, 2;
	add.s32 	%r270, %r252, %r269;
	atom.shared.add.u32 	%r271, [%r270], 1;
	shr.u32 	%r272, %r115, %r477;
	and.b32  	%r273, %r272, %r256;
	shl.b32 	%r274, %r273, 2;
	add.s32 	%r275, %r252, %r274;
	atom.shared.add.u32 	%r276, [%r275], 1;
	shr.u32 	%r277, %r114, %r477;
	and.b32  	%r278, %r277, %r256;
	shl.b32 	%r279, %r278, 2;
	add.s32 	%r280, %r252, %r279;
	atom.shared.add.u32 	%r281, [%r280], 1;
	shr.u32 	%r282, %r113, %r477;
	and.b32  	%r283, %r282, %r256;
	shl.b32 	%r284, %r283, 2;
	add.s32 	%r285, %r252, %r284;
	atom.shared.add.u32 	%r286, [%r285], 1;
	shr.u32 	%r287, %r112, %r477;
	and.b32  	%r288, %r287, %r256;
	shl.b32 	%r289, %r288, 2;
	add.s32 	%r290, %r252, %r289;
	atom.shared.add.u32 	%r291, [%r290], 1;
	shr.u32 	%r292, %r111, %r477;
	and.b32  	%r293, %r292, %r256;
	shl.b32 	%r294, %r293, 2;
	add.s32 	%r295, %r252, %r294;
	atom.shared.add.u32 	%r296, [%r295], 1;
	shr.u32 	%r297, %r110, %r477;
	and.b32  	%r298, %r297, %r256;
	shl.b32 	%r299, %r298, 2;
	add.s32 	%r300, %r252, %r299;
	atom.shared.add.u32 	%r301, [%r300], 1;
	shr.u32 	%r302, %r109, %r477;
	and.b32  	%r303, %r302, %r256;
	shl.b32 	%r304, %r303, 2;
	add.s32 	%r305, %r252, %r304;
	atom.shared.add.u32 	%r306, [%r305], 1;
	shr.u32 	%r307, %r108, %r477;
	and.b32  	%r308, %r307, %r256;
	shl.b32 	%r309, %r308, 2;
	add.s32 	%r310, %r252, %r309;
	atom.shared.add.u32 	%r311, [%r310], 1;
	shr.u32 	%r312, %r107, %r477;
	and.b32  	%r313, %r312, %r256;
	shl.b32 	%r314, %r313, 2;
	add.s32 	%r315, %r252, %r314;
	atom.shared.add.u32 	%r316, [%r315], 1;
	shr.u32 	%r317, %r106, %r477;
	and.b32  	%r318, %r317, %r256;
	shl.b32 	%r319, %r318, 2;
	add.s32 	%r320, %r252, %r319;
	atom.shared.add.u32 	%r321, [%r320], 1;
	shr.u32 	%r322, %r105, %r477;
	and.b32  	%r323, %r322, %r256;
	shl.b32 	%r324, %r323, 2;
	add.s32 	%r325, %r252, %r324;
	atom.shared.add.u32 	%r326, [%r325], 1;
	shr.u32 	%r327, %r104, %r477;
	and.b32  	%r328, %r327, %r256;
	shl.b32 	%r329, %r328, 2;
	add.s32 	%r330, %r252, %r329;
	atom.shared.add.u32 	%r331, [%r330], 1;
	shr.u32 	%r332, %r103, %r477;
	and.b32  	%r333, %r332, %r256;
	shl.b32 	%r334, %r333, 2;
	add.s32 	%r335, %r252, %r334;
	atom.shared.add.u32 	%r336, [%r335], 1;
	add.s32 	%r477, %r477, 8;
	add.s32 	%r476, %r476, 1;
	setp.lt.s32 	%p43, %r477, %r175;
	@%p43 bra 	$L__BB32_68;
$L__BB32_69:
	add.s64 	%rd136, %rd136, %rd4;
	setp.lt.u64 	%p44, %rd136, %rd9;
	@%p44 bra 	$L__BB32_32;
$L__BB32_70:
	bar.sync 	0;
	@%p1 bra 	$L__BB32_152;
	setp.lt.u32 	%p45, %r1, 7;
	mov.b32 	%r480, 0;
	@%p45 bra 	$L__BB32_90;
	mov.b32 	%r478, 0;
$L__BB32_73:
	.pragma "nounroll";
	shl.b32 	%r339, %r478, 10;
	add.s32 	%r124, %r6, %r339;
	ld.shared.u32 	%r125, [%r124];
	setp.eq.s32 	%p46, %r125, 0;
	@%p46 bra 	$L__BB32_75;
	cvt.u32.u64 	%r340, %rd5;
	shl.b32 	%r341, %r478, 8;
	add.s32 	%r342, %r341, %r340;
	mul.wide.u32 	%rd30, %r342, 8;
	add.s64 	%rd31, %rd2, %rd30;
	cvt.u64.u32 	%rd32, %r125;
	atom.global.add.u64 	%rd33, [%rd31], %rd32;
$L__BB32_75:
	ld.shared.u32 	%r126, [%r124+1024];
	setp.eq.s32 	%p47, %r126, 0;
	@%p47 bra 	$L__BB32_77;
	cvt.u32.u64 	%r343, %rd5;
	shl.b32 	%r344, %r478, 8;
	add.s32 	%r345, %r344, %r343;
	add.s32 	%r346, %r345, 256;
	mul.wide.u32 	%rd34, %r346, 8;
	add.s64 	%rd35, %rd2, %rd34;
	cvt.u64.u32 	%rd36, %r126;
	atom.global.add.u64 	%rd37, [%rd35], %rd36;
$L__BB32_77:
	ld.shared.u32 	%r127, [%r124+2048];
	setp.eq.s32 	%p48, %r127, 0;
	@%p48 bra 	$L__BB32_79;
	cvt.u32.u64 	%r347, %rd5;
	shl.b32 	%r348, %r478, 8;
	add.s32 	%r349, %r348, %r347;
	add.s32 	%r350, %r349, 512;
	mul.wide.u32 	%rd38, %r350, 8;
	add.s64 	%rd39, %rd2, %rd38;
	cvt.u64.u32 	%rd40, %r127;
	atom.global.add.u64 	%rd41, [%rd39], %rd40;
$L__BB32_79:
	ld.shared.u32 	%r128, [%r124+3072];
	setp.eq.s32 	%p49, %r128, 0;
	@%p49 bra 	$L__BB32_81;
	cvt.u32.u64 	%r351, %rd5;
	shl.b32 	%r352, %r478, 8;
	add.s32 	%r353, %r352, %r351;
	add.s32 	%r354, %r353, 768;
	mul.wide.u32 	%rd42, %r354, 8;
	add.s64 	%rd43, %rd2, %rd42;
	cvt.u64.u32 	%rd44, %r128;
	atom.global.add.u64 	%rd45, [%rd43], %rd44;
$L__BB32_81:
	ld.shared.u32 	%r129, [%r124+4096];
	setp.eq.s32 	%p50, %r129, 0;
	@%p50 bra 	$L__BB32_83;
	cvt.u32.u64 	%r355, %rd5;
	shl.b32 	%r356, %r478, 8;
	add.s32 	%r357, %r356, %r355;
	add.s32 	%r358, %r357, 1024;
	mul.wide.u32 	%rd46, %r358, 8;
	add.s64 	%rd47, %rd2, %rd46;
	cvt.u64.u32 	%rd48, %r129;
	atom.global.add.u64 	%rd49, [%rd47], %rd48;
$L__BB32_83:
	ld.shared.u32 	%r130, [%r124+5120];
	setp.eq.s32 	%p51, %r130, 0;
	@%p51 bra 	$L__BB32_85;
	cvt.u32.u64 	%r359, %rd5;
	shl.b32 	%r360, %r478, 8;
	add.s32 	%r361, %r360, %r359;
	add.s32 	%r362, %r361, 1280;
	mul.wide.u32 	%rd50, %r362, 8;
	add.s64 	%rd51, %rd2, %rd50;
	cvt.u64.u32 	%rd52, %r130;
	atom.global.add.u64 	%rd53, [%rd51], %rd52;
$L__BB32_85:
	ld.shared.u32 	%r131, [%r124+6144];
	setp.eq.s32 	%p52, %r131, 0;
	@%p52 bra 	$L__BB32_87;
	cvt.u32.u64 	%r363, %rd5;
	shl.b32 	%r364, %r478, 8;
	add.s32 	%r365, %r364, %r363;
	add.s32 	%r366, %r365, 1536;
	mul.wide.u32 	%rd54, %r366, 8;
	add.s64 	%rd55, %rd2, %rd54;
	cvt.u64.u32 	%rd56, %r131;
	atom.global.add.u64 	%rd57, [%rd55], %rd56;
$L__BB32_87:
	ld.shared.u32 	%r132, [%r124+7168];
	setp.eq.s32 	%p53, %r132, 0;
	@%p53 bra 	$L__BB32_89;
	cvt.u32.u64 	%r367, %rd5;
	shl.b32 	%r368, %r478, 8;
	add.s32 	%r369, %r368, %r367;
	add.s32 	%r370, %r369, 1792;
	mul.wide.u32 	%rd58, %r370, 8;
	add.s64 	%rd59, %rd2, %rd58;
	cvt.u64.u32 	%rd60, %r132;
	atom.global.add.u64 	%rd61, [%rd59], %rd60;
$L__BB32_89:
	add.s32 	%r478, %r478, 8;
	setp.ne.s32 	%p54, %r478, %r16;
	mov.u32 	%r480, %r16;
	@%p54 bra 	$L__BB32_73;
$L__BB32_90:
	add.s32 	%r135, %r5, -1;
	setp.eq.s32 	%p55, %r3, 0;
	@%p55 bra 	$L__BB32_111;
	setp.lt.u32 	%p56, %r4, 3;
	@%p56 bra 	$L__BB32_101;
	shl.b32 	%r371, %r480, 10;
	add.s32 	%r136, %r6, %r371;
	ld.shared.u32 	%r137, [%r136];
	setp.eq.s32 	%p57, %r137, 0;
	@%p57 bra 	$L__BB32_94;
	cvt.u32.u64 	%r372, %rd5;
	shl.b32 	%r373, %r480, 8;
	add.s32 	%r374, %r373, %r372;
	mul.wide.u32 	%rd62, %r374, 8;
	add.s64 	%rd63, %rd2, %rd62;
	cvt.u64.u32 	%rd64, %r137;
	atom.global.add.u64 	%rd65, [%rd63], %rd64;
$L__BB32_94:
	ld.shared.u32 	%r138, [%r136+1024];
	setp.eq.s32 	%p58, %r138, 0;
	@%p58 bra 	$L__BB32_96;
	cvt.u32.u64 	%r375, %rd5;
	shl.b32 	%r376, %r480, 8;
	add.s32 	%r377, %r376, %r375;
	add.s32 	%r378, %r377, 256;
	mul.wide.u32 	%rd66, %r378, 8;
	add.s64 	%rd67, %rd2, %rd66;
	cvt.u64.u32 	%rd68, %r138;
	atom.global.add.u64 	%rd69, [%rd67], %rd68;
$L__BB32_96:
	ld.shared.u32 	%r139, [%r136+2048];
	setp.eq.s32 	%p59, %r139, 0;
	@%p59 bra 	$L__BB32_98;
	cvt.u32.u64 	%r379, %rd5;
	shl.b32 	%r380, %r480, 8;
	add.s32 	%r381, %r380, %r379;
	add.s32 	%r382, %r381, 512;
	mul.wide.u32 	%rd70, %r382, 8;
	add.s64 	%rd71, %rd2, %rd70;
	cvt.u64.u32 	%rd72, %r139;
	atom.global.add.u64 	%rd73, [%rd71], %rd72;
$L__BB32_98:
	ld.shared.u32 	%r140, [%r136+3072];
	setp.eq.s32 	%p60, %r140, 0;
	@%p60 bra 	$L__BB32_100;
	cvt.u32.u64 	%r383, %rd5;
	shl.b32 	%r384, %r480, 8;
	add.s32 	%r385, %r384, %r383;
	add.s32 	%r386, %r385, 768;
	mul.wide.u32 	%rd74, %r386, 8;
	add.s64 	%rd75, %rd2, %rd74;
	cvt.u64.u32 	%rd76, %r140;
	atom.global.add.u64 	%rd77, [%rd75], %rd76;
$L__BB32_100:
	add.s32 	%r480, %r480, 4;
$L__BB32_101:
	setp.eq.s32 	%p61, %r5, 0;
	@%p61 bra 	$L__BB32_111;
	setp.eq.s32 	%p62, %r135, 0;
	@%p62 bra 	$L__BB32_108;
	shl.b32 	%r387, %r480, 10;
	add.s32 	%r143, %r6, %r387;
	ld.shared.u32 	%r144, [%r143];
	setp.eq.s32 	%p63, %r144, 0;
	@%p63 bra 	$L__BB32_105;
	cvt.u32.u64 	%r388, %rd5;
	shl.b32 	%r389, %r480, 8;
	add.s32 	%r390, %r389, %r388;
	mul.wide.u32 	%rd78, %r390, 8;
	add.s64 	%rd79, %rd2, %rd78;
	cvt.u64.u32 	%rd80, %r144;
	atom.global.add.u64 	%rd81, [%rd79], %rd80;
$L__BB32_105:
	ld.shared.u32 	%r145, [%r143+1024];
	setp.eq.s32 	%p64, %r145, 0;
	@%p64 bra 	$L__BB32_107;
	cvt.u32.u64 	%r391, %rd5;
	shl.b32 	%r392, %r480, 8;
	add.s32 	%r393, %r392, %r391;
	add.s32 	%r394, %r393, 256;
	mul.wide.u32 	%rd82, %r394, 8;
	add.s64 	%rd83, %rd2, %rd82;
	cvt.u64.u32 	%rd84, %r145;
	atom.global.add.u64 	%rd85, [%rd83], %rd84;
$L__BB32_107:
	add.s32 	%r480, %r480, 2;
$L__BB32_108:
	setp.eq.s32 	%p65, %r17, 0;
	@%p65 bra 	$L__BB32_111;
	shl.b32 	%r395, %r480, 10;
	add.s32 	%r396, %r6, %r395;
	ld.shared.u32 	%r148, [%r396];
	setp.eq.s32 	%p66, %r148, 0;
	@%p66 bra 	$L__BB32_111;
	cvt.u32.u64 	%r397, %rd5;
	shl.b32 	%r398, %r480, 8;
	add.s32 	%r399, %r398, %r397;
	mul.wide.u32 	%rd86, %r399, 8;
	add.s64 	%rd87, %rd2, %rd86;
	cvt.u64.u32 	%rd88, %r148;
	atom.global.add.u64 	%rd89, [%rd87], %rd88;
$L__BB32_111:
	cvt.u32.u64 	%r400, %rd5;
	setp.gt.u32 	%p67, %r400, 127;
	@%p67 bra 	$L__BB32_152;
	setp.lt.u32 	%p68, %r1, 7;
	mov.b32 	%r484, 0;
	@%p68 bra 	$L__BB32_131;
	mov.b32 	%r482, 0;
$L__BB32_114:
	.pragma "nounroll";
	shl.b32 	%r404, %r482, 10;
	add.s32 	%r150, %r6, %r404;
	ld.shared.u32 	%r151, [%r150+512];
	setp.eq.s32 	%p69, %r151, 0;
	shl.b32 	%r405, %r482, 8;
	add.s32 	%r406, %r405, %r400;
	mul.wide.u32 	%rd90, %r406, 8;
	add.s64 	%rd15, %rd2, %rd90;
	@%p69 bra 	$L__BB32_116;
	cvt.u64.u32 	%rd91, %r151;
	atom.global.add.u64 	%rd92, [%rd15+1024], %rd91;
$L__BB32_116:
	ld.shared.u32 	%r152, [%r150+1536];
	setp.eq.s32 	%p70, %r152, 0;
	@%p70 bra 	$L__BB32_118;
	cvt.u64.u32 	%rd93, %r152;
	atom.global.add.u64 	%rd94, [%rd15+3072], %rd93;
$L__BB32_118:
	ld.shared.u32 	%r153, [%r150+2560];
	setp.eq.s32 	%p71, %r153, 0;
	@%p71 bra 	$L__BB32_120;
	cvt.u64.u32 	%rd95, %r153;
	atom.global.add.u64 	%rd96, [%rd15+5120], %rd95;
$L__BB32_120:
	ld.shared.u32 	%r154, [%r150+3584];
	setp.eq.s32 	%p72, %r154, 0;
	@%p72 bra 	$L__BB32_122;
	cvt.u64.u32 	%rd97, %r154;
	atom.global.add.u64 	%rd98, [%rd15+7168], %rd97;
$L__BB32_122:
	ld.shared.u32 	%r155, [%r150+4608];
	setp.eq.s32 	%p73, %r155, 0;
	@%p73 bra 	$L__BB32_124;
	cvt.u64.u32 	%rd99, %r155;
	atom.global.add.u64 	%rd100, [%rd15+9216], %rd99;
$L__BB32_124:
	ld.shared.u32 	%r156, [%r150+5632];
	setp.eq.s32 	%p74, %r156, 0;
	@%p74 bra 	$L__BB32_126;
	cvt.u64.u32 	%rd101, %r156;
	atom.global.add.u64 	%rd102, [%rd15+11264], %rd101;
$L__BB32_126:
	ld.shared.u32 	%r157, [%r150+6656];
	setp.eq.s32 	%p75, %r157, 0;
	@%p75 bra 	$L__BB32_128;
	cvt.u64.u32 	%rd103, %r157;
	atom.global.add.u64 	%rd104, [%rd15+13312], %rd103;
$L__BB32_128:
	ld.shared.u32 	%r158, [%r150+7680];
	setp.eq.s32 	%p76, %r158, 0;
	@%p76 bra 	$L__BB32_130;
	cvt.u64.u32 	%rd105, %r158;
	atom.global.add.u64 	%rd106, [%rd15+15360], %rd105;
$L__BB32_130:
	add.s32 	%r482, %r482, 8;
	setp.ne.s32 	%p77, %r482, %r16;
	mov.u32 	%r484, %r16;
	@%p77 bra 	$L__BB32_114;
$L__BB32_131:
	setp.eq.s32 	%p78, %r3, 0;
	@%p78 bra 	$L__BB32_152;
	setp.lt.u32 	%p79, %r4, 3;
	@%p79 bra 	$L__BB32_142;
	shl.b32 	%r407, %r484, 10;
	add.s32 	%r161, %r6, %r407;
	ld.shared.u32 	%r162, [%r161+512];
	setp.eq.s32 	%p80, %r162, 0;
	@%p80 bra 	$L__BB32_135;
	shl.b32 	%r409, %r484, 8;
	add.s32 	%r410, %r409, %r400;
	mul.wide.u32 	%rd107, %r410, 8;
	add.s64 	%rd108, %rd2, %rd107;
	cvt.u64.u32 	%rd109, %r162;
	atom.global.add.u64 	%rd110, [%rd108+1024], %rd109;
$L__BB32_135:
	ld.shared.u32 	%r163, [%r161+1536];
	setp.eq.s32 	%p81, %r163, 0;
	@%p81 bra 	$L__BB32_137;
	shl.b32 	%r412, %r484, 8;
	add.s32 	%r413, %r412, %r400;
	add.s32 	%r414, %r413, 256;
	mul.wide.u32 	%rd111, %r414, 8;
	add.s64 	%rd112, %rd2, %rd111;
	cvt.u64.u32 	%rd113, %r163;
	atom.global.add.u64 	%rd114, [%rd112+1024], %rd113;
$L__BB32_137:
	ld.shared.u32 	%r164, [%r161+2560];
	setp.eq.s32 	%p82, %r164, 0;
	@%p82 bra 	$L__BB32_139;
	shl.b32 	%r416, %r484, 8;
	add.s32 	%r417, %r416, %r400;
	add.s32 	%r418, %r417, 512;
	mul.wide.u32 	%rd115, %r418, 8;
	add.s64 	%rd116, %rd2, %rd115;
	cvt.u64.u32 	%rd117, %r164;
	atom.global.add.u64 	%rd118, [%rd116+1024], %rd117;
$L__BB32_139:
	ld.shared.u32 	%r165, [%r161+3584];
	setp.eq.s32 	%p83, %r165, 0;
	@%p83 bra 	$L__BB32_141;
	shl.b32 	%r420, %r484, 8;
	add.s32 	%r421, %r420, %r400;
	add.s32 	%r422, %r421, 768;
	mul.wide.u32 	%rd119, %r422, 8;
	add.s64 	%rd120, %rd2, %rd119;
	cvt.u64.u32 	%rd121, %r165;
	atom.global.add.u64 	%rd122, [%rd120+1024], %rd121;
$L__BB32_141:
	add.s32 	%r484, %r484, 4;
$L__BB32_142:
	setp.eq.s32 	%p84, %r5, 0;
	@%p84 bra 	$L__BB32_152;
	setp.eq.s32 	%p85, %r135, 0;
	@%p85 bra 	$L__BB32_149;
	shl.b32 	%r423, %r484, 10;
	add.s32 	%r168, %r6, %r423;
	ld.shared.u32 	%r169, [%r168+512];
	setp.eq.s32 	%p86, %r169, 0;
	@%p86 bra 	$L__BB32_146;
	shl.b32 	%r425, %r484, 8;
	add.s32 	%r426, %r425, %r400;
	mul.wide.u32 	%rd123, %r426, 8;
	add.s64 	%rd124, %rd2, %rd123;
	cvt.u64.u32 	%rd125, %r169;
	atom.global.add.u64 	%rd126, [%rd124+1024], %rd125;
$L__BB32_146:
	ld.shared.u32 	%r170, [%r168+1536];
	setp.eq.s32 	%p87, %r170, 0;
	@%p87 bra 	$L__BB32_148;
	shl.b32 	%r428, %r484, 8;
	add.s32 	%r429, %r428, %r400;
	add.s32 	%r430, %r429, 256;
	mul.wide.u32 	%rd127, %r430, 8;
	add.s64 	%rd128, %rd2, %rd127;
	cvt.u64.u32 	%rd129, %r170;
	atom.global.add.u64 	%rd130, [%rd128+1024], %rd129;
$L__BB32_148:
	add.s32 	%r484, %r484, 2;
$L__BB32_149:
	setp.eq.s32 	%p88, %r17, 0;
	@%p88 bra 	$L__BB32_152;
	shl.b32 	%r431, %r484, 10;
	add.s32 	%r432, %r6, %r431;
	ld.shared.u32 	%r173, [%r432+512];
	setp.eq.s32 	%p89, %r173, 0;
	@%p89 bra 	$L__BB32_152;
	shl.b32 	%r434, %r484, 8;
	add.s32 	%r435, %r434, %r400;
	mul.wide.u32 	%rd131, %r435, 8;
	add.s64 	%rd132, %rd2, %rd131;
	cvt.u64.u32 	%rd133, %r173;
	atom.global.add.u64 	%rd134, [%rd132+1024], %rd133;
$L__BB32_152:
	bar.sync 	0;
	add.s64 	%rd135, %rd135, 1;
	setp.ne.s64 	%p90, %rd135, %rd6;
	@%p90 bra 	$L__BB32_2;
$L__BB32_153:
	ret;

}
	// .globl	_ZN3cub18CUB_300001_SM_10006detail10radix_sort29DeviceRadixSortOnesweepKernelINS1_5radix10policy_hubIiiyE10Policy1000ELNS0_9SortOrderE1EiiyiiNS1_21identity_decomposer_tEEEvPT5_SB_PT3_PKSC_PT1_PKSG_PT2_PKSK_T4_iiT6_
.visible .entry _ZN3cub18CUB_300001_SM_10006detail10radix_sort29DeviceRadixSortOnesweepKernelINS1_5radix10policy_hubIiiyE10Policy1000ELNS0_9SortOrderE1EiiyiiNS1_21identity_decomposer_tEEEvPT5_SB_PT3_PKSC_PT1_PKSG_PT2_PKSK_T4_iiT6_(
	.param .u64 .ptr .align 1 _ZN3cub18CUB_300001_SM_10006detail10radix_sort29DeviceRadixSortOnesweepKernelINS1_5radix10policy_hubIiiyE10Policy1000ELNS0_9SortOrderE1EiiyiiNS1_21identity_decomposer_tEEEvPT5_SB_PT3_PKSC_PT1_PKSG_PT2_PKSK_T4_iiT6__param_0,
	.param .u64 .ptr .align 1 _ZN3cub18CUB_300001_SM_10006detail10radix_sort29DeviceRadixSortOnesweepKernelINS1_5radix10policy_hubIiiyE10Policy1000ELNS0_9SortOrderE1EiiyiiNS1_21identity_decomposer_tEEEvPT5_SB_PT3_PKSC_PT1_PKSG_PT2_PKSK_T4_iiT6__param_1,
	.param .u64 .ptr .align 1 _ZN3cub18CUB_300001_SM_10006detail10radix_sort29DeviceRadixSortOnesweepKernelINS1_5radix10policy_hubIiiyE10Policy1000ELNS0_9SortOrderE1EiiyiiNS1_21identity_decomposer_tEEEvPT5_SB_PT3_PKSC_PT1_PKSG_PT2_PKSK_T4_iiT6__param_2,
	.param .u64 .ptr .align 1 _ZN3cub18CUB_300001_SM_10006detail10radix_sort29DeviceRadixSortOnesweepKernelINS1_5radix10policy_hubIiiyE10Policy1000ELNS0_9SortOrderE1EiiyiiNS1_21identity_decomposer_tEEEvPT5_SB_PT3_PKSC_PT1_PKSG_PT2_PKSK_T4_iiT6__param_3,
	.param .u64 .ptr .align 1 _ZN3cub18CUB_300001_SM_10006detail10radix_sort29DeviceRadixSortOnesweepKernelINS1_5radix10policy_hubIiiyE10Policy1000ELNS0_9SortOrderE1EiiyiiNS1_21identity_decomposer_tEEEvPT5_SB_PT3_PKSC_PT1_PKSG_PT2_PKSK_T4_iiT6__param_4,
	.param .u64 .ptr .align 1 _ZN3cub18CUB_300001_SM_10006detail10radix_sort29DeviceRadixSortOnesweepKernelINS1_5radix10policy_hubIiiyE10Policy1000ELNS0_9SortOrderE1EiiyiiNS1_21identity_decomposer_tEEEvPT5_SB_PT3_PKSC_PT1_PKSG_PT2_PKSK_T4_iiT6__param_5,
	.param .u64 .ptr .align 1 _ZN3cub18CUB_300001_SM_10006detail10radix_sort29DeviceRadixSortOnesweepKernelINS1_5radix10policy_hubIiiyE10Policy1000ELNS0_9SortOrderE1EiiyiiNS1_21identity_decomposer_tEEEvPT5_SB_PT3_PKSC_PT1_PKSG_PT2_PKSK_T4_iiT6__param_6,
	.param .u64 .ptr .align 1 _ZN3cub18CUB_300001_SM_10006detail10radix_sort29DeviceRadixSortOnesweepKernelINS1_5radix10policy_hubIiiyE10Policy1000ELNS0_9SortOrderE1EiiyiiNS1_21identity_decomposer_tEEEvPT5_SB_PT3_PKSC_PT1_PKSG_PT2_PKSK_T4_iiT6__param_7,
	.param .u32 _ZN3cub18CUB_300001_SM_10006detail10radix_sort29DeviceRadixSortOnesweepKernelINS1_5radix10policy_hubIiiyE10Policy1000ELNS0_9SortOrderE1EiiyiiNS1_21identity_decomposer_tEEEvPT5_SB_PT3_PKSC_PT1_PKSG_PT2_PKSK_T4_iiT6__param_8,
	.param .u32 _ZN3cub18CUB_300001_SM_10006detail10radix_sort29DeviceRadixSortOnesweepKernelINS1_5radix10policy_hubIiiyE10Policy1000ELNS0_9SortOrderE1EiiyiiNS1_21identity_decomposer_tEEEvPT5_SB_PT3_PKSC_PT1_PKSG_PT2_PKSK_T4_iiT6__param_9,
	.param .u32 _ZN3cub18CUB_300001_SM_10006detail10radix_sort29DeviceRadixSortOnesweepKernelINS1_5radix10policy_hubIiiyE10Policy1000ELNS0_9SortOrderE1EiiyiiNS1_21identity_decomposer_tEEEvPT5_SB_PT3_PKSC_PT1_PKSG_PT2_PKSK_T4_iiT6__param_10,
	.param .align 1 .b8 _ZN3cub18CUB_300001_SM_10006detail10radix_sort29DeviceRadixSortOnesweepKernelINS1_5radix10policy_hubIiiyE10Policy1000ELNS0_9SortOrderE1EiiyiiNS1_21identity_decomposer_tEEEvPT5_SB_PT3_PKSC_PT1_PKSG_PT2_PKSK_T4_iiT6__param_11[1]
)
.maxntid 384
{
	.reg .pred 	%p<205>;
	.reg .b32 	%r<2283>;
	.reg .b64 	%rd<457>;
	// demoted variable
	.shared .align 16 .b8 _ZZN3cub18CUB_300001_SM_10006detail10radix_sort29DeviceRadixSortOnesweepKernelINS1_5radix10policy_hubIiiyE10Policy1000ELNS0_9SortOrderE1EiiyiiNS1_21identity_decomposer_tEEEvPT5_SB_PT3_PKSC_PT1_PKSG_PT2_PKSK_T4_iiT6_E1s[28160];
	ld.param.u64 	%rd43, [_ZN3cub18CUB_300001_SM_10006detail10radix_sort29DeviceRadixSortOnesweepKernelINS1_5radix10policy_hubIiiyE10Policy1000ELNS0_9SortOrderE1EiiyiiNS1_21identity_decomposer_tEEEvPT5_SB_PT3_PKSC_PT1_PKSG_PT2_PKSK_T4_iiT6__param_0];
	ld.param.u64 	%rd44, [_ZN3cub18CUB_300001_SM_10006detail10radix_sort29DeviceRadixSortOnesweepKernelINS1_5radix10policy_hubIiiyE10Policy1000ELNS0_9SortOrderE1EiiyiiNS1_21identity_decomposer_tEEEvPT5_SB_PT3_PKSC_PT1_PKSG_PT2_PKSK_T4_iiT6__param_1];
	ld.param.u64 	%rd47, [_ZN3cub18CUB_300001_SM_10006detail10radix_sort29DeviceRadixSortOnesweepKernelINS1_5radix10policy_hubIiiyE10Policy1000ELNS0_9SortOrderE1EiiyiiNS1_21identity_decomposer_tEEEvPT5_SB_PT3_PKSC_PT1_PKSG_PT2_PKSK_T4_iiT6__param_4];
	ld.param.u64 	%rd50, [_ZN3cub18CUB_300001_SM_10006detail10radix_sort29DeviceRadixSortOnesweepKernelINS1_5radix10policy_hubIiiyE10Policy1000ELNS0_9SortOrderE1EiiyiiNS1_21identity_decomposer_tEEEvPT5_SB_PT3_PKSC_PT1_PKSG_PT2_PKSK_T4_iiT6__param_5];
	cvta.to.global.u64 	%rd1, %rd47;
	cvta.to.global.u64 	%rd2, %rd43;
	cvta.to.global.u64 	%rd3, %rd50;
	mov.u32 	%r1, %tid.x;
	// begin inline asm
	mov.u32 %r443, %laneid;
	// end inline asm
	setp.ne.s32 	%p1, %r1, 0;
	@%p1 bra 	$L__BB33_2;
	cvta.to.global.u64 	%rd51, %rd44;
	atom.global.add.u32 	%r444, [%rd51], 1;
	st.shared.u32 	[_ZZN3cub18CUB_300001_SM_10006detail10radix_sort29DeviceRadixSortOnesweepKernelINS1_5radix10policy_hubIiiyE10Policy1000ELNS0_9SortOrderE1EiiyiiNS1_21identity_decomposer_tEEEvPT5_SB_PT3_PKSC_PT1_PKSG_PT2_PKSK_T4_iiT6_E1s+26112], %r444;
$L__BB33_2:
	ld.param.u32 	%r2078, [_ZN3cub18CUB_300001_SM_10006detail10radix_sort29DeviceRadixSortOnesweepKernelINS1_5radix10policy_hubIiiyE10Policy1000ELNS0_9SortOrderE1EiiyiiNS1_21identity_decomposer_tEEEvPT5_SB_PT3_PKSC_PT1_PKSG_PT2_PKSK_T4_iiT6__param_8];
	bar.sync 	0;
	ld.shared.u32 	%r3, [_ZZN3cub18CUB_300001_SM_10006detail10radix_sort29DeviceRadixSortOnesweepKernelINS1_5radix10policy_hubIiiyE10Policy1000ELNS0_9SortOrderE1EiiyiiNS1_21identity_decomposer_tEEEvPT5_SB_PT3_PKSC_PT1_PKSG_PT2_PKSK_T4_iiT6_E1s+26112];
	mul.lo.s32 	%r445, %r3, 6528;
	add.s32 	%r4, %r445, 6528;
	setp.gt.s32 	%p2, %r4, %r2078;
	cvt.s64.s32 	%rd4, %r445;
	@%p2 bra 	$L__BB33_4;
	and.b32  	%r446, %r1, 31;
	and.b32  	%r447, %r1, 992;
	mul.lo.s32 	%r448, %r447, 17;
	or.b32  	%r449, %r448, %r446;
	cvt.u64.u32 	%rd52, %r449;
	add.s64 	%rd53, %rd52, %rd4;
	shl.b64 	%rd54, %rd53, 2;
	add.s64 	%rd55, %rd3, %rd54;
	ld.global.u32 	%r2165, [%rd55];
	ld.global.u32 	%r2164, [%rd55+128];
	ld.global.u32 	%r2163, [%rd55+256];
	ld.global.u32 	%r2162, [%rd55+384];
	ld.global.u32 	%r2161, [%rd55+512];
	ld.global.u32 	%r2160, [%rd55+640];
	ld.global.u32 	%r2159, [%rd55+768];
	ld.global.u32 	%r2158, [%rd55+896];
	ld.global.u32 	%r2157, [%rd55+1024];
	ld.global.u32 	%r2156, [%rd55+1152];
	ld.global.u32 	%r2155, [%rd55+1280];
	ld.global.u32 	%r2154, [%rd55+1408];
	ld.global.u32 	%r2153, [%rd55+1536];
	ld.global.u32 	%r2152, [%rd55+1664];
	ld.global.u32 	%r2151, [%rd55+1792];
	ld.global.u32 	%r2150, [%rd55+1920];
	ld.global.u32 	%r2149, [%rd55+2048];
	bra.uni 	$L__BB33_38;
$L__BB33_4:
	ld.param.u32 	%r2079, [_ZN3cub18CUB_300001_SM_10006detail10radix_sort29DeviceRadixSortOnesweepKernelINS1_5radix10policy_hubIiiyE10Policy1000ELNS0_9SortOrderE1EiiyiiNS1_21identity_decomposer_tEEEvPT5_SB_PT3_PKSC_PT1_PKSG_PT2_PKSK_T4_iiT6__param_8];
	cvt.u32.u64 	%r451, %rd4;
	sub.s32 	%r22, %r2079, %r451;
	and.b32  	%r452, %r1, 31;
	and.b32  	%r453, %r1, 992;
	mul.lo.s32 	%r454, %r453, 17;
	or.b32  	%r23, %r454, %r452;
	setp.ge.s32 	%p3, %r23, %r22;
	cvt.u64.u32 	%rd56, %r23;
	add.s64 	%rd57, %rd56, %rd4;
	shl.b64 	%rd58, %rd57, 2;
	add.s64 	%rd5, %rd3, %rd58;
	mov.b32 	%r2165, -2147483648;
	@%p3 bra 	$L__BB33_6;
	ld.global.u32 	%r2165, [%rd5];
$L__BB33_6:
	add.s32 	%r456, %r23, 32;
	setp.ge.s32 	%p4, %r456, %r22;
	mov.b32 	%r2164, -2147483648;
	@%p4 bra 	$L__BB33_8;
	ld.global.u32 	%r2164, [%rd5+128];
$L__BB33_8:
	add.s32 	%r458, %r23, 64;
	setp.ge.s32 	%p5, %r458, %r22;
	mov.b32 	%r2163, -2147483648;
	@%p5 bra 	$L__BB33_10;
	ld.global.u32 	%r2163, [%rd5+256];
$L__BB33_10:
	add.s32 	%r460, %r23, 96;
	setp.ge.s32 	%p6, %r460, %r22;
	mov.b32 	%r2162, -2147483648;
	@%p6 bra 	$L__BB33_12;
	ld.global.u32 	%r2162, [%rd5+384];
$L__BB33_12:
	add.s32 	%r462, %r23, 128;
	setp.ge.s32 	%p7, %r462, %r22;
	mov.b32 	%r2161, -2147483648;
	@%p7 bra 	$L__BB33_14;
	ld.global.u32 	%r2161, [%rd5+512];
$L__BB33_14:
	add.s32 	%r464, %r23, 160;
	setp.ge.s32 	%p8, %r464, %r22;
	mov.b32 	%r2160, -2147483648;
	@%p8 bra 	$L__BB33_16;
	ld.global.u32 	%r2160, [%rd5+640];
$L__BB33_16:
	add.s32 	%r466, %r23, 192;
	setp.ge.s32 	%p9, %r466, %r22;
	mov.b32 	%r2159, -2147483648;
	@%p9 bra 	$L__BB33_18;
	ld.global.u32 	%r2159, [%rd5+768];
$L__BB33_18:
	add.s32 	%r468, %r23, 224;
	setp.ge.s32 	%p10, %r468, %r22;
	mov.b32 	%r2158, -2147483648;
	@%p10 bra 	$L__BB33_20;
	ld.global.u32 	%r2158, [%rd5+896];
$L__BB33_20:
	add.s32 	%r470, %r23, 256;
	setp.ge.s32 	%p11, %r470, %r22;
	mov.b32 	%r2157, -2147483648;
	@%p11 bra 	$L__BB33_22;
	ld.global.u32 	%r2157, [%rd5+1024];
$L__BB33_22:
	add.s32 	%r472, %r23, 288;
	setp.ge.s32 	%p12, %r472, %r22;
	mov.b32 	%r2156, -2147483648;
	@%p12 bra 	$L__BB33_24;
	ld.global.u32 	%r2156, [%rd5+1152];
$L__BB33_24:
	add.s32 	%r474, %r23, 320;
	setp.ge.s32 	%p13, %r474, %r22;
	mov.b32 	%r2155, -2147483648;
	@%p13 bra 	$L__BB33_26;
	ld.global.u32 	%r2155, [%rd5+1280];
$L__BB33_26:
	add.s32 	%r476, %r23, 352;
	setp.ge.s32 	%p14, %r476, %r22;
	mov.b32 	%r2154, -2147483648;
	@%p14 bra 	$L__BB33_28;
	ld.global.u32 	%r2154, [%rd5+1408];
$L__BB33_28:
	add.s32 	%r478, %r23, 384;
	setp.ge.s32 	%p15, %r478, %r22;
	mov.b32 	%r2153, -2147483648;
	@%p15 bra 	$L__BB33_30;
	ld.global.u32 	%r2153, [%rd5+1536];
$L__BB33_30:
	add.s32 	%r480, %r23, 416;
	setp.ge.s32 	%p16, %r480, %r22;
	mov.b32 	%r2152, -2147483648;
	@%p16 bra 	$L__BB33_32;
	ld.global.u32 	%r2152, [%rd5+1664];
$L__BB33_32:
	add.s32 	%r482, %r23, 448;
	setp.ge.s32 	%p17, %r482, %r22;
	mov.b32 	%r2151, -2147483648;
	@%p17 bra 	$L__BB33_34;
	ld.global.u32 	%r2151, [%rd5+1792];
$L__BB33_34:
	add.s32 	%r484, %r23, 480;
	setp.ge.s32 	%p18, %r484, %r22;
	mov.b32 	%r2150, -2147483648;
	@%p18 bra 	$L__BB33_36;
	ld.global.u32 	%r2150, [%rd5+1920];
$L__BB33_36:
	add.s32 	%r486, %r23, 512;
	setp.ge.s32 	%p19, %r486, %r22;
	mov.b32 	%r2149, -2147483648;
	@%p19 bra 	$L__BB33_38;
	ld.global.u32 	%r2149, [%rd5+2048];
$L__BB33_38:
	ld.param.u32 	%r2131, [_ZN3cub18CUB_300001_SM_10006detail10radix_sort29DeviceRadixSortOnesweepKernelINS1_5radix10policy_hubIiiyE10Policy1000ELNS0_9SortOrderE1EiiyiiNS1_21identity_decomposer_tEEEvPT5_SB_PT3_PKSC_PT1_PKSG_PT2_PKSK_T4_iiT6__param_10];
	mov.b32 	%r487, -1;
	shl.b32 	%r488, %r487, %r2131;
	not.b32 	%r74, %r488;
	shr.u32 	%r75, %r1, 5;
	shl.b32 	%r489, %r75, 10;
	mov.u32 	%r490, _ZZN3cub18CUB_300001_SM_10006detail10radix_sort29DeviceRadixSortOnesweepKernelINS1_5radix10policy_hubIiiyE10Policy1000ELNS0_9SortOrderE1EiiyiiNS1_21identity_decomposer_tEEEvPT5_SB_PT3_PKSC_PT1_PKSG_PT2_PKSK_T4_iiT6_E1s;
	add.s32 	%r76, %r490, %r489;
	setp.gt.s32 	%p20, %r443, 255;
	@%p20 bra 	$L__BB33_51;
	max.s32 	%r491, %r443, 224;
	sub.s32 	%r492, %r491, %r443;
	add.s32 	%r493, %r492, 31;
	shr.u32 	%r494, %r493, 5;
	add.s32 	%r77, %r494, 1;
	and.b32  	%r78, %r77, 15;
	setp.lt.u32 	%p21, %r493, 480;
	mov.u32 	%r2169, %r443;
	@%p21 bra 	$L__BB33_42;
	and.b32  	%r495, %r77, 268435440;
	neg.s32 	%r2167, %r495;
	shl.b32 	%r497, %r443, 2;
	add.s32 	%r498, %r489, %r497;
	add.s32 	%r500, %r498, %r490;
	add.s32 	%r2166, %r500, 1024;
	mov.u32 	%r2169, %r443;
$L__BB33_41:
	.pragma "nounroll";
	mov.b32 	%r501, 0;
	st.shared.u32 	[%r2166+-1024], %r501;
	st.shared.u32 	[%r2166+-896], %r501;
	st.shared.u32 	[%r2166+-768], %r501;
	st.shared.u32 	[%r2166+-640], %r501;
	st.shared.u32 	[%r2166+-512], %r501;
	st.shared.u32 	[%r2166+-384], %r501;
	st.shared.u32 	[%r2166+-256], %r501;
	st.shared.u32 	[%r2166+-128], %r501;
	st.shared.u32 	[%r2166], %r501;
	st.shared.u32 	[%r2166+128], %r501;
	st.shared.u32 	[%r2166+256], %r501;
	st.shared.u32 	[%r2166+384], %r501;
	st.shared.u32 	[%r2166+512], %r501;
	st.shared.u32 	[%r2166+640], %r501;
	st.shared.u32 	[%r2166+768], %r501;
	st.shared.u32 	[%r2166+896], %r501;
	add.s32 	%r2169, %r2169, 512;
	add.s32 	%r2167, %r2167, 16;
	add.s32 	%r2166, %r2166, 2048;
	setp.ne.s32 	%p22, %r2167, 0;
	@%p22 bra 	$L__BB33_41;
$L__BB33_42:
	setp.eq.s32 	%p23, %r78, 0;
	@%p23 bra 	$L__BB33_51;
	and.b32  	%r88, %r77, 7;
	setp.lt.u32 	%p24, %r78, 8;
	@%p24 bra 	$L__BB33_45;
	shl.b32 	%r502, %r2169, 2;
	add.s32 	%r503, %r76, %r502;
	mov.b32 	%r504, 0;
	st.shared.u32 	[%r503], %r504;
	st.shared.u32 	[%r503+128], %r504;
	st.shared.u32 	[%r503+256], %r504;
	st.shared.u32 	[%r503+384], %r504;
	st.shared.u32 	[%r503+512], %r504;
	st.shared.u32 	[%r503+640], %r504;
	st.shared.u32 	[%r503+768], %r504;
	st.shared.u32 	[%r503+896], %r504;
	add.s32 	%r2169, %r2169, 256;
$L__BB33_45:
	setp.eq.s32 	%p25, %r88, 0;
	@%p25 bra 	$L__BB33_51;
	and.b32  	%r91, %r77, 3;
	setp.lt.u32 	%p26, %r88, 4;
	@%p26 bra 	$L__BB33_48;
	shl.b32 	%r505, %r2169, 2;
	add.s32 	%r506, %r76, %r505;
	mov.b32 	%r507, 0;
	st.shared.u32 	[%r506], %r507;
	st.shared.u32 	[%r506+128], %r507;
	st.shared.u32 	[%r506+256], %r507;
	st.shared.u32 	[%r506+384], %r507;
	add.s32 	%r2169, %r2169, 128;
$L__BB33_48:
	setp.eq.s32 	%p27, %r91, 0;
	@%p27 bra 	$L__BB33_51;
	shl.b32 	%r509, %r2169, 2;
	add.s32 	%r510, %r489, %r509;
	add.s32 	%r2173, %r490, %r510;
	neg.s32 	%r2172, %r91;
$L__BB33_50:
	.pragma "nounroll";
	mov.b32 	%r512, 0;
	st.shared.u32 	[%r2173], %r512;
	add.s32 	%r2173, %r2173, 128;
	add.s32 	%r2172, %r2172, 1;
	setp.ne.s32 	%p28, %r2172, 0;
	@%p28 bra 	$L__BB33_50;
$L__BB33_51:
	ld.param.u32 	%r2094, [_ZN3cub18CUB_300001_SM_10006detail10radix_sort29DeviceRadixSortOnesweepKernelINS1_5radix10policy_hubIiiyE10Policy1000ELNS0_9SortOrderE1EiiyiiNS1_21identity_decomposer_tEEEvPT5_SB_PT3_PKSC_PT1_PKSG_PT2_PKSK_T4_iiT6__param_9];
	bar.warp.sync 	-1;
	xor.b32  	%r514, %r2165, 2147483647;
	shr.u32 	%r515, %r514, %r2094;
	and.b32  	%r100, %r515, %r74;
	shl.b32 	%r516, %r100, 2;
	add.s32 	%r517, %r76, %r516;
	atom.shared.add.u32 	%r518, [%r517], 1;
	xor.b32  	%r2227, %r2164, 2147483647;
	shr.u32 	%r520, %r2227, %r2094;
	and.b32  	%r521, %r520, %r74;
	shl.b32 	%r522, %r521, 2;
	add.s32 	%r523, %r76, %r522;
	atom.shared.add.u32 	%r524, [%r523], 1;
	xor.b32  	%r2226, %r2163, 2147483647;
	shr.u32 	%r526, %r2226, %r2094;
	and.b32  	%r527, %r526, %r74;
	shl.b32 	%r528, %r527, 2;
	add.s32 	%r529, %r76, %r528;
	atom.shared.add.u32 	%r530, [%r529], 1;
	xor.b32  	%r2225, %r2162, 2147483647;
	shr.u32 	%r532, %r2225, %r2094;
	and.b32  	%r533, %r532, %r74;
	shl.b32 	%r534, %r533, 2;
	add.s32 	%r535, %r76, %r534;
	atom.shared.add.u32 	%r536, [%r535], 1;
	xor.b32  	%r537, %r2161, 2147483647;
	shr.u32 	%r538, %r537, %r2094;
	and.b32  	%r539, %r538, %r74;
	shl.b32 	%r540, %r539, 2;
	add.s32 	%r541, %r76, %r540;
	atom.shared.add.u32 	%r542, [%r541], 1;
	xor.b32  	%r543, %r2160, 2147483647;
	shr.u32 	%r544, %r543, %r2094;
	and.b32  	%r545, %r544, %r74;
	shl.b32 	%r546, %r545, 2;
	add.s32 	%r547, %r76, %r546;
	atom.shared.add.u32 	%r548, [%r547], 1;
	xor.b32  	%r549, %r2159, 2147483647;
	shr.u32 	%r550, %r549, %r2094;
	and.b32  	%r551, %r550, %r74;
	shl.b32 	%r552, %r551, 2;
	add.s32 	%r553, %r76, %r552;
	atom.shared.add.u32 	%r554, [%r553], 1;
	xor.b32  	%r555, %r2158, 2147483647;
	shr.u32 	%r556, %r555, %r2094;
	and.b32  	%r557, %r556, %r74;
	shl.b32 	%r558, %r557, 2;
	add.s32 	%r559, %r76, %r558;
	atom.shared.add.u32 	%r560, [%r559], 1;
	xor.b32  	%r561, %r2157, 2147483647;
	shr.u32 	%r562, %r561, %r2094;
	and.b32  	%r563, %r562, %r74;
	shl.b32 	%r564, %r563, 2;
	add.s32 	%r565, %r76, %r564;
	atom.shared.add.u32 	%r566, [%r565], 1;
	xor.b32  	%r567, %r2156, 2147483647;
	shr.u32 	%r568, %r567, %r2094;
	and.b32  	%r569, %r568, %r74;
	shl.b32 	%r570, %r569, 2;
	add.s32 	%r571, %r76, %r570;
	atom.shared.add.u32 	%r572, [%r571], 1;
	xor.b32  	%r573, %r2155, 2147483647;
	shr.u32 	%r574, %r573, %r2094;
	and.b32  	%r575, %r574, %r74;
	shl.b32 	%r576, %r575, 2;
	add.s32 	%r577, %r76, %r576;
	atom.shared.add.u32 	%r578, [%r577], 1;
	xor.b32  	%r579, %r2154, 2147483647;
	shr.u32 	%r580, %r579, %r2094;
	and.b32  	%r581, %r580, %r74;
	shl.b32 	%r582, %r581, 2;
	add.s32 	%r583, %r76, %r582;
	atom.shared.add.u32 	%r584, [%r583], 1;
	xor.b32  	%r585, %r2153, 2147483647;
	shr.u32 	%r586, %r585, %r2094;
	and.b32  	%r587, %r586, %r74;
	shl.b32 	%r588, %r587, 2;
	add.s32 	%r589, %r76, %r588;
	atom.shared.add.u32 	%r590, [%r589], 1;
	xor.b32  	%r591, %r2152, 2147483647;
	shr.u32 	%r592, %r591, %r2094;
	and.b32  	%r593, %r592, %r74;
	shl.b32 	%r594, %r593, 2;
	add.s32 	%r595, %r76, %r594;
	atom.shared.add.u32 	%r596, [%r595], 1;
	xor.b32  	%r597, %r2151, 2147483647;
	shr.u32 	%r598, %r597, %r2094;
	and.b32  	%r599, %r598, %r74;
	shl.b32 	%r600, %r599, 2;
	add.s32 	%r601, %r76, %r600;
	atom.shared.add.u32 	%r602, [%r601], 1;
	xor.b32  	%r603, %r2150, 2147483647;
	shr.u32 	%r604, %r603, %r2094;
	and.b32  	%r605, %r604, %r74;
	shl.b32 	%r606, %r605, 2;
	add.s32 	%r607, %r76, %r606;
	atom.shared.add.u32 	%r608, [%r607], 1;
	xor.b32  	%r2212, %r2149, 2147483647;
	shr.u32 	%r610, %r2212, %r2094;
	and.b32  	%r611, %r610, %r74;
	shl.b32 	%r612, %r611, 2;
	add.s32 	%r613, %r76, %r612;
	atom.shared.add.u32 	%r614, [%r613], 1;
	bar.sync 	0;
	setp.gt.u32 	%p29, %r1, 255;
	shl.b32 	%r615, %r1, 2;
	add.s32 	%r101, %r490, %r615;
	mov.b32 	%r2174, 0;
	@%p29 bra 	$L__BB33_53;
	ld.shared.u32 	%r617, [%r101];
	mov.b32 	%r618, 0;
	st.shared.u32 	[%r101], %r618;
	ld.shared.u32 	%r619, [%r101+1024];
	st.shared.u32 	[%r101+1024], %r617;
	add.s32 	%r620, %r619, %r617;
	ld.shared.u32 	%r621, [%r101+2048];
	st.shared.u32 	[%r101+2048], %r620;
	add.s32 	%r622, %r621, %r620;
	ld.shared.u32 	%r623, [%r101+3072];
	st.shared.u32 	[%r101+3072], %r622;
	add.s32 	%r624, %r623, %r622;
	ld.shared.u32 	%r625, [%r101+4096];
	st.shared.u32 	[%r101+4096], %r624;
	add.s32 	%r626, %r625, %r624;
	ld.shared.u32 	%r627, [%r101+5120];
	st.shared.u32 	[%r101+5120], %r626;
	add.s32 	%r628, %r627, %r626;
	ld.shared.u32 	%r629, [%r101+6144];
	st.shared.u32 	[%r101+6144], %r628;
	add.s32 	%r630, %r629, %r628;
	ld.shared.u32 	%r631, [%r101+7168];
	st.shared.u32 	[%r101+7168], %r630;
	add.s32 	%r632, %r631, %r630;
	ld.shared.u32 	%r633, [%r101+8192];
	st.shared.u32 	[%r101+8192], %r632;
	add.s32 	%r634, %r633, %r632;
	ld.shared.u32 	%r635, [%r101+9216];
	st.shared.u32 	[%r101+9216], %r634;
	add.s32 	%r636, %r635, %r634;
	ld.shared.u32 	%r637, [%r101+10240];
	st.shared.u32 	[%r101+10240], %r636;
	add.s32 	%r638, %r637, %r636;
	ld.shared.u32 	%r639, [%r101+11264];
	st.shared.u32 	[%r101+11264], %r638;
	add.s32 	%r2174, %r639, %r638;
$L__BB33_53:
	setp.gt.u32 	%p30, %r1, 255;
	shl.b32 	%r640, %r3, 8;
	add.s32 	%r641, %r640, %r1;
	mul.wide.s32 	%rd59, %r641, 4;
	add.s64 	%rd6, %rd2, %rd59;
	@%p30 bra 	$L__BB33_55;
	or.b32  	%r642, %r2174, 1073741824;
	st.volatile.global.u32 	[%rd6], %r642;
$L__BB33_55:
	ld.param.u64 	%rd442, [_ZN3cub18CUB_300001_SM_10006detail10radix_sort29DeviceRadixSortOnesweepKernelINS1_5radix10policy_hubIiiyE10Policy1000ELNS0_9SortOrderE1EiiyiiNS1_21identity_decomposer_tEEEvPT5_SB_PT3_PKSC_PT1_PKSG_PT2_PKSK_T4_iiT6__param_7];
	xor.b32  	%r2223, %r2160, 2147483647;
	xor.b32  	%r2224, %r2161, 2147483647;
	xor.b32  	%r2222, %r2159, 2147483647;
	xor.b32  	%r2221, %r2158, 2147483647;
	xor.b32  	%r2228, %r2165, 2147483647;
	xor.b32  	%r2218, %r2155, 2147483647;
	xor.b32  	%r2220, %r2157, 2147483647;
	xor.b32  	%r2217, %r2154, 2147483647;
	xor.b32  	%r2219, %r2156, 2147483647;
	xor.b32  	%r2215, %r2152, 2147483647;
	xor.b32  	%r2216, %r2153, 2147483647;
	xor.b32  	%r2213, %r2150, 2147483647;
	xor.b32  	%r2214, %r2151, 2147483647;
	setp.lt.u32 	%p31, %r1, 256;
	setp.eq.s32 	%p32, %r2174, 6528;
	and.pred  	%p33, %p31, %p32;
	selp.u32 	%r643, 1, 0, %p33;
	{ 
	.reg .pred 	%p1; 
	.reg .pred 	%p2; 
	setp.ne.u32 	%p1, %r643, 0; 
	bar.red.or.pred 	%p2, 0, %p1; 
	selp.u32 	%r644, 1, 0, %p2; 
	}
	setp.eq.s32 	%p34, %r644, 0;
	and.b32  	%r645, %r1, 992;
	and.b32  	%r646, %r1, 31;
	mul.lo.s32 	%r647, %r645, 17;
	or.b32  	%r648, %r647, %r646;
	cvt.u64.u32 	%rd7, %r648;
	mul.lo.s32 	%r649, %r3, 6528;
	cvt.s64.s32 	%rd60, %r649;
	add.s64 	%rd61, %rd7, %rd60;
	cvta.to.global.u64 	%rd62, %rd442;
	shl.b64 	%rd63, %rd61, 2;
	add.s64 	%rd8, %rd62, %rd63;
	cvt.u64.u32 	%rd9, %r1;
	@%p34 bra 	$L__BB33_175;
	setp.gt.u32 	%p35, %r1, 255;
	shl.b32 	%r650, %r1, 3;
	mov.u32 	%r651, _ZZN3cub18CUB_300001_SM_10006detail10radix_sort29DeviceRadixSortOnesweepKernelINS1_5radix10policy_hubIiiyE10Policy1000ELNS0_9SortOrderE1EiiyiiNS1_21identity_decomposer_tEEEvPT5_SB_PT3_PKSC_PT1_PKSG_PT2_PKSK_T4_iiT6_E1s;
	add.s32 	%r652, %r651, %r650;
	add.s32 	%r121, %r652, 26112;
	@%p35 bra 	$L__BB33_64;
	ld.param.u64 	%rd436, [_ZN3cub18CUB_300001_SM_10006detail10radix_sort29DeviceRadixSortOnesweepKernelINS1_5radix10policy_hubIiiyE10Policy1000ELNS0_9SortOrderE1EiiyiiNS1_21identity_decomposer_tEEEvPT5_SB_PT3_PKSC_PT1_PKSG_PT2_PKSK_T4_iiT6__param_3];
	cvta.to.global.u64 	%rd64, %rd436;
	shl.b64 	%rd65, %rd9, 3;
	add.s64 	%rd66, %rd64, %rd65;
	ld.global.u64 	%rd67, [%rd66];
	setp.gt.u32 	%p36, %r1, %r100;
	selp.b64 	%rd68, 6528, 0, %p36;
	sub.s64 	%rd455, %rd67, %rd68;
	st.shared.u64 	[%r121], %rd455;
	setp.lt.s32 	%p37, %r3, 1;
	mov.u32 	%r2178, %r2174;
	@%p37 bra 	$L__BB33_63;
	mov.b32 	%r2176, -1;
	mov.u32 	%r2175, %r3;
	mov.u32 	%r2178, %r2174;
$L__BB33_59:
	ld.param.u64 	%rd429, [_ZN3cub18CUB_300001_SM_10006detail10radix_sort29DeviceRadixSortOnesweepKernelINS1_5radix10policy_hubIiiyE10Policy1000ELNS0_9SortOrderE1EiiyiiNS1_21identity_decomposer_tEEEvPT5_SB_PT3_PKSC_PT1_PKSG_PT2_PKSK_T4_iiT6__param_0];
	add.s32 	%r125, %r2175, -1;
	shl.b32 	%r654, %r125, 8;
	add.s32 	%r655, %r654, %r1;
	cvta.to.global.u64 	%rd69, %rd429;
	mul.wide.s32 	%rd70, %r655, 4;
	add.s64 	%rd11, %rd69, %rd70;
$L__BB33_60:
	membar.cta;
	ld.volatile.global.u32 	%r126, [%rd11];
	setp.eq.s32 	%p38, %r126, 0;
	@%p38 bra 	$L__BB33_60;
	and.b32  	%r656, %r126, 1073741823;
	add.s32 	%r2178, %r656, %r2178;
	setp.gt.s32 	%p39, %r126, -1;
	vote.sync.ballot.b32 	%r2176, %p39, %r2176;
	setp.gt.u32 	%p41, %r2175, 1;
	and.pred  	%p42, %p39, %p41;
	mov.u32 	%r2175, %r125;
	@%p42 bra 	$L__BB33_59;
	ld.shared.u64 	%rd455, [%r121];
$L__BB33_63:
	or.b32  	%r657, %r2178, -2147483648;
	st.volatile.global.u32 	[%rd6], %r657;
	sub.s32 	%r658, %r2178, %r2174;
	cvt.s64.s32 	%rd71, %r658;
	add.s64 	%rd72, %rd455, %rd71;
	st.shared.u64 	[%r121], %rd72;
$L__BB33_64:
	ld.param.u32 	%r2080, [_ZN3cub18CUB_300001_SM_10006detail10radix_sort29DeviceRadixSortOnesweepKernelINS1_5radix10policy_hubIiiyE10Policy1000ELNS0_9SortOrderE1EiiyiiNS1_21identity_decomposer_tEEEvPT5_SB_PT3_PKSC_PT1_PKSG_PT2_PKSK_T4_iiT6__param_8];
	ld.param.u64 	%rd432, [_ZN3cub18CUB_300001_SM_10006detail10radix_sort29DeviceRadixSortOnesweepKernelINS1_5radix10policy_hubIiiyE10Policy1000ELNS0_9SortOrderE1EiiyiiNS1_21identity_decomposer_tEEEvPT5_SB_PT3_PKSC_PT1_PKSG_PT2_PKSK_T4_iiT6__param_2];
	setp.gt.u32 	%p43, %r1, 255;
	setp.lt.s32 	%p44, %r4, %r2080;
	setp.eq.s64 	%p45, %rd432, 0;
	or.pred  	%p46, %p45, %p44;
	or.pred  	%p47, %p43, %p46;
	@%p47 bra 	$L__BB33_66;
	ld.param.u64 	%rd433, [_ZN3cub18CUB_300001_SM_10006detail10radix_sort29DeviceRadixSortOnesweepKernelINS1_5radix10policy_hubIiiyE10Policy1000ELNS0_9SortOrderE1EiiyiiNS1_21identity_decomposer_tEEEvPT5_SB_PT3_PKSC_PT1_PKSG_PT2_PKSK_T4_iiT6__param_2];
	ld.shared.u64 	%rd73, [%r121];
	setp.gt.u32 	%p48, %r1, %r100;
	selp.b64 	%rd74, 6528, 0, %p48;
	cvt.s64.s32 	%rd75, %r2174;
	add.s64 	%rd76, %rd74, %rd75;
	add.s64 	%rd77, %rd76, %rd73;
	cvta.to.global.u64 	%rd78, %rd433;
	shl.b64 	%rd79, %rd9, 3;
	add.s64 	%rd80, %rd78, %rd79;
	st.global.u64 	[%rd80], %rd77;
$L__BB33_66:
	ld.param.u32 	%r2081, [_ZN3cub18CUB_300001_SM_10006detail10radix_sort29DeviceRadixSortOnesweepKernelINS1_5radix10policy_hubIiiyE10Policy1000ELNS0_9SortOrderE1EiiyiiNS1_21identity_decomposer_tEEEvPT5_SB_PT3_PKSC_PT1_PKSG_PT2_PKSK_T4_iiT6__param_8];
	setp.gt.s32 	%p49, %r4, %r2081;
	bar.sync 	0;
	shl.b32 	%r659, %r100, 3;
	add.s32 	%r661, %r651, %r659;
	ld.shared.u64 	%rd14, [%r661+26112];
	@%p49 bra 	$L__BB33_68;
	add.s64 	%rd81, %rd14, %rd7;
	shl.b64 	%rd82, %rd81, 2;
	add.s64 	%rd83, %rd1, %rd82;
	st.global.u32 	[%rd83], %r2165;
	st.global.u32 	[%rd83+128], %r2164;
	st.global.u32 	[%rd83+256], %r2163;
	st.global.u32 	[%rd83+384], %r2162;
	st.global.u32 	[%rd83+512], %r2161;
	st.global.u32 	[%rd83+640], %r2160;
	st.global.u32 	[%rd83+768], %r2159;
	st.global.u32 	[%rd83+896], %r2158;
	st.global.u32 	[%rd83+1024], %r2157;
	st.global.u32 	[%rd83+1152], %r2156;
	st.global.u32 	[%rd83+1280], %r2155;
	st.global.u32 	[%rd83+1408], %r2154;
	st.global.u32 	[%rd83+1536], %r2153;
	st.global.u32 	[%rd83+1664], %r2152;
	st.global.u32 	[%rd83+1792], %r2151;
	st.global.u32 	[%rd83+1920], %r2150;
	st.global.u32 	[%rd83+2048], %r2149;
	bra.uni 	$L__BB33_102;
$L__BB33_68:
	ld.param.u32 	%r2082, [_ZN3cub18CUB_300001_SM_10006detail10radix_sort29DeviceRadixSortOnesweepKernelINS1_5radix10policy_hubIiiyE10Policy1000ELNS0_9SortOrderE1EiiyiiNS1_21identity_decomposer_tEEEvPT5_SB_PT3_PKSC_PT1_PKSG_PT2_PKSK_T4_iiT6__param_8];
	cvt.u32.u64 	%r662, %rd7;
	mad.lo.s32 	%r130, %r3, -6528, %r2082;
	setp.ge.s32 	%p50, %r662, %r130;
	add.s64 	%rd84, %rd14, %rd7;
	shl.b64 	%rd85, %rd84, 2;
	add.s64 	%rd15, %rd1, %rd85;
	@%p50 bra 	$L__BB33_70;
	st.global.u32 	[%rd15], %r2165;
$L__BB33_70:
	add.s32 	%r664, %r662, 32;
	setp.ge.s32 	%p51, %r664, %r130;
	@%p51 bra 	$L__BB33_72;
	st.global.u32 	[%rd15+128], %r2164;
$L__BB33_72:
	add.s32 	%r666, %r662, 64;
	setp.ge.s32 	%p52, %r666, %r130;
	@%p52 bra 	$L__BB33_74;
	st.global.u32 	[%rd15+256], %r2163;
$L__BB33_74:
	add.s32 	%r668, %r662, 96;
	setp.ge.s32 	%p53, %r668, %r130;
	@%p53 bra 	$L__BB33_76;
	st.global.u32 	[%rd15+384], %r2162;
$L__BB33_76:
	add.s32 	%r670, %r662, 128;
	setp.ge.s32 	%p54, %r670, %r130;
	@%p54 bra 	$L__BB33_78;
	st.global.u32 	[%rd15+512], %r2161;
$L__BB33_78:
	add.s32 	%r672, %r662, 160;
	setp.ge.s32 	%p55, %r672, %r130;
	@%p55 bra 	$L__BB33_80;
	st.global.u32 	[%rd15+640], %r2160;
$L__BB33_80:
	add.s32 	%r674, %r662, 192;
	setp.ge.s32 	%p56, %r674, %r130;
	@%p56 bra 	$L__BB33_82;
	st.global.u32 	[%rd15+768], %r2159;
$L__BB33_82:
	add.s32 	%r676, %r662, 224;
	setp.ge.s32 	%p57, %r676, %r130;
	@%p57 bra 	$L__BB33_84;
	st.global.u32 	[%rd15+896], %r2158;
$L__BB33_84:
	add.s32 	%r678, %r662, 256;
	setp.ge.s32 	%p58, %r678, %r130;
	@%p58 bra 	$L__BB33_86;
	st.global.u32 	[%rd15+1024], %r2157;
$L__BB33_86:
	add.s32 	%r680, %r662, 288;
	setp.ge.s32 	%p59, %r680, %r130;
	@%p59 bra 	$L__BB33_88;
	st.global.u32 	[%rd15+1152], %r2156;
$L__BB33_88:
	add.s32 	%r682, %r662, 320;
	setp.ge.s32 	%p60, %r682, %r130;
	@%p60 bra 	$L__BB33_90;
	st.global.u32 	[%rd15+1280], %r2155;
$L__BB33_90:
	add.s32 	%r684, %r662, 352;
	setp.ge.s32 	%p61, %r684, %r130;
	@%p61 bra 	$L__BB33_92;
	st.global.u32 	[%rd15+1408], %r2154;
$L__BB33_92:
	add.s32 	%r686, %r662, 384;
	setp.ge.s32 	%p62, %r686, %r130;
	@%p62 bra 	$L__BB33_94;
	st.global.u32 	[%rd15+1536], %r2153;
$L__BB33_94:
	add.s32 	%r688, %r662, 416;
	setp.ge.s32 	%p63, %r688, %r130;
	@%p63 bra 	$L__BB33_96;
	st.global.u32 	[%rd15+1664], %r2152;
$L__BB33_96:
	add.s32 	%r690, %r662, 448;
	setp.ge.s32 	%p64, %r690, %r130;
	@%p64 bra 	$L__BB33_98;
	st.global.u32 	[%rd15+1792], %r2151;
$L__BB33_98:
	add.s32 	%r692, %r662, 480;
	setp.ge.s32 	%p65, %r692, %r130;
	@%p65 bra 	$L__BB33_100;
	st.global.u32 	[%rd15+1920], %r2150;
$L__BB33_100:
	add.s32 	%r694, %r662, 512;
	setp.ge.s32 	%p66, %r694, %r130;
	@%p66 bra 	$L__BB33_102;
	st.global.u32 	[%rd15+2048], %r2149;
$L__BB33_102:
	ld.param.u32 	%r2083, [_ZN3cub18CUB_300001_SM_10006detail10radix_sort29DeviceRadixSortOnesweepKernelINS1_5radix10policy_hubIiiyE10Policy1000ELNS0_9SortOrderE1EiiyiiNS1_21identity_decomposer_tEEEvPT5_SB_PT3_PKSC_PT1_PKSG_PT2_PKSK_T4_iiT6__param_8];
	setp.gt.s32 	%p67, %r4, %r2083;
	@%p67 bra 	$L__BB33_104;
	ld.global.u32 	%r2211, [%rd8];
	ld.global.u32 	%r2210, [%rd8+128];
	ld.global.u32 	%r2209, [%rd8+256];
	ld.global.u32 	%r2208, [%rd8+384];
	ld.global.u32 	%r2207, [%rd8+512];
	ld.global.u32 	%r2206, [%rd8+640];
	ld.global.u32 	%r2205, [%rd8+768];
	ld.global.u32 	%r2204, [%rd8+896];
	ld.global.u32 	%r2203, [%rd8+1024];
	ld.global.u32 	%r2202, [%rd8+1152];
	ld.global.u32 	%r2201, [%rd8+1280];
	ld.global.u32 	%r2200, [%rd8+1408];
	ld.global.u32 	%r2199, [%rd8+1536];
	ld.global.u32 	%r2198, [%rd8+1664];
	ld.global.u32 	%r2197, [%rd8+1792];
	ld.global.u32 	%r2196, [%rd8+1920];
	ld.global.u32 	%r2195, [%rd8+2048];
	bra.uni 	$L__BB33_138;
$L__BB33_104:
	ld.param.u32 	%r2084, [_ZN3cub18CUB_300001_SM_10006detail10radix_sort29DeviceRadixSortOnesweepKernelINS1_5radix10policy_hubIiiyE10Policy1000ELNS0_9SortOrderE1EiiyiiNS1_21identity_decomposer_tEEEvPT5_SB_PT3_PKSC_PT1_PKSG_PT2_PKSK_T4_iiT6__param_8];
	cvt.u32.u64 	%r696, %rd7;
	sub.s32 	%r148, %r2084, %r649;
	setp.ge.s32 	%p68, %r696, %r148;
	@%p68 bra 	$L__BB33_106;
	ld.global.u32 	%r2211, [%rd8];
$L__BB33_106:
	add.s32 	%r700, %r696, 32;
	setp.ge.s32 	%p69, %r700, %r148;
	@%p69 bra 	$L__BB33_108;
	ld.global.u32 	%r2210, [%rd8+128];
$L__BB33_108:
	add.s32 	%r703, %r696, 64;
	setp.ge.s32 	%p70, %r703, %r148;
	@%p70 bra 	$L__BB33_110;
	ld.global.u32 	%r2209, [%rd8+256];
$L__BB33_110:
	add.s32 	%r706, %r696, 96;
	setp.ge.s32 	%p71, %r706, %r148;
	@%p71 bra 	$L__BB33_112;
	ld.global.u32 	%r2208, [%rd8+384];
$L__BB33_112:
	add.s32 	%r709, %r696, 128;
	setp.ge.s32 	%p72, %r709, %r148;
	@%p72 bra 	$L__BB33_114;
	ld.global.u32 	%r2207, [%rd8+512];
$L__BB33_114:
	add.s32 	%r712, %r696, 160;
	setp.ge.s32 	%p73, %r712, %r148;
	@%p73 bra 	$L__BB33_116;
	ld.global.u32 	%r2206, [%rd8+640];
$L__BB33_116:
	add.s32 	%r715, %r696, 192;
	setp.ge.s32 	%p74, %r715, %r148;
	@%p74 bra 	$L__BB33_118;
	ld.global.u32 	%r2205, [%rd8+768];
$L__BB33_118:
	add.s32 	%r718, %r696, 224;
	setp.ge.s32 	%p75, %r718, %r148;
	@%p75 bra 	$L__BB33_120;
	ld.global.u32 	%r2204, [%rd8+896];
$L__BB33_120:
	add.s32 	%r721, %r696, 256;
	setp.ge.s32 	%p76, %r721, %r148;
	@%p76 bra 	$L__BB33_122;
	ld.global.u32 	%r2203, [%rd8+1024];
$L__BB33_122:
	add.s32 	%r724, %r696, 288;
	setp.ge.s32 	%p77, %r724, %r148;
	@%p77 bra 	$L__BB33_124;
	ld.global.u32 	%r2202, [%rd8+1152];
$L__BB33_124:
	add.s32 	%r727, %r696, 320;
	setp.ge.s32 	%p78, %r727, %r148;
	@%p78 bra 	$L__BB33_126;
	ld.global.u32 	%r2201, [%rd8+1280];
$L__BB33_126:
	add.s32 	%r730, %r696, 352;
	setp.ge.s32 	%p79, %r730, %r148;
	@%p79 bra 	$L__BB33_128;
	ld.global.u32 	%r2200, [%rd8+1408];
$L__BB33_128:
	add.s32 	%r733, %r696, 384;
	setp.ge.s32 	%p80, %r733, %r148;
	@%p80 bra 	$L__BB33_130;
	ld.global.u32 	%r2199, [%rd8+1536];
$L__BB33_130:
	add.s32 	%r736, %r696, 416;
	setp.ge.s32 	%p81, %r736, %r148;
	@%p81 bra 	$L__BB33_132;
	ld.global.u32 	%r2198, [%rd8+1664];
$L__BB33_132:
	add.s32 	%r739, %r696, 448;
	setp.ge.s32 	%p82, %r739, %r148;
	@%p82 bra 	$L__BB33_134;
	ld.global.u32 	%r2197, [%rd8+1792];
$L__BB33_134:
	add.s32 	%r742, %r696, 480;
	setp.ge.s32 	%p83, %r742, %r148;
	@%p83 bra 	$L__BB33_136;
	ld.global.u32 	%r2196, [%rd8+1920];
$L__BB33_136:
	add.s32 	%r745, %r696, 512;
	setp.ge.s32 	%p84, %r745, %r148;
	@%p84 bra 	$L__BB33_138;
	ld.global.u32 	%r2195, [%rd8+2048];
$L__BB33_138:
	ld.param.u32 	%r2085, [_ZN3cub18CUB_300001_SM_10006detail10radix_sort29DeviceRadixSortOnesweepKernelINS1_5radix10policy_hubIiiyE10Policy1000ELNS0_9SortOrderE1EiiyiiNS1_21identity_decomposer_tEEEvPT5_SB_PT3_PKSC_PT1_PKSG_PT2_PKSK_T4_iiT6__param_8];
	mad.lo.s32 	%r746, %r3, 6528, 6528;
	setp.gt.s32 	%p85, %r746, %r2085;
	@%p85 bra 	$L__BB33_140;
	ld.param.u64 	%rd439, [_ZN3cub18CUB_300001_SM_10006detail10radix_sort29DeviceRadixSortOnesweepKernelINS1_5radix10policy_hubIiiyE10Policy1000ELNS0_9SortOrderE1EiiyiiNS1_21identity_decomposer_tEEEvPT5_SB_PT3_PKSC_PT1_PKSG_PT2_PKSK_T4_iiT6__param_6];
	add.s64 	%rd86, %rd14, %rd7;
	cvta.to.global.u64 	%rd87, %rd439;
	shl.b64 	%rd88, %rd86, 2;
	add.s64 	%rd89, %rd87, %rd88;
	st.global.u32 	[%rd89], %r2211;
	st.global.u32 	[%rd89+128], %r2210;
	st.global.u32 	[%rd89+256], %r2209;
	st.global.u32 	[%rd89+384], %r2208;
	st.global.u32 	[%rd89+512], %r2207;
	st.global.u32 	[%rd89+640], %r2206;
	st.global.u32 	[%rd89+768], %r2205;
	st.global.u32 	[%rd89+896], %r2204;
	st.global.u32 	[%rd89+1024], %r2203;
	st.global.u32 	[%rd89+1152], %r2202;
	st.global.u32 	[%rd89+1280], %r2201;
	st.global.u32 	[%rd89+1408], %r2200;
	st.global.u32 	[%rd89+1536], %r2199;
	st.global.u32 	[%rd89+1664], %r2198;
	st.global.u32 	[%rd89+1792], %r2197;
	st.global.u32 	[%rd89+1920], %r2196;
	st.global.u32 	[%rd89+2048], %r2195;
	bra.uni 	$L__BB33_174;
$L__BB33_140:
	ld.param.u32 	%r2086, [_ZN3cub18CUB_300001_SM_10006detail10radix_sort29DeviceRadixSortOnesweepKernelINS1_5radix10policy_hubIiiyE10Policy1000ELNS0_9SortOrderE1EiiyiiNS1_21identity_decomposer_tEEEvPT5_SB_PT3_PKSC_PT1_PKSG_PT2_PKSK_T4_iiT6__param_8];
	ld.param.u64 	%rd440, [_ZN3cub18CUB_300001_SM_10006detail10radix_sort29DeviceRadixSortOnesweepKernelINS1_5radix10policy_hubIiiyE10Policy1000ELNS0_9SortOrderE1EiiyiiNS1_21identity_decomposer_tEEEvPT5_SB_PT3_PKSC_PT1_PKSG_PT2_PKSK_T4_iiT6__param_6];
	cvt.u32.u64 	%r747, %rd7;
	mad.lo.s32 	%r199, %r3, -6528, %r2086;
	setp.ge.s32 	%p86, %r747, %r199;
	add.s64 	%rd90, %rd14, %rd7;
	cvta.to.global.u64 	%rd91, %rd440;
	shl.b64 	%rd92, %rd90, 2;
	add.s64 	%rd16, %rd91, %rd92;
	@%p86 bra 	$L__BB33_142;
	st.global.u32 	[%rd16], %r2211;
$L__BB33_142:
	add.s32 	%r749, %r747, 32;
	setp.ge.s32 	%p87, %r749, %r199;
	@%p87 bra 	$L__BB33_144;
	st.global.u32 	[%rd16+128], %r2210;
$L__BB33_144:
	add.s32 	%r751, %r747, 64;
	setp.ge.s32 	%p88, %r751, %r199;
	@%p88 bra 	$L__BB33_146;
	st.global.u32 	[%rd16+256], %r2209;
$L__BB33_146:
	add.s32 	%r753, %r747, 96;
	setp.ge.s32 	%p89, %r753, %r199;
	@%p89 bra 	$L__BB33_148;
	st.global.u32 	[%rd16+384], %r2208;
$L__BB33_148:
	add.s32 	%r755, %r747, 128;
	setp.ge.s32 	%p90, %r755, %r199;
	@%p90 bra 	$L__BB33_150;
	st.global.u32 	[%rd16+512], %r2207;
$L__BB33_150:
	add.s32 	%r757, %r747, 160;
	setp.ge.s32 	%p91, %r757, %r199;
	@%p91 bra 	$L__BB33_152;
	st.global.u32 	[%rd16+640], %r2206;
$L__BB33_152:
	add.s32 	%r759, %r747, 192;
	setp.ge.s32 	%p92, %r759, %r199;
	@%p92 bra 	$L__BB33_154;
	st.global.u32 	[%rd16+768], %r2205;
$L__BB33_154:
	add.s32 	%r761, %r747, 224;
	setp.ge.s32 	%p93, %r761, %r199;
	@%p93 bra 	$L__BB33_156;
	st.global.u32 	[%rd16+896], %r2204;
$L__BB33_156:
	add.s32 	%r763, %r747, 256;
	setp.ge.s32 	%p94, %r763, %r199;
	@%p94 bra 	$L__BB33_158;
	st.global.u32 	[%rd16+1024], %r2203;
$L__BB33_158:
	add.s32 	%r765, %r747, 288;
	setp.ge.s32 	%p95, %r765, %r199;
	@%p95 bra 	$L__BB33_160;
	st.global.u32 	[%rd16+1152], %r2202;
$L__BB33_160:
	add.s32 	%r767, %r747, 320;
	setp.ge.s32 	%p96, %r767, %r199;
	@%p96 bra 	$L__BB33_162;
	st.global.u32 	[%rd16+1280], %r2201;
$L__BB33_162:
	add.s32 	%r769, %r747, 352;
	setp.ge.s32 	%p97, %r769, %r199;
	@%p97 bra 	$L__BB33_164;
	st.global.u32 	[%rd16+1408], %r2200;
$L__BB33_164:
	add.s32 	%r771, %r747, 384;
	setp.ge.s32 	%p98, %r771, %r199;
	@%p98 bra 	$L__BB33_166;
	st.global.u32 	[%rd16+1536], %r2199;
$L__BB33_166:
	add.s32 	%r773, %r747, 416;
	setp.ge.s32 	%p99, %r773, %r199;
	@%p99 bra 	$L__BB33_168;
	st.global.u32 	[%rd16+1664], %r2198;
$L__BB33_168:
	add.s32 	%r775, %r747, 448;
	setp.ge.s32 	%p100, %r775, %r199;
	@%p100 bra 	$L__BB33_170;
	st.global.u32 	[%rd16+1792], %r2197;
$L__BB33_170:
	add.s32 	%r777, %r747, 480;
	setp.ge.s32 	%p101, %r777, %r199;
	@%p101 bra 	$L__BB33_172;
	st.global.u32 	[%rd16+1920], %r2196;
$L__BB33_172:
	add.s32 	%r779, %r747, 512;
	setp.ge.s32 	%p102, %r779, %r199;
	@%p102 bra 	$L__BB33_174;
	st.global.u32 	[%rd16+2048], %r2195;
$L__BB33_174:
	// begin inline asm
	exit;
	// end inline asm
	mov.u32 	%r2212, %r2149;
	mov.u32 	%r2213, %r2150;
	mov.u32 	%r2214, %r2151;
	mov.u32 	%r2215, %r2152;
	mov.u32 	%r2216, %r2153;
	mov.u32 	%r2217, %r2154;
	mov.u32 	%r2218, %r2155;
	mov.u32 	%r2219, %r2156;
	mov.u32 	%r2220, %r2157;
	mov.u32 	%r2221, %r2158;
	mov.u32 	%r2222, %r2159;
	mov.u32 	%r2223, %r2160;
	mov.u32 	%r2224, %r2161;
	mov.u32 	%r2225, %r2162;
	mov.u32 	%r2226, %r2163;
	mov.u32 	%r2227, %r2164;
	mov.u32 	%r2228, %r2165;
$L__BB33_175:
	mul.hi.u32 	%r780, %r1, 357913942;
	add.s32 	%r781, %r780, %r1;
	shl.b32 	%r782, %r781, 2;
	mov.u32 	%r783, _ZZN3cub18CUB_300001_SM_10006detail10radix_sort29DeviceRadixSortOnesweepKernelINS1_5radix10policy_hubIiiyE10Policy1000ELNS0_9SortOrderE1EiiyiiNS1_21identity_decomposer_tEEEvPT5_SB_PT3_PKSC_PT1_PKSG_PT2_PKSK_T4_iiT6_E1s;
	add.s32 	%r784, %r783, %r782;
	add.s32 	%r217, %r784, 13328;
	st.shared.u32 	[%r784+13328], %r2174;
	bar.sync 	0;
	setp.gt.u32 	%p103, %r1, 31;
	@%p103 bra 	$L__BB33_177;
	mad.lo.s32 	%r816, %r1, 52, %r783;
	ld.shared.u32 	%r817, [%r816+13328];
	ld.shared.u32 	%r818, [%r816+13332];
	ld.shared.u32 	%r819, [%r816+13336];
	ld.shared.u32 	%r820, [%r816+13340];
	ld.shared.u32 	%r821, [%r816+13344];
	ld.shared.u32 	%r822, [%r816+13348];
	ld.shared.u32 	%r823, [%r816+13352];
	ld.shared.u32 	%r824, [%r816+13356];
	ld.shared.u32 	%r825, [%r816+13360];
	ld.shared.u32 	%r826, [%r816+13364];
	ld.shared.u32 	%r827, [%r816+13368];
	ld.shared.u32 	%r828, [%r816+13372];
	add.s32 	%r829, %r818, %r817;
	add.s32 	%r830, %r829, %r819;
	add.s32 	%r831, %r830, %r820;
	add.s32 	%r832, %r831, %r821;
	add.s32 	%r833, %r832, %r822;
	add.s32 	%r834, %r833, %r823;
	add.s32 	%r835, %r834, %r824;
	add.s32 	%r836, %r835, %r825;
	add.s32 	%r837, %r836, %r826;
	add.s32 	%r838, %r837, %r827;
	add.s32 	%r789, %r838, %r828;
	mov.b32 	%r787, 1;
	mov.b32 	%r812, 0;
	mov.b32 	%r814, -1;
	// begin inline asm
	{  .reg .s32 r0;  .reg .pred p;  shfl.sync.up.b32 r0|p, %r789, %r787, %r812, %r814;  @p add.s32 r0, r0, %r789;  mov.s32 %r785, r0;}
	// end inline asm
	mov.b32 	%r793, 2;
	// begin inline asm
	{  .reg .s32 r0;  .reg .pred p;  shfl.sync.up.b32 r0|p, %r785, %r793, %r812, %r814;  @p add.s32 r0, r0, %r785;  mov.s32 %r791, r0;}
	// end inline asm
	mov.b32 	%r799, 4;
	// begin inline asm
	{  .reg .s32 r0;  .reg .pred p;  shfl.sync.up.b32 r0|p, %r791, %r799, %r812, %r814;  @p add.s32 r0, r0, %r791;  mov.s32 %r797, r0;}
	// end inline asm
	mov.b32 	%r805, 8;
	// begin inline asm
	{  .reg .s32 r0;  .reg .pred p;  shfl.sync.up.b32 r0|p, %r797, %r805, %r812, %r814;  @p add.s32 r0, r0, %r797;  mov.s32 %r803, r0;}
	// end inline asm
	mov.b32 	%r811, 16;
	// begin inline asm
	{  .reg .s32 r0;  .reg .pred p;  shfl.sync.up.b32 r0|p, %r803, %r811, %r812, %r814;  @p add.s32 r0, r0, %r803;  mov.s32 %r809, r0;}
	// end inline asm
	sub.s32 	%r839, %r809, %r789;
	add.s32 	%r840, %r817, %r839;
	add.s32 	%r841, %r818, %r840;
	add.s32 	%r842, %r819, %r841;
	add.s32 	%r843, %r820, %r842;
	add.s32 	%r844, %r821, %r843;
	add.s32 	%r845, %r822, %r844;
	add.s32 	%r846, %r823, %r845;
	add.s32 	%r847, %r824, %r846;
	add.s32 	%r848, %r825, %r847;
	add.s32 	%r849, %r826, %r848;
	add.s32 	%r850, %r827, %r849;
	st.shared.u32 	[%r816+13328], %r839;
	st.shared.u32 	[%r816+13332], %r840;
	st.shared.u32 	[%r816+13336], %r841;
	st.shared.u32 	[%r816+13340], %r842;
	st.shared.u32 	[%r816+13344], %r843;
	st.shared.u32 	[%r816+13348], %r844;
	st.shared.u32 	[%r816+13352], %r845;
	st.shared.u32 	[%r816+13356], %r846;
	st.shared.u32 	[%r816+13360], %r847;
	st.shared.u32 	[%r816+13364], %r848;
	st.shared.u32 	[%r816+13368], %r849;
	st.shared.u32 	[%r816+13372], %r850;
$L__BB33_177:
	setp.gt.u32 	%p104, %r1, 255;
	bar.sync 	0;
	ld.shared.u32 	%r218, [%r217];
	@%p104 bra 	$L__BB33_179;
	shl.b32 	%r851, %r1, 2;
	add.s32 	%r853, %r783, %r851;
	ld.shared.u32 	%r854, [%r853];
	add.s32 	%r855, %r854, %r218;
	st.shared.u32 	[%r853], %r855;
	ld.shared.u32 	%r856, [%r853+1024];
	add.s32 	%r857, %r856, %r218;
	st.shared.u32 	[%r853+1024], %r857;
	ld.shared.u32 	%r858, [%r853+2048];
	add.s32 	%r859, %r858, %r218;
	st.shared.u32 	[%r853+2048], %r859;
	ld.shared.u32 	%r860, [%r853+3072];
	add.s32 	%r861, %r860, %r218;
	st.shared.u32 	[%r853+3072], %r861;
	ld.shared.u32 	%r862, [%r853+4096];
	add.s32 	%r863, %r862, %r218;
	st.shared.u32 	[%r853+4096], %r863;
	ld.shared.u32 	%r864, [%r853+5120];
	add.s32 	%r865, %r864, %r218;
	st.shared.u32 	[%r853+5120], %r865;
	ld.shared.u32 	%r866, [%r853+6144];
	add.s32 	%r867, %r866, %r218;
	st.shared.u32 	[%r853+6144], %r867;
	ld.shared.u32 	%r868, [%r853+7168];
	add.s32 	%r869, %r868, %r218;
	st.shared.u32 	[%r853+7168], %r869;
	ld.shared.u32 	%r870, [%r853+8192];
	add.s32 	%r871, %r870, %r218;
	st.shared.u32 	[%r853+8192], %r871;
	ld.shared.u32 	%r872, [%r853+9216];
	add.s32 	%r873, %r872, %r218;
	st.shared.u32 	[%r853+9216], %r873;
	ld.shared.u32 	%r874, [%r853+10240];
	add.s32 	%r875, %r874, %r218;
	st.shared.u32 	[%r853+10240], %r875;
	ld.shared.u32 	%r876, [%r853+11264];
	add.s32 	%r877, %r876, %r218;
	st.shared.u32 	[%r853+11264], %r877;
$L__BB33_179:
	ld.param.u32 	%r2132, [_ZN3cub18CUB_300001_SM_10006detail10radix_sort29DeviceRadixSortOnesweepKernelINS1_5radix10policy_hubIiiyE10Policy1000ELNS0_9SortOrderE1EiiyiiNS1_21identity_decomposer_tEEEvPT5_SB_PT3_PKSC_PT1_PKSG_PT2_PKSK_T4_iiT6__param_10];
	ld.param.u32 	%r2095, [_ZN3cub18CUB_300001_SM_10006detail10radix_sort29DeviceRadixSortOnesweepKernelINS1_5radix10policy_hubIiiyE10Policy1000ELNS0_9SortOrderE1EiiyiiNS1_21identity_decomposer_tEEEvPT5_SB_PT3_PKSC_PT1_PKSG_PT2_PKSK_T4_iiT6__param_9];
	shl.b32 	%r904, %r1, 5;
	and.b32  	%r905, %r904, 31744;
	add.s32 	%r219, %r783, %r905;
	bar.sync 	0;
	// begin inline asm
	mov.u32 %r878, %lanemask_le;
	// end inline asm
	shr.u32 	%r907, %r2228, %r2095;
	mov.b32 	%r908, -1;
	shl.b32 	%r909, %r908, %r2132;
	not.b32 	%r221, %r909;
	and.b32  	%r901, %r907, %r221;
	mov.b32 	%r881, 1;
	// begin inline asm
	{
    .reg .pred p;
    and.b32 %r879, %r901, %r881;    setp.ne.u32 p, %r879, 0;
    vote.ballot.sync.b32 %r879, p, 0xffffffff;
    @!p not.b32 %r879, %r879;
}

	// end inline asm
	mov.b32 	%r884, 2;
	// begin inline asm
	{
    .reg .pred p;
    and.b32 %r882, %r901, %r884;    setp.ne.u32 p, %r882, 0;
    vote.ballot.sync.b32 %r882, p, 0xffffffff;
    @!p not.b32 %r882, %r882;
}

	// end inline asm
	and.b32  	%r910, %r882, %r879;
	mov.b32 	%r887, 4;
	// begin inline asm
	{
    .reg .pred p;
    and.b32 %r885, %r901, %r887;    setp.ne.u32 p, %r885, 0;
    vote.ballot.sync.b32 %r885, p, 0xffffffff;
    @!p not.b32 %r885, %r885;
}

	// end inline asm
	and.b32  	%r911, %r885, %r910;
	mov.b32 	%r890, 8;
	// begin inline asm
	{
    .reg .pred p;
    and.b32 %r888, %r901, %r890;    setp.ne.u32 p, %r888, 0;
    vote.ballot.sync.b32 %r888, p, 0xffffffff;
    @!p not.b32 %r888, %r888;
}

	// end inline asm
	and.b32  	%r912, %r888, %r911;
	mov.b32 	%r893, 16;
	// begin inline asm
	{
    .reg .pred p;
    and.b32 %r891, %r901, %r893;    setp.ne.u32 p, %r891, 0;
    vote.ballot.sync.b32 %r891, p, 0xffffffff;
    @!p not.b32 %r891, %r891;
}

	// end inline asm
	and.b32  	%r913, %r891, %r912;
	mov.b32 	%r896, 32;
	// begin inline asm
	{
    .reg .pred p;
    and.b32 %r894, %r901, %r896;    setp.ne.u32 p, %r894, 0;
    vote.ballot.sync.b32 %r894, p, 0xffffffff;
    @!p not.b32 %r894, %r894;
}

	// end inline asm
	and.b32  	%r914, %r894, %r913;
	mov.b32 	%r899, 64;
	// begin inline asm
	{
    .reg .pred p;
    and.b32 %r897, %r901, %r899;    setp.ne.u32 p, %r897, 0;
    vote.ballot.sync.b32 %r897, p, 0xffffffff;
    @!p not.b32 %r897, %r897;
}

	// end inline asm
	and.b32  	%r915, %r897, %r914;
	mov.b32 	%r902, 128;
	// begin inline asm
	{
    .reg .pred p;
    and.b32 %r900, %r901, %r902;    setp.ne.u32 p, %r900, 0;
    vote.ballot.sync.b32 %r900, p, 0xffffffff;
    @!p not.b32 %r900, %r900;
}

	// end inline asm
	and.b32  	%r916, %r900, %r915;
	clz.b32 	%r917, %r916;
	sub.s32 	%r223, 31, %r917;
	and.b32  	%r918, %r878, %r916;
	popc.b32 	%r224, %r918;
	setp.ne.s32 	%p105, %r443, %r223;
	mov.b32 	%r2229, 0;
	@%p105 bra 	$L__BB33_181;
	shl.b32 	%r919, %r901, 2;
	add.s32 	%r920, %r219, %r919;
	atom.shared.add.u32 	%r2229, [%r920], %r224;
$L__BB33_181:
	ld.param.u32 	%r2096, [_ZN3cub18CUB_300001_SM_10006detail10radix_sort29DeviceRadixSortOnesweepKernelINS1_5radix10policy_hubIiiyE10Policy1000ELNS0_9SortOrderE1EiiyiiNS1_21identity_decomposer_tEEEvPT5_SB_PT3_PKSC_PT1_PKSG_PT2_PKSK_T4_iiT6__param_9];
	shfl.sync.idx.b32	%r946|%p106, %r2229, %r223, 31, -1;
	add.s32 	%r227, %r224, %r946;
	shr.u32 	%r947, %r2227, %r2096;
	and.b32  	%r943, %r947, %r221;
	mov.b32 	%r923, 1;
	// begin inline asm
	{
    .reg .pred p;
    and.b32 %r921, %r943, %r923;    setp.ne.u32 p, %r921, 0;
    vote.ballot.sync.b32 %r921, p, 0xffffffff;
    @!p not.b32 %r921, %r921;
}

	// end inline asm
	mov.b32 	%r926, 2;
	// begin inline asm
	{
    .reg .pred p;
    and.b32 %r924, %r943, %r926;    setp.ne.u32 p, %r924, 0;
    vote.ballot.sync.b32 %r924, p, 0xffffffff;
    @!p not.b32 %r924, %r924;
}

	// end inline asm
	and.b32  	%r948, %r924, %r921;
	mov.b32 	%r929, 4;
	// begin inline asm
	{
    .reg .pred p;
    and.b32 %r927, %r943, %r929;    setp.ne.u32 p, %r927, 0;
    vote.ballot.sync.b32 %r927, p, 0xffffffff;
    @!p not.b32 %r927, %r927;
}

	// end inline asm
	and.b32  	%r949, %r927, %r948;
	mov.b32 	%r932, 8;
	// begin inline asm
	{
    .reg .pred p;
    and.b32 %r930, %r943, %r932;    setp.ne.u32 p, %r930, 0;
    vote.ballot.sync.b32 %r930, p, 0xffffffff;
    @!p not.b32 %r930, %r930;
}

	// end inline asm
	and.b32  	%r950, %r930, %r949;
	mov.b32 	%r935, 16;
	// begin inline asm
	{
    .reg .pred p;
    and.b32 %r933, %r943, %r935;    setp.ne.u32 p, %r933, 0;
    vote.ballot.sync.b32 %r933, p, 0xffffffff;
    @!p not.b32 %r933, %r933;
}

	// end inline asm
	and.b32  	%r951, %r933, %r950;
	mov.b32 	%r938, 32;
	// begin inline asm
	{
    .reg .pred p;
    and.b32 %r936, %r943, %r938;    setp.ne.u32 p, %r936, 0;
    vote.ballot.sync.b32 %r936, p, 0xffffffff;
    @!p not.b32 %r936, %r936;
}

	// end inline asm
	and.b32  	%r952, %r936, %r951;
	mov.b32 	%r941, 64;
	// begin inline asm
	{
    .reg .pred p;
    and.b32 %r939, %r943, %r941;    setp.ne.u32 p, %r939, 0;
    vote.ballot.sync.b32 %r939, p, 0xffffffff;
    @!p not.b32 %r939, %r939;
}

	// end inline asm
	and.b32  	%r953, %r939, %r952;
	mov.b32 	%r944, 128;
	// begin inline asm
	{
    .reg .pred p;
    and.b32 %r942, %r943, %r944;    setp.ne.u32 p, %r942, 0;
    vote.ballot.sync.b32 %r942, p, 0xffffffff;
    @!p not.b32 %r942, %r942;
}

	// end inline asm
	and.b32  	%r954, %r942, %r953;
	clz.b32 	%r955, %r954;
	sub.s32 	%r229, 31, %r955;
	and.b32  	%r956, %r878, %r954;
	popc.b32 	%r230, %r956;
	setp.ne.s32 	%p107, %r443, %r229;
	mov.b32 	%r2230, 0;
	@%p107 bra 	$L__BB33_183;
	shl.b32 	%r957, %r943, 2;
	add.s32 	%r958, %r219, %r957;
	atom.shared.add.u32 	%r2230, [%r958], %r230;
$L__BB33_183:
	ld.param.u32 	%r2097, [_ZN3cub18CUB_300001_SM_10006detail10radix_sort29DeviceRadixSortOnesweepKernelINS1_5radix10policy_hubIiiyE10Policy1000ELNS0_9SortOrderE1EiiyiiNS1_21identity_decomposer_tEEEvPT5_SB_PT3_PKSC_PT1_PKSG_PT2_PKSK_T4_iiT6__param_9];
	shfl.sync.idx.b32	%r984|%p108, %r2230, %r229, 31, -1;
	add.s32 	%r233, %r230, %r984;
	shr.u32 	%r985, %r2226, %r2097;
	and.b32  	%r981, %r985, %r221;
	mov.b32 	%r961, 1;
	// begin inline asm
	{
    .reg .pred p;
    and.b32 %r959, %r981, %r961;    setp.ne.u32 p, %r959, 0;
    vote.ballot.sync.b32 %r959, p, 0xffffffff;
    @!p not.b32 %r959, %r959;
}

	// end inline asm
	mov.b32 	%r964, 2;
	// begin inline asm
	{
    .reg .pred p;
    and.b32 %r962, %r981, %r964;    setp.ne.u32 p, %r962, 0;
    vote.ballot.sync.b32 %r962, p, 0xffffffff;
    @!p not.b32 %r962, %r962;
}

	// end inline asm
	and.b32  	%r986, %r962, %r959;
	mov.b32 	%r967, 4;
	// begin inline asm
	{
    .reg .pred p;
    and.b32 %r965, %r981, %r967;    setp.ne.u32 p, %r965, 0;
    vote.ballot.sync.b32 %r965, p, 0xffffffff;
    @!p not.b32 %r965, %r965;
}

	// end inline asm
	and.b32  	%r987, %r965, %r986;
	mov.b32 	%r970, 8;
	// begin inline asm
	{
    .reg .pred p;
    and.b32 %r968, %r981, %r970;    setp.ne.u32 p, %r968, 0;
    vote.ballot.sync.b32 %r968, p, 0xffffffff;
    @!p not.b32 %r968, %r968;
}

	// end inline asm
	and.b32  	%r988, %r968, %r987;
	mov.b32 	%r973, 16;
	// begin inline asm
	{
    .reg .pred p;
    and.b32 %r971, %r981, %r973;    setp.ne.u32 p, %r971, 0;
    vote.ballot.sync.b32 %r971, p, 0xffffffff;
    @!p not.b32 %r971, %r971;
}

	// end inline asm
	and.b32  	%r989, %r971, %r988;
	mov.b32 	%r976, 32;
	// begin inline asm
	{
    .reg .pred p;
    and.b32 %r974, %r981, %r976;    setp.ne.u32 p, %r974, 0;
    vote.ballot.sync.b32 %r974, p, 0xffffffff;
    @!p not.b32 %r974, %r974;
}

	// end inline asm
	and.b32  	%r990, %r974, %r989;
	mov.b32 	%r979, 64;
	// begin inline asm
	{
    .reg .pred p;
    and.b32 %r977, %r981, %r979;    setp.ne.u32 p, %r977, 0;
    vote.ballot.sync.b32 %r977, p, 0xffffffff;
    @!p not.b32 %r977, %r977;
}

	// end inline asm
	and.b32  	%r991, %r977, %r990;
	mov.b32 	%r982, 128;
	// begin inline asm
	{
    .reg .pred p;
    and.b32 %r980, %r981, %r982;    setp.ne.u32 p, %r980, 0;
    vote.ballot.sync.b32 %r980, p, 0xffffffff;
    @!p not.b32 %r980, %r980;
}

	// end inline asm
	and.b32  	%r992, %r980, %r991;
	clz.b32 	%r993, %r992;
	sub.s32 	%r235, 31, %r993;
	and.b32  	%r994, %r878, %r992;
	popc.b32 	%r236, %r994;
	setp.ne.s32 	%p109, %r443, %r235;
	mov.b32 	%r2231, 0;
	@%p109 bra 	$L__BB33_185;
	shl.b32 	%r995, %r981, 2;
	add.s32 	%r996, %r219, %r995;
	atom.shared.add.u32 	%r2231, [%r996], %r236;
$L__BB33_185:
	ld.param.u32 	%r2098, [_ZN3cub18CUB_300001_SM_10006detail10radix_sort29DeviceRadixSortOnesweepKernelINS1_5radix10policy_hubIiiyE10Policy1000ELNS0_9SortOrderE1EiiyiiNS1_21identity_decomposer_tEEEvPT5_SB_PT3_PKSC_PT1_PKSG_PT2_PKSK_T4_iiT6__param_9];
	shfl.sync.idx.b32	%r1022|%p110, %r2231, %r235, 31, -1;
	add.s32 	%r239, %r236, %r1022;
	shr.u32 	%r1023, %r2225, %r2098;
	and.b32  	%r1019, %r1023, %r221;
	mov.b32 	%r999, 1;
	// begin inline asm
	{
    .reg .pred p;
    and.b32 %r997, %r1019, %r999;    setp.ne.u32 p, %r997, 0;
    vote.ballot.sync.b32 %r997, p, 0xffffffff;
    @!p not.b32 %r997, %r997;
}

	// end inline asm
	mov.b32 	%r1002, 2;
	// begin inline asm
	{
    .reg .pred p;
    and.b32 %r1000, %r1019, %r1002;    setp.ne.u32 p, %r1000, 0;
    vote.ballot.sync.b32 %r1000, p, 0xffffffff;
    @!p not.b32 %r1000, %r1000;
}

	// end inline asm
	and.b32  	%r1024, %r1000, %r997;
	mov.b32 	%r1005, 4;
	// begin inline asm
	{
    .reg .pred p;
    and.b32 %r1003, %r1019, %r1005;    setp.ne.u32 p, %r1003, 0;
    vote.ballot.sync.b32 %r1003, p, 0xffffffff;
    @!p not.b32 %r1003, %r1003;
}

	// end inline asm
	and.b32  	%r1025, %r1003, %r1024;
	mov.b32 	%r1008, 8;
	// begin inline asm
	{
    .reg .pred p;
    and.b32 %r1006, %r1019, %r1008;    setp.ne.u32 p, %r1006, 0;
    vote.ballot.sync.b32 %r1006, p, 0xffffffff;
    @!p not.b32 %r1006, %r1006;
}

	// end inline asm
	and.b32  	%r1026, %r1006, %r1025;
	mov.b32 	%r1011, 16;
	// begin inline asm
	{
    .reg .pred p;
    and.b32 %r1009, %r1019, %r1011;    setp.ne.u32 p, %r1009, 0;
    vote.ballot.sync.b32 %r1009, p, 0xffffffff;
    @!p not.b32 %r1009, %r1009;
}

	// end inline asm
	and.b32  	%r1027, %r1009, %r1026;
	mov.b32 	%r1014, 32;
	// begin inline asm
	{
    .reg .pred p;
    and.b32 %r1012, %r1019, %r1014;    setp.ne.u32 p, %r1012, 0;
    vote.ballot.sync.b32 %r1012, p, 0xffffffff;
    @!p not.b32 %r1012, %r1012;
}

	// end inline asm
	and.b32  	%r1028, %r1012, %r1027;
	mov.b32 	%r1017, 64;
	// begin inline asm
	{
    .reg .pred p;
    and.b32 %r1015, %r1019, %r1017;    setp.ne.u32 p, %r1015, 0;
    vote.ballot.sync.b32 %r1015, p, 0xffffffff;
    @!p not.b32 %r1015, %r1015;
}

	// end inline asm
	and.b32  	%r1029, %r1015, %r1028;
	mov.b32 	%r1020, 128;
	// begin inline asm
	{
    .reg .pred p;
    and.b32 %r1018, %r1019, %r1020;    setp.ne.u32 p, %r1018, 0;
    vote.ballot.sync.b32 %r1018, p, 0xffffffff;
    @!p not.b32 %r1018, %r1018;
}

	// end inline asm
	and.b32  	%r1030, %r1018, %r1029;
	clz.b32 	%r1031, %r1030;
	sub.s32 	%r241, 31, %r1031;
	and.b32  	%r1032, %r878, %r1030;
	popc.b32 	%r242, %r1032;
	setp.ne.s32 	%p111, %r443, %r241;
	mov.b32 	%r2232, 0;
	@%p111 bra 	$L__BB33_187;
	shl.b32 	%r1033, %r1019, 2;
	add.s32 	%r1034, %r219, %r1033;
	atom.shared.add.u32 	%r2232, [%r1034], %r242;
$L__BB33_187:
	ld.param.u32 	%r2099, [_ZN3cub18CUB_300001_SM_10006detail10radix_sort29DeviceRadixSortOnesweepKernelINS1_5radix10policy_hubIiiyE10Policy1000ELNS0_9SortOrderE1EiiyiiNS1_21identity_decomposer_tEEEvPT5_SB_PT3_PKSC_PT1_PKSG_PT2_PKSK_T4_iiT6__param_9];
	shfl.sync.idx.b32	%r1060|%p112, %r2232, %r241, 31, -1;
	add.s32 	%r245, %r242, %r1060;
	shr.u32 	%r1061, %r2224, %r2099;
	and.b32  	%r1057, %r1061, %r221;
	mov.b32 	%r1037, 1;
	// begin inline asm
	{
    .reg .pred p;
    and.b32 %r1035, %r1057, %r1037;    setp.ne.u32 p, %r1035, 0;
    vote.ballot.sync.b32 %r1035, p, 0xffffffff;
    @!p not.b32 %r1035, %r1035;
}

	// end inline asm
	mov.b32 	%r1040, 2;
	// begin inline asm
	{
    .reg .pred p;
    and.b32 %r1038, %r1057, %r1040;    setp.ne.u32 p, %r1038, 0;
    vote.ballot.sync.b32 %r1038, p, 0xffffffff;
    @!p not.b32 %r1038, %r1038;
}

	// end inline asm
	and.b32  	%r1062, %r1038, %r1035;
	mov.b32 	%r1043, 4;
	// begin inline asm
	{
    .reg .pred p;
    and.b32 %r1041, %r1057, %r1043;    setp.ne.u32 p, %r1041, 0;
    vote.ballot.sync.b32 %r1041, p, 0xffffffff;
    @!p not.b32 %r1041, %r1041;
}

	// end inline asm
	and.b32  	%r1063, %r1041, %r1062;
	mov.b32 	%r1046, 8;
	// begin inline asm
	{
    .reg .pred p;
    and.b32 %r1044, %r1057, %r1046;    setp.ne.u32 p, %r1044, 0;
    vote.ballot.sync.b32 %r1044, p, 0xffffffff;
    @!p not.b32 %r1044, %r1044;
}

	// end inline asm
	and.b32  	%r1064, %r1044, %r1063;
	mov.b32 	%r1049, 16;
	// begin inline asm
	{
    .reg .pred p;
    and.b32 %r1047, %r1057, %r1049;    setp.ne.u32 p, %r1047, 0;
    vote.ballot.sync.b32 %r1047, p, 0xffffffff;
    @!p not.b32 %r1047, %r1047;
}

	// end inline asm
	and.b32  	%r1065, %r1047, %r1064;
	mov.b32 	%r1052, 32;
	// begin inline asm
	{
    .reg .pred p;
    and.b32 %r1050, %r1057, %r1052;    setp.ne.u32 p, %r1050, 0;
    vote.ballot.sync.b32 %r1050, p, 0xffffffff;
    @!p not.b32 %r1050, %r1050;
}

	// end inline asm
	and.b32  	%r1066, %r1050, %r1065;
	mov.b32 	%r1055, 64;
	// begin inline asm
	{
    .reg .pred p;
    and.b32 %r1053, %r1057, %r1055;    setp.ne.u32 p, %r1053, 0;
    vote.ballot.sync.b32 %r1053, p, 0xffffffff;
    @!p not.b32 %r1053, %r1053;
}

	// end inline asm
	and.b32  	%r1067, %r1053, %r1066;
	mov.b32 	%r1058, 128;
	// begin inline asm
	{
    .reg .pred p;
    and.b32 %r1056, %r1057, %r1058;    setp.ne.u32 p, %r1056, 0;
    vote.ballot.sync.b32 %r1056, p, 0xffffffff;
    @!p not.b32 %r1056, %r1056;
}

	// end inline asm
	and.b32  	%r1068, %r1056, %r1067;
	clz.b32 	%r1069, %r1068;
	sub.s32 	%r247, 31, %r1069;
	and.b32  	%r1070, %r878, %r1068;
	popc.b32 	%r248, %r1070;
	setp.ne.s32 	%p113, %r443, %r247;
	mov.b32 	%r2233, 0;
	@%p113 bra 	$L__BB33_189;
	shl.b32 	%r1071, %r1057, 2;
	add.s32 	%r1072, %r219, %r1071;
	atom.shared.add.u32 	%r2233, [%r1072], %r248;
$L__BB33_189:
	ld.param.u32 	%r2100, [_ZN3cub18CUB_300001_SM_10006detail10radix_sort29DeviceRadixSortOnesweepKernelINS1_5radix10policy_hubIiiyE10Policy1000ELNS0_9SortOrderE1EiiyiiNS1_21identity_decomposer_tEEEvPT5_SB_PT3_PKSC_PT1_PKSG_PT2_PKSK_T4_iiT6__param_9];
	shfl.sync.idx.b32	%r1098|%p114, %r2233, %r247, 31, -1;
	add.s32 	%r251, %r248, %r1098;
	shr.u32 	%r1099, %r2223, %r2100;
	and.b32  	%r1095, %r1099, %r221;
	mov.b32 	%r1075, 1;
	// begin inline asm
	{
    .reg .pred p;
    and.b32 %r1073, %r1095, %r1075;    setp.ne.u32 p, %r1073, 0;
    vote.ballot.sync.b32 %r1073, p, 0xffffffff;
    @!p not.b32 %r1073, %r1073;
}

	// end inline asm
	mov.b32 	%r1078, 2;
	// begin inline asm
	{
    .reg .pred p;
    and.b32 %r1076, %r1095, %r1078;    setp.ne.u32 p, %r1076, 0;
    vote.ballot.sync.b32 %r1076, p, 0xffffffff;
    @!p not.b32 %r1076, %r1076;
}

	// end inline asm
	and.b32  	%r1100, %r1076, %r1073;
	mov.b32 	%r1081, 4;
	// begin inline asm
	{
    .reg .pred p;
    and.b32 %r1079, %r1095, %r1081;    setp.ne.u32 p, %r1079, 0;
    vote.ballot.sync.b32 %r1079, p, 0xffffffff;
    @!p not.b32 %r1079, %r1079;
}

	// end inline asm
	and.b32  	%r1101, %r1079, %r1100;
	mov.b32 	%r1084, 8;
	// begin inline asm
	{
    .reg .pred p;
    and.b32 %r1082, %r1095, %r1084;    setp.ne.u32 p, %r1082, 0;
    vote.ballot.sync.b32 %r1082, p, 0xffffffff;
    @!p not.b32 %r1082, %r1082;
}

	// end inline asm
	and.b32  	%r1102, %r1082, %r1101;
	mov.b32 	%r1087, 16;
	// begin inline asm
	{
    .reg .pred p;
    and.b32 %r1085, %r1095, %r1087;    setp.ne.u32 p, %r1085, 0;
    vote.ballot.sync.b32 %r1085, p, 0xffffffff;
    @!p not.b32 %r1085, %r1085;
}

	// end inline asm
	and.b32  	%r1103, %r1085, %r1102;
	mov.b32 	%r1090, 32;
	// begin inline asm
	{
    .reg .pred p;
    and.b32 %r1088, %r1095, %r1090;    setp.ne.u32 p, %r1088, 0;
    vote.ballot.sync.b32 %r1088, p, 0xffffffff;
    @!p not.b32 %r1088, %r1088;
}

	// end inline asm
	and.b32  	%r1104, %r1088, %r1103;
	mov.b32 	%r1093, 64;
	// begin inline asm
	{
    .reg .pred p;
    and.b32 %r1091, %r1095, %r1093;    setp.ne.u32 p, %r1091, 0;
    vote.ballot.sync.b32 %r1091, p, 0xffffffff;
    @!p not.b32 %r1091, %r1091;
}

	// end inline asm
	and.b32  	%r1105, %r1091, %r1104;
	mov.b32 	%r1096, 128;
	// begin inline asm
	{
    .reg .pred p;
    and.b32 %r1094, %r1095, %r1096;    setp.ne.u32 p, %r1094, 0;
    vote.ballot.sync.b32 %r1094, p, 0xffffffff;
    @!p not.b32 %r1094, %r1094;
}

	// end inline asm
	and.b32  	%r1106, %r1094, %r1105;
	clz.b32 	%r1107, %r1106;
	sub.s32 	%r253, 31, %r1107;
	and.b32  	%r1108, %r878, %r1106;
	popc.b32 	%r254, %r1108;
	setp.ne.s32 	%p115, %r443, %r253;
	mov.b32 	%r2234, 0;
	@%p115 bra 	$L__BB33_191;
	shl.b32 	%r1109, %r1095, 2;
	add.s32 	%r1110, %r219, %r1109;
	atom.shared.add.u32 	%r2234, [%r1110], %r254;
$L__BB33_191:
	ld.param.u32 	%r2101, [_ZN3cub18CUB_300001_SM_10006detail10radix_sort29DeviceRadixSortOnesweepKernelINS1_5radix10policy_hubIiiyE10Policy1000ELNS0_9SortOrderE1EiiyiiNS1_21identity_decomposer_tEEEvPT5_SB_PT3_PKSC_PT1_PKSG_PT2_PKSK_T4_iiT6__param_9];
	shfl.sync.idx.b32	%r1136|%p116, %r2234, %r253, 31, -1;
	add.s32 	%r257, %r254, %r1136;
	shr.u32 	%r1137, %r2222, %r2101;
	and.b32  	%r1133, %r1137, %r221;
	mov.b32 	%r1113, 1;
	// begin inline asm
	{
    .reg .pred p;
    and.b32 %r1111, %r1133, %r1113;    setp.ne.u32 p, %r1111, 0;
    vote.ballot.sync.b32 %r1111, p, 0xffffffff;
    @!p not.b32 %r1111, %r1111;
}

	// end inline asm
	mov.b32 	%r1116, 2;
	// begin inline asm
	{
    .reg .pred p;
    and.b32 %r1114, %r1133, %r1116;    setp.ne.u32 p, %r1114, 0;
    vote.ballot.sync.b32 %r1114, p, 0xffffffff;
    @!p not.b32 %r1114, %r1114;
}

	// end inline asm
	and.b32  	%r1138, %r1114, %r1111;
	mov.b32 	%r1119, 4;
	// begin inline asm
	{
    .reg .pred p;
    and.b32 %r1117, %r1133, %r1119;    setp.ne.u32 p, %r1117, 0;
    vote.ballot.sync.b32 %r1117, p, 0xffffffff;
    @!p not.b32 %r1117, %r1117;
}

	// end inline asm
	and.b32  	%r1139, %r1117, %r1138;
	mov.b32 	%r1122, 8;
	// begin inline asm
	{
    .reg .pred p;
    and.b32 %r1120, %r1133, %r1122;    setp.ne.u32 p, %r1120, 0;
    vote.ballot.sync.b32 %r1120, p, 0xffffffff;
    @!p not.b32 %r1120, %r1120;
}

	// end inline asm
	and.b32  	%r1140, %r1120, %r1139;
	mov.b32 	%r1125, 16;
	// begin inline asm
	{
    .reg .pred p;
    and.b32 %r1123, %r1133, %r1125;    setp.ne.u32 p, %r1123, 0;
    vote.ballot.sync.b32 %r1123, p, 0xffffffff;
    @!p not.b32 %r1123, %r1123;
}

	// end inline asm
	and.b32  	%r1141, %r1123, %r1140;
	mov.b32 	%r1128, 32;
	// begin inline asm
	{
    .reg .pred p;
    and.b32 %r1126, %r1133, %r1128;    setp.ne.u32 p, %r1126, 0;
    vote.ballot.sync.b32 %r1126, p, 0xffffffff;
    @!p not.b32 %r1126, %r1126;
}

	// end inline asm
	and.b32  	%r1142, %r1126, %r1141;
	mov.b32 	%r1131, 64;
	// begin inline asm
	{
    .reg .pred p;
    and.b32 %r1129, %r1133, %r1131;    setp.ne.u32 p, %r1129, 0;
    vote.ballot.sync.b32 %r1129, p, 0xffffffff;
    @!p not.b32 %r1129, %r1129;
}

	// end inline asm
	and.b32  	%r1143, %r1129, %r1142;
	mov.b32 	%r1134, 128;
	// begin inline asm
	{
    .reg .pred p;
    and.b32 %r1132, %r1133, %r1134;    setp.ne.u32 p, %r1132, 0;
    vote.ballot.sync.b32 %r1132, p, 0xffffffff;
    @!p not.b32 %r1132, %r1132;
}

	// end inline asm
	and.b32  	%r1144, %r1132, %r1143;
	clz.b32 	%r1145, %r1144;
	sub.s32 	%r259, 31, %r1145;
	and.b32  	%r1146, %r878, %r1144;
	popc.b32 	%r260, %r1146;
	setp.ne.s32 	%p117, %r443, %r259;
	mov.b32 	%r2235, 0;
	@%p117 bra 	$L__BB33_193;
	shl.b32 	%r1147, %r1133, 2;
	add.s32 	%r1148, %r219, %r1147;
	atom.shared.add.u32 	%r2235, [%r1148], %r260;
$L__BB33_193:
	ld.param.u32 	%r2102, [_ZN3cub18CUB_300001_SM_10006detail10radix_sort29DeviceRadixSortOnesweepKernelINS1_5radix10policy_hubIiiyE10Policy1000ELNS0_9SortOrderE1EiiyiiNS1_21identity_decomposer_tEEEvPT5_SB_PT3_PKSC_PT1_PKSG_PT2_PKSK_T4_iiT6__param_9];
	shfl.sync.idx.b32	%r1174|%p118, %r2235, %r259, 31, -1;
	add.s32 	%r263, %r260, %r1174;
	shr.u32 	%r1175, %r2221, %r2102;
	and.b32  	%r1171, %r1175, %r221;
	mov.b32 	%r1151, 1;
	// begin inline asm
	{
    .reg .pred p;
    and.b32 %r1149, %r1171, %r1151;    setp.ne.u32 p, %r1149, 0;
    vote.ballot.sync.b32 %r1149, p, 0xffffffff;
    @!p not.b32 %r1149, %r1149;
}

	// end inline asm
	mov.b32 	%r1154, 2;
	// begin inline asm
	{
    .reg .pred p;
    and.b32 %r1152, %r1171, %r1154;    setp.ne.u32 p, %r1152, 0;
    vote.ballot.sync.b32 %r1152, p, 0xffffffff;
    @!p not.b32 %r1152, %r1152;
}

	// end inline asm
	and.b32  	%r1176, %r1152, %r1149;
	mov.b32 	%r1157, 4;
	// begin inline asm
	{
    .reg .pred p;
    and.b32 %r1155, %r1171, %r1157;    setp.ne.u32 p, %r1155, 0;
    vote.ballot.sync.b32 %r1155, p, 0xffffffff;
    @!p not.b32 %r1155, %r1155;
}

	// end inline asm
	and.b32  	%r1177, %r1155, %r1176;
	mov.b32 	%r1160, 8;
	// begin inline asm
	{
    .reg .pred p;
    and.b32 %r1158, %r1171, %r1160;    setp.ne.u32 p, %r1158, 0;
    vote.ballot.sync.b32 %r1158, p, 0xffffffff;
    @!p not.b32 %r1158, %r1158;
}

	// end inline asm
	and.b32  	%r1178, %r1158, %r1177;
	mov.b32 	%r1163, 16;
	// begin inline asm
	{
    .reg .pred p;
    and.b32 %r1161, %r1171, %r1163;    setp.ne.u32 p, %r1161, 0;
    vote.ballot.sync.b32 %r1161, p, 0xffffffff;
    @!p not.b32 %r1161, %r1161;
}

	// end inline asm
	and.b32  	%r1179, %r1161, %r1178;
	mov.b32 	%r1166, 32;
	// begin inline asm
	{
    .reg .pred p;
    and.b32 %r1164, %r1171, %r1166;    setp.ne.u32 p, %r1164, 0;
    vote.ballot.sync.b32 %r1164, p, 0xffffffff;
    @!p not.b32 %r1164, %r1164;
}

	// end inline asm
	and.b32  	%r1180, %r1164, %r1179;
	mov.b32 	%r1169, 64;
	// begin inline asm
	{
    .reg .pred p;
    and.b32 %r1167, %r1171, %r1169;    setp.ne.u32 p, %r1167, 0;
    vote.ballot.sync.b32 %r1167, p, 0xffffffff;
    @!p not.b32 %r1167, %r1167;
}

	// end inline asm
	and.b32  	%r1181, %r1167, %r1180;
	mov.b32 	%r1172, 128;
	// begin inline asm
	{
    .reg .pred p;
    and.b32 %r1170, %r1171, %r1172;    setp.ne.u32 p, %r1170, 0;
    vote.ballot.sync.b32 %r1170, p, 0xffffffff;
    @!p not.b32 %r1170, %r1170;
}

	// end inline asm
	and.b32  	%r1182, %r1170, %r1181;
	clz.b32 	%r1183, %r1182;
	sub.s32 	%r265, 31, %r1183;
	and.b32  	%r1184, %r878, %r1182;
	popc.b32 	%r266, %r1184;
	setp.ne.s32 	%p119, %r443, %r265;
	mov.b32 	%r2236, 0;
	@%p119 bra 	$L__BB33_195;
	shl.b32 	%r1185, %r1171, 2;
	add.s32 	%r1186, %r219, %r1185;
	atom.shared.add.u32 	%r2236, [%r1186], %r266;
$L__BB33_195:
	ld.param.u32 	%r2103, [_ZN3cub18CUB_300001_SM_10006detail10radix_sort29DeviceRadixSortOnesweepKernelINS1_5radix10policy_hubIiiyE10Policy1000ELNS0_9SortOrderE1EiiyiiNS1_21identity_decomposer_tEEEvPT5_SB_PT3_PKSC_PT1_PKSG_PT2_PKSK_T4_iiT6__param_9];
	shfl.sync.idx.b32	%r1212|%p120, %r2236, %r265, 31, -1;
	add.s32 	%r269, %r266, %r1212;
	shr.u32 	%r1213, %r2220, %r2103;
	and.b32  	%r1209, %r1213, %r221;
	mov.b32 	%r1189, 1;
	// begin inline asm
	{
    .reg .pred p;
    and.b32 %r1187, %r1209, %r1189;    setp.ne.u32 p, %r1187, 0;
    vote.ballot.sync.b32 %r1187, p, 0xffffffff;
    @!p not.b32 %r1187, %r1187;
}

	// end inline asm
	mov.b32 	%r1192, 2;
	// begin inline asm
	{
    .reg .pred p;
    and.b32 %r1190, %r1209, %r1192;    setp.ne.u32 p, %r1190, 0;
    vote.ballot.sync.b32 %r1190, p, 0xffffffff;
    @!p not.b32 %r1190, %r1190;
}

	// end inline asm
	and.b32  	%r1214, %r1190, %r1187;
	mov.b32 	%r1195, 4;
	// begin inline asm
	{
    .reg .pred p;
    and.b32 %r1193, %r1209, %r1195;    setp.ne.u32 p, %r1193, 0;
    vote.ballot.sync.b32 %r1193, p, 0xffffffff;
    @!p not.b32 %r1193, %r1193;
}

	// end inline asm
	and.b32  	%r1215, %r1193, %r1214;
	mov.b32 	%r1198, 8;
	// begin inline asm
	{
    .reg .pred p;
    and.b32 %r1196, %r1209, %r1198;    setp.ne.u32 p, %r1196, 0;
    vote.ballot.sync.b32 %r1196, p, 0xffffffff;
    @!p not.b32 %r1196, %r1196;
}

	// end inline asm
	and.b32  	%r1216, %r1196, %r1215;
	mov.b32 	%r1201, 16;
	// begin inline asm
	{
    .reg .pred p;
    and.b32 %r1199, %r1209, %r1201;    setp.ne.u32 p, %r1199, 0;
    vote.ballot.sync.b32 %r1199, p, 0xffffffff;
    @!p not.b32 %r1199, %r1199;
}

	// end inline asm
	and.b32  	%r1217, %r1199, %r1216;
	mov.b32 	%r1204, 32;
	// begin inline asm
	{
    .reg .pred p;
    and.b32 %r1202, %r1209, %r1204;    setp.ne.u32 p, %r1202, 0;
    vote.ballot.sync.b32 %r1202, p, 0xffffffff;
    @!p not.b32 %r1202, %r1202;
}

	// end inline asm
	and.b32  	%r1218, %r1202, %r1217;
	mov.b32 	%r1207, 64;
	// begin inline asm
	{
    .reg .pred p;
    and.b32 %r1205, %r1209, %r1207;    setp.ne.u32 p, %r1205, 0;
    vote.ballot.sync.b32 %r1205, p, 0xffffffff;
    @!p not.b32 %r1205, %r1205;
}

	// end inline asm
	and.b32  	%r1219, %r1205, %r1218;
	mov.b32 	%r1210, 128;
	// begin inline asm
	{
    .reg .pred p;
    and.b32 %r1208, %r1209, %r1210;    setp.ne.u32 p, %r1208, 0;
    vote.ballot.sync.b32 %r1208, p, 0xffffffff;
    @!p not.b32 %r1208, %r1208;
}

	// end inline asm
	and.b32  	%r1220, %r1208, %r1219;
	clz.b32 	%r1221, %r1220;
	sub.s32 	%r271, 31, %r1221;
	and.b32  	%r1222, %r878, %r1220;
	popc.b32 	%r272, %r1222;
	setp.ne.s32 	%p121, %r443, %r271;
	mov.b32 	%r2237, 0;
	@%p121 bra 	$L__BB33_197;
	shl.b32 	%r1223, %r1209, 2;
	add.s32 	%r1224, %r219, %r1223;
	atom.shared.add.u32 	%r2237, [%r1224], %r272;
$L__BB33_197:
	ld.param.u32 	%r2104, [_ZN3cub18CUB_300001_SM_10006detail10radix_sort29DeviceRadixSortOnesweepKernelINS1_5radix10policy_hubIiiyE10Policy1000ELNS0_9SortOrderE1EiiyiiNS1_21identity_decomposer_tEEEvPT5_SB_PT3_PKSC_PT1_PKSG_PT2_PKSK_T4_iiT6__param_9];
	shfl.sync.idx.b32	%r1250|%p122, %r2237, %r271, 31, -1;
	add.s32 	%r275, %r272, %r1250;
	shr.u32 	%r1251, %r2219, %r2104;
	and.b32  	%r1247, %r1251, %r221;
	mov.b32 	%r1227, 1;
	// begin inline asm
	{
    .reg .pred p;
    and.b32 %r1225, %r1247, %r1227;    setp.ne.u32 p, %r1225, 0;
    vote.ballot.sync.b32 %r1225, p, 0xffffffff;
    @!p not.b32 %r1225, %r1225;
}

	// end inline asm
	mov.b32 	%r1230, 2;
	// begin inline asm
	{
    .reg .pred p;
    and.b32 %r1228, %r1247, %r1230;    setp.ne.u32 p, %r1228, 0;
    vote.ballot.sync.b32 %r1228, p, 0xffffffff;
    @!p not.b32 %r1228, %r1228;
}

	// end inline asm
	and.b32  	%r1252, %r1228, %r1225;
	mov.b32 	%r1233, 4;
	// begin inline asm
	{
    .reg .pred p;
    and.b32 %r1231, %r1247, %r1233;    setp.ne.u32 p, %r1231, 0;
    vote.ballot.sync.b32 %r1231, p, 0xffffffff;
    @!p not.b32 %r1231, %r1231;
}

	// end inline asm
	and.b32  	%r1253, %r1231, %r1252;
	mov.b32 	%r1236, 8;
	// begin inline asm
	{
    .reg .pred p;
    and.b32 %r1234, %r1247, %r1236;    setp.ne.u32 p, %r1234, 0;
    vote.ballot.sync.b32 %r1234, p, 0xffffffff;
    @!p not.b32 %r1234, %r1234;
}

	// end inline asm
	and.b32  	%r1254, %r1234, %r1253;
	mov.b32 	%r1239, 16;
	// begin inline asm
	{
    .reg .pred p;
    and.b32 %r1237, %r1247, %r1239;    setp.ne.u32 p, %r1237, 0;
    vote.ballot.sync.b32 %r1237, p, 0xffffffff;
    @!p not.b32 %r1237, %r1237;
}

	// end inline asm
	and.b32  	%r1255, %r1237, %r1254;
	mov.b32 	%r1242, 32;
	// begin inline asm
	{
    .reg .pred p;
    and.b32 %r1240, %r1247, %r1242;    setp.ne.u32 p, %r1240, 0;
    vote.ballot.sync.b32 %r1240, p, 0xffffffff;
    @!p not.b32 %r1240, %r1240;
}

	// end inline asm
	and.b32  	%r1256, %r1240, %r1255;
	mov.b32 	%r1245, 64;
	// begin inline asm
	{
    .reg .pred p;
    and.b32 %r1243, %r1247, %r1245;    setp.ne.u32 p, %r1243, 0;
    vote.ballot.sync.b32 %r1243, p, 0xffffffff;
    @!p not.b32 %r1243, %r1243;
}

	// end inline asm
	and.b32  	%r1257, %r1243, %r1256;
	mov.b32 	%r1248, 128;
	// begin inline asm
	{
    .reg .pred p;
    and.b32 %r1246, %r1247, %r1248;    setp.ne.u32 p, %r1246, 0;
    vote.ballot.sync.b32 %r1246, p, 0xffffffff;
    @!p not.b32 %r1246, %r1246;
}

	// end inline asm
	and.b32  	%r1258, %r1246, %r1257;
	clz.b32 	%r1259, %r1258;
	sub.s32 	%r277, 31, %r1259;
	and.b32  	%r1260, %r878, %r1258;
	popc.b32 	%r278, %r1260;
	setp.ne.s32 	%p123, %r443, %r277;
	mov.b32 	%r2238, 0;
	@%p123 bra 	$L__BB33_199;
	shl.b32 	%r1265, %r1247, 2;
	add.s32 	%r1266, %r219, %r1265;
	atom.shared.add.u32 	%r2238, [%r1266], %r278;
$L__BB33_199:
	ld.param.u32 	%r2105, [_ZN3cub18CUB_300001_SM_10006detail10radix_sort29DeviceRadixSortOnesweepKernelINS1_5radix10policy_hubIiiyE10Policy1000ELNS0_9SortOrderE1EiiyiiNS1_21identity_decomposer_tEEEvPT5_SB_PT3_PKSC_PT1_PKSG_PT2_PKSK_T4_iiT6__param_9];
	shfl.sync.idx.b32	%r1292|%p124, %r2238, %r277, 31, -1;
	add.s32 	%r281, %r278, %r1292;
	shr.u32 	%r1293, %r2218, %r2105;
	and.b32  	%r1289, %r1293, %r221;
	mov.b32 	%r1269, 1;
	// begin inline asm
	{
    .reg .pred p;
    and.b32 %r1267, %r1289, %r1269;    setp.ne.u32 p, %r1267, 0;
    vote.ballot.sync.b32 %r1267, p, 0xffffffff;
    @!p not.b32 %r1267, %r1267;
}

	// end inline asm
	mov.b32 	%r1272, 2;
	// begin inline asm
	{
    .reg .pred p;
    and.b32 %r1270, %r1289, %r1272;    setp.ne.u32 p, %r1270, 0;
    vote.ballot.sync.b32 %r1270, p, 0xffffffff;
    @!p not.b32 %r1270, %r1270;
}

	// end inline asm
	and.b32  	%r1294, %r1270, %r1267;
	mov.b32 	%r1275, 4;
	// begin inline asm
	{
    .reg .pred p;
    and.b32 %r1273, %r1289, %r1275;    setp.ne.u32 p, %r1273, 0;
    vote.ballot.sync.b32 %r1273, p, 0xffffffff;
    @!p not.b32 %r1273, %r1273;
}

	// end inline asm
	and.b32  	%r1295, %r1273, %r1294;
	mov.b32 	%r1278, 8;
	// begin inline asm
	{
    .reg .pred p;
    and.b32 %r1276, %r1289, %r1278;    setp.ne.u32 p, %r1276, 0;
    vote.ballot.sync.b32 %r1276, p, 0xffffffff;
    @!p not.b32 %r1276, %r1276;
}

	// end inline asm
	and.b32  	%r1296, %r1276, %r1295;
	mov.b32 	%r1281, 16;
	// begin inline asm
	{
    .reg .pred p;
    and.b32 %r1279, %r1289, %r1281;    setp.ne.u32 p, %r1279, 0;
    vote.ballot.sync.b32 %r1279, p, 0xffffffff;
    @!p not.b32 %r1279, %r1279;
}

	// end inline asm
	and.b32  	%r1297, %r1279, %r1296;
	mov.b32 	%r1284, 32;
	// begin inline asm
	{
    .reg .pred p;
    and.b32 %r1282, %r1289, %r1284;    setp.ne.u32 p, %r1282, 0;
    vote.ballot.sync.b32 %r1282, p, 0xffffffff;
    @!p not.b32 %r1282, %r1282;
}

	// end inline asm
	and.b32  	%r1298, %r1282, %r1297;
	mov.b32 	%r1287, 64;
	// begin inline asm
	{
    .reg .pred p;
    and.b32 %r1285, %r1289, %r1287;    setp.ne.u32 p, %r1285, 0;
    vote.ballot.sync.b32 %r1285, p, 0xffffffff;
    @!p not.b32 %r1285, %r1285;
}

	// end inline asm
	and.b32  	%r1299, %r1285, %r1298;
	mov.b32 	%r1290, 128;
	// begin inline asm
	{
    .reg .pred p;
    and.b32 %r1288, %r1289, %r1290;    setp.ne.u32 p, %r1288, 0;
    vote.ballot.sync.b32 %r1288, p, 0xffffffff;
    @!p not.b32 %r1288, %r1288;
}

	// end inline asm
	and.b32  	%r1300, %r1288, %r1299;
	clz.b32 	%r1301, %r1300;
	sub.s32 	%r283, 31, %r1301;
	and.b32  	%r1302, %r878, %r1300;
	popc.b32 	%r284, %r1302;
	setp.ne.s32 	%p125, %r443, %r283;
	mov.b32 	%r2239, 0;
	@%p125 bra 	$L__BB33_201;
	shl.b32 	%r1307, %r1289, 2;
	add.s32 	%r1308, %r219, %r1307;
	atom.shared.add.u32 	%r2239, [%r1308], %r284;
$L__BB33_201:
	ld.param.u32 	%r2106, [_ZN3cub18CUB_300001_SM_10006detail10radix_sort29DeviceRadixSortOnesweepKernelINS1_5radix10policy_hubIiiyE10Policy1000ELNS0_9SortOrderE1EiiyiiNS1_21identity_decomposer_tEEEvPT5_SB_PT3_PKSC_PT1_PKSG_PT2_PKSK_T4_iiT6__param_9];
	shfl.sync.idx.b32	%r1334|%p126, %r2239, %r283, 31, -1;
	add.s32 	%r287, %r284, %r1334;
	shr.u32 	%r1335, %r2217, %r2106;
	and.b32  	%r1331, %r1335, %r221;
	mov.b32 	%r1311, 1;
	// begin inline asm
	{
    .reg .pred p;
    and.b32 %r1309, %r1331, %r1311;    setp.ne.u32 p, %r1309, 0;
    vote.ballot.sync.b32 %r1309, p, 0xffffffff;
    @!p not.b32 %r1309, %r1309;
}

	// end inline asm
	mov.b32 	%r1314, 2;
	// begin inline asm
	{
    .reg .pred p;
    and.b32 %r1312, %r1331, %r1314;    setp.ne.u32 p, %r1312, 0;
    vote.ballot.sync.b32 %r1312, p, 0xffffffff;
    @!p not.b32 %r1312, %r1312;
}

	// end inline asm
	and.b32  	%r1336, %r1312, %r1309;
	mov.b32 	%r1317, 4;
	// begin inline asm
	{
    .reg .pred p;
    and.b32 %r1315, %r1331, %r1317;    setp.ne.u32 p, %r1315, 0;
    vote.ballot.sync.b32 %r1315, p, 0xffffffff;
    @!p not.b32 %r1315, %r1315;
}

	// end inline asm
	and.b32  	%r1337, %r1315, %r1336;
	mov.b32 	%r1320, 8;
	// begin inline asm
	{
    .reg .pred p;
    and.b32 %r1318, %r1331, %r1320;    setp.ne.u32 p, %r1318, 0;
    vote.ballot.sync.b32 %r1318, p, 0xffffffff;
    @!p not.b32 %r1318, %r1318;
}

	// end inline asm
	and.b32  	%r1338, %r1318, %r1337;
	mov.b32 	%r1323, 16;
	// begin inline asm
	{
    .reg .pred p;
    and.b32 %r1321, %r1331, %r1323;    setp.ne.u32 p, %r1321, 0;
    vote.ballot.sync.b32 %r1321, p, 0xffffffff;
    @!p not.b32 %r1321, %r1321;
}

	// end inline asm
	and.b32  	%r1339, %r1321, %r1338;
	mov.b32 	%r1326, 32;
	// begin inline asm
	{
    .reg .pred p;
    and.b32 %r1324, %r1331, %r1326;    setp.ne.u32 p, %r1324, 0;
    vote.ballot.sync.b32 %r1324, p, 0xffffffff;
    @!p not.b32 %r1324, %r1324;
}

	// end inline asm
	and.b32  	%r1340, %r1324, %r1339;
	mov.b32 	%r1329, 64;
	// begin inline asm
	{
    .reg .pred p;
    and.b32 %r1327, %r1331, %r1329;    setp.ne.u32 p, %r1327, 0;
    vote.ballot.sync.b32 %r1327, p, 0xffffffff;
    @!p not.b32 %r1327, %r1327;
}

	// end inline asm
	and.b32  	%r1341, %r1327, %r1340;
	mov.b32 	%r1332, 128;
	// begin inline asm
	{
    .reg .pred p;
    and.b32 %r1330, %r1331, %r1332;    setp.ne.u32 p, %r1330, 0;
    vote.ballot.sync.b32 %r1330, p, 0xffffffff;
    @!p not.b32 %r1330, %r1330;
}

	// end inline asm
	and.b32  	%r1342, %r1330, %r1341;
	clz.b32 	%r1343, %r1342;
	sub.s32 	%r289, 31, %r1343;
	and.b32  	%r1344, %r878, %r1342;
	popc.b32 	%r290, %r1344;
	setp.ne.s32 	%p127, %r443, %r289;
	mov.b32 	%r2240, 0;
	@%p127 bra 	$L__BB33_203;
	shl.b32 	%r1349, %r1331, 2;
	add.s32 	%r1350, %r219, %r1349;
	atom.shared.add.u32 	%r2240, [%r1350], %r290;
$L__BB33_203:
	ld.param.u32 	%r2107, [_ZN3cub18CUB_300001_SM_10006detail10radix_sort29DeviceRadixSortOnesweepKernelINS1_5radix10policy_hubIiiyE10Policy1000ELNS0_9SortOrderE1EiiyiiNS1_21identity_decomposer_tEEEvPT5_SB_PT3_PKSC_PT1_PKSG_PT2_PKSK_T4_iiT6__param_9];
	shfl.sync.idx.b32	%r1376|%p128, %r2240, %r289, 31, -1;
	add.s32 	%r293, %r290, %r1376;
	shr.u32 	%r1377, %r2216, %r2107;
	and.b32  	%r1373, %r1377, %r221;
	mov.b32 	%r1353, 1;
	// begin inline asm
	{
    .reg .pred p;
    and.b32 %r1351, %r1373, %r1353;    setp.ne.u32 p, %r1351, 0;
    vote.ballot.sync.b32 %r1351, p, 0xffffffff;
    @!p not.b32 %r1351, %r1351;
}

	// end inline asm
	mov.b32 	%r1356, 2;
	// begin inline asm
	{
    .reg .pred p;
    and.b32 %r1354, %r1373, %r1356;    setp.ne.u32 p, %r1354, 0;
    vote.ballot.sync.b32 %r1354, p, 0xffffffff;
    @!p not.b32 %r1354, %r1354;
}

	// end inline asm
	and.b32  	%r1378, %r1354, %r1351;
	mov.b32 	%r1359, 4;
	// begin inline asm
	{
    .reg .pred p;
    and.b32 %r1357, %r1373, %r1359;    setp.ne.u32 p, %r1357, 0;
    vote.ballot.sync.b32 %r1357, p, 0xffffffff;
    @!p not.b32 %r1357, %r1357;
}

	// end inline asm
	and.b32  	%r1379, %r1357, %r1378;
	mov.b32 	%r1362, 8;
	// begin inline asm
	{
    .reg .pred p;
    and.b32 %r1360, %r1373, %r1362;    setp.ne.u32 p, %r1360, 0;
    vote.ballot.sync.b32 %r1360, p, 0xffffffff;
    @!p not.b32 %r1360, %r1360;
}

	// end inline asm
	and.b32  	%r1380, %r1360, %r1379;
	mov.b32 	%r1365, 16;
	// begin inline asm
	{
    .reg .pred p;
    and.b32 %r1363, %r1373, %r1365;    setp.ne.u32 p, %r1363, 0;
    vote.ballot.sync.b32 %r1363, p, 0xffffffff;
    @!p not.b32 %r1363, %r1363;
}

	// end inline asm
	and.b32  	%r1381, %r1363, %r1380;
	mov.b32 	%r1368, 32;
	// begin inline asm
	{
    .reg .pred p;
    and.b32 %r1366, %r1373, %r1368;    setp.ne.u32 p, %r1366, 0;
    vote.ballot.sync.b32 %r1366, p, 0xffffffff;
    @!p not.b32 %r1366, %r1366;
}

	// end inline asm
	and.b32  	%r1382, %r1366, %r1381;
	mov.b32 	%r1371, 64;
	// begin inline asm
	{
    .reg .pred p;
    and.b32 %r1369, %r1373, %r1371;    setp.ne.u32 p, %r1369, 0;
    vote.ballot.sync.b32 %r1369, p, 0xffffffff;
    @!p not.b32 %r1369, %r1369;
}

	// end inline asm
	and.b32  	%r1383, %r1369, %r1382;
	mov.b32 	%r1374, 128;
	// begin inline asm
	{
    .reg .pred p;
    and.b32 %r1372, %r1373, %r1374;    setp.ne.u32 p, %r1372, 0;
    vote.ballot.sync.b32 %r1372, p, 0xffffffff;
    @!p not.b32 %r1372, %r1372;
}

	// end inline asm
	and.b32  	%r1384, %r1372, %r1383;
	clz.b32 	%r1385, %r1384;
	sub.s32 	%r295, 31, %r1385;
	and.b32  	%r1386, %r878, %r1384;
	popc.b32 	%r296, %r1386;
	setp.ne.s32 	%p129, %r443, %r295;
	mov.b32 	%r2241, 0;
	@%p129 bra 	$L__BB33_205;
	shl.b32 	%r1391, %r1373, 2;
	add.s32 	%r1392, %r219, %r1391;
	atom.shared.add.u32 	%r2241, [%r1392], %r296;
$L__BB33_205:
	ld.param.u32 	%r2108, [_ZN3cub18CUB_300001_SM_10006detail10radix_sort29DeviceRadixSortOnesweepKernelINS1_5radix10policy_hubIiiyE10Policy1000ELNS0_9SortOrderE1EiiyiiNS1_21identity_decomposer_tEEEvPT5_SB_PT3_PKSC_PT1_PKSG_PT2_PKSK_T4_iiT6__param_9];
	shfl.sync.idx.b32	%r1418|%p130, %r2241, %r295, 31, -1;
	add.s32 	%r299, %r296, %r1418;
	shr.u32 	%r1419, %r2215, %r2108;
	and.b32  	%r1415, %r1419, %r221;
	mov.b32 	%r1395, 1;
	// begin inline asm
	{
    .reg .pred p;
    and.b32 %r1393, %r1415, %r1395;    setp.ne.u32 p, %r1393, 0;
    vote.ballot.sync.b32 %r1393, p, 0xffffffff;
    @!p not.b32 %r1393, %r1393;
}

	// end inline asm
	mov.b32 	%r1398, 2;
	// begin inline asm
	{
    .reg .pred p;
    and.b32 %r1396, %r1415, %r1398;    setp.ne.u32 p, %r1396, 0;
    vote.ballot.sync.b32 %r1396, p, 0xffffffff;
    @!p not.b32 %r1396, %r1396;
}

	// end inline asm
	and.b32  	%r1420, %r1396, %r1393;
	mov.b32 	%r1401, 4;
	// begin inline asm
	{
    .reg .pred p;
    and.b32 %r1399, %r1415, %r1401;    setp.ne.u32 p, %r1399, 0;
    vote.ballot.sync.b32 %r1399, p, 0xffffffff;
    @!p not.b32 %r1399, %r1399;
}

	// end inline asm
	and.b32  	%r1421, %r1399, %r1420;
	mov.b32 	%r1404, 8;
	// begin inline asm
	{
    .reg .pred p;
    and.b32 %r1402, %r1415, %r1404;    setp.ne.u32 p, %r1402, 0;
    vote.ballot.sync.b32 %r1402, p, 0xffffffff;
    @!p not.b32 %r1402, %r1402;
}

	// end inline asm
	and.b32  	%r1422, %r1402, %r1421;
	mov.b32 	%r1407, 16;
	// begin inline asm
	{
    .reg .pred p;
    and.b32 %r1405, %r1415, %r1407;    setp.ne.u32 p, %r1405, 0;
    vote.ballot.sync.b32 %r1405, p, 0xffffffff;
    @!p not.b32 %r1405, %r1405;
}

	// end inline asm
	and.b32  	%r1423, %r1405, %r1422;
	mov.b32 	%r1410, 32;
	// begin inline asm
	{
    .reg .pred p;
    and.b32 %r1408, %r1415, %r1410;    setp.ne.u32 p, %r1408, 0;
    vote.ballot.sync.b32 %r1408, p, 0xffffffff;
    @!p not.b32 %r1408, %r1408;
}

	// end inline asm
	and.b32  	%r1424, %r1408, %r1423;
	mov.b32 	%r1413, 64;
	// begin inline asm
	{
    .reg .pred p;
    and.b32 %r1411, %r1415, %r1413;    setp.ne.u32 p, %r1411, 0;
    vote.ballot.sync.b32 %r1411, p, 0xffffffff;
    @!p not.b32 %r1411, %r1411;
}

	// end inline asm
	and.b32  	%r1425, %r1411, %r1424;
	mov.b32 	%r1416, 128;
	// begin inline asm
	{
    .reg .pred p;
    and.b32 %r1414, %r1415, %r1416;    setp.ne.u32 p, %r1414, 0;
    vote.ballot.sync.b32 %r1414, p, 0xffffffff;
    @!p not.b32 %r1414, %r1414;
}

	// end inline asm
	and.b32  	%r1426, %r1414, %r1425;
	clz.b32 	%r1427, %r1426;
	sub.s32 	%r301, 31, %r1427;
	and.b32  	%r1428, %r878, %r1426;
	popc.b32 	%r302, %r1428;
	setp.ne.s32 	%p131, %r443, %r301;
	mov.b32 	%r2242, 0;
	@%p131 bra 	$L__BB33_207;
	shl.b32 	%r1433, %r1415, 2;
	add.s32 	%r1434, %r219, %r1433;
	atom.shared.add.u32 	%r2242, [%r1434], %r302;
$L__BB33_207:
	ld.param.u32 	%r2109, [_ZN3cub18CUB_300001_SM_10006detail10radix_sort29DeviceRadixSortOnesweepKernelINS1_5radix10policy_hubIiiyE10Policy1000ELNS0_9SortOrderE1EiiyiiNS1_21identity_decomposer_tEEEvPT5_SB_PT3_PKSC_PT1_PKSG_PT2_PKSK_T4_iiT6__param_9];
	shfl.sync.idx.b32	%r1460|%p132, %r2242, %r301, 31, -1;
	add.s32 	%r305, %r302, %r1460;
	shr.u32 	%r1461, %r2214, %r2109;
	and.b32  	%r1457, %r1461, %r221;
	mov.b32 	%r1437, 1;
	// begin inline asm
	{
    .reg .pred p;
    and.b32 %r1435, %r1457, %r1437;    setp.ne.u32 p, %r1435, 0;
    vote.ballot.sync.b32 %r1435, p, 0xffffffff;
    @!p not.b32 %r1435, %r1435;
}

	// end inline asm
	mov.b32 	%r1440, 2;
	// begin inline asm
	{
    .reg .pred p;
    and.b32 %r1438, %r1457, %r1440;    setp.ne.u32 p, %r1438, 0;
    vote.ballot.sync.b32 %r1438, p, 0xffffffff;
    @!p not.b32 %r1438, %r1438;
}

	// end inline asm
	and.b32  	%r1462, %r1438, %r1435;
	mov.b32 	%r1443, 4;
	// begin inline asm
	{
    .reg .pred p;
    and.b32 %r1441, %r1457, %r1443;    setp.ne.u32 p, %r1441, 0;
    vote.ballot.sync.b32 %r1441, p, 0xffffffff;
    @!p not.b32 %r1441, %r1441;
}

	// end inline asm
	and.b32  	%r1463, %r1441, %r1462;
	mov.b32 	%r1446, 8;
	// begin inline asm
	{
    .reg .pred p;
    and.b32 %r1444, %r1457, %r1446;    setp.ne.u32 p, %r1444, 0;
    vote.ballot.sync.b32 %r1444, p, 0xffffffff;
    @!p not.b32 %r1444, %r1444;
}

	// end inline asm
	and.b32  	%r1464, %r1444, %r1463;
	mov.b32 	%r1449, 16;
	// begin inline asm
	{
    .reg .pred p;
    and.b32 %r1447, %r1457, %r1449;    setp.ne.u32 p, %r1447, 0;
    vote.ballot.sync.b32 %r1447, p, 0xffffffff;
    @!p not.b32 %r1447, %r1447;
}

	// end inline asm
	and.b32  	%r1465, %r1447, %r1464;
	mov.b32 	%r1452, 32;
	// begin inline asm
	{
    .reg .pred p;
    and.b32 %r1450, %r1457, %r1452;    setp.ne.u32 p, %r1450, 0;
    vote.ballot.sync.b32 %r1450, p, 0xffffffff;
    @!p not.b32 %r1450, %r1450;
}

	// end inline asm
	and.b32  	%r1466, %r1450, %r1465;
	mov.b32 	%r1455, 64;
	// begin inline asm
	{
    .reg .pred p;
    and.b32 %r1453, %r1457, %r1455;    setp.ne.u32 p, %r1453, 0;
    vote.ballot.sync.b32 %r1453, p, 0xffffffff;
    @!p not.b32 %r1453, %r1453;
}

	// end inline asm
	and.b32  	%r1467, %r1453, %r1466;
	mov.b32 	%r1458, 128;
	// begin inline asm
	{
    .reg .pred p;
    and.b32 %r1456, %r1457, %r1458;    setp.ne.u32 p, %r1456, 0;
    vote.ballot.sync.b32 %r1456, p, 0xffffffff;
    @!p not.b32 %r1456, %r1456;
}

	// end inline asm
	and.b32  	%r1468, %r1456, %r1467;
	clz.b32 	%r1469, %r1468;
	sub.s32 	%r307, 31, %r1469;
	and.b32  	%r1470, %r878, %r1468;
	popc.b32 	%r308, %r1470;
	setp.ne.s32 	%p133, %r443, %r307;
	mov.b32 	%r2243, 0;
	@%p133 bra 	$L__BB33_209;
	shl.b32 	%r1475, %r1457, 2;
	add.s32 	%r1476, %r219, %r1475;
	atom.shared.add.u32 	%r2243, [%r1476], %r308;
$L__BB33_209:
	ld.param.u32 	%r2110, [_ZN3cub18CUB_300001_SM_10006detail10radix_sort29DeviceRadixSortOnesweepKernelINS1_5radix10policy_hubIiiyE10Policy1000ELNS0_9SortOrderE1EiiyiiNS1_21identity_decomposer_tEEEvPT5_SB_PT3_PKSC_PT1_PKSG_PT2_PKSK_T4_iiT6__param_9];
	shfl.sync.idx.b32	%r1502|%p134, %r2243, %r307, 31, -1;
	add.s32 	%r311, %r308, %r1502;
	shr.u32 	%r1503, %r2213, %r2110;
	and.b32  	%r1499, %r1503, %r221;
	mov.b32 	%r1479, 1;
	// begin inline asm
	{
    .reg .pred p;
    and.b32 %r1477, %r1499, %r1479;    setp.ne.u32 p, %r1477, 0;
    vote.ballot.sync.b32 %r1477, p, 0xffffffff;
    @!p not.b32 %r1477, %r1477;
}

	// end inline asm
	mov.b32 	%r1482, 2;
	// begin inline asm
	{
    .reg .pred p;
    and.b32 %r1480, %r1499, %r1482;    setp.ne.u32 p, %r1480, 0;
    vote.ballot.sync.b32 %r1480, p, 0xffffffff;
    @!p not.b32 %r1480, %r1480;
}

	// end inline asm
	and.b32  	%r1504, %r1480, %r1477;
	mov.b32 	%r1485, 4;
	// begin inline asm
	{
    .reg .pred p;
    and.b32 %r1483, %r1499, %r1485;    setp.ne.u32 p, %r1483, 0;
    vote.ballot.sync.b32 %r1483, p, 0xffffffff;
    @!p not.b32 %r1483, %r1483;
}

	// end inline asm
	and.b32  	%r1505, %r1483, %r1504;
	mov.b32 	%r1488, 8;
	// begin inline asm
	{
    .reg .pred p;
    and.b32 %r1486, %r1499, %r1488;    setp.ne.u32 p, %r1486, 0;
    vote.ballot.sync.b32 %r1486, p, 0xffffffff;
    @!p not.b32 %r1486, %r1486;
}

	// end inline asm
	and.b32  	%r1506, %r1486, %r1505;
	mov.b32 	%r1491, 16;
	// begin inline asm
	{
    .reg .pred p;
    and.b32 %r1489, %r1499, %r1491;    setp.ne.u32 p, %r1489, 0;
    vote.ballot.sync.b32 %r1489, p, 0xffffffff;
    @!p not.b32 %r1489, %r1489;
}

	// end inline asm
	and.b32  	%r1507, %r1489, %r1506;
	mov.b32 	%r1494, 32;
	// begin inline asm
	{
    .reg .pred p;
    and.b32 %r1492, %r1499, %r1494;    setp.ne.u32 p, %r1492, 0;
    vote.ballot.sync.b32 %r1492, p, 0xffffffff;
    @!p not.b32 %r1492, %r1492;
}

	// end inline asm
	and.b32  	%r1508, %r1492, %r1507;
	mov.b32 	%r1497, 64;
	// begin inline asm
	{
    .reg .pred p;
    and.b32 %r1495, %r1499, %r1497;    setp.ne.u32 p, %r1495, 0;
    vote.ballot.sync.b32 %r1495, p, 0xffffffff;
    @!p not.b32 %r1495, %r1495;
}

	// end inline asm
	and.b32  	%r1509, %r1495, %r1508;
	mov.b32 	%r1500, 128;
	// begin inline asm
	{
    .reg .pred p;
    and.b32 %r1498, %r1499, %r1500;    setp.ne.u32 p, %r1498, 0;
    vote.ballot.sync.b32 %r1498, p, 0xffffffff;
    @!p not.b32 %r1498, %r1498;
}

	// end inline asm
	and.b32  	%r1510, %r1498, %r1509;
	clz.b32 	%r1511, %r1510;
	sub.s32 	%r313, 31, %r1511;
	and.b32  	%r1512, %r878, %r1510;
	popc.b32 	%r314, %r1512;
	setp.ne.s32 	%p135, %r443, %r313;
	mov.b32 	%r2244, 0;
	@%p135 bra 	$L__BB33_211;
	shl.b32 	%r1517, %r1499, 2;
	add.s32 	%r1518, %r219, %r1517;
	atom.shared.add.u32 	%r2244, [%r1518], %r314;
$L__BB33_211:
	ld.param.u32 	%r2111, [_ZN3cub18CUB_300001_SM_10006detail10radix_sort29DeviceRadixSortOnesweepKernelINS1_5radix10policy_hubIiiyE10Policy1000ELNS0_9SortOrderE1EiiyiiNS1_21identity_decomposer_tEEEvPT5_SB_PT3_PKSC_PT1_PKSG_PT2_PKSK_T4_iiT6__param_9];
	shfl.sync.idx.b32	%r1544|%p136, %r2244, %r313, 31, -1;
	add.s32 	%r317, %r314, %r1544;
	shr.u32 	%r1545, %r2212, %r2111;
	and.b32  	%r1541, %r1545, %r221;
	mov.b32 	%r1521, 1;
	// begin inline asm
	{
    .reg .pred p;
    and.b32 %r1519, %r1541, %r1521;    setp.ne.u32 p, %r1519, 0;
    vote.ballot.sync.b32 %r1519, p, 0xffffffff;
    @!p not.b32 %r1519, %r1519;
}

	// end inline asm
	mov.b32 	%r1524, 2;
	// begin inline asm
	{
    .reg .pred p;
    and.b32 %r1522, %r1541, %r1524;    setp.ne.u32 p, %r1522, 0;
    vote.ballot.sync.b32 %r1522, p, 0xffffffff;
    @!p not.b32 %r1522, %r1522;
}

	// end inline asm
	and.b32  	%r1546, %r1522, %r1519;
	mov.b32 	%r1527, 4;
	// begin inline asm
	{
    .reg .pred p;
    and.b32 %r1525, %r1541, %r1527;    setp.ne.u32 p, %r1525, 0;
    vote.ballot.sync.b32 %r1525, p, 0xffffffff;
    @!p not.b32 %r1525, %r1525;
}

	// end inline asm
	and.b32  	%r1547, %r1525, %r1546;
	mov.b32 	%r1530, 8;
	// begin inline asm
	{
    .reg .pred p;
    and.b32 %r1528, %r1541, %r1530;    setp.ne.u32 p, %r1528, 0;
    vote.ballot.sync.b32 %r1528, p, 0xffffffff;
    @!p not.b32 %r1528, %r1528;
}

	// end inline asm
	and.b32  	%r1548, %r1528, %r1547;
	mov.b32 	%r1533, 16;
	// begin inline asm
	{
    .reg .pred p;
    and.b32 %r1531, %r1541, %r1533;    setp.ne.u32 p, %r1531, 0;
    vote.ballot.sync.b32 %r1531, p, 0xffffffff;
    @!p not.b32 %r1531, %r1531;
}

	// end inline asm
	and.b32  	%r1549, %r1531, %r1548;
	mov.b32 	%r1536, 32;
	// begin inline asm
	{
    .reg .pred p;
    and.b32 %r1534, %r1541, %r1536;    setp.ne.u32 p, %r1534, 0;
    vote.ballot.sync.b32 %r1534, p, 0xffffffff;
    @!p not.b32 %r1534, %r1534;
}

	// end inline asm
	and.b32  	%r1550, %r1534, %r1549;
	mov.b32 	%r1539, 64;
	// begin inline asm
	{
    .reg .pred p;
    and.b32 %r1537, %r1541, %r1539;    setp.ne.u32 p, %r1537, 0;
    vote.ballot.sync.b32 %r1537, p, 0xffffffff;
    @!p not.b32 %r1537, %r1537;
}

	// end inline asm
	and.b32  	%r1551, %r1537, %r1550;
	mov.b32 	%r1542, 128;
	// begin inline asm
	{
    .reg .pred p;
    and.b32 %r1540, %r1541, %r1542;    setp.ne.u32 p, %r1540, 0;
    vote.ballot.sync.b32 %r1540, p, 0xffffffff;
    @!p not.b32 %r1540, %r1540;
}

	// end inline asm
	and.b32  	%r1552, %r1540, %r1551;
	clz.b32 	%r1553, %r1552;
	sub.s32 	%r319, 31, %r1553;
	and.b32  	%r1554, %r878, %r1552;
	popc.b32 	%r320, %r1554;
	setp.ne.s32 	%p137, %r443, %r319;
	mov.b32 	%r2245, 0;
	@%p137 bra 	$L__BB33_213;
	shl.b32 	%r1559, %r1541, 2;
	add.s32 	%r1560, %r219, %r1559;
	atom.shared.add.u32 	%r2245, [%r1560], %r320;
$L__BB33_213:
	setp.gt.u32 	%p138, %r1, 255;
	shfl.sync.idx.b32	%r1561|%p139, %r2245, %r319, 31, -1;
	add.s32 	%r1562, %r320, %r1561;
	bar.sync 	0;
	shl.b32 	%r1563, %r227, 2;
	add.s32 	%r323, %r783, %r1563;
	st.shared.u32 	[%r323+-4], %r2228;
	shl.b32 	%r1565, %r233, 2;
	add.s32 	%r324, %r783, %r1565;
	st.shared.u32 	[%r324+-4], %r2227;
	shl.b32 	%r1566, %r239, 2;
	add.s32 	%r325, %r783, %r1566;
	st.shared.u32 	[%r325+-4], %r2226;
	shl.b32 	%r1567, %r245, 2;
	add.s32 	%r326, %r783, %r1567;
	st.shared.u32 	[%r326+-4], %r2225;
	shl.b32 	%r1568, %r251, 2;
	add.s32 	%r327, %r783, %r1568;
	st.shared.u32 	[%r327+-4], %r2224;
	shl.b32 	%r1569, %r257, 2;
	add.s32 	%r328, %r783, %r1569;
	st.shared.u32 	[%r328+-4], %r2223;
	shl.b32 	%r1570, %r263, 2;
	add.s32 	%r329, %r783, %r1570;
	st.shared.u32 	[%r329+-4], %r2222;
	shl.b32 	%r1571, %r269, 2;
	add.s32 	%r330, %r783, %r1571;
	st.shared.u32 	[%r330+-4], %r2221;
	shl.b32 	%r1572, %r275, 2;
	add.s32 	%r331, %r783, %r1572;
	st.shared.u32 	[%r331+-4], %r2220;
	shl.b32 	%r1573, %r281, 2;
	add.s32 	%r332, %r783, %r1573;
	st.shared.u32 	[%r332+-4], %r2219;
	shl.b32 	%r1574, %r287, 2;
	add.s32 	%r333, %r783, %r1574;
	st.shared.u32 	[%r333+-4], %r2218;
	shl.b32 	%r1575, %r293, 2;
	add.s32 	%r334, %r783, %r1575;
	st.shared.u32 	[%r334+-4], %r2217;
	shl.b32 	%r1576, %r299, 2;
	add.s32 	%r335, %r783, %r1576;
	st.shared.u32 	[%r335+-4], %r2216;
	shl.b32 	%r1577, %r305, 2;
	add.s32 	%r336, %r783, %r1577;
	st.shared.u32 	[%r336+-4], %r2215;
	shl.b32 	%r1578, %r311, 2;
	add.s32 	%r337, %r783, %r1578;
	st.shared.u32 	[%r337+-4], %r2214;
	shl.b32 	%r1579, %r317, 2;
	add.s32 	%r338, %r783, %r1579;
	st.shared.u32 	[%r338+-4], %r2213;
	shl.b32 	%r1580, %r1562, 2;
	add.s32 	%r339, %r783, %r1580;
	st.shared.u32 	[%r339+-4], %r2212;
	shl.b32 	%r1581, %r1, 3;
	add.s32 	%r1582, %r783, %r1581;
	add.s32 	%r340, %r1582, 26112;
	@%p138 bra 	$L__BB33_221;
	ld.param.u64 	%rd437, [_ZN3cub18CUB_300001_SM_10006detail10radix_sort29DeviceRadixSortOnesweepKernelINS1_5radix10policy_hubIiiyE10Policy1000ELNS0_9SortOrderE1EiiyiiNS1_21identity_decomposer_tEEEvPT5_SB_PT3_PKSC_PT1_PKSG_PT2_PKSK_T4_iiT6__param_3];
	cvta.to.global.u64 	%rd93, %rd437;
	shl.b64 	%rd94, %rd9, 3;
	add.s64 	%rd95, %rd93, %rd94;
	ld.global.u64 	%rd96, [%rd95];
	cvt.s64.s32 	%rd97, %r218;
	sub.s64 	%rd456, %rd96, %rd97;
	st.shared.u64 	[%r340], %rd456;
	setp.lt.s32 	%p140, %r3, 1;
	mov.u32 	%r2249, %r2174;
	@%p140 bra 	$L__BB33_220;
	mov.b32 	%r2247, -1;
	mov.u32 	%r2246, %r3;
	mov.u32 	%r2249, %r2174;
$L__BB33_216:
	ld.param.u64 	%rd430, [_ZN3cub18CUB_300001_SM_10006detail10radix_sort29DeviceRadixSortOnesweepKernelINS1_5radix10policy_hubIiiyE10Policy1000ELNS0_9SortOrderE1EiiyiiNS1_21identity_decomposer_tEEEvPT5_SB_PT3_PKSC_PT1_PKSG_PT2_PKSK_T4_iiT6__param_0];
	add.s32 	%r344, %r2246, -1;
	shl.b32 	%r1584, %r344, 8;
	add.s32 	%r1585, %r1584, %r1;
	cvta.to.global.u64 	%rd98, %rd430;
	mul.wide.s32 	%rd99, %r1585, 4;
	add.s64 	%rd19, %rd98, %rd99;
$L__BB33_217:
	membar.cta;
	ld.volatile.global.u32 	%r345, [%rd19];
	setp.eq.s32 	%p141, %r345, 0;
	@%p141 bra 	$L__BB33_217;
	and.b32  	%r1586, %r345, 1073741823;
	add.s32 	%r2249, %r1586, %r2249;
	setp.gt.s32 	%p142, %r345, -1;
	vote.sync.ballot.b32 	%r2247, %p142, %r2247;
	setp.gt.u32 	%p144, %r2246, 1;
	and.pred  	%p145, %p142, %p144;
	mov.u32 	%r2246, %r344;
	@%p145 bra 	$L__BB33_216;
	ld.shared.u64 	%rd456, [%r340];
$L__BB33_220:
	ld.param.u64 	%rd431, [_ZN3cub18CUB_300001_SM_10006detail10radix_sort29DeviceRadixSortOnesweepKernelINS1_5radix10policy_hubIiiyE10Policy1000ELNS0_9SortOrderE1EiiyiiNS1_21identity_decomposer_tEEEvPT5_SB_PT3_PKSC_PT1_PKSG_PT2_PKSK_T4_iiT6__param_0];
	or.b32  	%r1587, %r2249, -2147483648;
	cvta.to.global.u64 	%rd100, %rd431;
	shl.b32 	%r1588, %r3, 8;
	add.s32 	%r1589, %r1588, %r1;
	mul.wide.s32 	%rd101, %r1589, 4;
	add.s64 	%rd102, %rd100, %rd101;
	st.volatile.global.u32 	[%rd102], %r1587;
	sub.s32 	%r1590, %r2249, %r2174;
	cvt.s64.s32 	%rd103, %r1590;
	add.s64 	%rd104, %rd456, %rd103;
	st.shared.u64 	[%r340], %rd104;
$L__BB33_221:
	ld.param.u32 	%r2087, [_ZN3cub18CUB_300001_SM_10006detail10radix_sort29DeviceRadixSortOnesweepKernelINS1_5radix10policy_hubIiiyE10Policy1000ELNS0_9SortOrderE1EiiyiiNS1_21identity_decomposer_tEEEvPT5_SB_PT3_PKSC_PT1_PKSG_PT2_PKSK_T4_iiT6__param_8];
	ld.param.u64 	%rd434, [_ZN3cub18CUB_300001_SM_10006detail10radix_sort29DeviceRadixSortOnesweepKernelINS1_5radix10policy_hubIiiyE10Policy1000ELNS0_9SortOrderE1EiiyiiNS1_21identity_decomposer_tEEEvPT5_SB_PT3_PKSC_PT1_PKSG_PT2_PKSK_T4_iiT6__param_2];
	setp.gt.u32 	%p146, %r1, 255;
	mad.lo.s32 	%r349, %r3, 6528, 6528;
	setp.lt.s32 	%p147, %r349, %r2087;
	setp.eq.s64 	%p148, %rd434, 0;
	or.pred  	%p149, %p148, %p147;
	or.pred  	%p150, %p146, %p149;
	@%p150 bra 	$L__BB33_223;
	ld.param.u64 	%rd435, [_ZN3cub18CUB_300001_SM_10006detail10radix_sort29DeviceRadixSortOnesweepKernelINS1_5radix10policy_hubIiiyE10Policy1000ELNS0_9SortOrderE1EiiyiiNS1_21identity_decomposer_tEEEvPT5_SB_PT3_PKSC_PT1_PKSG_PT2_PKSK_T4_iiT6__param_2];
	ld.shared.u64 	%rd105, [%r340];
	cvt.s64.s32 	%rd106, %r2174;
	cvt.s64.s32 	%rd107, %r218;
	add.s64 	%rd108, %rd107, %rd106;
	add.s64 	%rd109, %rd108, %rd105;
	cvta.to.global.u64 	%rd110, %rd435;
	shl.b64 	%rd111, %rd9, 3;
	add.s64 	%rd112, %rd110, %rd111;
	st.global.u64 	[%rd112], %rd109;
$L__BB33_223:
	ld.param.u32 	%r2088, [_ZN3cub18CUB_300001_SM_10006detail10radix_sort29DeviceRadixSortOnesweepKernelINS1_5radix10policy_hubIiiyE10Policy1000ELNS0_9SortOrderE1EiiyiiNS1_21identity_decomposer_tEEEvPT5_SB_PT3_PKSC_PT1_PKSG_PT2_PKSK_T4_iiT6__param_8];
	ld.param.u64 	%rd438, [_ZN3cub18CUB_300001_SM_10006detail10radix_sort29DeviceRadixSortOnesweepKernelINS1_5radix10policy_hubIiiyE10Policy1000ELNS0_9SortOrderE1EiiyiiNS1_21identity_decomposer_tEEEvPT5_SB_PT3_PKSC_PT1_PKSG_PT2_PKSK_T4_iiT6__param_4];
	cvta.to.global.u64 	%rd22, %rd438;
	shl.b32 	%r1591, %r1, 2;
	add.s32 	%r350, %r783, %r1591;
	setp.gt.s32 	%p151, %r349, %r2088;
	bar.sync 	0;
	@%p151 bra 	$L__BB33_225;
	ld.param.u32 	%r2112, [_ZN3cub18CUB_300001_SM_10006detail10radix_sort29DeviceRadixSortOnesweepKernelINS1_5radix10policy_hubIiiyE10Policy1000ELNS0_9SortOrderE1EiiyiiNS1_21identity_decomposer_tEEEvPT5_SB_PT3_PKSC_PT1_PKSG_PT2_PKSK_T4_iiT6__param_9];
	ld.shared.u32 	%r1593, [%r350];
	shr.u32 	%r1594, %r1593, %r2112;
	and.b32  	%r1595, %r1594, %r221;
	shl.b32 	%r1596, %r1595, 3;
	add.s32 	%r1598, %r783, 26112;
	add.s32 	%r1599, %r1598, %r1596;
	ld.shared.u64 	%rd113, [%r1599];
	add.s64 	%rd114, %rd113, %rd9;
	xor.b32  	%r1600, %r1593, 2147483647;
	shl.b64 	%rd115, %rd114, 2;
	add.s64 	%rd116, %rd22, %rd115;
	st.global.u32 	[%rd116], %r1600;
	bar.warp.sync 	-1;
	ld.shared.u32 	%r1601, [%r350+1536];
	shr.u32 	%r1602, %r1601, %r2112;
	and.b32  	%r1603, %r1602, %r221;
	shl.b32 	%r1604, %r1603, 3;
	add.s32 	%r1605, %r1598, %r1604;
	ld.shared.u64 	%rd117, [%r1605];
	add.s64 	%rd118, %rd117, %rd9;
	xor.b32  	%r1606, %r1601, 2147483647;
	shl.b64 	%rd119, %rd118, 2;
	add.s64 	%rd120, %rd22, %rd119;
	st.global.u32 	[%rd120+1536], %r1606;
	bar.warp.sync 	-1;
	ld.shared.u32 	%r1607, [%r350+3072];
	shr.u32 	%r1608, %r1607, %r2112;
	and.b32  	%r1609, %r1608, %r221;
	shl.b32 	%r1610, %r1609, 3;
	add.s32 	%r1611, %r1598, %r1610;
	ld.shared.u64 	%rd121, [%r1611];
	add.s64 	%rd122, %rd121, %rd9;
	xor.b32  	%r1612, %r1607, 2147483647;
	shl.b64 	%rd123, %rd122, 2;
	add.s64 	%rd124, %rd22, %rd123;
	st.global.u32 	[%rd124+3072], %r1612;
	bar.warp.sync 	-1;
	ld.shared.u32 	%r1613, [%r350+4608];
	shr.u32 	%r1614, %r1613, %r2112;
	and.b32  	%r1615, %r1614, %r221;
	shl.b32 	%r1616, %r1615, 3;
	add.s32 	%r1617, %r1598, %r1616;
	ld.shared.u64 	%rd125, [%r1617];
	add.s64 	%rd126, %rd125, %rd9;
	xor.b32  	%r1618, %r1613, 2147483647;
	shl.b64 	%rd127, %rd126, 2;
	add.s64 	%rd128, %rd22, %rd127;
	st.global.u32 	[%rd128+4608], %r1618;
	bar.warp.sync 	-1;
	ld.shared.u32 	%r1619, [%r350+6144];
	shr.u32 	%r1620, %r1619, %r2112;
	and.b32  	%r1621, %r1620, %r221;
	shl.b32 	%r1622, %r1621, 3;
	add.s32 	%r1623, %r1598, %r1622;
	ld.shared.u64 	%rd129, [%r1623];
	add.s64 	%rd130, %rd129, %rd9;
	xor.b32  	%r1624, %r1619, 2147483647;
	shl.b64 	%rd131, %rd130, 2;
	add.s64 	%rd132, %rd22, %rd131;
	st.global.u32 	[%rd132+6144], %r1624;
	bar.warp.sync 	-1;
	ld.shared.u32 	%r1625, [%r350+7680];
	shr.u32 	%r1626, %r1625, %r2112;
	and.b32  	%r1627, %r1626, %r221;
	shl.b32 	%r1628, %r1627, 3;
	add.s32 	%r1629, %r1598, %r1628;
	ld.shared.u64 	%rd133, [%r1629];
	add.s64 	%rd134, %rd133, %rd9;
	xor.b32  	%r1630, %r1625, 2147483647;
	shl.b64 	%rd135, %rd134, 2;
	add.s64 	%rd136, %rd22, %rd135;
	st.global.u32 	[%rd136+7680], %r1630;
	bar.warp.sync 	-1;
	ld.shared.u32 	%r1631, [%r350+9216];
	shr.u32 	%r1632, %r1631, %r2112;
	and.b32  	%r1633, %r1632, %r221;
	shl.b32 	%r1634, %r1633, 3;
	add.s32 	%r1635, %r1598, %r1634;
	ld.shared.u64 	%rd137, [%r1635];
	add.s64 	%rd138, %rd137, %rd9;
	xor.b32  	%r1636, %r1631, 2147483647;
	shl.b64 	%rd139, %rd138, 2;
	add.s64 	%rd140, %rd22, %rd139;
	st.global.u32 	[%rd140+9216], %r1636;
	bar.warp.sync 	-1;
	ld.shared.u32 	%r1637, [%r350+10752];
	shr.u32 	%r1638, %r1637, %r2112;
	and.b32  	%r1639, %r1638, %r221;
	shl.b32 	%r1640, %r1639, 3;
	add.s32 	%r1641, %r1598, %r1640;
	ld.shared.u64 	%rd141, [%r1641];
	add.s64 	%rd142, %rd141, %rd9;
	xor.b32  	%r1642, %r1637, 2147483647;
	shl.b64 	%rd143, %rd142, 2;
	add.s64 	%rd144, %rd22, %rd143;
	st.global.u32 	[%rd144+10752], %r1642;
	bar.warp.sync 	-1;
	ld.shared.u32 	%r1643, [%r350+12288];
	shr.u32 	%r1644, %r1643, %r2112;
	and.b32  	%r1645, %r1644, %r221;
	shl.b32 	%r1646, %r1645, 3;
	add.s32 	%r1647, %r1598, %r1646;
	ld.shared.u64 	%rd145, [%r1647];
	add.s64 	%rd146, %rd145, %rd9;
	xor.b32  	%r1648, %r1643, 2147483647;
	shl.b64 	%rd147, %rd146, 2;
	add.s64 	%rd148, %rd22, %rd147;
	st.global.u32 	[%rd148+12288], %r1648;
	bar.warp.sync 	-1;
	ld.shared.u32 	%r1649, [%r350+13824];
	shr.u32 	%r1650, %r1649, %r2112;
	and.b32  	%r1651, %r1650, %r221;
	shl.b32 	%r1652, %r1651, 3;
	add.s32 	%r1653, %r1598, %r1652;
	ld.shared.u64 	%rd149, [%r1653];
	add.s64 	%rd150, %rd149, %rd9;
	xor.b32  	%r1654, %r1649, 2147483647;
	shl.b64 	%rd151, %rd150, 2;
	add.s64 	%rd152, %rd22, %rd151;
	st.global.u32 	[%rd152+13824], %r1654;
	bar.warp.sync 	-1;
	ld.shared.u32 	%r1655, [%r350+15360];
	shr.u32 	%r1656, %r1655, %r2112;
	and.b32  	%r1657, %r1656, %r221;
	shl.b32 	%r1658, %r1657, 3;
	add.s32 	%r1659, %r1598, %r1658;
	ld.shared.u64 	%rd153, [%r1659];
	add.s64 	%rd154, %rd153, %rd9;
	xor.b32  	%r1660, %r1655, 2147483647;
	shl.b64 	%rd155, %rd154, 2;
	add.s64 	%rd156, %rd22, %rd155;
	st.global.u32 	[%rd156+15360], %r1660;
	bar.warp.sync 	-1;
	ld.shared.u32 	%r1661, [%r350+16896];
	shr.u32 	%r1662, %r1661, %r2112;
	and.b32  	%r1663, %r1662, %r221;
	shl.b32 	%r1664, %r1663, 3;
	add.s32 	%r1665, %r1598, %r1664;
	ld.shared.u64 	%rd157, [%r1665];
	add.s64 	%rd158, %rd157, %rd9;
	xor.b32  	%r1666, %r1661, 2147483647;
	shl.b64 	%rd159, %rd158, 2;
	add.s64 	%rd160, %rd22, %rd159;
	st.global.u32 	[%rd160+16896], %r1666;
	bar.warp.sync 	-1;
	ld.shared.u32 	%r1667, [%r350+18432];
	shr.u32 	%r1668, %r1667, %r2112;
	and.b32  	%r1669, %r1668, %r221;
	shl.b32 	%r1670, %r1669, 3;
	add.s32 	%r1671, %r1598, %r1670;
	ld.shared.u64 	%rd161, [%r1671];
	add.s64 	%rd162, %rd161, %rd9;
	xor.b32  	%r1672, %r1667, 2147483647;
	shl.b64 	%rd163, %rd162, 2;
	add.s64 	%rd164, %rd22, %rd163;
	st.global.u32 	[%rd164+18432], %r1672;
	bar.warp.sync 	-1;
	ld.shared.u32 	%r1673, [%r350+19968];
	shr.u32 	%r1674, %r1673, %r2112;
	and.b32  	%r1675, %r1674, %r221;
	shl.b32 	%r1676, %r1675, 3;
	add.s32 	%r1677, %r1598, %r1676;
	ld.shared.u64 	%rd165, [%r1677];
	add.s64 	%rd166, %rd165, %rd9;
	xor.b32  	%r1678, %r1673, 2147483647;
	shl.b64 	%rd167, %rd166, 2;
	add.s64 	%rd168, %rd22, %rd167;
	st.global.u32 	[%rd168+19968], %r1678;
	bar.warp.sync 	-1;
	ld.shared.u32 	%r1679, [%r350+21504];
	shr.u32 	%r1680, %r1679, %r2112;
	and.b32  	%r1681, %r1680, %r221;
	shl.b32 	%r1682, %r1681, 3;
	add.s32 	%r1683, %r1598, %r1682;
	ld.shared.u64 	%rd169, [%r1683];
	add.s64 	%rd170, %rd169, %rd9;
	xor.b32  	%r1684, %r1679, 2147483647;
	shl.b64 	%rd171, %rd170, 2;
	add.s64 	%rd172, %rd22, %rd171;
	st.global.u32 	[%rd172+21504], %r1684;
	bar.warp.sync 	-1;
	ld.shared.u32 	%r1685, [%r350+23040];
	shr.u32 	%r1686, %r1685, %r2112;
	and.b32  	%r1687, %r1686, %r221;
	shl.b32 	%r1688, %r1687, 3;
	add.s32 	%r1689, %r1598, %r1688;
	ld.shared.u64 	%rd173, [%r1689];
	add.s64 	%rd174, %rd173, %rd9;
	xor.b32  	%r1690, %r1685, 2147483647;
	shl.b64 	%rd175, %rd174, 2;
	add.s64 	%rd176, %rd22, %rd175;
	st.global.u32 	[%rd176+23040], %r1690;
	bar.warp.sync 	-1;
	ld.shared.u32 	%r1691, [%r350+24576];
	shr.u32 	%r1692, %r1691, %r2112;
	and.b32  	%r1693, %r1692, %r221;
	shl.b32 	%r1694, %r1693, 3;
	add.s32 	%r1695, %r1598, %r1694;
	ld.shared.u64 	%rd177, [%r1695];
	add.s64 	%rd178, %rd177, %rd9;
	xor.b32  	%r1696, %r1691, 2147483647;
	shl.b64 	%rd179, %rd178, 2;
	add.s64 	%rd180, %rd22, %rd179;
	st.global.u32 	[%rd180+24576], %r1696;
	bar.warp.sync 	-1;
	bra.uni 	$L__BB33_260;
$L__BB33_225:
	ld.param.u32 	%r2089, [_ZN3cub18CUB_300001_SM_10006detail10radix_sort29DeviceRadixSortOnesweepKernelINS1_5radix10policy_hubIiiyE10Policy1000ELNS0_9SortOrderE1EiiyiiNS1_21identity_decomposer_tEEEvPT5_SB_PT3_PKSC_PT1_PKSG_PT2_PKSK_T4_iiT6__param_8];
	mad.lo.s32 	%r351, %r3, -6528, %r2089;
	setp.ge.s32 	%p152, %r1, %r351;
	@%p152 bra 	$L__BB33_227;
	ld.param.u32 	%r2113, [_ZN3cub18CUB_300001_SM_10006detail10radix_sort29DeviceRadixSortOnesweepKernelINS1_5radix10policy_hubIiiyE10Policy1000ELNS0_9SortOrderE1EiiyiiNS1_21identity_decomposer_tEEEvPT5_SB_PT3_PKSC_PT1_PKSG_PT2_PKSK_T4_iiT6__param_9];
	ld.shared.u32 	%r1697, [%r350];
	shr.u32 	%r1698, %r1697, %r2113;
	and.b32  	%r1699, %r1698, %r221;
	shl.b32 	%r1700, %r1699, 3;
	add.s32 	%r1702, %r783, %r1700;
	ld.shared.u64 	%rd181, [%r1702+26112];
	xor.b32  	%r1703, %r1697, 2147483647;
	add.s64 	%rd182, %rd181, %rd9;
	shl.b64 	%rd183, %rd182, 2;
	add.s64 	%rd184, %rd22, %rd183;
	st.global.u32 	[%rd184], %r1703;
$L__BB33_227:
	bar.warp.sync 	-1;
	add.s32 	%r1704, %r1, 384;
	setp.ge.s32 	%p153, %r1704, %r351;
	@%p153 bra 	$L__BB33_229;
	ld.param.u32 	%r2114, [_ZN3cub18CUB_300001_SM_10006detail10radix_sort29DeviceRadixSortOnesweepKernelINS1_5radix10policy_hubIiiyE10Policy1000ELNS0_9SortOrderE1EiiyiiNS1_21identity_decomposer_tEEEvPT5_SB_PT3_PKSC_PT1_PKSG_PT2_PKSK_T4_iiT6__param_9];
	ld.shared.u32 	%r1705, [%r350+1536];
	shr.u32 	%r1706, %r1705, %r2114;
	and.b32  	%r1707, %r1706, %r221;
	shl.b32 	%r1708, %r1707, 3;
	add.s32 	%r1710, %r783, %r1708;
	ld.shared.u64 	%rd185, [%r1710+26112];
	xor.b32  	%r1711, %r1705, 2147483647;
	add.s64 	%rd186, %rd185, %rd9;
	shl.b64 	%rd187, %rd186, 2;
	add.s64 	%rd188, %rd22, %rd187;
	st.global.u32 	[%rd188+1536], %r1711;
$L__BB33_229:
	bar.warp.sync 	-1;
	add.s32 	%r1712, %r1, 768;
	setp.ge.s32 	%p154, %r1712, %r351;
	@%p154 bra 	$L__BB33_231;
	ld.param.u32 	%r2115, [_ZN3cub18CUB_300001_SM_10006detail10radix_sort29DeviceRadixSortOnesweepKernelINS1_5radix10policy_hubIiiyE10Policy1000ELNS0_9SortOrderE1EiiyiiNS1_21identity_decomposer_tEEEvPT5_SB_PT3_PKSC_PT1_PKSG_PT2_PKSK_T4_iiT6__param_9];
	ld.shared.u32 	%r1713, [%r350+3072];
	shr.u32 	%r1714, %r1713, %r2115;
	and.b32  	%r1715, %r1714, %r221;
	shl.b32 	%r1716, %r1715, 3;
	add.s32 	%r1718, %r783, %r1716;
	ld.shared.u64 	%rd189, [%r1718+26112];
	xor.b32  	%r1719, %r1713, 2147483647;
	add.s64 	%rd190, %rd189, %rd9;
	shl.b64 	%rd191, %rd190, 2;
	add.s64 	%rd192, %rd22, %rd191;
	st.global.u32 	[%rd192+3072], %r1719;
$L__BB33_231:
	bar.warp.sync 	-1;
	add.s32 	%r1720, %r1, 1152;
	setp.ge.s32 	%p155, %r1720, %r351;
	@%p155 bra 	$L__BB33_233;
	ld.param.u32 	%r2116, [_ZN3cub18CUB_300001_SM_10006detail10radix_sort29DeviceRadixSortOnesweepKernelINS1_5radix10policy_hubIiiyE10Policy1000ELNS0_9SortOrderE1EiiyiiNS1_21identity_decomposer_tEEEvPT5_SB_PT3_PKSC_PT1_PKSG_PT2_PKSK_T4_iiT6__param_9];
	ld.shared.u32 	%r1721, [%r350+4608];
	shr.u32 	%r1722, %r1721, %r2116;
	and.b32  	%r1723, %r1722, %r221;
	shl.b32 	%r1724, %r1723, 3;
	add.s32 	%r1726, %r783, %r1724;
	ld.shared.u64 	%rd193, [%r1726+26112];
	xor.b32  	%r1727, %r1721, 2147483647;
	add.s64 	%rd194, %rd193, %rd9;
	shl.b64 	%rd195, %rd194, 2;
	add.s64 	%rd196, %rd22, %rd195;
	st.global.u32 	[%rd196+4608], %r1727;
$L__BB33_233:
	bar.warp.sync 	-1;
	add.s32 	%r1728, %r1, 1536;
	setp.ge.s32 	%p156, %r1728, %r351;
	@%p156 bra 	$L__BB33_235;
	ld.param.u32 	%r2117, [_ZN3cub18CUB_300001_SM_10006detail10radix_sort29DeviceRadixSortOnesweepKernelINS1_5radix10policy_hubIiiyE10Policy1000ELNS0_9SortOrderE1EiiyiiNS1_21identity_decomposer_tEEEvPT5_SB_PT3_PKSC_PT1_PKSG_PT2_PKSK_T4_iiT6__param_9];
	ld.shared.u32 	%r1729, [%r350+6144];
	shr.u32 	%r1730, %r1729, %r2117;
	and.b32  	%r1731, %r1730, %r221;
	shl.b32 	%r1732, %r1731, 3;
	add.s32 	%r1734, %r783, %r1732;
	ld.shared.u64 	%rd197, [%r1734+26112];
	xor.b32  	%r1735, %r1729, 2147483647;
	add.s64 	%rd198, %rd197, %rd9;
	shl.b64 	%rd199, %rd198, 2;
	add.s64 	%rd200, %rd22, %rd199;
	st.global.u32 	[%rd200+6144], %r1735;
$L__BB33_235:
	bar.warp.sync 	-1;
	add.s32 	%r1736, %r1, 1920;
	setp.ge.s32 	%p157, %r1736, %r351;
	@%p157 bra 	$L__BB33_237;
	ld.param.u32 	%r2118, [_ZN3cub18CUB_300001_SM_10006detail10radix_sort29DeviceRadixSortOnesweepKernelINS1_5radix10policy_hubIiiyE10Policy1000ELNS0_9SortOrderE1EiiyiiNS1_21identity_decomposer_tEEEvPT5_SB_PT3_PKSC_PT1_PKSG_PT2_PKSK_T4_iiT6__param_9];
	ld.shared.u32 	%r1737, [%r350+7680];
	shr.u32 	%r1738, %r1737, %r2118;
	and.b32  	%r1739, %r1738, %r221;
	shl.b32 	%r1740, %r1739, 3;
	add.s32 	%r1742, %r783, %r1740;
	ld.shared.u64 	%rd201, [%r1742+26112];
	xor.b32  	%r1743, %r1737, 2147483647;
	add.s64 	%rd202, %rd201, %rd9;
	shl.b64 	%rd203, %rd202, 2;
	add.s64 	%rd204, %rd22, %rd203;
	st.global.u32 	[%rd204+7680], %r1743;
$L__BB33_237:
	bar.warp.sync 	-1;
	add.s32 	%r1744, %r1, 2304;
	setp.ge.s32 	%p158, %r1744, %r351;
	@%p158 bra 	$L__BB33_239;
	ld.param.u32 	%r2119, [_ZN3cub18CUB_300001_SM_10006detail10radix_sort29DeviceRadixSortOnesweepKernelINS1_5radix10policy_hubIiiyE10Policy1000ELNS0_9SortOrderE1EiiyiiNS1_21identity_decomposer_tEEEvPT5_SB_PT3_PKSC_PT1_PKSG_PT2_PKSK_T4_iiT6__param_9];
	ld.shared.u32 	%r1745, [%r350+9216];
	shr.u32 	%r1746, %r1745, %r2119;
	and.b32  	%r1747, %r1746, %r221;
	shl.b32 	%r1748, %r1747, 3;
	add.s32 	%r1750, %r783, %r1748;
	ld.shared.u64 	%rd205, [%r1750+26112];
	xor.b32  	%r1751, %r1745, 2147483647;
	add.s64 	%rd206, %rd205, %rd9;
	shl.b64 	%rd207, %rd206, 2;
	add.s64 	%rd208, %rd22, %rd207;
	st.global.u32 	[%rd208+9216], %r1751;
$L__BB33_239:
	bar.warp.sync 	-1;
	add.s32 	%r1752, %r1, 2688;
	setp.ge.s32 	%p159, %r1752, %r351;
	@%p159 bra 	$L__BB33_241;
	ld.param.u32 	%r2120, [_ZN3cub18CUB_300001_SM_10006detail10radix_sort29DeviceRadixSortOnesweepKernelINS1_5radix10policy_hubIiiyE10Policy1000ELNS0_9SortOrderE1EiiyiiNS1_21identity_decomposer_tEEEvPT5_SB_PT3_PKSC_PT1_PKSG_PT2_PKSK_T4_iiT6__param_9];
	ld.shared.u32 	%r1753, [%r350+10752];
	shr.u32 	%r1754, %r1753, %r2120;
	and.b32  	%r1755, %r1754, %r221;
	shl.b32 	%r1756, %r1755, 3;
	add.s32 	%r1758, %r783, %r1756;
	ld.shared.u64 	%rd209, [%r1758+26112];
	xor.b32  	%r1759, %r1753, 2147483647;
	add.s64 	%rd210, %rd209, %rd9;
	shl.b64 	%rd211, %rd210, 2;
	add.s64 	%rd212, %rd22, %rd211;
	st.global.u32 	[%rd212+10752], %r1759;
$L__BB33_241:
	bar.warp.sync 	-1;
	or.b32  	%r1760, %r1, 3072;
	setp.ge.s32 	%p160, %r1760, %r351;
	@%p160 bra 	$L__BB33_243;
	ld.param.u32 	%r2121, [_ZN3cub18CUB_300001_SM_10006detail10radix_sort29DeviceRadixSortOnesweepKernelINS1_5radix10policy_hubIiiyE10Policy1000ELNS0_9SortOrderE1EiiyiiNS1_21identity_decomposer_tEEEvPT5_SB_PT3_PKSC_PT1_PKSG_PT2_PKSK_T4_iiT6__param_9];
	ld.shared.u32 	%r1761, [%r350+12288];
	shr.u32 	%r1762, %r1761, %r2121;
	and.b32  	%r1763, %r1762, %r221;
	shl.b32 	%r1764, %r1763, 3;
	add.s32 	%r1766, %r783, %r1764;
	ld.shared.u64 	%rd213, [%r1766+26112];
	xor.b32  	%r1767, %r1761, 2147483647;
	add.s64 	%rd214, %rd213, %rd9;
	shl.b64 	%rd215, %rd214, 2;
	add.s64 	%rd216, %rd22, %rd215;
	st.global.u32 	[%rd216+12288], %r1767;
$L__BB33_243:
	bar.warp.sync 	-1;
	add.s32 	%r1768, %r1, 3456;
	setp.ge.s32 	%p161, %r1768, %r351;
	@%p161 bra 	$L__BB33_245;
	ld.param.u32 	%r2122, [_ZN3cub18CUB_300001_SM_10006detail10radix_sort29DeviceRadixSortOnesweepKernelINS1_5radix10policy_hubIiiyE10Policy1000ELNS0_9SortOrderE1EiiyiiNS1_21identity_decomposer_tEEEvPT5_SB_PT3_PKSC_PT1_PKSG_PT2_PKSK_T4_iiT6__param_9];
	ld.shared.u32 	%r1769, [%r350+13824];
	shr.u32 	%r1770, %r1769, %r2122;
	and.b32  	%r1771, %r1770, %r221;
	shl.b32 	%r1772, %r1771, 3;
	add.s32 	%r1774, %r783, %r1772;
	ld.shared.u64 	%rd217, [%r1774+26112];
	xor.b32  	%r1775, %r1769, 2147483647;
	add.s64 	%rd218, %rd217, %rd9;
	shl.b64 	%rd219, %rd218, 2;
	add.s64 	%rd220, %rd22, %rd219;
	st.global.u32 	[%rd220+13824], %r1775;
$L__BB33_245:
	bar.warp.sync 	-1;
	add.s32 	%r1776, %r1, 3840;
	setp.ge.s32 	%p162, %r1776, %r351;
	@%p162 bra 	$L__BB33_247;
	ld.param.u32 	%r2123, [_ZN3cub18CUB_300001_SM_10006detail10radix_sort29DeviceRadixSortOnesweepKernelINS1_5radix10policy_hubIiiyE10Policy1000ELNS0_9SortOrderE1EiiyiiNS1_21identity_decomposer_tEEEvPT5_SB_PT3_PKSC_PT1_PKSG_PT2_PKSK_T4_iiT6__param_9];
	ld.shared.u32 	%r1777, [%r350+15360];
	shr.u32 	%r1778, %r1777, %r2123;
	and.b32  	%r1779, %r1778, %r221;
	shl.b32 	%r1780, %r1779, 3;
	add.s32 	%r1782, %r783, %r1780;
	ld.shared.u64 	%rd221, [%r1782+26112];
	xor.b32  	%r1783, %r1777, 2147483647;
	add.s64 	%rd222, %rd221, %rd9;
	shl.b64 	%rd223, %rd222, 2;
	add.s64 	%rd224, %rd22, %rd223;
	st.global.u32 	[%rd224+15360], %r1783;
$L__BB33_247:
	bar.warp.sync 	-1;
	add.s32 	%r1784, %r1, 4224;
	setp.ge.s32 	%p163, %r1784, %r351;
	@%p163 bra 	$L__BB33_249;
	ld.param.u32 	%r2124, [_ZN3cub18CUB_300001_SM_10006detail10radix_sort29DeviceRadixSortOnesweepKernelINS1_5radix10policy_hubIiiyE10Policy1000ELNS0_9SortOrderE1EiiyiiNS1_21identity_decomposer_tEEEvPT5_SB_PT3_PKSC_PT1_PKSG_PT2_PKSK_T4_iiT6__param_9];
	ld.shared.u32 	%r1785, [%r350+16896];
	shr.u32 	%r1786, %r1785, %r2124;
	and.b32  	%r1787, %r1786, %r221;
	shl.b32 	%r1788, %r1787, 3;
	add.s32 	%r1790, %r783, %r1788;
	ld.shared.u64 	%rd225, [%r1790+26112];
	xor.b32  	%r1791, %r1785, 2147483647;
	add.s64 	%rd226, %rd225, %rd9;
	shl.b64 	%rd227, %rd226, 2;
	add.s64 	%rd228, %rd22, %rd227;
	st.global.u32 	[%rd228+16896], %r1791;
$L__BB33_249:
	bar.warp.sync 	-1;
	add.s32 	%r1792, %r1, 4608;
	setp.ge.s32 	%p164, %r1792, %r351;
	@%p164 bra 	$L__BB33_251;
	ld.param.u32 	%r2125, [_ZN3cub18CUB_300001_SM_10006detail10radix_sort29DeviceRadixSortOnesweepKernelINS1_5radix10policy_hubIiiyE10Policy1000ELNS0_9SortOrderE1EiiyiiNS1_21identity_decomposer_tEEEvPT5_SB_PT3_PKSC_PT1_PKSG_PT2_PKSK_T4_iiT6__param_9];
	ld.shared.u32 	%r1793, [%r350+18432];
	shr.u32 	%r1794, %r1793, %r2125;
	and.b32  	%r1795, %r1794, %r221;
	shl.b32 	%r1796, %r1795, 3;
	add.s32 	%r1798, %r783, %r1796;
	ld.shared.u64 	%rd229, [%r1798+26112];
	xor.b32  	%r1799, %r1793, 2147483647;
	add.s64 	%rd230, %rd229, %rd9;
	shl.b64 	%rd231, %rd230, 2;
	add.s64 	%rd232, %rd22, %rd231;
	st.global.u32 	[%rd232+18432], %r1799;
$L__BB33_251:
	bar.warp.sync 	-1;
	add.s32 	%r1800, %r1, 4992;
	setp.ge.s32 	%p165, %r1800, %r351;
	@%p165 bra 	$L__BB33_253;
	ld.param.u32 	%r2126, [_ZN3cub18CUB_300001_SM_10006detail10radix_sort29DeviceRadixSortOnesweepKernelINS1_5radix10policy_hubIiiyE10Policy1000ELNS0_9SortOrderE1EiiyiiNS1_21identity_decomposer_tEEEvPT5_SB_PT3_PKSC_PT1_PKSG_PT2_PKSK_T4_iiT6__param_9];
	ld.shared.u32 	%r1801, [%r350+19968];
	shr.u32 	%r1802, %r1801, %r2126;
	and.b32  	%r1803, %r1802, %r221;
	shl.b32 	%r1804, %r1803, 3;
	add.s32 	%r1806, %r783, %r1804;
	ld.shared.u64 	%rd233, [%r1806+26112];
	xor.b32  	%r1807, %r1801, 2147483647;
	add.s64 	%rd234, %rd233, %rd9;
	shl.b64 	%rd235, %rd234, 2;
	add.s64 	%rd236, %rd22, %rd235;
	st.global.u32 	[%rd236+19968], %r1807;
$L__BB33_253:
	bar.warp.sync 	-1;
	add.s32 	%r1808, %r1, 5376;
	setp.ge.s32 	%p166, %r1808, %r351;
	@%p166 bra 	$L__BB33_255;
	ld.param.u32 	%r2127, [_ZN3cub18CUB_300001_SM_10006detail10radix_sort29DeviceRadixSortOnesweepKernelINS1_5radix10policy_hubIiiyE10Policy1000ELNS0_9SortOrderE1EiiyiiNS1_21identity_decomposer_tEEEvPT5_SB_PT3_PKSC_PT1_PKSG_PT2_PKSK_T4_iiT6__param_9];
	ld.shared.u32 	%r1809, [%r350+21504];
	shr.u32 	%r1810, %r1809, %r2127;
	and.b32  	%r1811, %r1810, %r221;
	shl.b32 	%r1812, %r1811, 3;
	add.s32 	%r1814, %r783, %r1812;
	ld.shared.u64 	%rd237, [%r1814+26112];
	xor.b32  	%r1815, %r1809, 2147483647;
	add.s64 	%rd238, %rd237, %rd9;
	shl.b64 	%rd239, %rd238, 2;
	add.s64 	%rd240, %rd22, %rd239;
	st.global.u32 	[%rd240+21504], %r1815;
$L__BB33_255:
	bar.warp.sync 	-1;
	add.s32 	%r1816, %r1, 5760;
	setp.ge.s32 	%p167, %r1816, %r351;
	@%p167 bra 	$L__BB33_257;
	ld.param.u32 	%r2128, [_ZN3cub18CUB_300001_SM_10006detail10radix_sort29DeviceRadixSortOnesweepKernelINS1_5radix10policy_hubIiiyE10Policy1000ELNS0_9SortOrderE1EiiyiiNS1_21identity_decomposer_tEEEvPT5_SB_PT3_PKSC_PT1_PKSG_PT2_PKSK_T4_iiT6__param_9];
	ld.shared.u32 	%r1817, [%r350+23040];
	shr.u32 	%r1818, %r1817, %r2128;
	and.b32  	%r1819, %r1818, %r221;
	shl.b32 	%r1820, %r1819, 3;
	add.s32 	%r1822, %r783, %r1820;
	ld.shared.u64 	%rd241, [%r1822+26112];
	xor.b32  	%r1823, %r1817, 2147483647;
	add.s64 	%rd242, %rd241, %rd9;
	shl.b64 	%rd243, %rd242, 2;
	add.s64 	%rd244, %rd22, %rd243;
	st.global.u32 	[%rd244+23040], %r1823;
$L__BB33_257:
	bar.warp.sync 	-1;
	or.b32  	%r1824, %r1, 6144;
	setp.ge.s32 	%p168, %r1824, %r351;
	@%p168 bra 	$L__BB33_259;
	ld.param.u32 	%r2129, [_ZN3cub18CUB_300001_SM_10006detail10radix_sort29DeviceRadixSortOnesweepKernelINS1_5radix10policy_hubIiiyE10Policy1000ELNS0_9SortOrderE1EiiyiiNS1_21identity_decomposer_tEEEvPT5_SB_PT3_PKSC_PT1_PKSG_PT2_PKSK_T4_iiT6__param_9];
	ld.shared.u32 	%r1825, [%r350+24576];
	shr.u32 	%r1826, %r1825, %r2129;
	and.b32  	%r1827, %r1826, %r221;
	shl.b32 	%r1828, %r1827, 3;
	add.s32 	%r1830, %r783, %r1828;
	ld.shared.u64 	%rd245, [%r1830+26112];
	xor.b32  	%r1831, %r1825, 2147483647;
	add.s64 	%rd246, %rd245, %rd9;
	shl.b64 	%rd247, %rd246, 2;
	add.s64 	%rd248, %rd22, %rd247;
	st.global.u32 	[%rd248+24576], %r1831;
$L__BB33_259:
	bar.warp.sync 	-1;
$L__BB33_260:
	ld.param.u32 	%r2130, [_ZN3cub18CUB_300001_SM_10006detail10radix_sort29DeviceRadixSortOnesweepKernelINS1_5radix10policy_hubIiiyE10Policy1000ELNS0_9SortOrderE1EiiyiiNS1_21identity_decomposer_tEEEvPT5_SB_PT3_PKSC_PT1_PKSG_PT2_PKSK_T4_iiT6__param_9];
	ld.param.u32 	%r2090, [_ZN3cub18CUB_300001_SM_10006detail10radix_sort29DeviceRadixSortOnesweepKernelINS1_5radix10policy_hubIiiyE10Policy1000ELNS0_9SortOrderE1EiiyiiNS1_21identity_decomposer_tEEEvPT5_SB_PT3_PKSC_PT1_PKSG_PT2_PKSK_T4_iiT6__param_8];
	setp.gt.s32 	%p169, %r349, %r2090;
	ld.shared.u32 	%r1832, [%r350];
	shr.u32 	%r1833, %r1832, %r2130;
	and.b32  	%r352, %r1833, %r221;
	ld.shared.u32 	%r1834, [%r350+1536];
	shr.u32 	%r1835, %r1834, %r2130;
	and.b32  	%r353, %r1835, %r221;
	ld.shared.u32 	%r1836, [%r350+3072];
	shr.u32 	%r1837, %r1836, %r2130;
	and.b32  	%r354, %r1837, %r221;
	ld.shared.u32 	%r1838, [%r350+4608];
	shr.u32 	%r1839, %r1838, %r2130;
	and.b32  	%r355, %r1839, %r221;
	ld.shared.u32 	%r1840, [%r350+6144];
	shr.u32 	%r1841, %r1840, %r2130;
	and.b32  	%r356, %r1841, %r221;
	ld.shared.u32 	%r1842, [%r350+7680];
	shr.u32 	%r1843, %r1842, %r2130;
	and.b32  	%r357, %r1843, %r221;
	ld.shared.u32 	%r1844, [%r350+9216];
	shr.u32 	%r1845, %r1844, %r2130;
	and.b32  	%r358, %r1845, %r221;
	ld.shared.u32 	%r1846, [%r350+10752];
	shr.u32 	%r1847, %r1846, %r2130;
	and.b32  	%r359, %r1847, %r221;
	ld.shared.u32 	%r1848, [%r350+12288];
	shr.u32 	%r1849, %r1848, %r2130;
	and.b32  	%r360, %r1849, %r221;
	ld.shared.u32 	%r1850, [%r350+13824];
	shr.u32 	%r1851, %r1850, %r2130;
	and.b32  	%r361, %r1851, %r221;
	ld.shared.u32 	%r1852, [%r350+15360];
	shr.u32 	%r1853, %r1852, %r2130;
	and.b32  	%r362, %r1853, %r221;
	ld.shared.u32 	%r1854, [%r350+16896];
	shr.u32 	%r1855, %r1854, %r2130;
	and.b32  	%r363, %r1855, %r221;
	ld.shared.u32 	%r1856, [%r350+18432];
	shr.u32 	%r1857, %r1856, %r2130;
	and.b32  	%r364, %r1857, %r221;
	ld.shared.u32 	%r1858, [%r350+19968];
	shr.u32 	%r1859, %r1858, %r2130;
	and.b32  	%r365, %r1859, %r221;
	ld.shared.u32 	%r1860, [%r350+21504];
	shr.u32 	%r1861, %r1860, %r2130;
	and.b32  	%r366, %r1861, %r221;
	ld.shared.u32 	%r1862, [%r350+23040];
	shr.u32 	%r1863, %r1862, %r2130;
	and.b32  	%r367, %r1863, %r221;
	ld.shared.u32 	%r1864, [%r350+24576];
	shr.u32 	%r1865, %r1864, %r2130;
	and.b32  	%r368, %r1865, %r221;
	@%p169 bra 	$L__BB33_262;
	ld.param.u64 	%rd443, [_ZN3cub18CUB_300001_SM_10006detail10radix_sort29DeviceRadixSortOnesweepKernelINS1_5radix10policy_hubIiiyE10Policy1000ELNS0_9SortOrderE1EiiyiiNS1_21identity_decomposer_tEEEvPT5_SB_PT3_PKSC_PT1_PKSG_PT2_PKSK_T4_iiT6__param_7];
	cvta.to.global.u64 	%rd249, %rd443;
	and.b32  	%r1869, %r1, 31;
	or.b32  	%r1870, %r647, %r1869;
	cvt.u64.u32 	%rd250, %r1870;
	mul.lo.s32 	%r1871, %r3, 6528;
	cvt.s64.s32 	%rd251, %r1871;
	add.s64 	%rd252, %rd250, %rd251;
	shl.b64 	%rd253, %rd252, 2;
	add.s64 	%rd254, %rd249, %rd253;
	ld.global.u32 	%r2266, [%rd254];
	ld.global.u32 	%r2267, [%rd254+128];
	ld.global.u32 	%r2268, [%rd254+256];
	ld.global.u32 	%r2269, [%rd254+384];
	ld.global.u32 	%r2270, [%rd254+512];
	ld.global.u32 	%r2271, [%rd254+640];
	ld.global.u32 	%r2272, [%rd254+768];
	ld.global.u32 	%r2273, [%rd254+896];
	ld.global.u32 	%r2274, [%rd254+1024];
	ld.global.u32 	%r2275, [%rd254+1152];
	ld.global.u32 	%r2276, [%rd254+1280];
	ld.global.u32 	%r2277, [%rd254+1408];
	ld.global.u32 	%r2278, [%rd254+1536];
	ld.global.u32 	%r2279, [%rd254+1664];
	ld.global.u32 	%r2280, [%rd254+1792];
	ld.global.u32 	%r2281, [%rd254+1920];
	ld.global.u32 	%r2282, [%rd254+2048];
	bra.uni 	$L__BB33_296;
$L__BB33_262:
	ld.param.u32 	%r2091, [_ZN3cub18CUB_300001_SM_10006detail10radix_sort29DeviceRadixSortOnesweepKernelINS1_5radix10policy_hubIiiyE10Policy1000ELNS0_9SortOrderE1EiiyiiNS1_21identity_decomposer_tEEEvPT5_SB_PT3_PKSC_PT1_PKSG_PT2_PKSK_T4_iiT6__param_8];
	ld.param.u64 	%rd444, [_ZN3cub18CUB_300001_SM_10006detail10radix_sort29DeviceRadixSortOnesweepKernelINS1_5radix10policy_hubIiiyE10Policy1000ELNS0_9SortOrderE1EiiyiiNS1_21identity_decomposer_tEEEvPT5_SB_PT3_PKSC_PT1_PKSG_PT2_PKSK_T4_iiT6__param_7];
	cvta.to.global.u64 	%rd255, %rd444;
	add.s64 	%rd23, %rd255, %rd63;
	cvt.u32.u64 	%r1874, %rd7;
	sub.s32 	%r386, %r2091, %r649;
	setp.ge.s32 	%p170, %r1874, %r386;
	@%p170 bra 	$L__BB33_264;
	ld.global.u32 	%r2266, [%rd23];
$L__BB33_264:
	add.s32 	%r1877, %r1874, 32;
	setp.ge.s32 	%p171, %r1877, %r386;
	@%p171 bra 	$L__BB33_266;
	ld.global.u32 	%r2267, [%rd23+128];
$L__BB33_266:
	add.s32 	%r1880, %r1874, 64;
	setp.ge.s32 	%p172, %r1880, %r386;
	@%p172 bra 	$L__BB33_268;
	ld.global.u32 	%r2268, [%rd23+256];
$L__BB33_268:
	add.s32 	%r1883, %r1874, 96;
	setp.ge.s32 	%p173, %r1883, %r386;
	@%p173 bra 	$L__BB33_270;
	ld.global.u32 	%r2269, [%rd23+384];
$L__BB33_270:
	add.s32 	%r1886, %r1874, 128;
	setp.ge.s32 	%p174, %r1886, %r386;
	@%p174 bra 	$L__BB33_272;
	ld.global.u32 	%r2270, [%rd23+512];
$L__BB33_272:
	add.s32 	%r1889, %r1874, 160;
	setp.ge.s32 	%p175, %r1889, %r386;
	@%p175 bra 	$L__BB33_274;
	ld.global.u32 	%r2271, [%rd23+640];
$L__BB33_274:
	add.s32 	%r1892, %r1874, 192;
	setp.ge.s32 	%p176, %r1892, %r386;
	@%p176 bra 	$L__BB33_276;
	ld.global.u32 	%r2272, [%rd23+768];
$L__BB33_276:
	add.s32 	%r1895, %r1874, 224;
	setp.ge.s32 	%p177, %r1895, %r386;
	@%p177 bra 	$L__BB33_278;
	ld.param.u64 	%rd445, [_ZN3cub18CUB_300001_SM_10006detail10radix_sort29DeviceRadixSortOnesweepKernelINS1_5radix10policy_hubIiiyE10Policy1000ELNS0_9SortOrderE1EiiyiiNS1_21identity_decomposer_tEEEvPT5_SB_PT3_PKSC_PT1_PKSG_PT2_PKSK_T4_iiT6__param_7];
	cvta.to.global.u64 	%rd259, %rd445;
	cvt.s64.s32 	%rd260, %r649;
	add.s64 	%rd261, %rd7, %rd260;
	shl.b64 	%rd262, %rd261, 2;
	add.s64 	%rd263, %rd259, %rd262;
	ld.global.u32 	%r2273, [%rd263+896];
$L__BB33_278:
	add.s32 	%r1899, %r1874, 256;
	setp.ge.s32 	%p178, %r1899, %r386;
	@%p178 bra 	$L__BB33_280;
	ld.param.u64 	%rd446, [_ZN3cub18CUB_300001_SM_10006detail10radix_sort29DeviceRadixSortOnesweepKernelINS1_5radix10policy_hubIiiyE10Policy1000ELNS0_9SortOrderE1EiiyiiNS1_21identity_decomposer_tEEEvPT5_SB_PT3_PKSC_PT1_PKSG_PT2_PKSK_T4_iiT6__param_7];
	cvta.to.global.u64 	%rd264, %rd446;
	cvt.s64.s32 	%rd265, %r649;
	add.s64 	%rd266, %rd7, %rd265;
	shl.b64 	%rd267, %rd266, 2;
	add.s64 	%rd268, %rd264, %rd267;
	ld.global.u32 	%r2274, [%rd268+1024];
$L__BB33_280:
	add.s32 	%r1903, %r1874, 288;
	setp.ge.s32 	%p179, %r1903, %r386;
	@%p179 bra 	$L__BB33_282;
	ld.param.u64 	%rd447, [_ZN3cub18CUB_300001_SM_10006detail10radix_sort29DeviceRadixSortOnesweepKernelINS1_5radix10policy_hubIiiyE10Policy1000ELNS0_9SortOrderE1EiiyiiNS1_21identity_decomposer_tEEEvPT5_SB_PT3_PKSC_PT1_PKSG_PT2_PKSK_T4_iiT6__param_7];
	cvta.to.global.u64 	%rd269, %rd447;
	cvt.s64.s32 	%rd270, %r649;
	add.s64 	%rd271, %rd7, %rd270;
	shl.b64 	%rd272, %rd271, 2;
	add.s64 	%rd273, %rd269, %rd272;
	ld.global.u32 	%r2275, [%rd273+1152];
$L__BB33_282:
	add.s32 	%r1907, %r1874, 320;
	setp.ge.s32 	%p180, %r1907, %r386;
	@%p180 bra 	$L__BB33_284;
	ld.param.u64 	%rd448, [_ZN3cub18CUB_300001_SM_10006detail10radix_sort29DeviceRadixSortOnesweepKernelINS1_5radix10policy_hubIiiyE10Policy1000ELNS0_9SortOrderE1EiiyiiNS1_21identity_decomposer_tEEEvPT5_SB_PT3_PKSC_PT1_PKSG_PT2_PKSK_T4_iiT6__param_7];
	cvta.to.global.u64 	%rd274, %rd448;
	cvt.s64.s32 	%rd275, %r649;
	add.s64 	%rd276, %rd7, %rd275;
	shl.b64 	%rd277, %rd276, 2;
	add.s64 	%rd278, %rd274, %rd277;
	ld.global.u32 	%r2276, [%rd278+1280];
$L__BB33_284:
	add.s32 	%r1911, %r1874, 352;
	setp.ge.s32 	%p181, %r1911, %r386;
	@%p181 bra 	$L__BB33_286;
	ld.param.u64 	%rd449, [_ZN3cub18CUB_300001_SM_10006detail10radix_sort29DeviceRadixSortOnesweepKernelINS1_5radix10policy_hubIiiyE10Policy1000ELNS0_9SortOrderE1EiiyiiNS1_21identity_decomposer_tEEEvPT5_SB_PT3_PKSC_PT1_PKSG_PT2_PKSK_T4_iiT6__param_7];
	cvta.to.global.u64 	%rd279, %rd449;
	mul.lo.s32 	%r1912, %r3, 6528;
	cvt.s64.s32 	%rd280, %r1912;
	add.s64 	%rd281, %rd7, %rd280;
	shl.b64 	%rd282, %rd281, 2;
	add.s64 	%rd283, %rd279, %rd282;
	ld.global.u32 	%r2277, [%rd283+1408];
$L__BB33_286:
	add.s32 	%r1915, %r1874, 384;
	setp.ge.s32 	%p182, %r1915, %r386;
	@%p182 bra 	$L__BB33_288;
	ld.param.u64 	%rd450, [_ZN3cub18CUB_300001_SM_10006detail10radix_sort29DeviceRadixSortOnesweepKernelINS1_5radix10policy_hubIiiyE10Policy1000ELNS0_9SortOrderE1EiiyiiNS1_21identity_decomposer_tEEEvPT5_SB_PT3_PKSC_PT1_PKSG_PT2_PKSK_T4_iiT6__param_7];
	cvta.to.global.u64 	%rd284, %rd450;
	mul.lo.s32 	%r1916, %r3, 6528;
	cvt.s64.s32 	%rd285, %r1916;
	add.s64 	%rd286, %rd7, %rd285;
	shl.b64 	%rd287, %rd286, 2;
	add.s64 	%rd288, %rd284, %rd287;
	ld.global.u32 	%r2278, [%rd288+1536];
$L__BB33_288:
	cvt.u32.u64 	%r1918, %rd7;
	add.s32 	%r1919, %r1918, 416;
	setp.ge.s32 	%p183, %r1919, %r386;
	@%p183 bra 	$L__BB33_290;
	ld.param.u64 	%rd451, [_ZN3cub18CUB_300001_SM_10006detail10radix_sort29DeviceRadixSortOnesweepKernelINS1_5radix10policy_hubIiiyE10Policy1000ELNS0_9SortOrderE1EiiyiiNS1_21identity_decomposer_tEEEvPT5_SB_PT3_PKSC_PT1_PKSG_PT2_PKSK_T4_iiT6__param_7];
	cvta.to.global.u64 	%rd289, %rd451;
	mul.lo.s32 	%r1920, %r3, 6528;
	cvt.s64.s32 	%rd290, %r1920;
	add.s64 	%rd291, %rd7, %rd290;
	shl.b64 	%rd292, %rd291, 2;
	add.s64 	%rd293, %rd289, %rd292;
	ld.global.u32 	%r2279, [%rd293+1664];
$L__BB33_290:
	cvt.u32.u64 	%r1922, %rd7;
	add.s32 	%r1923, %r1922, 448;
	setp.ge.s32 	%p184, %r1923, %r386;
	@%p184 bra 	$L__BB33_292;
	ld.param.u64 	%rd452, [_ZN3cub18CUB_300001_SM_10006detail10radix_sort29DeviceRadixSortOnesweepKernelINS1_5radix10policy_hubIiiyE10Policy1000ELNS0_9SortOrderE1EiiyiiNS1_21identity_decomposer_tEEEvPT5_SB_PT3_PKSC_PT1_PKSG_PT2_PKSK_T4_iiT6__param_7];
	cvta.to.global.u64 	%rd294, %rd452;
	mul.lo.s32 	%r1924, %r3, 6528;
	cvt.s64.s32 	%rd295, %r1924;
	add.s64 	%rd296, %rd7, %rd295;
	shl.b64 	%rd297, %rd296, 2;
	add.s64 	%rd298, %rd294, %rd297;
	ld.global.u32 	%r2280, [%rd298+1792];
$L__BB33_292:
	cvt.u32.u64 	%r1926, %rd7;
	add.s32 	%r1927, %r1926, 480;
	setp.ge.s32 	%p185, %r1927, %r386;
	@%p185 bra 	$L__BB33_294;
	ld.param.u64 	%rd453, [_ZN3cub18CUB_300001_SM_10006detail10radix_sort29DeviceRadixSortOnesweepKernelINS1_5radix10policy_hubIiiyE10Policy1000ELNS0_9SortOrderE1EiiyiiNS1_21identity_decomposer_tEEEvPT5_SB_PT3_PKSC_PT1_PKSG_PT2_PKSK_T4_iiT6__param_7];
	cvta.to.global.u64 	%rd299, %rd453;
	mul.lo.s32 	%r1928, %r3, 6528;
	cvt.s64.s32 	%rd300, %r1928;
	add.s64 	%rd301, %rd7, %rd300;
	shl.b64 	%rd302, %rd301, 2;
	add.s64 	%rd303, %rd299, %rd302;
	ld.global.u32 	%r2281, [%rd303+1920];
$L__BB33_294:
	cvt.u32.u64 	%r1930, %rd7;
	add.s32 	%r1931, %r1930, 512;
	setp.ge.s32 	%p186, %r1931, %r386;
	@%p186 bra 	$L__BB33_296;
	ld.param.u64 	%rd454, [_ZN3cub18CUB_300001_SM_10006detail10radix_sort29DeviceRadixSortOnesweepKernelINS1_5radix10policy_hubIiiyE10Policy1000ELNS0_9SortOrderE1EiiyiiNS1_21identity_decomposer_tEEEvPT5_SB_PT3_PKSC_PT1_PKSG_PT2_PKSK_T4_iiT6__param_7];
	cvta.to.global.u64 	%rd304, %rd454;
	mov.u32 	%r1932, %tid.x;
	and.b32  	%r1933, %r1932, 992;
	mul.lo.s32 	%r1934, %r1933, 17;
	and.b32  	%r1935, %r1932, 31;
	or.b32  	%r1936, %r1934, %r1935;
	cvt.u64.u32 	%rd305, %r1936;
	mul.lo.s32 	%r1937, %r3, 6528;
	cvt.s64.s32 	%rd306, %r1937;
	add.s64 	%rd307, %rd305, %rd306;
	shl.b64 	%rd308, %rd307, 2;
	add.s64 	%rd309, %rd304, %rd308;
	ld.global.u32 	%r2282, [%rd309+2048];
$L__BB33_296:
	ld.param.u32 	%r2092, [_ZN3cub18CUB_300001_SM_10006detail10radix_sort29DeviceRadixSortOnesweepKernelINS1_5radix10policy_hubIiiyE10Policy1000ELNS0_9SortOrderE1EiiyiiNS1_21identity_decomposer_tEEEvPT5_SB_PT3_PKSC_PT1_PKSG_PT2_PKSK_T4_iiT6__param_8];
	ld.param.u64 	%rd441, [_ZN3cub18CUB_300001_SM_10006detail10radix_sort29DeviceRadixSortOnesweepKernelINS1_5radix10policy_hubIiiyE10Policy1000ELNS0_9SortOrderE1EiiyiiNS1_21identity_decomposer_tEEEvPT5_SB_PT3_PKSC_PT1_PKSG_PT2_PKSK_T4_iiT6__param_6];
	cvta.to.global.u64 	%rd24, %rd441;
	mov.u32 	%r437, %tid.x;
	cvt.u64.u32 	%rd25, %r437;
	shl.b32 	%r1938, %r437, 2;
	mov.u32 	%r1939, _ZZN3cub18CUB_300001_SM_10006detail10radix_sort29DeviceRadixSortOnesweepKernelINS1_5radix10policy_hubIiiyE10Policy1000ELNS0_9SortOrderE1EiiyiiNS1_21identity_decomposer_tEEEvPT5_SB_PT3_PKSC_PT1_PKSG_PT2_PKSK_T4_iiT6_E1s;
	add.s32 	%r438, %r1939, %r1938;
	mad.lo.s32 	%r1940, %r3, 6528, 6528;
	setp.gt.s32 	%p187, %r1940, %r2092;
	bar.sync 	0;
	st.shared.u32 	[%r323+-4], %r2266;
	st.shared.u32 	[%r324+-4], %r2267;
	st.shared.u32 	[%r325+-4], %r2268;
	st.shared.u32 	[%r326+-4], %r2269;
	st.shared.u32 	[%r327+-4], %r2270;
	st.shared.u32 	[%r328+-4], %r2271;
	st.shared.u32 	[%r329+-4], %r2272;
	st.shared.u32 	[%r330+-4], %r2273;
	st.shared.u32 	[%r331+-4], %r2274;
	st.shared.u32 	[%r332+-4], %r2275;
	st.shared.u32 	[%r333+-4], %r2276;
	st.shared.u32 	[%r334+-4], %r2277;
	st.shared.u32 	[%r335+-4], %r2278;
	st.shared.u32 	[%r336+-4], %r2279;
	st.shared.u32 	[%r337+-4], %r2280;
	st.shared.u32 	[%r338+-4], %r2281;
	st.shared.u32 	[%r339+-4], %r2282;
	bar.sync 	0;
	@%p187 bra 	$L__BB33_298;
	ld.shared.u32 	%r1941, [%r438];
	shl.b32 	%r1942, %r352, 3;
	add.s32 	%r1944, %r1939, 26112;
	add.s32 	%r1945, %r1944, %r1942;
	ld.shared.u64 	%rd310, [%r1945];
	add.s64 	%rd311, %rd310, %rd25;
	shl.b64 	%rd312, %rd311, 2;
	add.s64 	%rd313, %rd24, %rd312;
	st.global.u32 	[%rd313], %r1941;
	bar.warp.sync 	-1;
	ld.shared.u32 	%r1946, [%r438+1536];
	shl.b32 	%r1947, %r353, 3;
	add.s32 	%r1948, %r1944, %r1947;
	ld.shared.u64 	%rd314, [%r1948];
	add.s64 	%rd315, %rd314, %rd25;
	shl.b64 	%rd316, %rd315, 2;
	add.s64 	%rd317, %rd24, %rd316;
	st.global.u32 	[%rd317+1536], %r1946;
	bar.warp.sync 	-1;
	ld.shared.u32 	%r1949, [%r438+3072];
	shl.b32 	%r1950, %r354, 3;
	add.s32 	%r1951, %r1944, %r1950;
	ld.shared.u64 	%rd318, [%r1951];
	add.s64 	%rd319, %rd318, %rd25;
	shl.b64 	%rd320, %rd319, 2;
	add.s64 	%rd321, %rd24, %rd320;
	st.global.u32 	[%rd321+3072], %r1949;
	bar.warp.sync 	-1;
	ld.shared.u32 	%r1952, [%r438+4608];
	shl.b32 	%r1953, %r355, 3;
	add.s32 	%r1954, %r1944, %r1953;
	ld.shared.u64 	%rd322, [%r1954];
	add.s64 	%rd323, %rd322, %rd25;
	shl.b64 	%rd324, %rd323, 2;
	add.s64 	%rd325, %rd24, %rd324;
	st.global.u32 	[%rd325+4608], %r1952;
	bar.warp.sync 	-1;
	ld.shared.u32 	%r1955, [%r438+6144];
	shl.b32 	%r1956, %r356, 3;
	add.s32 	%r1957, %r1944, %r1956;
	ld.shared.u64 	%rd326, [%r1957];
	add.s64 	%rd327, %rd326, %rd25;
	shl.b64 	%rd328, %rd327, 2;
	add.s64 	%rd329, %rd24, %rd328;
	st.global.u32 	[%rd329+6144], %r1955;
	bar.warp.sync 	-1;
	ld.shared.u32 	%r1958, [%r438+7680];
	shl.b32 	%r1959, %r357, 3;
	add.s32 	%r1960, %r1944, %r1959;
	ld.shared.u64 	%rd330, [%r1960];
	add.s64 	%rd331, %rd330, %rd25;
	shl.b64 	%rd332, %rd331, 2;
	add.s64 	%rd333, %rd24, %rd332;
	st.global.u32 	[%rd333+7680], %r1958;
	bar.warp.sync 	-1;
	ld.shared.u32 	%r1961, [%r438+9216];
	shl.b32 	%r1962, %r358, 3;
	add.s32 	%r1963, %r1944, %r1962;
	ld.shared.u64 	%rd334, [%r1963];
	add.s64 	%rd335, %rd334, %rd25;
	shl.b64 	%rd336, %rd335, 2;
	add.s64 	%rd337, %rd24, %rd336;
	st.global.u32 	[%rd337+9216], %r1961;
	bar.warp.sync 	-1;
	ld.shared.u32 	%r1964, [%r438+10752];
	shl.b32 	%r1965, %r359, 3;
	add.s32 	%r1966, %r1944, %r1965;
	ld.shared.u64 	%rd338, [%r1966];
	add.s64 	%rd339, %rd338, %rd25;
	shl.b64 	%rd340, %rd339, 2;
	add.s64 	%rd341, %rd24, %rd340;
	st.global.u32 	[%rd341+10752], %r1964;
	bar.warp.sync 	-1;
	ld.shared.u32 	%r1967, [%r438+12288];
	shl.b32 	%r1968, %r360, 3;
	add.s32 	%r1969, %r1944, %r1968;
	ld.shared.u64 	%rd342, [%r1969];
	add.s64 	%rd343, %rd342, %rd25;
	shl.b64 	%rd344, %rd343, 2;
	add.s64 	%rd345, %rd24, %rd344;
	st.global.u32 	[%rd345+12288], %r1967;
	bar.warp.sync 	-1;
	ld.shared.u32 	%r1970, [%r438+13824];
	shl.b32 	%r1971, %r361, 3;
	add.s32 	%r1972, %r1944, %r1971;
	ld.shared.u64 	%rd346, [%r1972];
	add.s64 	%rd347, %rd346, %rd25;
	shl.b64 	%rd348, %rd347, 2;
	add.s64 	%rd349, %rd24, %rd348;
	st.global.u32 	[%rd349+13824], %r1970;
	bar.warp.sync 	-1;
	ld.shared.u32 	%r1973, [%r438+15360];
	shl.b32 	%r1974, %r362, 3;
	add.s32 	%r1975, %r1944, %r1974;
	ld.shared.u64 	%rd350, [%r1975];
	add.s64 	%rd351, %rd350, %rd25;
	shl.b64 	%rd352, %rd351, 2;
	add.s64 	%rd353, %rd24, %rd352;
	st.global.u32 	[%rd353+15360], %r1973;
	bar.warp.sync 	-1;
	ld.shared.u32 	%r1976, [%r438+16896];
	shl.b32 	%r1977, %r363, 3;
	add.s32 	%r1978, %r1944, %r1977;
	ld.shared.u64 	%rd354, [%r1978];
	add.s64 	%rd355, %rd354, %rd25;
	shl.b64 	%rd356, %rd355, 2;
	add.s64 	%rd357, %rd24, %rd356;
	st.global.u32 	[%rd357+16896], %r1976;
	bar.warp.sync 	-1;
	ld.shared.u32 	%r1979, [%r438+18432];
	shl.b32 	%r1980, %r364, 3;
	add.s32 	%r1981, %r1944, %r1980;
	ld.shared.u64 	%rd358, [%r1981];
	add.s64 	%rd359, %rd358, %rd25;
	shl.b64 	%rd360, %rd359, 2;
	add.s64 	%rd361, %rd24, %rd360;
	st.global.u32 	[%rd361+18432], %r1979;
	bar.warp.sync 	-1;
	ld.shared.u32 	%r1982, [%r438+19968];
	shl.b32 	%r1983, %r365, 3;
	add.s32 	%r1984, %r1944, %r1983;
	ld.shared.u64 	%rd362, [%r1984];
	add.s64 	%rd363, %rd362, %rd25;
	shl.b64 	%rd364, %rd363, 2;
	add.s64 	%rd365, %rd24, %rd364;
	st.global.u32 	[%rd365+19968], %r1982;
	bar.warp.sync 	-1;
	ld.shared.u32 	%r1985, [%r438+21504];
	shl.b32 	%r1986, %r366, 3;
	add.s32 	%r1987, %r1944, %r1986;
	ld.shared.u64 	%rd366, [%r1987];
	add.s64 	%rd367, %rd366, %rd25;
	shl.b64 	%rd368, %rd367, 2;
	add.s64 	%rd369, %rd24, %rd368;
	st.global.u32 	[%rd369+21504], %r1985;
	bar.warp.sync 	-1;
	ld.shared.u32 	%r1988, [%r438+23040];
	shl.b32 	%r1989, %r367, 3;
	add.s32 	%r1990, %r1944, %r1989;
	ld.shared.u64 	%rd370, [%r1990];
	add.s64 	%rd371, %rd370, %rd25;
	shl.b64 	%rd372, %rd371, 2;
	add.s64 	%rd373, %rd24, %rd372;
	st.global.u32 	[%rd373+23040], %r1988;
	bar.warp.sync 	-1;
	ld.shared.u32 	%r1991, [%r438+24576];
	shl.b32 	%r1992, %r368, 3;
	add.s32 	%r1993, %r1944, %r1992;
	ld.shared.u64 	%rd374, [%r1993];
	add.s64 	%rd375, %rd374, %rd25;
	shl.b64 	%rd376, %rd375, 2;
	add.s64 	%rd377, %rd24, %rd376;
	st.global.u32 	[%rd377+24576], %r1991;
	bar.warp.sync 	-1;
	bra.uni 	$L__BB33_333;
$L__BB33_298:
	ld.param.u32 	%r2093, [_ZN3cub18CUB_300001_SM_10006detail10radix_sort29DeviceRadixSortOnesweepKernelINS1_5radix10policy_hubIiiyE10Policy1000ELNS0_9SortOrderE1EiiyiiNS1_21identity_decomposer_tEEEvPT5_SB_PT3_PKSC_PT1_PKSG_PT2_PKSK_T4_iiT6__param_8];
	mad.lo.s32 	%r439, %r3, -6528, %r2093;
	shl.b32 	%r1994, %r352, 3;
	add.s32 	%r1996, %r1939, %r1994;
	ld.shared.u64 	%rd26, [%r1996+26112];
	setp.ge.s32 	%p188, %r437, %r439;
	@%p188 bra 	$L__BB33_300;
	ld.shared.u32 	%r1997, [%r438];
	add.s64 	%rd378, %rd26, %rd25;
	shl.b64 	%rd379, %rd378, 2;
	add.s64 	%rd380, %rd24, %rd379;
	st.global.u32 	[%rd380], %r1997;
$L__BB33_300:
	bar.warp.sync 	-1;
	shl.b32 	%r1998, %r353, 3;
	add.s32 	%r2000, %r1939, %r1998;
	ld.shared.u64 	%rd27, [%r2000+26112];
	add.s32 	%r2001, %r437, 384;
	setp.ge.s32 	%p189, %r2001, %r439;
	@%p189 bra 	$L__BB33_302;
	ld.shared.u32 	%r2002, [%r438+1536];
	add.s64 	%rd381, %rd27, %rd25;
	shl.b64 	%rd382, %rd381, 2;
	add.s64 	%rd383, %rd24, %rd382;
	st.global.u32 	[%rd383+1536], %r2002;
$L__BB33_302:
	bar.warp.sync 	-1;
	shl.b32 	%r2003, %r354, 3;
	add.s32 	%r2005, %r1939, %r2003;
	ld.shared.u64 	%rd28, [%r2005+26112];
	add.s32 	%r2006, %r437, 768;
	setp.ge.s32 	%p190, %r2006, %r439;
	@%p190 bra 	$L__BB33_304;
	ld.shared.u32 	%r2007, [%r438+3072];
	add.s64 	%rd384, %rd28, %rd25;
	shl.b64 	%rd385, %rd384, 2;
	add.s64 	%rd386, %rd24, %rd385;
	st.global.u32 	[%rd386+3072], %r2007;
$L__BB33_304:
	bar.warp.sync 	-1;
	shl.b32 	%r2008, %r355, 3;
	add.s32 	%r2010, %r1939, %r2008;
	ld.shared.u64 	%rd29, [%r2010+26112];
	add.s32 	%r2011, %r437, 1152;
	setp.ge.s32 	%p191, %r2011, %r439;
	@%p191 bra 	$L__BB33_306;
	ld.shared.u32 	%r2012, [%r438+4608];
	add.s64 	%rd387, %rd29, %rd25;
	shl.b64 	%rd388, %rd387, 2;
	add.s64 	%rd389, %rd24, %rd388;
	st.global.u32 	[%rd389+4608], %r2012;
$L__BB33_306:
	bar.warp.sync 	-1;
	shl.b32 	%r2013, %r356, 3;
	add.s32 	%r2015, %r1939, %r2013;
	ld.shared.u64 	%rd30, [%r2015+26112];
	add.s32 	%r2016, %r437, 1536;
	setp.ge.s32 	%p192, %r2016, %r439;
	@%p192 bra 	$L__BB33_308;
	ld.shared.u32 	%r2017, [%r438+6144];
	add.s64 	%rd390, %rd30, %rd25;
	shl.b64 	%rd391, %rd390, 2;
	add.s64 	%rd392, %rd24, %rd391;
	st.global.u32 	[%rd392+6144], %r2017;
$L__BB33_308:
	bar.warp.sync 	-1;
	shl.b32 	%r2018, %r357, 3;
	add.s32 	%r2020, %r1939, %r2018;
	ld.shared.u64 	%rd31, [%r2020+26112];
	add.s32 	%r2021, %r437, 1920;
	setp.ge.s32 	%p193, %r2021, %r439;
	@%p193 bra 	$L__BB33_310;
	ld.shared.u32 	%r2022, [%r438+7680];
	add.s64 	%rd393, %rd31, %rd25;
	shl.b64 	%rd394, %rd393, 2;
	add.s64 	%rd395, %rd24, %rd394;
	st.global.u32 	[%rd395+7680], %r2022;
$L__BB33_310:
	bar.warp.sync 	-1;
	shl.b32 	%r2023, %r358, 3;
	add.s32 	%r2025, %r1939, %r2023;
	ld.shared.u64 	%rd32, [%r2025+26112];
	add.s32 	%r2026, %r437, 2304;
	setp.ge.s32 	%p194, %r2026, %r439;
	@%p194 bra 	$L__BB33_312;
	ld.shared.u32 	%r2027, [%r438+9216];
	add.s64 	%rd396, %rd32, %rd25;
	shl.b64 	%rd397, %rd396, 2;
	add.s64 	%rd398, %rd24, %rd397;
	st.global.u32 	[%rd398+9216], %r2027;
$L__BB33_312:
	bar.warp.sync 	-1;
	shl.b32 	%r2028, %r359, 3;
	add.s32 	%r2030, %r1939, %r2028;
	ld.shared.u64 	%rd33, [%r2030+26112];
	add.s32 	%r2031, %r437, 2688;
	setp.ge.s32 	%p195, %r2031, %r439;
	@%p195 bra 	$L__BB33_314;
	ld.shared.u32 	%r2032, [%r438+10752];
	add.s64 	%rd399, %rd33, %rd25;
	shl.b64 	%rd400, %rd399, 2;
	add.s64 	%rd401, %rd24, %rd400;
	st.global.u32 	[%rd401+10752], %r2032;
$L__BB33_314:
	bar.warp.sync 	-1;
	shl.b32 	%r2033, %r360, 3;
	add.s32 	%r2035, %r1939, %r2033;
	ld.shared.u64 	%rd34, [%r2035+26112];
	or.b32  	%r2036, %r437, 3072;
	setp.ge.s32 	%p196, %r2036, %r439;
	@%p196 bra 	$L__BB33_316;
	ld.shared.u32 	%r2037, [%r438+12288];
	add.s64 	%rd402, %rd34, %rd25;
	shl.b64 	%rd403, %rd402, 2;
	add.s64 	%rd404, %rd24, %rd403;
	st.global.u32 	[%rd404+12288], %r2037;
$L__BB33_316:
	bar.warp.sync 	-1;
	shl.b32 	%r2038, %r361, 3;
	add.s32 	%r2040, %r1939, %r2038;
	ld.shared.u64 	%rd35, [%r2040+26112];
	add.s32 	%r2041, %r437, 3456;
	setp.ge.s32 	%p197, %r2041, %r439;
	@%p197 bra 	$L__BB33_318;
	ld.shared.u32 	%r2042, [%r438+13824];
	add.s64 	%rd405, %rd35, %rd25;
	shl.b64 	%rd406, %rd405, 2;
	add.s64 	%rd407, %rd24, %rd406;
	st.global.u32 	[%rd407+13824], %r2042;
$L__BB33_318:
	bar.warp.sync 	-1;
	shl.b32 	%r2043, %r362, 3;
	add.s32 	%r2045, %r1939, %r2043;
	ld.shared.u64 	%rd36, [%r2045+26112];
	add.s32 	%r2046, %r437, 3840;
	setp.ge.s32 	%p198, %r2046, %r439;
	@%p198 bra 	$L__BB33_320;
	ld.shared.u32 	%r2047, [%r438+15360];
	add.s64 	%rd408, %rd36, %rd25;
	shl.b64 	%rd409, %rd408, 2;
	add.s64 	%rd410, %rd24, %rd409;
	st.global.u32 	[%rd410+15360], %r2047;
$L__BB33_320:
	bar.warp.sync 	-1;
	shl.b32 	%r2048, %r363, 3;
	add.s32 	%r2050, %r1939, %r2048;
	ld.shared.u64 	%rd37, [%r2050+26112];
	add.s32 	%r2051, %r437, 4224;
	setp.ge.s32 	%p199, %r2051, %r439;
	@%p199 bra 	$L__BB33_322;
	ld.shared.u32 	%r2052, [%r438+16896];
	add.s64 	%rd411, %rd37, %rd25;
	shl.b64 	%rd412, %rd411, 2;
	add.s64 	%rd413, %rd24, %rd412;
	st.global.u32 	[%rd413+16896], %r2052;
$L__BB33_322:
	bar.warp.sync 	-1;
	shl.b32 	%r2053, %r364, 3;
	add.s32 	%r2055, %r1939, %r2053;
	ld.shared.u64 	%rd38, [%r2055+26112];
	add.s32 	%r2056, %r437, 4608;
	setp.ge.s32 	%p200, %r2056, %r439;
	@%p200 bra 	$L__BB33_324;
	ld.shared.u32 	%r2057, [%r438+18432];
	add.s64 	%rd414, %rd38, %rd25;
	shl.b64 	%rd415, %rd414, 2;
	add.s64 	%rd416, %rd24, %rd415;
	st.global.u32 	[%rd416+18432], %r2057;
$L__BB33_324:
	bar.warp.sync 	-1;
	shl.b32 	%r2058, %r365, 3;
	add.s32 	%r2060, %r1939, %r2058;
	ld.shared.u64 	%rd39, [%r2060+26112];
	add.s32 	%r2061, %r437, 4992;
	setp.ge.s32 	%p201, %r2061, %r439;
	@%p201 bra 	$L__BB33_326;
	ld.shared.u32 	%r2062, [%r438+19968];
	add.s64 	%rd417, %rd39, %rd25;
	shl.b64 	%rd418, %rd417, 2;
	add.s64 	%rd419, %rd24, %rd418;
	st.global.u32 	[%rd419+19968], %r2062;
$L__BB33_326:
	bar.warp.sync 	-1;
	shl.b32 	%r2063, %r366, 3;
	add.s32 	%r2065, %r1939, %r2063;
	ld.shared.u64 	%rd40, [%r2065+26112];
	add.s32 	%r2066, %r437, 5376;
	setp.ge.s32 	%p202, %r2066, %r439;
	@%p202 bra 	$L__BB33_328;
	ld.shared.u32 	%r2067, [%r438+21504];
	add.s64 	%rd420, %rd40, %rd25;
	shl.b64 	%rd421, %rd420, 2;
	add.s64 	%rd422, %rd24, %rd421;
	st.global.u32 	[%rd422+21504], %r2067;
$L__BB33_328:
	bar.warp.sync 	-1;
	shl.b32 	%r2068, %r367, 3;
	add.s32 	%r2070, %r1939, %r2068;
	ld.shared.u64 	%rd41, [%r2070+26112];
	add.s32 	%r2071, %r437, 5760;
	setp.ge.s32 	%p203, %r2071, %r439;
	@%p203 bra 	$L__BB33_330;
	ld.shared.u32 	%r2072, [%r438+23040];
	add.s64 	%rd423, %rd41, %rd25;
	shl.b64 	%rd424, %rd423, 2;
	add.s64 	%rd425, %rd24, %rd424;
	st.global.u32 	[%rd425+23040], %r2072;
$L__BB33_330:
	bar.warp.sync 	-1;
	shl.b32 	%r2073, %r368, 3;
	add.s32 	%r2075, %r1939, %r2073;
	ld.shared.u64 	%rd426, [%r2075+26112];
	add.s64 	%rd42, %rd426, %rd25;
	or.b32  	%r2076, %r437, 6144;
	setp.ge.s32 	%p204, %r2076, %r439;
	@%p204 bra 	$L__BB33_332;
	ld.shared.u32 	%r2077, [%r438+24576];
	shl.b64 	%rd427, %rd42, 2;
	add.s64 	%rd428, %rd24, %rd427;
	st.global.u32 	[%rd428+24576], %r2077;
$L__BB33_332:
	bar.warp.sync 	-1;
$L__BB33_333:
	ret;

}


// ===== COMPILED SASS (sm_100) =====

	.target	sm_100

	.elftype	@"ET_EXEC"


//--------------------- .note.nv.tkinfo           --------------------------
	.section	.note.nv.tkinfo,"",@"SHT_NOTE"
	.sectionflags	@"SHF_NOTE_NV_TKINFO"
	.tkinfo
        /*0018*/ 	.word	0x00000002
        /*0030*/ 	.string	""
        /*0030*/ 	.string	"ptxas"
        /*0030*/ 	.string	"Cuda compilation tools, release 13.0, V13.0.88"
        /*0030*/ 	.string	"Build cuda_13.0.r13.0/compiler.36424714_0"
        /*0030*/ 	.string	"-arch sm_100 -m 64 "



//--------------------- .note.nv.cuinfo           --------------------------
	.section	.note.nv.cuinfo,"",@"SHT_NOTE"
	.sectionflags	@"SHF_NOTE_NV_CUINFO"
        /*0018*/ 	.short	0x0002
        /*001a*/ 	.short	0x0064
        /*001c*/ 	.short	0x0082
	.zero		2


//--------------------- .nv.info                  --------------------------
	.section	.nv.info,"",@"SHT_CUDA_INFO"
	.align	4


	//----- nvinfo : EIATTR_REGCOUNT
	.align		4
        /*0000*/ 	.byte	0x04, 0x2f
        /*0002*/ 	.short	(.L_46 - .L_45)
	.align		4
.L_45:
        /*0004*/ 	.word	index@(_ZN3cub18CUB_300001_SM_10006detail11EmptyKernelIvEEvv)
        /*0008*/ 	.word	0x00000004


	//----- nvinfo : EIATTR_FRAME_SIZE
	.align		4
.L_46:
        /*000c*/ 	.byte	0x04, 0x11
        /*000e*/ 	.short	(.L_48 - .L_47)
	.align		4
.L_47:
        /*0010*/ 	.word	index@(_ZN3cub18CUB_300001_SM_10006detail11EmptyKernelIvEEvv)
        /*0014*/ 	.word	0x00000000


	//----- nvinfo : EIATTR_REGCOUNT
	.align		4
.L_48:
        /*0018*/ 	.byte	0x04, 0x2f
        /*001a*/ 	.short	(.L_50 - .L_49)
	.align		4
.L_49:
        /*001c*/ 	.word	index@(_ZN3cub18CUB_300001_SM_10006detail8for_each13static_kernelINS2_12policy_hub_t12policy_500_tEmN6thrust24THRUST_300001_SM_1000_NS8cuda_cub20__uninitialized_fill7functorINS7_10device_ptrIiEEiEEEEvT0_T1_)
        /*0020*/ 	.word	0x00000008


	//----- nvinfo : EIATTR_FRAME_SIZE
	.align		4
.L_50:
        /*0024*/ 	.byte	0x04, 0x11
        /*0026*/ 	.short	(.L_52 - .L_51)
	.align		4
.L_51:
        /*0028*/ 	.word	index@(_ZN3cub18CUB_300001_SM_10006detail8for_each13static_kernelINS2_12policy_hub_t12policy_500_tEmN6thrust24THRUST_300001_SM_1000_NS8cuda_cub20__uninitialized_fill7functorINS7_10device_ptrIiEEiEEEEvT0_T1_)
        /*002c*/ 	.word	0x00000000


	//----- nvinfo : EIATTR_REGCOUNT
	.align		4
.L_52:
        /*0030*/ 	.byte	0x04, 0x2f
        /*0032*/ 	.short	(.L_54 - .L_53)
	.align		4
.L_53:
        /*0034*/ 	.word	index@(_ZN3cub18CUB_300001_SM_10006detail8for_each13static_kernelINS2_12policy_hub_t12policy_500_tEmN6thrust24THRUST_300001_SM_1000_NS8cuda_cub20__uninitialized_fill7functorINS7_10device_ptrIfEEfEEEEvT0_T1_)
        /*0038*/ 	.word	0x00000008


	//----- nvinfo : EIATTR_FRAME_SIZE
	.align		4
.L_54:
        /*003c*/ 	.byte	0x04, 0x11
        /*003e*/ 	.short	(.L_56 - .L_55)
	.align		4
.L_55:
        /*0040*/ 	.word	index@(_ZN3cub18CUB_300001_SM_10006detail8for_each13static_kernelINS2_12policy_hub_t12policy_500_tEmN6thrust24THRUST_300001_SM_1000_NS8cuda_cub20__uninitialized_fill7functorINS7_10device_ptrIfEEfEEEEvT0_T1_)
        /*0044*/ 	.word	0x00000000


	//----- nvinfo : EIATTR_REGCOUNT
	.align		4
.L_56:
        /*0048*/ 	.byte	0x04, 0x2f
        /*004a*/ 	.short	(.L_58 - .L_57)
	.align		4
.L_57:
        /*004c*/ 	.word	index@(_ZN3cub18CUB_300001_SM_10006detail8for_each13static_kernelINS2_12policy_hub_t12policy_500_tEmNS2_12op_wrapper_tImN6thrust24THRUST_300001_SM_1000_NS6detail23allocator_traits_detail24construct1_via_allocatorINS8_16device_allocatorIN4cuda3std3__44pairIiiEEEEEENS8_10device_ptrISH_EEEEEEvT0_T1_)
        /*0050*/ 	.word	0x00000007


	//----- nvinfo : EIATTR_FRAME_SIZE
	.align		4
.L_58:
        /*0054*/ 	.byte	0x04, 0x11
        /*0056*/ 	.short	(.L_60 - .L_59)
	.align		4
.L_59:
        /*0058*/ 	.word	index@(_ZN3cub18CUB_300001_SM_10006detail8for_each13static_kernelINS2_12policy_hub_t12policy_500_tEmNS2_12op_wrapper_tImN6thrust24THRUST_300001_SM_1000_NS6detail23allocator_traits_detail24construct1_via_allocatorINS8_16device_allocatorIN4cuda3std3__44pairIiiEEEEEENS8_10device_ptrISH_EEEEEEvT0_T1_)
        /*005c*/ 	.word	0x00000000


	//----- nvinfo : EIATTR_REGCOUNT
	.align		4
.L_60:
        /*0060*/ 	.byte	0x04, 0x2f
        /*0062*/ 	.short	(.L_62 - .L_61)
	.align		4
.L_61:
        /*0064*/ 	.word	index@(_ZN3cub18CUB_300001_SM_10006detail10merge_sort30DeviceMergeSortBlockSortKernelINS2_10policy_hubIN6thrust24THRUST_300001_SM_1000_NS6detail15normal_iteratorINS6_10device_ptrIiEEEEE9Policy600ESB_PNS0_8NullTypeESB_SF_j17evens_before_oddsiSE_EEvbT0_T1_T2_T3_T4_PT6_PT7_T5_NS1_7vsmem_tE)
        /*0068*/ 	.word	0x00000028


	//----- nvinfo : EIATTR_FRAME_SIZE
	.align		4
.L_62:
        /*006c*/ 	.byte	0x04, 0x11
        /*006e*/ 	.short	(.L_64 - .L_63)
	.align		4
.L_63:
        /*0070*/ 	.word	index@(_ZN3cub18CUB_300001_SM_10006detail10merge_sort30DeviceMergeSortBlockSortKernelINS2_10policy_hubIN6thrust24THRUST_300001_SM_1000_NS6detail15normal_iteratorINS6_10device_ptrIiEEEEE9Policy600ESB_PNS0_8NullTypeESB_SF_j17evens_before_oddsiSE_EEvbT0_T1_T2_T3_T4_PT6_PT7_T5_NS1_7vsmem_tE)
        /*0074*/ 	.word	0x00000000


	//----- nvinfo : EIATTR_REGCOUNT
	.align		4
.L_64:
        /*0078*/ 	.byte	0x04, 0x2f
        /*007a*/ 	.short	(.L_66 - .L_65)
	.align		4
.L_65:
        /*007c*/ 	.word	index@(_ZN3cub18CUB_300001_SM_10006detail10merge_sort30DeviceMergeSortPartitionKernelIN6thrust24THRUST_300001_SM_1000_NS6detail15normal_iteratorINS5_10device_ptrIiEEEEj17evens_before_oddsiEEvbT_PT2_T0_SF_PSF_T1_SF_i)
        /*0080*/ 	.word	0x00000013


	//----- nvinfo : EIATTR_FRAME_SIZE
	.align		4
.L_66:
        /*0084*/ 	.byte	0x04, 0x11
        /*0086*/ 	.short	(.L_68 - .L_67)
	.align		4
.L_67:
        /*0088*/ 	.word	index@(_ZN3cub18CUB_300001_SM_10006detail10merge_sort30DeviceMergeSortPartitionKernelIN6thrust24THRUST_300001_SM_1000_NS6detail15normal_iteratorINS5_10device_ptrIiEEEEj17evens_before_oddsiEEvbT_PT2_T0_SF_PSF_T1_SF_i)
        /*008c*/ 	.word	0x00000000


	//----- nvinfo : EIATTR_REGCOUNT
	.align		4
.L_68:
        /*0090*/ 	.byte	0x04, 0x2f
        /*0092*/ 	.short	(.L_70 - .L_69)
	.align		4
.L_69:
        /*0094*/ 	.word	index@(_ZN3cub18CUB_300001_SM_10006detail10merge_sort26DeviceMergeSortMergeKernelINS2_10policy_hubIN6thrust24THRUST_300001_SM_1000_NS6detail15normal_iteratorINS6_10device_ptrIiEEEEE9Policy600ESB_PNS0_8NullTypeESB_SF_j17evens_before_oddsiSE_EEvbT2_T3_T4_PT6_PT7_T5_PSJ_SJ_NS1_7vsmem_tE)
        /*0098*/ 	.word	0x00000020


	//----- nvinfo : EIATTR_FRAME_SIZE
	.align		4
.L_70:
        /*009c*/ 	.byte	0x04, 0x11
        /*009e*/ 	.short	(.L_72 - .L_71)
	.align		4
.L_71:
        /*00a0*/ 	.word	index@(_ZN3cub18CUB_300001_SM_10006detail10merge_sort26DeviceMergeSortMergeKernelINS2_10policy_hubIN6thrust24THRUST_300001_SM_1000_NS6detail15normal_iteratorINS6_10device_ptrIiEEEEE9Policy600ESB_PNS0_8NullTypeESB_SF_j17evens_before_oddsiSE_EEvbT2_T3_T4_PT6_PT7_T5_PSJ_SJ_NS1_7vsmem_tE)
        /*00a4*/ 	.word	0x00000000


	//----- nvinfo : EIATTR_REGCOUNT
	.align		4
.L_72:
        /*00a8*/ 	.byte	0x04, 0x2f
        /*00aa*/ 	.short	(.L_74 - .L_73)
	.align		4
.L_73:
        /*00ac*/ 	.word	index@(_ZN3cub18CUB_300001_SM_10006detail10merge_sort30DeviceMergeSortBlockSortKernelINS2_10policy_hubIN6thrust24THRUST_300001_SM_1000_NS6detail15normal_iteratorINS6_10device_ptrIiEEEEE9Policy600ESB_PNS0_8NullTypeESB_SF_m17evens_before_oddsiSE_EEvbT0_T1_T2_T3_T4_PT6_PT7_T5_NS1_7vsmem_tE)
        /*00b0*/ 	.word	0x00000028


	//----- nvinfo : EIATTR_FRAME_SIZE
	.align		4
.L_74:
        /*00b4*/ 	.byte	0x04, 0x11
        /*00b6*/ 	.short	(.L_76 - .L_75)
	.align		4
.L_75:
        /*00b8*/ 	.word	index@(_ZN3cub18CUB_300001_SM_10006detail10merge_sort30DeviceMergeSortBlockSortKernelINS2_10policy_hubIN6thrust24THRUST_300001_SM_1000_NS6detail15normal_iteratorINS6_10device_ptrIiEEEEE9Policy600ESB_PNS0_8NullTypeESB_SF_m17evens_before_oddsiSE_EEvbT0_T1_T2_T3_T4_PT6_PT7_T5_NS1_7vsmem_tE)
        /*00bc*/ 	.word	0x00000000


	//----- nvinfo : EIATTR_REGCOUNT
	.align		4
.L_76:
        /*00c0*/ 	.byte	0x04, 0x2f
        /*00c2*/ 	.short	(.L_78 - .L_77)
	.align		4
.L_77:
        /*00c4*/ 	.word	index@(_ZN3cub18CUB_300001_SM_10006detail10merge_sort30DeviceMergeSortPartitionKernelIN6thrust24THRUST_300001_SM_1000_NS6detail15normal_iteratorINS5_10device_ptrIiEEEEm17evens_before_oddsiEEvbT_PT2_T0_SF_PSF_T1_SF_i)
        /*00c8*/ 	.word	0x00000016


	//----- nvinfo : EIATTR_FRAME_SIZE
	.align		4
.L_78:
        /*00cc*/ 	.byte	0x04, 0x11
        /*00ce*/ 	.short	(.L_80 - .L_79)
	.align		4
.L_79:
        /*00d0*/ 	.word	index@(_ZN3cub18CUB_300001_SM_10006detail10merge_sort30DeviceMergeSortPartitionKernelIN6thrust24THRUST_300001_SM_1000_NS6detail15normal_iteratorINS5_10device_ptrIiEEEEm17evens_before_oddsiEEvbT_PT2_T0_SF_PSF_T1_SF_i)
        /*00d4*/ 	.word	0x00000000


	//----- nvinfo : EIATTR_REGCOUNT
	.align		4
.L_80:
        /*00d8*/ 	.byte	0x04, 0x2f
        /*00da*/ 	.short	(.L_82 - .L_81)
	.align		4
.L_81:
        /*00dc*/ 	.word	index@(_ZN3cub18CUB_300001_SM_10006detail10merge_sort26DeviceMergeSortMergeKernelINS2_10policy_hubIN6thrust24THRUST_300001_SM_1000_NS6detail15normal_iteratorINS6_10device_ptrIiEEEEE9Policy600ESB_PNS0_8NullTypeESB_SF_m17evens_before_oddsiSE_EEvbT2_T3_T4_PT6_PT7_T5_PSJ_SJ_NS1_7vsmem_tE)
        /*00e0*/ 	.word	0x00000028


	//----- nvinfo : EIATTR_FRAME_SIZE
	.align		4
.L_82:
        /*00e4*/ 	.byte	0x04, 0x11
        /*00e6*/ 	.short	(.L_84 - .L_83)
	.align		4
.L_83:
        /*00e8*/ 	.word	index@(_ZN3cub18CUB_300001_SM_10006detail10merge_sort26DeviceMergeSortMergeKernelINS2_10policy_hubIN6thrust24THRUST_300001_SM_1000_NS6detail15normal_iteratorINS6_10device_ptrIiEEEEE9Policy600ESB_PNS0_8NullTypeESB_SF_m17evens_before_oddsiSE_EEvbT2_T3_T4_PT6_PT7_T5_PSJ_SJ_NS1_7vsmem_tE)
        /*00ec*/ 	.word	0x00000000


	//----- nvinfo : EIATTR_REGCOUNT
	.align		4
.L_84:
        /*00f0*/ 	.byte	0x04, 0x2f
        /*00f2*/ 	.short	(.L_86 - .L_85)
	.align		4
.L_85:
        /*00f4*/ 	.word	index@(_ZN3cub18CUB_300001_SM_10006detail10merge_sort30DeviceMergeSortBlockSortKernelINS2_10policy_hubIN6thrust24THRUST_300001_SM_1000_NS6detail15normal_iteratorINS6_10device_ptrIN4cuda3std3__44pairIiiEEEEEEE9Policy600ESG_PNS0_8NullTypeESG_SK_jNSC_4lessISE_EESE_SJ_EEvbT0_T1_T2_T3_T4_PT6_PT7_T5_NS1_7vsmem_tE)
        /*00f8*/ 	.word	0x00000030


	//----- nvinfo : EIATTR_FRAME_SIZE
	.align		4
.L_86:
        /*00fc*/ 	.byte	0x04, 0x11
        /*00fe*/ 	.short	(.L_88 - .L_87)
	.align		4
.L_87:
        /*0100*/ 	.word	index@(_ZN3cub18CUB_300001_SM_10006detail10merge_sort30DeviceMergeSortBlockSortKernelINS2_10policy_hubIN6thrust24THRUST_300001_SM_1000_NS6detail15normal_iteratorINS6_10device_ptrIN4cuda3std3__44pairIiiEEEEEEE9Policy600ESG_PNS0_8NullTypeESG_SK_jNSC_4lessISE_EESE_SJ_EEvbT0_T1_T2_T3_T4_PT6_PT7_T5_NS1_7vsmem_tE)
        /*0104*/ 	.word	0x00000000


	//----- nvinfo : EIATTR_REGCOUNT
	.align		4
.L_88:
        /*0108*/ 	.byte	0x04, 0x2f
        /*010a*/ 	.short	(.L_90 - .L_89)
	.align		4
.L_89:
        /*010c*/ 	.word	index@(_ZN3cub18CUB_300001_SM_10006detail10merge_sort30DeviceMergeSortPartitionKernelIN6thrust24THRUST_300001_SM_1000_NS6detail15normal_iteratorINS5_10device_ptrIN4cuda3std3__44pairIiiEEEEEEjNSB_4lessISD_EESD_EEvbT_PT2_T0_SL_PSL_T1_SL_i)
        /*0110*/ 	.word	0x00000013


	//----- nvinfo : EIATTR_FRAME_SIZE
	.align		4
.L_90:
        /*0114*/ 	.byte	0x04, 0x11
        /*0116*/ 	.short	(.L_92 - .L_91)
	.align		4
.L_91:
        /*0118*/ 	.word	index@(_ZN3cub18CUB_300001_SM_10006detail10merge_sort30DeviceMergeSortPartitionKernelIN6thrust24THRUST_300001_SM_1000_NS6detail15normal_iteratorINS5_10device_ptrIN4cuda3std3__44pairIiiEEEEEEjNSB_4lessISD_EESD_EEvbT_PT2_T0_SL_PSL_T1_SL_i)
        /*011c*/ 	.word	0x00000000


	//----- nvinfo : EIATTR_REGCOUNT
	.align		4
.L_92:
        /*0120*/ 	.byte	0x04, 0x2f
        /*0122*/ 	.short	(.L_94 - .L_93)
	.align		4
.L_93:
        /*0124*/ 	.word	index@(_ZN3cub18CUB_300001_SM_10006detail10merge_sort26DeviceMergeSortMergeKernelINS2_10policy_hubIN6thrust24THRUST_300001_SM_1000_NS6detail15normal_iteratorINS6_10device_ptrIN4cuda3std3__44pairIiiEEEEEEE9Policy600ESG_PNS0_8NullTypeESG_SK_jNSC_4lessISE_EESE_SJ_EEvbT2_T3_T4_PT6_PT7_T5_PSP_SP_NS1_7vsmem_tE)
        /*0128*/ 	.word	0x00000020


	//----- nvinfo : EIATTR_FRAME_SIZE
	.align		4
.L_94:
        /*012c*/ 	.byte	0x04, 0x11
        /*012e*/ 	.short	(.L_96 - .L_95)
	.align		4
.L_95:
        /*0130*/ 	.word	index@(_ZN3cub18CUB_300001_SM_10006detail10merge_sort26DeviceMergeSortMergeKernelINS2_10policy_hubIN6thrust24THRUST_300001_SM_1000_NS6detail15normal_iteratorINS6_10device_ptrIN4cuda3std3__44pairIiiEEEEEEE9Policy600ESG_PNS0_8NullTypeESG_SK_jNSC_4lessISE_EESE_SJ_EEvbT2_T3_T4_PT6_PT7_T5_PSP_SP_NS1_7vsmem_tE)
        /*0134*/ 	.word	0x00000000


	//----- nvinfo : EIATTR_REGCOUNT
	.align		4
.L_96:
        /*0138*/ 	.byte	0x04, 0x2f
        /*013a*/ 	.short	(.L_98 - .L_97)
	.align		4
.L_97:
        /*013c*/ 	.word	index@(_ZN3cub18CUB_300001_SM_10006detail10merge_sort30DeviceMergeSortBlockSortKernelINS2_10policy_hubIN6thrust24THRUST_300001_SM_1000_NS6detail15normal_iteratorINS6_10device_ptrIN4cuda3std3__44pairIiiEEEEEEE9Policy600ESG_PNS0_8NullTypeESG_SK_mNSC_4lessISE_EESE_SJ_EEvbT0_T1_T2_T3_T4_PT6_PT7_T5_NS1_7vsmem_tE)
        /*0140*/ 	.word	0x00000032


	//----- nvinfo : EIATTR_FRAME_SIZE
	.align		4
.L_98:
        /*0144*/ 	.byte	0x04, 0x11
        /*0146*/ 	.short	(.L_100 - .L_99)
	.align		4
.L_99:
        /*0148*/ 	.word	index@(_ZN3cub18CUB_300001_SM_10006detail10merge_sort30DeviceMergeSortBlockSortKernelINS2_10policy_hubIN6thrust24THRUST_300001_SM_1000_NS6detail15normal_iteratorINS6_10device_ptrIN4cuda3std3__44pairIiiEEEEEEE9Policy600ESG_PNS0_8NullTypeESG_SK_mNSC_4lessISE_EESE_SJ_EEvbT0_T1_T2_T3_T4_PT6_PT7_T5_NS1_7vsmem_tE)
        /*014c*/ 	.word	0x00000000


	//----- nvinfo : EIATTR_REGCOUNT
	.align		4
.L_100:
        /*0150*/ 	.byte	0x04, 0x2f
        /*0152*/ 	.short	(.L_102 - .L_101)
	.align		4
.L_101:
        /*0154*/ 	.word	index@(_ZN3cub18CUB_300001_SM_10006detail10merge_sort30DeviceMergeSortPartitionKernelIN6thrust24THRUST_300001_SM_1000_NS6detail15normal_iteratorINS5_10device_ptrIN4cuda3std3__44pairIiiEEEEEEmNSB_4lessISD_EESD_EEvbT_PT2_T0_SL_PSL_T1_SL_i)
        /*0158*/ 	.word	0x00000017


	//----- nvinfo : EIATTR_FRAME_SIZE
	.align		4
.L_102:
        /*015c*/ 	.byte	0x04, 0x11
        /*015e*/ 	.short	(.L_104 - .L_103)
	.align		4
.L_103:
        /*0160*/ 	.word	index@(_ZN3cub18CUB_300001_SM_10006detail10merge_sort30DeviceMergeSortPartitionKernelIN6thrust24THRUST_300001_SM_1000_NS6detail15normal_iteratorINS5_10device_ptrIN4cuda3std3__44pairIiiEEEEEEmNSB_4lessISD_EESD_EEvbT_PT2_T0_SL_PSL_T1_SL_i)
        /*0164*/ 	.word	0x00000000


	//----- nvinfo : EIATTR_REGCOUNT
	.align		4
.L_104:
        /*0168*/ 	.byte	0x04, 0x2f
        /*016a*/ 	.short	(.L_106 - .L_105)
	.align		4
.L_105:
        /*016c*/ 	.word	index@(_ZN3cub18CUB_300001_SM_10006detail10merge_sort26DeviceMergeSortMergeKernelINS2_10policy_hubIN6thrust24THRUST_300001_SM_1000_NS6detail15normal_iteratorINS6_10device_ptrIN4cuda3std3__44pairIiiEEEEEEE9Policy600ESG_PNS0_8NullTypeESG_SK_mNSC_4lessISE_EESE_SJ_EEvbT2_T3_T4_PT6_PT7_T5_PSP_SP_NS1_7vsmem_tE)
        /*0170*/ 	.word	0x00000020


	//----- nvinfo : EIATTR_FRAME_SIZE
	.align		4
.L_106:
        /*0174*/ 	.byte	0x04, 0x11
        /*0176*/ 	.short	(.L_108 - .L_107)
	.align		4
.L_107:
        /*0178*/ 	.word	index@(_ZN3cub18CUB_300001_SM_10006detail10merge_sort26DeviceMergeSortMergeKernelINS2_10policy_hubIN6thrust24THRUST_300001_SM_1000_NS6detail15normal_iteratorINS6_10device_ptrIN4cuda3std3__44pairIiiEEEEEEE9Policy600ESG_PNS0_8NullTypeESG_SK_mNSC_4lessISE_EESE_SJ_EEvbT2_T3_T4_PT6_PT7_T5_PSP_SP_NS1_7vsmem_tE)
        /*017c*/ 	.word	0x00000000


	//----- nvinfo : EIATTR_REGCOUNT
	.align		4
.L_108:
        /*0180*/ 	.byte	0x04, 0x2f
        /*0182*/ 	.short	(.L_110 - .L_109)
	.align		4
.L_109:
        /*0184*/ 	.word	index@(_ZN3cub18CUB_300001_SM_10006detail10radix_sort31DeviceRadixSortSingleTileKernelINS1_5radix10policy_hubIiNS0_8NullTypeEyE10Policy1000ELNS0_9SortOrderE0EiS6_yNS1_21identity_decomposer_tEEEvPKT1_PSB_PKT2_PSF_T3_iiT4_)
        /*0188*/ 	.word	0x0000007f


	//----- nvinfo : EIATTR_FRAME_SIZE
	.align		4
.L_110:
        /*018c*/ 	.byte	0x04, 0x11
        /*018e*/ 	.short	(.L_112 - .L_111)
	.align		4
.L_111:
        /*0190*/ 	.word	index@(_ZN3cub18CUB_300001_SM_10006detail10radix_sort31DeviceRadixSortSingleTileKernelINS1_5radix10policy_hubIiNS0_8NullTypeEyE10Policy1000ELNS0_9SortOrderE0EiS6_yNS1_21identity_decomposer_tEEEvPKT1_PSB_PKT2_PSF_T3_iiT4_)
        /*0194*/ 	.word	0x00000000


	//----- nvinfo : EIATTR_REGCOUNT
	.align		4
.L_112:
        /*0198*/ 	.byte	0x04, 0x2f
        /*019a*/ 	.short	(.L_114 - .L_113)
	.align		4
.L_113:
        /*019c*/ 	.word	index@(_ZN3cub18CUB_300001_SM_10006detail10radix_sort30DeviceRadixSortHistogramKernelINS1_5radix10policy_hubIiNS0_8NullTypeEyE10Policy1000ELNS0_9SortOrderE0EiyNS1_21identity_decomposer_tEEEvPT2_PKT1_SB_iiT3_)
        /*01a0*/ 	.word	0x00000020


	//----- nvinfo : EIATTR_FRAME_SIZE
	.align		4
.L_114:
        /*01a4*/ 	.byte	0x04, 0x11
        /*01a6*/ 	.short	(.L_116 - .L_115)
	.align		4
.L_115:
        /*01a8*/ 	.word	index@(_ZN3cub18CUB_300001_SM_10006detail10radix_sort30DeviceRadixSortHistogramKernelINS1_5radix10policy_hubIiNS0_8NullTypeEyE10Policy1000ELNS0_9SortOrderE0EiyNS1_21identity_decomposer_tEEEvPT2_PKT1_SB_iiT3_)
        /*01ac*/ 	.word	0x00000000


	//----- nvinfo : EIATTR_REGCOUNT
	.align		4
.L_116:
        /*01b0*/ 	.byte	0x04, 0x2f
        /*01b2*/ 	.short	(.L_118 - .L_117)
	.align		4
.L_117:
        /*01b4*/ 	.word	index@(_ZN3cub18CUB_300001_SM_10006detail10radix_sort33DeviceRadixSortExclusiveSumKernelINS1_5radix10policy_hubIiNS0_8NullTypeEyE10Policy1000EyEEvPT0_)
        /*01b8*/ 	.word	0x00000020


	//----- nvinfo : EIATTR_FRAME_SIZE
	.align		4
.L_118:
        /*01bc*/ 	.byte	0x04, 0x11
        /*01be*/ 	.short	(.L_120 - .L_119)
	.align		4
.L_119:
        /*01c0*/ 	.word	index@(_ZN3cub18CUB_300001_SM_10006detail10radix_sort33DeviceRadixSortExclusiveSumKernelINS1_5radix10policy_hubIiNS0_8NullTypeEyE10Policy1000EyEEvPT0_)
        /*01c4*/ 	.word	0x00000000


	//----- nvinfo : EIATTR_REGCOUNT
	.align		4
.L_120:
        /*01c8*/ 	.byte	0x04, 0x2f
        /*01ca*/ 	.short	(.L_122 - .L_121)
	.align		4
.L_121:
        /*01cc*/ 	.word	index@(_ZN3cub18CUB_300001_SM_10006detail10radix_sort29DeviceRadixSortOnesweepKernelINS1_5radix10policy_hubIiNS0_8NullTypeEyE10Policy1000ELNS0_9SortOrderE0EiS6_yiiNS1_21identity_decomposer_tEEEvPT5_SC_PT3_PKSD_PT1_PKSH_PT2_PKSL_T4_iiT6_)
        /*01d0*/ 	.word	0x00000038


	//----- nvinfo : EIATTR_FRAME_SIZE
	.align		4
.L_122:
        /*01d4*/ 	.byte	0x04, 0x11
        /*01d6*/ 	.short	(.L_124 - .L_123)
	.align		4
.L_123:
        /*01d8*/ 	.word	index@(_ZN3cub18CUB_300001_SM_10006detail10radix_sort29DeviceRadixSortOnesweepKernelINS1_5radix10policy_hubIiNS0_8NullTypeEyE10Policy1000ELNS0_9SortOrderE0EiS6_yiiNS1_21identity_decomposer_tEEEvPT5_SC_PT3_PKSD_PT1_PKSH_PT2_PKSL_T4_iiT6_)
        /*01dc*/ 	.word	0x00000000


	//----- nvinfo : EIATTR_REGCOUNT
	.align		4
.L_124:
        /*01e0*/ 	.byte	0x04, 0x2f
        /*01e2*/ 	.short	(.L_126 - .L_125)
	.align		4
.L_125:
        /*01e4*/ 	.word	index@(_ZN3cub18CUB_300001_SM_10006detail10radix_sort31DeviceRadixSortSingleTileKernelINS1_5radix10policy_hubIiNS0_8NullTypeEyE10Policy1000ELNS0_9SortOrderE1EiS6_yNS1_21identity_decomposer_tEEEvPKT1_PSB_PKT2_PSF_T3_iiT4_)
        /*01e8*/ 	.word	0x0000007f


	//----- nvinfo : EIATTR_FRAME_SIZE
	.align		4
.L_126:
        /*01ec*/ 	.byte	0x04, 0x11
        /*01ee*/ 	.short	(.L_128 - .L_127)
	.align		4
.L_127:
        /*01f0*/ 	.word	index@(_ZN3cub18CUB_300001_SM_10006detail10radix_sort31DeviceRadixSortSingleTileKernelINS1_5radix10policy_hubIiNS0_8NullTypeEyE10Policy1000ELNS0_9SortOrderE1EiS6_yNS1_21identity_decomposer_tEEEvPKT1_PSB_PKT2_PSF_T3_iiT4_)
        /*01f4*/ 	.word	0x00000000


	//----- nvinfo : EIATTR_REGCOUNT
	.align		4
.L_128:
        /*01f8*/ 	.byte	0x04, 0x2f
        /*01fa*/ 	.short	(.L_130 - .L_129)
	.align		4
.L_129:
        /*01fc*/ 	.word	index@(_ZN3cub18CUB_300001_SM_10006detail10radix_sort30DeviceRadixSortHistogramKernelINS1_5radix10policy_hubIiNS0_8NullTypeEyE10Policy1000ELNS0_9SortOrderE1EiyNS1_21identity_decomposer_tEEEvPT2_PKT1_SB_iiT3_)
        /*0200*/ 	.word	0x00000020


	//----- nvinfo : EIATTR_FRAME_SIZE
	.align		4
.L_130:
        /*0204*/ 	.byte	0x04, 0x11
        /*0206*/ 	.short	(.L_132 - .L_131)
	.align		4
.L_131:
        /*0208*/ 	.word	index@(_ZN3cub18CUB_300001_SM_10006detail10radix_sort30DeviceRadixSortHistogramKernelINS1_5radix10policy_hubIiNS0_8NullTypeEyE10Policy1000ELNS0_9SortOrderE1EiyNS1_21identity_decomposer_tEEEvPT2_PKT1_SB_iiT3_)
        /*020c*/ 	.word	0x00000000


	//----- nvinfo : EIATTR_REGCOUNT
	.align		4
.L_132:
        /*0210*/ 	.byte	0x04, 0x2f
        /*0212*/ 	.short	(.L_134 - .L_133)
	.align		4
.L_133:
        /*0214*/ 	.word	index@(_ZN3cub18CUB_300001_SM_10006detail10radix_sort29DeviceRadixSortOnesweepKernelINS1_5radix10policy_hubIiNS0_8NullTypeEyE10Policy1000ELNS0_9SortOrderE1EiS6_yiiNS1_21identity_decomposer_tEEEvPT5_SC_PT3_PKSD_PT1_PKSH_PT2_PKSL_T4_iiT6_)
        /*0218*/ 	.word	0x00000038


	//----- nvinfo : EIATTR_FRAME_SIZE
	.align		4
.L_134:
        /*021c*/ 	.byte	0x04, 0x11
        /*021e*/ 	.short	(.L_136 - .L_135)
	.align		4
.L_135:
        /*0220*/ 	.word	index@(_ZN3cub18CUB_300001_SM_10006detail10radix_sort29DeviceRadixSortOnesweepKernelINS1_5radix10policy_hubIiNS0_8NullTypeEyE10Policy1000ELNS0_9SortOrderE1EiS6_yiiNS1_21identity_decomposer_tEEEvPT5_SC_PT3_PKSD_PT1_PKSH_PT2_PKSL_T4_iiT6_)
        /*0224*/ 	.word	0x00000000


	//----- nvinfo : EIATTR_REGCOUNT
	.align		4
.L_136:
        /*0228*/ 	.byte	0x04, 0x2f
        /*022a*/ 	.short	(.L_138 - .L_137)
	.align		4
.L_137:
        /*022c*/ 	.word	index@(_ZN3cub18CUB_300001_SM_10006detail10radix_sort31DeviceRadixSortSingleTileKernelINS1_5radix10policy_hubIfNS0_8NullTypeEyE10Policy1000ELNS0_9SortOrderE0EfS6_yNS1_21identity_decomposer_tEEEvPKT1_PSB_PKT2_PSF_T3_iiT4_)
        /*0230*/ 	.word	0x0000007f


	//----- nvinfo : EIATTR_FRAME_SIZE
	.align		4
.L_138:
        /*0234*/ 	.byte	0x04, 0x11
        /*0236*/ 	.short	(.L_140 - .L_139)
	.align		4
.L_139:
        /*0238*/ 	.word	index@(_ZN3cub18CUB_300001_SM_10006detail10radix_sort31DeviceRadixSortSingleTileKernelINS1_5radix10policy_hubIfNS0_8NullTypeEyE10Policy1000ELNS0_9SortOrderE0EfS6_yNS1_21identity_decomposer_tEEEvPKT1_PSB_PKT2_PSF_T3_iiT4_)
        /*023c*/ 	.word	0x00000000


	//----- nvinfo : EIATTR_REGCOUNT
	.align		4
.L_140:
        /*0240*/ 	.byte	0x04, 0x2f
        /*0242*/ 	.short	(.L_142 - .L_141)
	.align		4
.L_141:
        /*0244*/ 	.word	index@(_ZN3cub18CUB_300001_SM_10006detail10radix_sort30DeviceRadixSortHistogramKernelINS1_5radix10policy_hubIfNS0_8NullTypeEyE10Policy1000ELNS0_9SortOrderE0EfyNS1_21identity_decomposer_tEEEvPT2_PKT1_SB_iiT3_)
        /*0248*/ 	.word	0x00000020


	//----- nvinfo : EIATTR_FRAME_SIZE
	.align		4
.L_142:
        /*024c*/ 	.byte	0x04, 0x11
        /*024e*/ 	.short	(.L_144 - .L_143)
	.align		4
.L_143:
        /*0250*/ 	.word	index@(_ZN3cub18CUB_300001_SM_10006detail10radix_sort30DeviceRadixSortHistogramKernelINS1_5radix10policy_hubIfNS0_8NullTypeEyE10Policy1000ELNS0_9SortOrderE0EfyNS1_21identity_decomposer_tEEEvPT2_PKT1_SB_iiT3_)
        /*0254*/ 	.word	0x00000000


	//----- nvinfo : EIATTR_REGCOUNT
	.align		4
.L_144:
        /*0258*/ 	.byte	0x04, 0x2f
        /*025a*/ 	.short	(.L_146 - .L_145)
	.align		4
.L_145:
        /*025c*/ 	.word	index@(_ZN3cub18CUB_300001_SM_10006detail10radix_sort33DeviceRadixSortExclusiveSumKernelINS1_5radix10policy_hubIfNS0_8NullTypeEyE10Policy1000EyEEvPT0_)
        /*0260*/ 	.word	0x00000020


	//----- nvinfo : EIATTR_FRAME_SIZE
	.align		4
.L_146:
        /*0264*/ 	.byte	0x04, 0x11
        /*0266*/ 	.short	(.L_148 - .L_147)
	.align		4
.L_147:
        /*0268*/ 	.word	index@(_ZN3cub18CUB_300001_SM_10006detail10radix_sort33DeviceRadixSortExclusiveSumKernelINS1_5radix10policy_hubIfNS0_8NullTypeEyE10Policy1000EyEEvPT0_)
        /*026c*/ 	.word	0x00000000


	//----- nvinfo : EIATTR_REGCOUNT
	.align		4
.L_148:
        /*0270*/ 	.byte	0x04, 0x2f
        /*0272*/ 	.short	(.L_150 - .L_149)
	.align		4
.L_149:
        /*0274*/ 	.word	index@(_ZN3cub18CUB_300001_SM_10006detail10radix_sort29DeviceRadixSortOnesweepKernelINS1_5radix10policy_hubIfNS0_8NullTypeEyE10Policy1000ELNS0_9SortOrderE0EfS6_yiiNS1_21identity_decomposer_tEEEvPT5_SC_PT3_PKSD_PT1_PKSH_PT2_PKSL_T4_iiT6_)
        /*0278*/ 	.word	0x00000038


	//----- nvinfo : EIATTR_FRAME_SIZE
	.align		4
.L_150:
        /*027c*/ 	.byte	0x04, 0x11
        /*027e*/ 	.short	(.L_152 - .L_151)
	.align		4
.L_151:
        /*0280*/ 	.word	index@(_ZN3cub18CUB_300001_SM_10006detail10radix_sort29DeviceRadixSortOnesweepKernelINS1_5radix10policy_hubIfNS0_8NullTypeEyE10Policy1000ELNS0_9SortOrderE0EfS6_yiiNS1_21identity_decomposer_tEEEvPT5_SC_PT3_PKSD_PT1_PKSH_PT2_PKSL_T4_iiT6_)
        /*0284*/ 	.word	0x00000000


	//----- nvinfo : EIATTR_REGCOUNT
	.align		4
.L_152:
        /*0288*/ 	.byte	0x04, 0x2f
        /*028a*/ 	.short	(.L_154 - .L_153)
	.align		4
.L_153:
        /*028c*/ 	.word	index@(_ZN3cub18CUB_300001_SM_10006detail10radix_sort31DeviceRadixSortSingleTileKernelINS1_5radix10policy_hubIiiyE10Policy1000ELNS0_9SortOrderE0EiiyNS1_21identity_decomposer_tEEEvPKT1_PSA_PKT2_PSE_T3_iiT4_)
        /*0290*/ 	.word	0x00000099


	//----- nvinfo : EIATTR_FRAME_SIZE
	.align		4
.L_154:
        /*0294*/ 	.byte	0x04, 0x11
        /*0296*/ 	.short	(.L_156 - .L_155)
	.align		4
.L_155:
        /*0298*/ 	.word	index@(_ZN3cub18CUB_300001_SM_10006detail10radix_sort31DeviceRadixSortSingleTileKernelINS1_5radix10policy_hubIiiyE10Policy1000ELNS0_9SortOrderE0EiiyNS1_21identity_decomposer_tEEEvPKT1_PSA_PKT2_PSE_T3_iiT4_)
        /*029c*/ 	.word	0x00000000


	//----- nvinfo : EIATTR_REGCOUNT
	.align		4
.L_156:
        /*02a0*/ 	.byte	0x04, 0x2f
        /*02a2*/ 	.short	(.L_158 - .L_157)
	.align		4
.L_157:
        /*02a4*/ 	.word	index@(_ZN3cub18CUB_300001_SM_10006detail10radix_sort30DeviceRadixSortHistogramKernelINS1_5radix10policy_hubIiiyE10Policy1000ELNS0_9SortOrderE0EiyNS1_21identity_decomposer_tEEEvPT2_PKT1_SA_iiT3_)
        /*02a8*/ 	.word	0x00000020


	//----- nvinfo : EIATTR_FRAME_SIZE
	.align		4
.L_158:
        /*02ac*/ 	.byte	0x04, 0x11
        /*02ae*/ 	.short	(.L_160 - .L_159)
	.align		4
.L_159:
        /*02b0*/ 	.word	index@(_ZN3cub18CUB_300001_SM_10006detail10radix_sort30DeviceRadixSortHistogramKernelINS1_5radix10policy_hubIiiyE10Policy1000ELNS0_9SortOrderE0EiyNS1_21identity_decomposer_tEEEvPT2_PKT1_SA_iiT3_)
        /*02b4*/ 	.word	0x00000000


	//----- nvinfo : EIATTR_REGCOUNT
	.align		4
.L_160:
        /*02b8*/ 	.byte	0x04, 0x2f
        /*02ba*/ 	.short	(.L_162 - .L_161)
	.align		4
.L_161:
        /*02bc*/ 	.word	index@(_ZN3cub18CUB_300001_SM_10006detail10radix_sort33DeviceRadixSortExclusiveSumKernelINS1_5radix10policy_hubIiiyE10Policy1000EyEEvPT0_)
        /*02c0*/ 	.word	0x00000020


	//----- nvinfo : EIATTR_FRAME_SIZE
	.align		4
.L_162:
        /*02c4*/ 	.byte	0x04, 0x11
        /*02c6*/ 	.short	(.L_164 - .L_163)
	.align		4
.L_163:
        /*02c8*/ 	.word	index@(_ZN3cub18CUB_300001_SM_10006detail10radix_sort33DeviceRadixSortExclusiveSumKernelINS1_5radix10policy_hubIiiyE10Policy1000EyEEvPT0_)
        /*02cc*/ 	.word	0x00000000


	//----- nvinfo : EIATTR_REGCOUNT
	.align		4
.L_164:
        /*02d0*/ 	.byte	0x04, 0x2f
        /*02d2*/ 	.short	(.L_166 - .L_165)
	.align		4
.L_165:
        /*02d4*/ 	.word	index@(_ZN3cub18CUB_300001_SM_10006detail10radix_sort29DeviceRadixSortOnesweepKernelINS1_5radix10policy_hubIiiyE10Policy1000ELNS0_9SortOrderE0EiiyiiNS1_21identity_decomposer_tEEEvPT5_SB_PT3_PKSC_PT1_PKSG_PT2_PKSK_T4_iiT6_)
        /*02d8*/ 	.word	0x00000049


	//----- nvinfo : EIATTR_FRAME_SIZE
	.align		4
.L_166:
        /*02dc*/ 	.byte	0x04, 0x11
        /*02de*/ 	.short	(.L_168 - .L_167)
	.align		4
.L_167:
        /*02e0*/ 	.word	index@(_ZN3cub18CUB_300001_SM_10006detail10radix_sort29DeviceRadixSortOnesweepKernelINS1_5radix10policy_hubIiiyE10Policy1000ELNS0_9SortOrderE0EiiyiiNS1_21identity_decomposer_tEEEvPT5_SB_PT3_PKSC_PT1_PKSG_PT2_PKSK_T4_iiT6_)
        /*02e4*/ 	.word	0x00000000


	//----- nvinfo : EIATTR_REGCOUNT
	.align		4
.L_168:
        /*02e8*/ 	.byte	0x04, 0x2f
        /*02ea*/ 	.short	(.L_170 - .L_169)
	.align		4
.L_169:
        /*02ec*/ 	.word	index@(_ZN3cub18CUB_300001_SM_10006detail10radix_sort31DeviceRadixSortSingleTileKernelINS1_5radix10policy_hubIiiyE10Policy1000ELNS0_9SortOrderE1EiiyNS1_21identity_decomposer_tEEEvPKT1_PSA_PKT2_PSE_T3_iiT4_)
        /*02f0*/ 	.word	0x00000099


	//----- nvinfo : EIATTR_FRAME_SIZE
	.align		4
.L_170:
        /*02f4*/ 	.byte	0x04, 0x11
        /*02f6*/ 	.short	(.L_172 - .L_171)
	.align		4
.L_171:
        /*02f8*/ 	.word	index@(_ZN3cub18CUB_300001_SM_10006detail10radix_sort31DeviceRadixSortSingleTileKernelINS1_5radix10policy_hubIiiyE10Policy1000ELNS0_9SortOrderE1EiiyNS1_21identity_decomposer_tEEEvPKT1_PSA_PKT2_PSE_T3_iiT4_)
        /*02fc*/ 	.word	0x00000000


	//----- nvinfo : EIATTR_REGCOUNT
	.align		4
.L_172:
        /*0300*/ 	.byte	0x04, 0x2f
        /*0302*/ 	.short	(.L_174 - .L_173)
	.align		4
.L_173:
        /*0304*/ 	.word	index@(_ZN3cub18CUB_300001_SM_10006detail10radix_sort30DeviceRadixSortHistogramKernelINS1_5radix10policy_hubIiiyE10Policy1000ELNS0_9SortOrderE1EiyNS1_21identity_decomposer_tEEEvPT2_PKT1_SA_iiT3_)
        /*0308*/ 	.word	0x00000020


	//----- nvinfo : EIATTR_FRAME_SIZE
	.align		4
.L_174:
        /*030c*/ 	.byte	0x04, 0x11
        /*030e*/ 	.short	(.L_176 - .L_175)
	.align		4
.L_175:
        /*0310*/ 	.word	index@(_ZN3cub18CUB_300001_SM_10006detail10radix_sort30DeviceRadixSortHistogramKernelINS1_5radix10policy_hubIiiyE10Policy1000ELNS0_9SortOrderE1EiyNS1_21identity_decomposer_tEEEvPT2_PKT1_SA_iiT3_)
        /*0314*/ 	.word	0x00000000


	//----- nvinfo : EIATTR_REGCOUNT
	.align		4
.L_176:
        /*0318*/ 	.byte	0x04, 0x2f
        /*031a*/ 	.short	(.L_178 - .L_177)
	.align		4
.L_177:
        /*031c*/ 	.word	index@(_ZN3cub18CUB_300001_SM_10006detail10radix_sort29DeviceRadixSortOnesweepKernelINS1_5radix10policy_hubIiiyE10Policy1000ELNS0_9SortOrderE1EiiyiiNS1_21identity_decomposer_tEEEvPT5_SB_PT3_PKSC_PT1_PKSG_PT2_PKSK_T4_iiT6_)
        /*0320*/ 	.word	0x00000049


	//----- nvinfo : EIATTR_FRAME_SIZE
	.align		4
.L_178:
        /*0324*/ 	.byte	0x04, 0x11
        /*0326*/ 	.short	(.L_180 - .L_179)
	.align		4
.L_179:
        /*0328*/ 	.word	index@(_ZN3cub18CUB_300001_SM_10006detail10radix_sort29DeviceRadixSortOnesweepKernelINS1_5radix10policy_hubIiiyE10Policy1000ELNS0_9SortOrderE1EiiyiiNS1_21identity_decomposer_tEEEvPT5_SB_PT3_PKSC_PT1_PKSG_PT2_PKSK_T4_iiT6_)
        /*032c*/ 	.word	0x00000000


	//----- nvinfo : EIATTR_MIN_STACK_SIZE
	.align		4
.L_180:
        /*0330*/ 	.byte	0x04, 0x12
        /*0332*/ 	.short	(.L_182 - .L_181)
	.align		4
.L_181:
        /*0334*/ 	.word	index@(_ZN3cub18CUB_300001_SM_10006detail10radix_sort29DeviceRadixSortOnesweepKernelINS1_5radix10policy_hubIiiyE10Policy1000ELNS0_9SortOrderE1EiiyiiNS1_21identity_decomposer_tEEEvPT5_SB_PT3_PKSC_PT1_PKSG_PT2_PKSK_T4_iiT6_)
        /*0338*/ 	.word	0x00000000


	//----- nvinfo : EIATTR_MIN_STACK_SIZE
	.align		4
.L_182:
        /*033c*/ 	.byte	0x04, 0x12
        /*033e*/ 	.short	(.L_184 - .L_183)
	.align		4
.L_183:
        /*0340*/ 	.word	index@(_ZN3cub18CUB_300001_SM_10006detail10radix_sort30DeviceRadixSortHistogramKernelINS1_5radix10policy_hubIiiyE10Policy1000ELNS0_9SortOrderE1EiyNS1_21identity_decomposer_tEEEvPT2_PKT1_SA_iiT3_)
        /*0344*/ 	.word	0x00000000


	//----- nvinfo : EIATTR_MIN_STACK_SIZE
	.align		4
.L_184:
        /*0348*/ 	.byte	0x04, 0x12
        /*034a*/ 	.short	(.L_186 - .L_185)
	.align		4
.L_185:
        /*034c*/ 	.word	index@(_ZN3cub18CUB_300001_SM_10006detail10radix_sort31DeviceRadixSortSingleTileKernelINS1_5radix10policy_hubIiiyE10Policy1000ELNS0_9SortOrderE1EiiyNS1_21identity_decomposer_tEEEvPKT1_PSA_PKT2_PSE_T3_iiT4_)
        /*0350*/ 	.word	0x00000000


	//----- nvinfo : EIATTR_MIN_STACK_SIZE
	.align		4
.L_186:
        /*0354*/ 	.byte	0x04, 0x12
        /*0356*/ 	.short	(.L_188 - .L_187)
	.align		4
.L_187:
        /*0358*/ 	.word	index@(_ZN3cub18CUB_300001_SM_10006detail10radix_sort29DeviceRadixSortOnesweepKernelINS1_5radix10policy_hubIiiyE10Policy1000ELNS0_9SortOrderE0EiiyiiNS1_21identity_decomposer_tEEEvPT5_SB_PT3_PKSC_PT1_PKSG_PT2_PKSK_T4_iiT6_)
        /*035c*/ 	.word	0x00000000


	//----- nvinfo : EIATTR_MIN_STACK_SIZE
	.align		4
.L_188:
        /*0360*/ 	.byte	0x04, 0x12
        /*0362*/ 	.short	(.L_190 - .L_189)
	.align		4
.L_189:
        /*0364*/ 	.word	index@(_ZN3cub18CUB_300001_SM_10006detail10radix_sort33DeviceRadixSortExclusiveSumKernelINS1_5radix10policy_hubIiiyE10Policy1000EyEEvPT0_)
        /*0368*/ 	.word	0x00000000


	//----- nvinfo : EIATTR_MIN_STACK_SIZE
	.align		4
.L_190:
        /*036c*/ 	.byte	0x04, 0x12
        /*036e*/ 	.short	(.L_192 - .L_191)
	.align		4
.L_191:
        /*0370*/ 	.word	index@(_ZN3cub18CUB_300001_SM_10006detail10radix_sort30DeviceRadixSortHistogramKernelINS1_5radix10policy_hubIiiyE10Policy1000ELNS0_9SortOrderE0EiyNS1_21identity_decomposer_tEEEvPT2_PKT1_SA_iiT3_)
        /*0374*/ 	.word	0x00000000


	//----- nvinfo : EIATTR_MIN_STACK_SIZE
	.align		4
.L_192:
        /*0378*/ 	.byte	0x04, 0x12
        /*037a*/ 	.short	(.L_194 - .L_193)
	.align		4
.L_193:
        /*037c*/ 	.word	index@(_ZN3cub18CUB_300001_SM_10006detail10radix_sort31DeviceRadixSortSingleTileKernelINS1_5radix10policy_hubIiiyE10Policy1000ELNS0_9SortOrderE0EiiyNS1_21identity_decomposer_tEEEvPKT1_PSA_PKT2_PSE_T3_iiT4_)
        /*0380*/ 	.word	0x00000000


	//----- nvinfo : EIATTR_MIN_STACK_SIZE
	.align		4
.L_194:
        /*0384*/ 	.byte	0x04, 0x12
        /*0386*/ 	.short	(.L_196 - .L_195)
	.align		4
.L_195:
        /*0388*/ 	.word	index@(_ZN3cub18CUB_300001_SM_10006detail10radix_sort29DeviceRadixSortOnesweepKernelINS1_5radix10policy_hubIfNS0_8NullTypeEyE10Policy1000ELNS0_9SortOrderE0EfS6_yiiNS1_21identity_decomposer_tEEEvPT5_SC_PT3_PKSD_PT1_PKSH_PT2_PKSL_T4_iiT6_)
        /*038c*/ 	.word	0x00000000


	//----- nvinfo : EIATTR_MIN_STACK_SIZE
	.align		4
.L_196:
        /*0390*/ 	.byte	0x04, 0x12
        /*0392*/ 	.short	(.L_198 - .L_197)
	.align		4
.L_197:
        /*0394*/ 	.word	index@(_ZN3cub18CUB_300001_SM_10006detail10radix_sort33DeviceRadixSortExclusiveSumKernelINS1_5radix10policy_hubIfNS0_8NullTypeEyE10Policy1000EyEEvPT0_)
        /*0398*/ 	.word	0x00000000


	//----- nvinfo : EIATTR_MIN_STACK_SIZE
	.align		4
.L_198:
        /*039c*/ 	.byte	0x04, 0x12
        /*039e*/ 	.short	(.L_200 - .L_199)
	.align		4
.L_199:
        /*03a0*/ 	.word	index@(_ZN3cub18CUB_300001_SM_10006detail10radix_sort30DeviceRadixSortHistogramKernelINS1_5radix10policy_hubIfNS0_8NullTypeEyE10Policy1000ELNS0_9SortOrderE0EfyNS1_21identity_decomposer_tEEEvPT2_PKT1_SB_iiT3_)
        /*03a4*/ 	.word	0x00000000


	//----- nvinfo : EIATTR_MIN_STACK_SIZE
	.align		4
.L_200:
        /*03a8*/ 	.byte	0x04, 0x12
        /*03aa*/ 	.short	(.L_202 - .L_201)
	.align		4
.L_201:
        /*03ac*/ 	.word	index@(_ZN3cub18CUB_300001_SM_10006detail10radix_sort31DeviceRadixSortSingleTileKernelINS1_5radix10policy_hubIfNS0_8NullTypeEyE10Policy1000ELNS0_9SortOrderE0EfS6_yNS1_21identity_decomposer_tEEEvPKT1_PSB_PKT2_PSF_T3_iiT4_)
        /*03b0*/ 	.word	0x00000000


	//----- nvinfo : EIATTR_MIN_STACK_SIZE
	.align		4
.L_202:
        /*03b4*/ 	.byte	0x04, 0x12
        /*03b6*/ 	.short	(.L_204 - .L_203)
	.align		4
.L_203:
        /*03b8*/ 	.word	index@(_ZN3cub18CUB_300001_SM_10006detail10radix_sort29DeviceRadixSortOnesweepKernelINS1_5radix10policy_hubIiNS0_8NullTypeEyE10Policy1000ELNS0_9SortOrderE1EiS6_yiiNS1_21identity_decomposer_tEEEvPT5_SC_PT3_PKSD_PT1_PKSH_PT2_PKSL_T4_iiT6_)
        /*03bc*/ 	.word	0x00000000


	//----- nvinfo : EIATTR_MIN_STACK_SIZE
	.align		4
.L_204:
        /*03c0*/ 	.byte	0x04, 0x12
        /*03c2*/ 	.short	(.L_206 - .L_205)
	.align		4
.L_205:
        /*03c4*/ 	.word	index@(_ZN3cub18CUB_300001_SM_10006detail10radix_sort30DeviceRadixSortHistogramKernelINS1_5radix10policy_hubIiNS0_8NullTypeEyE10Policy1000ELNS0_9SortOrderE1EiyNS1_21identity_decomposer_tEEEvPT2_PKT1_SB_iiT3_)
        /*03c8*/ 	.word	0x00000000


	//----- nvinfo : EIATTR_MIN_STACK_SIZE
	.align		4
.L_206:
        /*03cc*/ 	.byte	0x04, 0x12
        /*03ce*/ 	.short	(.L_208 - .L_207)
	.align		4
.L_207:
        /*03d0*/ 	.word	index@(_ZN3cub18CUB_300001_SM_10006detail10radix_sort31DeviceRadixSortSingleTileKernelINS1_5radix10policy_hubIiNS0_8NullTypeEyE10Policy1000ELNS0_9SortOrderE1EiS6_yNS1_21identity_decomposer_tEEEvPKT1_PSB_PKT2_PSF_T3_iiT4_)
        /*03d4*/ 	.word	0x00000000


	//----- nvinfo : EIATTR_MIN_STACK_SIZE
	.align		4
.L_208:
        /*03d8*/ 	.byte	0x04, 0x12
        /*03da*/ 	.short	(.L_210 - .L_209)
	.align		4
.L_209:
        /*03dc*/ 	.word	index@(_ZN3cub18CUB_300001_SM_10006detail10radix_sort29DeviceRadixSortOnesweepKernelINS1_5radix10policy_hubIiNS0_8NullTypeEyE10Policy1000ELNS0_9SortOrderE0EiS6_yiiNS1_21identity_decomposer_tEEEvPT5_SC_PT3_PKSD_PT1_PKSH_PT2_PKSL_T4_iiT6_)
        /*03e0*/ 	.word	0x00000000


	//----- nvinfo : EIATTR_MIN_STACK_SIZE
	.align		4
.L_210:
        /*03e4*/ 	.byte	0x04, 0x12
        /*03e6*/ 	.short	(.L_212 - .L_211)
	.align		4
.L_211:
        /*03e8*/ 	.word	index@(_ZN3cub18CUB_300001_SM_10006detail10radix_sort33DeviceRadixSortExclusiveSumKernelINS1_5radix10policy_hubIiNS0_8NullTypeEyE10Policy1000EyEEvPT0_)
        /*03ec*/ 	.word	0x00000000


	//----- nvinfo : EIATTR_MIN_STACK_SIZE
	.align		4
.L_212:
        /*03f0*/ 	.byte	0x04, 0x12
        /*03f2*/ 	.short	(.L_214 - .L_213)
	.align		4
.L_213:
        /*03f4*/ 	.word	index@(_ZN3cub18CUB_300001_SM_10006detail10radix_sort30DeviceRadixSortHistogramKernelINS1_5radix10policy_hubIiNS0_8NullTypeEyE10Policy1000ELNS0_9SortOrderE0EiyNS1_21identity_decomposer_tEEEvPT2_PKT1_SB_iiT3_)
        /*03f8*/ 	.word	0x00000000


	//----- nvinfo : EIATTR_MIN_STACK_SIZE
	.align		4
.L_214:
        /*03fc*/ 	.byte	0x04, 0x12
        /*03fe*/ 	.short	(.L_216 - .L_215)
	.align		4
.L_215:
        /*0400*/ 	.word	index@(_ZN3cub18CUB_300001_SM_10006detail10radix_sort31DeviceRadixSortSingleTileKernelINS1_5radix10policy_hubIiNS0_8NullTypeEyE10Policy1000ELNS0_9SortOrderE0EiS6_yNS1_21identity_decomposer_tEEEvPKT1_PSB_PKT2_PSF_T3_iiT4_)
        /*0404*/ 	.word	0x00000000


	//----- nvinfo : EIATTR_MIN_STACK_SIZE
	.align		4
.L_216:
        /*0408*/ 	.byte	0x04, 0x12
        /*040a*/ 	.short	(.L_218 - .L_217)
	.align		4
.L_217:
        /*040c*/ 	.word	index@(_ZN3cub18CUB_300001_SM_10006detail10merge_sort26DeviceMergeSortMergeKernelINS2_10policy_hubIN6thrust24THRUST_300001_SM_1000_NS6detail15normal_iteratorINS6_10device_ptrIN4cuda3std3__44pairIiiEEEEEEE9Policy600ESG_PNS0_8NullTypeESG_SK_mNSC_4lessISE_EESE_SJ_EEvbT2_T3_T4_PT6_PT7_T5_PSP_SP_NS1_7vsmem_tE)
        /*0410*/ 	.word	0x00000000


	//----- nvinfo : EIATTR_MIN_STACK_SIZE
	.align		4
.L_218:
        /*0414*/ 	.byte	0x04, 0x12
        /*0416*/ 	.short	(.L_220 - .L_219)
	.align		4
.L_219:
        /*0418*/ 	.word	index@(_ZN3cub18CUB_300001_SM_10006detail10merge_sort30DeviceMergeSortPartitionKernelIN6thrust24THRUST_300001_SM_1000_NS6detail15normal_iteratorINS5_10device_ptrIN4cuda3std3__44pairIiiEEEEEEmNSB_4lessISD_EESD_EEvbT_PT2_T0_SL_PSL_T1_SL_i)
        /*041c*/ 	.word	0x00000000


	//----- nvinfo : EIATTR_MIN_STACK_SIZE
	.align		4
.L_220:
        /*0420*/ 	.byte	0x04, 0x12
        /*0422*/ 	.short	(.L_222 - .L_221)
	.align		4
.L_221:
        /*0424*/ 	.word	index@(_ZN3cub18CUB_300001_SM_10006detail10merge_sort30DeviceMergeSortBlockSortKernelINS2_10policy_hubIN6thrust24THRUST_300001_SM_1000_NS6detail15normal_iteratorINS6_10device_ptrIN4cuda3std3__44pairIiiEEEEEEE9Policy600ESG_PNS0_8NullTypeESG_SK_mNSC_4lessISE_EESE_SJ_EEvbT0_T1_T2_T3_T4_PT6_PT7_T5_NS1_7vsmem_tE)
        /*0428*/ 	.word	0x00000000


	//----- nvinfo : EIATTR_MIN_STACK_SIZE
	.align		4
.L_222:
        /*042c*/ 	.byte	0x04, 0x12
        /*042e*/ 	.short	(.L_224 - .L_223)
	.align		4
.L_223:
        /*0430*/ 	.word	index@(_ZN3cub18CUB_300001_SM_10006detail10merge_sort26DeviceMergeSortMergeKernelINS2_10policy_hubIN6thrust24THRUST_300001_SM_1000_NS6detail15normal_iteratorINS6_10device_ptrIN4cuda3std3__44pairIiiEEEEEEE9Policy600ESG_PNS0_8NullTypeESG_SK_jNSC_4lessISE_EESE_SJ_EEvbT2_T3_T4_PT6_PT7_T5_PSP_SP_NS1_7vsmem_tE)
        /*0434*/ 	.word	0x00000000


	//----- nvinfo : EIATTR_MIN_STACK_SIZE
	.align		4
.L_224:
        /*0438*/ 	.byte	0x04, 0x12
        /*043a*/ 	.short	(.L_226 - .L_225)
	.align		4
.L_225:
        /*043c*/ 	.word	index@(_ZN3cub18CUB_300001_SM_10006detail10merge_sort30DeviceMergeSortPartitionKernelIN6thrust24THRUST_300001_SM_1000_NS6detail15normal_iteratorINS5_10device_ptrIN4cuda3std3__44pairIiiEEEEEEjNSB_4lessISD_EESD_EEvbT_PT2_T0_SL_PSL_T1_SL_i)
        /*0440*/ 	.word	0x00000000


	//----- nvinfo : EIATTR_MIN_STACK_SIZE
	.align		4
.L_226:
        /*0444*/ 	.byte	0x04, 0x12
        /*0446*/ 	.short	(.L_228 - .L_227)
	.align		4
.L_227:
        /*0448*/ 	.word	index@(_ZN3cub18CUB_300001_SM_10006detail10merge_sort30DeviceMergeSortBlockSortKernelINS2_10policy_hubIN6thrust24THRUST_300001_SM_1000_NS6detail15normal_iteratorINS6_10device_ptrIN4cuda3std3__44pairIiiEEEEEEE9Policy600ESG_PNS0_8NullTypeESG_SK_jNSC_4lessISE_EESE_SJ_EEvbT0_T1_T2_T3_T4_PT6_PT7_T5_NS1_7vsmem_tE)
        /*044c*/ 	.word	0x00000000


	//----- nvinfo : EIATTR_MIN_STACK_SIZE
	.align		4
.L_228:
        /*0450*/ 	.byte	0x04, 0x12
        /*0452*/ 	.short	(.L_230 - .L_229)
	.align		4
.L_229:
        /*0454*/ 	.word	index@(_ZN3cub18CUB_300001_SM_10006detail10merge_sort26DeviceMergeSortMergeKernelINS2_10policy_hubIN6thrust24THRUST_300001_SM_1000_NS6detail15normal_iteratorINS6_10device_ptrIiEEEEE9Policy600ESB_PNS0_8NullTypeESB_SF_m17evens_before_oddsiSE_EEvbT2_T3_T4_PT6_PT7_T5_PSJ_SJ_NS1_7vsmem_tE)
        /*0458*/ 	.word	0x00000000


	//----- nvinfo : EIATTR_MIN_STACK_SIZE
	.align		4
.L_230:
        /*045c*/ 	.byte	0x04, 0x12
        /*045e*/ 	.short	(.L_232 - .L_231)
	.align		4
.L_231:
        /*0460*/ 	.word	index@(_ZN3cub18CUB_300001_SM_10006detail10merge_sort30DeviceMergeSortPartitionKernelIN6thrust24THRUST_300001_SM_1000_NS6detail15normal_iteratorINS5_10device_ptrIiEEEEm17evens_before_oddsiEEvbT_PT2_T0_SF_PSF_T1_SF_i)
        /*0464*/ 	.word	0x00000000


	//----- nvinfo : EIATTR_MIN_STACK_SIZE
	.align		4
.L_232:
        /*0468*/ 	.byte	0x04, 0x12
        /*046a*/ 	.short	(.L_234 - .L_233)
	.align		4
.L_233:
        /*046c*/ 	.word	index@(_ZN3cub18CUB_300001_SM_10006detail10merge_sort30DeviceMergeSortBlockSortKernelINS2_10policy_hubIN6thrust24THRUST_300001_SM_1000_NS6detail15normal_iteratorINS6_10device_ptrIiEEEEE9Policy600ESB_PNS0_8NullTypeESB_SF_m17evens_before_oddsiSE_EEvbT0_T1_T2_T3_T4_PT6_PT7_T5_NS1_7vsmem_tE)
        /*0470*/ 	.word	0x00000000


	//----- nvinfo : EIATTR_MIN_STACK_SIZE
	.align		4
.L_234:
        /*0474*/ 	.byte	0x04, 0x12
        /*0476*/ 	.short	(.L_236 - .L_235)
	.align		4
.L_235:
        /*0478*/ 	.word	index@(_ZN3cub18CUB_300001_SM_10006detail10merge_sort26DeviceMergeSortMergeKernelINS2_10policy_hubIN6thrust24THRUST_300001_SM_1000_NS6detail15normal_iteratorINS6_10device_ptrIiEEEEE9Policy600ESB_PNS0_8NullTypeESB_SF_j17evens_before_oddsiSE_EEvbT2_T3_T4_PT6_PT7_T5_PSJ_SJ_NS1_7vsmem_tE)
        /*047c*/ 	.word	0x00000000


	//----- nvinfo : EIATTR_MIN_STACK_SIZE
	.align		4
.L_236:
        /*0480*/ 	.byte	0x04, 0x12
        /*0482*/ 	.short	(.L_238 - .L_237)
	.align		4
.L_237:
        /*0484*/ 	.word	index@(_ZN3cub18CUB_300001_SM_10006detail10merge_sort30DeviceMergeSortPartitionKernelIN6thrust24THRUST_300001_SM_1000_NS6detail15normal_iteratorINS5_10device_ptrIiEEEEj17evens_before_oddsiEEvbT_PT2_T0_SF_PSF_T1_SF_i)
        /*0488*/ 	.word	0x00000000


	//----- nvinfo : EIATTR_MIN_STACK_SIZE
	.align		4
.L_238:
        /*048c*/ 	.byte	0x04, 0x12
        /*048e*/ 	.short	(.L_240 - .L_239)
	.align		4
.L_239:
        /*0490*/ 	.word	index@(_ZN3cub18CUB_300001_SM_10006detail10merge_sort30DeviceMergeSortBlockSortKernelINS2_10policy_hubIN6thrust24THRUST_300001_SM_1000_NS6detail15normal_iteratorINS6_10device_ptrIiEEEEE9Policy600ESB_PNS0_8NullTypeESB_SF_j17evens_before_oddsiSE_EEvbT0_T1_T2_T3_T4_PT6_PT7_T5_NS1_7vsmem_tE)
        /*0494*/ 	.word	0x00000000


	//----- nvinfo : EIATTR_MIN_STACK_SIZE
	.align		4
.L_240:
        /*0498*/ 	.byte	0x04, 0x12
        /*049a*/ 	.short	(.L_242 - .L_241)
	.align		4
.L_241:
        /*049c*/ 	.word	index@(_ZN3cub18CUB_300001_SM_10006detail8for_each13static_kernelINS2_12policy_hub_t12policy_500_tEmNS2_12op_wrapper_tImN6thrust24THRUST_300001_SM_1000_NS6detail23allocator_traits_detail24construct1_via_allocatorINS8_16device_allocatorIN4cuda3std3__44pairIiiEEEEEENS8_10device_ptrISH_EEEEEEvT0_T1_)
        /*04a0*/ 	.word	0x00000000


	//----- nvinfo : EIATTR_MIN_STACK_SIZE
	.align		4
.L_242:
        /*04a4*/ 	.byte	0x04, 0x12
        /*04a6*/ 	.short	(.L_244 - .L_243)
	.align		4
.L_243:
        /*04a8*/ 	.word	index@(_ZN3cub18CUB_300001_SM_10006detail8for_each13static_kernelINS2_12policy_hub_t12policy_500_tEmN6thrust24THRUST_300001_SM_1000_NS8cuda_cub20__uninitialized_fill7functorINS7_10device_ptrIfEEfEEEEvT0_T1_)
        /*04ac*/ 	.word	0x00000000


	//----- nvinfo : EIATTR_MIN_STACK_SIZE
	.align		4
.L_244:
        /*04b0*/ 	.byte	0x04, 0x12
        /*04b2*/ 	.short	(.L_246 - .L_245)
	.align		4
.L_245:
        /*04b4*/ 	.word	index@(_ZN3cub18CUB_300001_SM_10006detail8for_each13static_kernelINS2_12policy_hub_t12policy_500_tEmN6thrust24THRUST_300001_SM_1000_NS8cuda_cub20__uninitialized_fill7functorINS7_10device_ptrIiEEiEEEEvT0_T1_)
        /*04b8*/ 	.word	0x00000000


	//----- nvinfo : EIATTR_MIN_STACK_SIZE
	.align		4
.L_246:
        /*04bc*/ 	.byte	0x04, 0x12
        /*04be*/ 	.short	(.L_248 - .L_247)
	.align		4
.L_247:
        /*04c0*/ 	.word	index@(_ZN3cub18CUB_300001_SM_10006detail11EmptyKernelIvEEvv)
        /*04c4*/ 	.word	0x00000000
.L_248:


//--------------------- .nv.compat                --------------------------
	.section	.nv.compat,"",@"SHT_CUDA_COMPAT_INFO"
	.align	4
        /*0000*/ 	.byte	0x02, 0x09, 0x00, 0x00, 0x02, 0x02, 0x01, 0x00, 0x02, 0x05, 0x05, 0x00, 0x03, 0x07, 0x01, 0x01
        /*0010*/ 	.byte	0x02, 0x03, 0x00, 0x00, 0x02, 0x06, 0x01, 0x00, 0x04, 0x0b, 0x08, 0x00, 0x09, 0x00, 0x00, 0x00
        /*0020*/ 	.byte	0x00, 0x00, 0x00, 0x00


//--------------------- .nv.info._ZN3cub18CUB_300001_SM_10006detail10radix_sort29DeviceRadixSortOnesweepKernelINS1_5radix10policy_hubIiiyE10Policy1000ELNS0_9SortOrderE1EiiyiiNS1_21identity_decomposer_tEEEvPT5_SB_PT3_PKSC_PT1_PKSG_PT2_PKSK_T4_iiT6_ --------------------------
	.section	.nv.info._ZN3cub18CUB_300001_SM_10006detail10radix_sort29DeviceRadixSortOnesweepKernelINS1_5radix10policy_hubIiiyE10Policy1000ELNS0_9SortOrderE1EiiyiiNS1_21identity_decomposer_tEEEvPT5_SB_PT3_PKSC_PT1_PKSG_PT2_PKSK_T4_iiT6_,"",@"SHT_CUDA_INFO"
	.sectionflags	@""
	.align	4


	//----- nvinfo : EIATTR_CUDA_API_VERSION
	.align		4
        /*0000*/ 	.byte	0x04, 0x37
        /*0002*/ 	.short	(.L_250 - .L_249)
.L_249:
        /*0004*/ 	.word	0x00000082


	//----- nvinfo : EIATTR_KPARAM_INFO
	.align		4
.L_250:
        /*0008*/ 	.byte	0x04, 0x17
        /*000a*/ 	.short	(.L_252 - .L_251)
.L_251:
        /*000c*/ 	.word	0x00000000
        /*0010*/ 	.short	0x000b
        /*0012*/ 	.short	0x004c
        /*0014*/ 	.byte	0x00, 0xf0, 0x05, 0x00


	//----- nvinfo : EIATTR_KPARAM_INFO
	.align		4
.L_252:
        /*0018*/ 	.byte	0x04, 0x17
        /*001a*/ 	.short	(.L_254 - .L_253)
.L_253:
        /*001c*/ 	.word	0x00000000
        /*0020*/ 	.short	0x000a
        /*0022*/ 	.short	0x0048
        /*0024*/ 	.byte	0x00, 0xf0, 0x11, 0x00


	//----- nvinfo : EIATTR_KPARAM_INFO
	.align		4
.L_254:
        /*0028*/ 	.byte	0x04, 0x17
        /*002a*/ 	.short	(.L_256 - .L_255)
.L_255:
        /*002c*/ 	.word	0x00000000
        /*0030*/ 	.short	0x0009
        /*0032*/ 	.short	0x0044
        /*0034*/ 	.byte	0x00, 0xf0, 0x11, 0x00


	//----- nvinfo : EIATTR_KPARAM_INFO
	.align		4
.L_256:
        /*0038*/ 	.byte	0x04, 0x17
        /*003a*/ 	.short	(.L_258 - .L_257)
.L_257:
        /*003c*/ 	.word	0x00000000
        /*0040*/ 	.short	0x0008
        /*0042*/ 	.short	0x0040
        /*0044*/ 	.byte	0x00, 0xf0, 0x11, 0x00


	//----- nvinfo : EIATTR_KPARAM_INFO
	.align		4
.L_258:
        /*0048*/ 	.byte	0x04, 0x17
        /*004a*/ 	.short	(.L_260 - .L_259)
.L_259:
        /*004c*/ 	.word	0x00000000
        /*0050*/ 	.short	0x0007
        /*0052*/ 	.short	0x0038
        /*0054*/ 	.byte	0x00, 0xf5, 0x21, 0x00


	//----- nvinfo : EIATTR_KPARAM_INFO
	.align		4
.L_260:
        /*0058*/ 	.byte	0x04, 0x17
        /*005a*/ 	.short	(.L_262 - .L_261)
.L_261:
        /*005c*/ 	.word	0x00000000
        /*0060*/ 	.short	0x0006
        /*0062*/ 	.short	0x0030
        /*0064*/ 	.byte	0x00, 0xf5, 0x21, 0x00


	//----- nvinfo : EIATTR_KPARAM_INFO
	.align		4
.L_262:
        /*0068*/ 	.byte	0x04, 0x17
        /*006a*/ 	.short	(.L_264 - .L_263)
.L_263:
        /*006c*/ 	.word	0x00000000
        /*0070*/ 	.short	0x0005
        /*0072*/ 	.short	0x0028
        /*0074*/ 	.byte	0x00, 0xf5, 0x21, 0x00


	//----- nvinfo : EIATTR_KPARAM_INFO
	.align		4
.L_264:
        /*0078*/ 	.byte	0x04, 0x17
        /*007a*/ 	.short	(.L_266 - .L_265)
.L_265:
        /*007c*/ 	.word	0x00000000
        /*0080*/ 	.short	0x0004
        /*0082*/ 	.short	0x0020
        /*0084*/ 	.byte	0x00, 0xf5, 0x21, 0x00


	//----- nvinfo : EIATTR_KPARAM_INFO
	.align		4
.L_266:
        /*0088*/ 	.byte	0x04, 0x17
        /*008a*/ 	.short	(.L_268 - .L_267)
.L_267:
        /*008c*/ 	.word	0x00000000
        /*0090*/ 	.short	0x0003
        /*0092*/ 	.short	0x0018
        /*0094*/ 	.byte	0x00, 0xf5, 0x21, 0x00


	//----- nvinfo : EIATTR_KPARAM_INFO
	.align		4
.L_268:
        /*0098*/ 	.byte	0x04, 0x17
        /*009a*/ 	.short	(.L_270 - .L_269)
.L_269:
        /*009c*/ 	.word	0x00000000
        /*00a0*/ 	.short	0x0002
        /*00a2*/ 	.short	0x0010
        /*00a4*/ 	.byte	0x00, 0xf5, 0x21, 0x00


	//----- nvinfo : EIATTR_KPARAM_INFO
	.align		4
.L_270:
        /*00a8*/ 	.byte	0x04, 0x17
        /*00aa*/ 	.short	(.L_272 - .L_271)
.L_271:
        /*00ac*/ 	.word	0x00000000
        /*00b0*/ 	.short	0x0001
        /*00b2*/ 	.short	0x0008
        /*00b4*/ 	.byte	0x00, 0xf5, 0x21, 0x00


	//----- nvinfo : EIATTR_KPARAM_INFO
	.align		4
.L_272:
        /*00b8*/ 	.byte	0x04, 0x17
        /*00ba*/ 	.short	(.L_274 - .L_273)
.L_273:
        /*00bc*/ 	.word	0x00000000
        /*00c0*/ 	.short	0x0000
        /*00c2*/ 	.short	0x0000
        /*00c4*/ 	.byte	0x00, 0xf5, 0x21, 0x00


	//----- nvinfo : EIATTR_SPARSE_MMA_MASK
	.align		4
.L_274:
        /*00c8*/ 	.byte	0x03, 0x50
        /*00ca*/ 	.short	0x0000


	//----- nvinfo : EIATTR_MAXREG_COUNT
	.align		4
        /*00cc*/ 	.byte	0x03, 0x1b
        /*00ce*/ 	.short	0x00a8


	//----- nvinfo : EIATTR_NUM_BARRIERS
	.align		4
        /*00d0*/ 	.byte	0x02, 0x4c
        /*00d2*/ 	.byte	0x01
	.zero		1


	//----- nvinfo : EIATTR_MERCURY_ISA_VERSION
	.align		4
        /*00d4*/ 	.byte	0x03, 0x5f
        /*00d6*/ 	.short	0x0101


	//----- nvinfo : EIATTR_COOP_GROUP_MASK_REGIDS
	.align		4
        /*00d8*/ 	.byte	0x04, 0x29
        /*00da*/ 	.short	(.L_276 - .L_275)


	//   ....[0]....
.L_275:
        /*00dc*/ 	.word	0xffffffff


	//   ....[1]....
        /*00e0*/ 	.word	0x05000006


	//   ....[2]....
        /*00e4*/ 	.word	0xffffffff


	//   ....[3]....
        /*00e8*/ 	.word	0xffffffff


	//   ....[4]....
        /*00ec*/ 	.word	0xffffffff


	//   ....[5]....
        /*00f0*/ 	.word	0xffffffff


	//   ....[6]....
        /*00f4*/ 	.word	0xffffffff


	//   ....[7]....
        /*00f8*/ 	.word	0xffffffff


	//   ....[8]....
        /*00fc*/ 	.word	0xffffffff


	//   ....[9]....
        /*0100*/ 	.word	0xffffffff


	//   ....[10]....
        /*0104*/ 	.word	0xffffffff


	//   ....[11]....
        /*0108*/ 	.word	0xffffffff


	//   ....[12]....
        /*010c*/ 	.word	0xffffffff


	//   ....[13]....
        /*0110*/ 	.word	0xffffffff


	//   ....[14]....
        /*0114*/ 	.word	0xffffffff


	//   ....[15]....
        /*0118*/ 	.word	0xffffffff


	//   ....[16]....
        /*011c*/ 	.word	0xffffffff


	//   ....[17]....
        /*0120*/ 	.word	0xffffffff


	//   ....[18]....
        /*0124*/ 	.word	0xffffffff


	//   ....[19]....
        /*0128*/ 	.word	0xffffffff


	//   ....[20]....
        /*012c*/ 	.word	0xffffffff


	//   ....[21]....
        /*0130*/ 	.word	0xffffffff


	//   ....[22]....
        /*0134*/ 	.word	0xffffffff


	//   ....[23]....
        /*0138*/ 	.word	0xffffffff


	//   ....[24]....
        /*013c*/ 	.word	0xffffffff


	//   ....[25]....
        /*0140*/ 	.word	0xffffffff


	//   ....[26]....
        /*0144*/ 	.word	0xffffffff


	//   ....[27]....
        /*0148*/ 	.word	0xffffffff


	//   ....[28]....
        /*014c*/ 	.word	0xffffffff


	//   ....[29]....
        /*0150*/ 	.word	0xffffffff


	//   ....[30]....
        /*0154*/ 	.word	0xffffffff


	//   ....[31]....
        /*0158*/ 	.word	0xffffffff


	//   ....[32]....
        /*015c*/ 	.word	0xffffffff


	//   ....[33]....
        /*0160*/ 	.word	0xffffffff


	//   ....[34]....
        /*0164*/ 	.word	0xffffffff


	//   ....[35]....
        /*0168*/ 	.word	0xffffffff


	//   ....[36]....
        /*016c*/ 	.word	0xffffffff


	//   ....[37]....
        /*0170*/ 	.word	0xffffffff


	//   ....[38]....
        /*0174*/ 	.word	0xffffffff


	//   ....[39]....
        /*0178*/ 	.word	0xffffffff


	//   ....[40]....
        /*017c*/ 	.word	0xffffffff


	//   ....[41]....
        /*0180*/ 	.word	0xffffffff


	//   ....[42]....
        /*0184*/ 	.word	0xffffffff


	//   ....[43]....
        /*0188*/ 	.word	0xffffffff


	//   ....[44]....
        /*018c*/ 	.word	0xffffffff


	//   ....[45]....
        /*0190*/ 	.word	0xffffffff


	//   ....[46]....
        /*0194*/ 	.word	0xffffffff


	//   ....[47]....
        /*0198*/ 	.word	0xffffffff


	//   ....[48]....
        /*019c*/ 	.word	0xffffffff


	//   ....[49]....
        /*01a0*/ 	.word	0xffffffff


	//   ....[50]....
        /*01a4*/ 	.word	0xffffffff


	//   ....[51]....
        /*01a8*/ 	.word	0xffffffff


	//   ....[52]....
        /*01ac*/ 	.word	0xffffffff


	//   ....[53]....
        /*01b0*/ 	.word	0xffffffff


	//   ....[54]....
        /*01b4*/ 	.word	0xffffffff


	//   ....[55]....
        /*01b8*/ 	.word	0xffffffff


	//   ....[56]....
        /*01bc*/ 	.word	0xffffffff


	//   ....[57]....
        /*01c0*/ 	.word	0xffffffff


	//   ....[58]....
        /*01c4*/ 	.word	0xffffffff


	//   ....[59]....
        /*01c8*/ 	.word	0xffffffff


	//   ....[60]....
        /*01cc*/ 	.word	0xffffffff


	//   ....[61]....
        /*01d0*/ 	.word	0xffffffff


	//   ....[62]....
        /*01d4*/ 	.word	0xffffffff


	//   ....[63]....
        /*01d8*/ 	.word	0xffffffff


	//   ....[64]....
        /*01dc*/ 	.word	0xffffffff


	//   ....[65]....
        /*01e0*/ 	.word	0xffffffff


	//   ....[66]....
        /*01e4*/ 	.word	0xffffffff


	//   ....[67]....
        /*01e8*/ 	.word	0xffffffff


	//   ....[68]....
        /*01ec*/ 	.word	0xffffffff


	//   ....[69]....
        /*01f0*/ 	.word	0xffffffff


	//   ....[70]....
        /*01f4*/ 	.word	0xffffffff


	//   ....[71]....
        /*01f8*/ 	.word	0xffffffff


	//   ....[72]....
        /*01fc*/ 	.word	0xffffffff


	//   ....[73]....
        /*0200*/ 	.word	0xffffffff


	//   ....[74]....
        /*0204*/ 	.word	0xffffffff


	//   ....[75]....
        /*0208*/ 	.word	0xffffffff


	//   ....[76]....
        /*020c*/ 	.word	0xffffffff


	//   ....[77]....
        /*0210*/ 	.word	0xffffffff


	//   ....[78]....
        /*0214*/ 	.word	0xffffffff


	//   ....[79]....
        /*0218*/ 	.word	0xffffffff


	//   ....[80]....
        /*021c*/ 	.word	0xffffffff


	//   ....[81]....
        /*0220*/ 	.word	0xffffffff


	//   ....[82]....
        /*0224*/ 	.word	0xffffffff


	//   ....[83]....
        /*0228*/ 	.word	0xffffffff


	//   ....[84]....
        /*022c*/ 	.word	0xffffffff


	//   ....[85]....
        /*0230*/ 	.word	0xffffffff


	//   ....[86]....
        /*0234*/ 	.word	0xffffffff


	//   ....[87]....
        /*0238*/ 	.word	0xffffffff


	//   ....[88]....
        /*023c*/ 	.word	0xffffffff


	//   ....[89]....
        /*0240*/ 	.word	0xffffffff


	//   ....[90]....
        /*0244*/ 	.word	0xffffffff


	//   ....[91]....
        /*0248*/ 	.word	0xffffffff


	//   ....[92]....
        /*024c*/ 	.word	0xffffffff


	//   ....[93]....
        /*0250*/ 	.word	0xffffffff


	//   ....[94]....
        /*0254*/ 	.word	0xffffffff


	//   ....[95]....
        /*0258*/ 	.word	0xffffffff


	//   ....[96]....
        /*025c*/ 	.word	0xffffffff


	//   ....[97]....
        /*0260*/ 	.word	0xffffffff


	//   ....[98]....
        /*0264*/ 	.word	0xffffffff


	//   ....[99]....
        /*0268*/ 	.word	0xffffffff


	//   ....[100]....
        /*026c*/ 	.word	0xffffffff


	//   ....[101]....
        /*0270*/ 	.word	0xffffffff


	//   ....[102]....
        /*0274*/ 	.word	0xffffffff


	//   ....[103]....
        /*0278*/ 	.word	0xffffffff


	//   ....[104]....
        /*027c*/ 	.word	0xffffffff


	//   ....[105]....
        /*0280*/ 	.word	0xffffffff


	//   ....[106]....
        /*0284*/ 	.word	0xffffffff


	//   ....[107]....
        /*0288*/ 	.word	0xffffffff


	//   ....[108]....
        /*028c*/ 	.word	0xffffffff


	//   ....[109]....
        /*0290*/ 	.word	0xffffffff


	//   ....[110]....
        /*0294*/ 	.word	0xffffffff


	//   ....[111]....
        /*0298*/ 	.word	0xffffffff


	//   ....[112]....
        /*029c*/ 	.word	0xffffffff


	//   ....[113]....
        /*02a0*/ 	.word	0xffffffff


	//   ....[114]....
        /*02a4*/ 	.word	0xffffffff


	//   ....[115]....
        /*02a8*/ 	.word	0xffffffff


	//   ....[116]....
        /*02ac*/ 	.word	0xffffffff


	//   ....[117]....
        /*02b0*/ 	.word	0xffffffff


	//   ....[118]....
        /*02b4*/ 	.word	0xffffffff


	//   ....[119]....
        /*02b8*/ 	.word	0xffffffff


	//   ....[120]....
        /*02bc*/ 	.word	0xffffffff


	//   ....[121]....
        /*02c0*/ 	.word	0xffffffff


	//   ....[122]....
        /*02c4*/ 	.word	0xffffffff


	//   ....[123]....
        /*02c8*/ 	.word	0xffffffff


	//   ....[124]....
        /*02cc*/ 	.word	0xffffffff


	//   ....[125]....
        /*02d0*/ 	.word	0xffffffff


	//   ....[126]....
        /*02d4*/ 	.word	0xffffffff


	//   ....[127]....
        /*02d8*/ 	.word	0xffffffff


	//   ....[128]....
        /*02dc*/ 	.word	0xffffffff


	//   ....[129]....
        /*02e0*/ 	.word	0xffffffff


	//   ....[130]....
        /*02e4*/ 	.word	0xffffffff


	//   ....[131]....
        /*02e8*/ 	.word	0xffffffff


	//   ....[132]....
        /*02ec*/ 	.word	0xffffffff


	//   ....[133]....
        /*02f0*/ 	.word	0xffffffff


	//   ....[134]....
        /*02f4*/ 	.word	0xffffffff


	//   ....[135]....
        /*02f8*/ 	.word	0xffffffff


	//   ....[136]....
        /*02fc*/ 	.word	0xffffffff


	//   ....[137]....
        /*0300*/ 	.word	0xffffffff


	//   ....[138]....
        /*0304*/ 	.word	0xffffffff


	//   ....[139]....
        /*0308*/ 	.word	0xffffffff


	//   ....[140]....
        /*030c*/ 	.word	0xffffffff


	//   ....[141]....
        /*0310*/ 	.word	0xffffffff


	//   ....[142]....
        /*0314*/ 	.word	0xffffffff


	//   ....[143]....
        /*0318*/ 	.word	0xffffffff


	//   ....[144]....
        /*031c*/ 	.word	0xffffffff


	//   ....[145]....
        /*0320*/ 	.word	0xffffffff


	//   ....[146]....
        /*0324*/ 	.word	0xffffffff


	//   ....[147]....
        /*0328*/ 	.word	0xffffffff


	//   ....[148]....
        /*032c*/ 	.word	0xffffffff


	//   ....[149]....
        /*0330*/ 	.word	0xffffffff


	//   ....[150]....
        /*0334*/ 	.word	0xffffffff


	//   ....[151]....
        /*0338*/ 	.word	0xffffffff


	//   ....[152]....
        /*033c*/ 	.word	0xffffffff


	//   ....[153]....
        /*0340*/ 	.word	0xffffffff


	//   ....[154]....
        /*0344*/ 	.word	0xffffffff


	//   ....[155]....
        /*0348*/ 	.word	0xffffffff


	//   ....[156]....
        /*034c*/ 	.word	0xffffffff


	//   ....[157]....
        /*0350*/ 	.word	0xffffffff


	//   ....[158]....
        /*0354*/ 	.word	0xffffffff


	//   ....[159]....
        /*0358*/ 	.word	0xffffffff


	//   ....[160]....
        /*035c*/ 	.word	0x05000006


	//   ....[161]....
        /*0360*/ 	.word	0xffffffff


	//   ....[162]....
        /*0364*/ 	.word	0xffffffff


	//   ....[163]....
        /*0368*/ 	.word	0xffffffff


	//   ....[164]....
        /*036c*/ 	.word	0xffffffff


	//   ....[165]....
        /*0370*/ 	.word	0xffffffff


	//   ....[166]....
        /*0374*/ 	.word	0xffffffff


	//   ....[167]....
        /*0378*/ 	.word	0xffffffff


	//   ....[168]....
        /*037c*/ 	.word	0xffffffff


	//   ....[169]....
        /*0380*/ 	.word	0xffffffff


	//   ....[170]....
        /*0384*/ 	.word	0xffffffff


	//   ....[171]....
        /*0388*/ 	.word	0xffffffff


	//   ....[172]....
        /*038c*/ 	.word	0xffffffff


	//   ....[173]....
        /*0390*/ 	.word	0xffffffff


	//   ....[174]....
        /*0394*/ 	.word	0xffffffff


	//   ....[175]....
        /*0398*/ 	.word	0xffffffff


	//   ....[176]....
        /*039c*/ 	.word	0xffffffff


	//   ....[177]....
        /*03a0*/ 	.word	0xffffffff


	//   ....[178]....
        /*03a4*/ 	.word	0xffffffff


	//   ....[179]....
        /*03a8*/ 	.word	0xffffffff


	//   ....[180]....
        /*03ac*/ 	.word	0xffffffff


	//   ....[181]....
        /*03b0*/ 	.word	0xffffffff


	//   ....[182]....
        /*03b4*/ 	.word	0xffffffff


	//   ....[183]....
        /*03b8*/ 	.word	0xffffffff


	//   ....[184]....
        /*03bc*/ 	.word	0xffffffff


	//   ....[185]....
        /*03c0*/ 	.word	0xffffffff


	//   ....[186]....
        /*03c4*/ 	.word	0xffffffff


	//   ....[187]....
        /*03c8*/ 	.word	0xffffffff


	//   ....[188]....
        /*03cc*/ 	.word	0xffffffff


	//   ....[189]....
        /*03d0*/ 	.word	0xffffffff


	//   ....[190]....
        /*03d4*/ 	.word	0xffffffff


	//   ....[191]....
        /*03d8*/ 	.word	0xffffffff


	//   ....[192]....
        /*03dc*/ 	.word	0xffffffff


	//   ....[193]....
        /*03e0*/ 	.word	0xffffffff


	//   ....[194]....
        /*03e4*/ 	.word	0xffffffff


	//   ....[195]....
        /*03e8*/ 	.word	0xffffffff


	//   ....[196]....
        /*03ec*/ 	.word	0xffffffff


	//   ....[197]....
        /*03f0*/ 	.word	0xffffffff


	//   ....[198]....
        /*03f4*/ 	.word	0xffffffff


	//   ....[199]....
        /*03f8*/ 	.word	0xffffffff


	//   ....[200]....
        /*03fc*/ 	.word	0xffffffff


	//   ....[201]....
        /*0400*/ 	.word	0xffffffff


	//   ....[202]....
        /*0404*/ 	.word	0xffffffff


	//   ....[203]....
        /*0408*/ 	.word	0xffffffff


	//   ....[204]....
        /*040c*/ 	.word	0xffffffff


	//   ....[205]....
        /*0410*/ 	.word	0xffffffff


	//   ....[206]....
        /*0414*/ 	.word	0xffffffff


	//   ....[207]....
        /*0418*/ 	.word	0xffffffff


	//   ....[208]....
        /*041c*/ 	.word	0xffffffff


	//   ....[209]....
        /*0420*/ 	.word	0xffffffff


	//   ....[210]....
        /*0424*/ 	.word	0xffffffff


	//   ....[211]....
        /*0428*/ 	.word	0xffffffff


	//   ....[212]....
        /*042c*/ 	.word	0xffffffff


	//   ....[213]....
        /*0430*/ 	.word	0xffffffff


	//   ....[214]....
        /*0434*/ 	.word	0xffffffff


	//   ....[215]....
        /*0438*/ 	.word	0xffffffff


	//   ....[216]....
        /*043c*/ 	.word	0xffffffff


	//   ....[217]....
        /*0440*/ 	.word	0xffffffff


	//   ....[218]....
        /*0444*/ 	.word	0xffffffff


	//   ....[219]....
        /*0448*/ 	.word	0xffffffff


	//   ....[220]....
        /*044c*/ 	.word	0xffffffff


	//   ....[221]....
        /*0450*/ 	.word	0xffffffff


	//   ....[222]....
        /*0454*/ 	.word	0xffffffff


	//   ....[223]....
        /*0458*/ 	.word	0xffffffff


	//   ....[224]....
        /*045c*/ 	.word	0xffffffff


	//   ....[225]....
        /*0460*/ 	.word	0xffffffff


	//   ....[226]....
        /*0464*/ 	.word	0xffffffff


	//   ....[227]....
        /*0468*/ 	.word	0xffffffff


	//   ....[228]....
        /*046c*/ 	.word	0xffffffff


	//   ....[229]....
        /*0470*/ 	.word	0x0500002f


	//   ....[230]....
        /*0474*/ 	.word	0x0500002f


	//   ....[231]....
        /*0478*/ 	.word	0x0500002f


	//   ....[232]....
        /*047c*/ 	.word	0x0500002f


	//   ....[233]....
        /*0480*/ 	.word	0x0500002f


	//----- nvinfo : EIATTR_COOP_GROUP_INSTR_OFFSETS
	.align		4
.L_276:
        /*0484*/ 	.byte	0x04, 0x28
        /*0486*/ 	.short	(.L_278 - .L_277)


	//   ....[0]....
.L_277:
        /*0488*/ 	.word	0x00000e40


	//   ....[1]....
        /*048c*/ 	.word	0x00001890


	//   ....[2]....
        /*0490*/ 	.word	0x00002ad0


	//   ....[3]....
        /*0494*/ 	.word	0x00002af0


	//   ....[4]....
        /*0498*/ 	.word	0x00002b10


	//   ....[5]....
        /*049c*/ 	.word	0x00002b30


	//   ....[6]....
        /*04a0*/ 	.word	0x00002b50


	//   ....[7]....
        /*04a4*/ 	.word	0x00003000


	//   ....[8]....
        /*04a8*/ 	.word	0x00003010


	//   ....[9]....
        /*04ac*/ 	.word	0x00003030


	//   ....[10]....
        /*04b0*/ 	.word	0x00003050


	//   ....[11]....
        /*04b4*/ 	.word	0x000030a0


	//   ....[12]....
        /*04b8*/ 	.word	0x000030d0


	//   ....[13]....
        /*04bc*/ 	.word	0x00003120


	//   ....[14]....
        /*04c0*/ 	.word	0x00003160


	//   ....[15]....
        /*04c4*/ 	.word	0x00003250


	//   ....[16]....
        /*04c8*/ 	.word	0x00003280


	//   ....[17]....
        /*04cc*/ 	.word	0x00003290


	//   ....[18]....
        /*04d0*/ 	.word	0x000032b0


	//   ....[19]....
        /*04d4*/ 	.word	0x000032f0


	//   ....[20]....
        /*04d8*/ 	.word	0x00003320


	//   ....[21]....
        /*04dc*/ 	.word	0x00003360


	//   ....[22]....
        /*04e0*/ 	.word	0x00003380


	//   ....[23]....
        /*04e4*/ 	.word	0x000033a0


	//   ....[24]....
        /*04e8*/ 	.word	0x00003490


	//   ....[25]....
        /*04ec*/ 	.word	0x000034c0


	//   ....[26]....
        /*04f0*/ 	.word	0x000034d0


	//   ....[27]....
        /*04f4*/ 	.word	0x000034f0


	//   ....[28]....
        /*04f8*/ 	.word	0x00003530


	//   ....[29]....
        /*04fc*/ 	.word	0x00003560


	//   ....[30]....
        /*0500*/ 	.word	0x000035a0


	//   ....[31]....
        /*0504*/ 	.word	0x000035c0


	//   ....[32]....
        /*0508*/ 	.word	0x000035e0


	//   ....[33]....
        /*050c*/ 	.word	0x000036d0


	//   ....[34]....
        /*0510*/ 	.word	0x00003700


	//   ....[35]....
        /*0514*/ 	.word	0x00003710


	//   ....[36]....
        /*0518*/ 	.word	0x00003730


	//   ....[37]....
        /*051c*/ 	.word	0x00003770


	//   ....[38]....
        /*0520*/ 	.word	0x000037a0


	//   ....[39]....
        /*0524*/ 	.word	0x000037e0


	//   ....[40]....
        /*0528*/ 	.word	0x00003800


	//   ....[41]....
        /*052c*/ 	.word	0x00003820


	//   ....[42]....
        /*0530*/ 	.word	0x00003930


	//   ....[43]....
        /*0534*/ 	.word	0x00003960


	//   ....[44]....
        /*0538*/ 	.word	0x00003970


	//   ....[45]....
        /*053c*/ 	.word	0x00003990


	//   ....[46]....
        /*0540*/ 	.word	0x000039d0


	//   ....[47]....
        /*0544*/ 	.word	0x00003a00


	//   ....[48]....
        /*0548*/ 	.word	0x00003a40


	//   ....[49]....
        /*054c*/ 	.word	0x00003a60


	//   ....[50]....
        /*0550*/ 	.word	0x00003a80


	//   ....[51]....
        /*0554*/ 	.word	0x00003b90


	//   ....[52]....
        /*0558*/ 	.word	0x00003bc0


	//   ....[53]....
        /*055c*/ 	.word	0x00003bd0


	//   ....[54]....
        /*0560*/ 	.word	0x00003bf0


	//   ....[55]....
        /*0564*/ 	.word	0x00003c30


	//   ....[56]....
        /*0568*/ 	.word	0x00003c60


	//   ....[57]....
        /*056c*/ 	.word	0x00003ca0


	//   ....[58]....
        /*0570*/ 	.word	0x00003cc0


	//   ....[59]....
        /*0574*/ 	.word	0x00003ce0


	//   ....[60]....
        /*0578*/ 	.word	0x00003df0


	//   ....[61]....
        /*057c*/ 	.word	0x00003e20


	//   ....[62]....
        /*0580*/ 	.word	0x00003e30


	//   ....[63]....
        /*0584*/ 	.word	0x00003e50


	//   ....[64]....
        /*0588*/ 	.word	0x00003e90


	//   ....[65]....
        /*058c*/ 	.word	0x00003ec0


	//   ....[66]....
        /*0590*/ 	.word	0x00003f00


	//   ....[67]....
        /*0594*/ 	.word	0x00003f20


	//   ....[68]....
        /*0598*/ 	.word	0x00003f40


	//   ....[69]....
        /*059c*/ 	.word	0x00004050


	//   ....[70]....
        /*05a0*/ 	.word	0x00004080


	//   ....[71]....
        /*05a4*/ 	.word	0x00004090


	//   ....[72]....
        /*05a8*/ 	.word	0x000040b0


	//   ....[73]....
        /*05ac*/ 	.word	0x000040f0


	//   ....[74]....
        /*05b0*/ 	.word	0x00004120


	//   ....[75]....
        /*05b4*/ 	.word	0x00004160


	//   ....[76]....
        /*05b8*/ 	.word	0x00004180


	//   ....[77]....
        /*05bc*/ 	.word	0x000041a0


	//   ....[78]....
        /*05c0*/ 	.word	0x000042b0


	//   ....[79]....
        /*05c4*/ 	.word	0x00004300


	//   ....[80]....
        /*05c8*/ 	.word	0x00004310


	//   ....[81]....
        /*05cc*/ 	.word	0x00004330


	//   ....[82]....
        /*05d0*/ 	.word	0x00004370


	//   ....[83]....
        /*05d4*/ 	.word	0x000043a0


	//   ....[84]....
        /*05d8*/ 	.word	0x000043e0


	//   ....[85]....
        /*05dc*/ 	.word	0x00004400


	//   ....[86]....
        /*05e0*/ 	.word	0x00004420


	//   ....[87]....
        /*05e4*/ 	.word	0x00004510


	//   ....[88]....
        /*05e8*/ 	.word	0x00004560


	//   ....[89]....
        /*05ec*/ 	.word	0x00004570


	//   ....[90]....
        /*05f0*/ 	.word	0x000045a0


	//   ....[91]....
        /*05f4*/ 	.word	0x000045c0


	//   ....[92]....
        /*05f8*/ 	.word	0x00004610


	//   ....[93]....
        /*05fc*/ 	.word	0x00004630


	//   ....[94]....
        /*0600*/ 	.word	0x00004670


	//   ....[95]....
        /*0604*/ 	.word	0x00004690


	//   ....[96]....
        /*0608*/ 	.word	0x00004770


	//   ....[97]....
        /*060c*/ 	.word	0x000047c0


	//   ....[98]....
        /*0610*/ 	.word	0x000047d0


	//   ....[99]....
        /*0614*/ 	.word	0x00004820


	//   ....[100]....
        /*0618*/ 	.word	0x00004850


	//   ....[101]....
        /*061c*/ 	.word	0x00004880


	//   ....[102]....
        /*0620*/ 	.word	0x000048b0


	//   ....[103]....
        /*0624*/ 	.word	0x000048e0


	//   ....[104]....
        /*0628*/ 	.word	0x00004910


	//   ....[105]....
        /*062c*/ 	.word	0x000049d0


	//   ....[106]....
        /*0630*/ 	.word	0x00004a20


	//   ....[107]....
        /*0634*/ 	.word	0x00004a30


	//   ....[108]....
        /*0638*/ 	.word	0x00004a80


	//   ....[109]....
        /*063c*/ 	.word	0x00004ab0


	//   ....[110]....
        /*0640*/ 	.word	0x00004ae0


	//   ....[111]....
        /*0644*/ 	.word	0x00004b10


	//   ....[112]....
        /*0648*/ 	.word	0x00004b40


	//   ....[113]....
        /*064c*/ 	.word	0x00004b70


	//   ....[114]....
        /*0650*/ 	.word	0x00004c60


	//   ....[115]....
        /*0654*/ 	.word	0x00004c80


	//   ....[116]....
        /*0658*/ 	.word	0x00004c90


	//   ....[117]....
        /*065c*/ 	.word	0x00004ce0


	//   ....[118]....
        /*0660*/ 	.word	0x00004d10


	//   ....[119]....
        /*0664*/ 	.word	0x00004d40


	//   ....[120]....
        /*0668*/ 	.word	0x00004d70


	//   ....[121]....
        /*066c*/ 	.word	0x00004da0


	//   ....[122]....
        /*0670*/ 	.word	0x00004dd0


	//   ....[123]....
        /*0674*/ 	.word	0x00004ec0


	//   ....[124]....
        /*0678*/ 	.word	0x00004f00


	//   ....[125]....
        /*067c*/ 	.word	0x00004f10


	//   ....[126]....
        /*0680*/ 	.word	0x00004f60


	//   ....[127]....
        /*0684*/ 	.word	0x00004f90


	//   ....[128]....
        /*0688*/ 	.word	0x00004fc0


	//   ....[129]....
        /*068c*/ 	.word	0x00004ff0


	//   ....[130]....
        /*0690*/ 	.word	0x00005020


	//   ....[131]....
        /*0694*/ 	.word	0x00005050


	//   ....[132]....
        /*0698*/ 	.word	0x00005140


	//   ....[133]....
        /*069c*/ 	.word	0x00005170


	//   ....[134]....
        /*06a0*/ 	.word	0x00005180


	//   ....[135]....
        /*06a4*/ 	.word	0x000051d0


	//   ....[136]....
        /*06a8*/ 	.word	0x00005200


	//   ....[137]....
        /*06ac*/ 	.word	0x00005230


	//   ....[138]....
        /*06b0*/ 	.word	0x00005260


	//   ....[139]....
        /*06b4*/ 	.word	0x00005290


	//   ....[140]....
        /*06b8*/ 	.word	0x000052c0


	//   ....[141]....
        /*06bc*/ 	.word	0x000053e0


	//   ....[142]....
        /*06c0*/ 	.word	0x000053f0


	//   ....[143]....
        /*06c4*/ 	.word	0x00005440


	//   ....[144]....
        /*06c8*/ 	.word	0x00005470


	//   ....[145]....
        /*06cc*/ 	.word	0x000054a0


	//   ....[146]....
        /*06d0*/ 	.word	0x000054d0


	//   ....[147]....
        /*06d4*/ 	.word	0x00005500


	//   ....[148]....
        /*06d8*/ 	.word	0x00005530


	//   ....[149]....
        /*06dc*/ 	.word	0x00005560


	//   ....[150]....
        /*06e0*/ 	.word	0x00005600


	//   ....[151]....
        /*06e4*/ 	.word	0x00005620


	//   ....[152]....
        /*06e8*/ 	.word	0x00005630


	//   ....[153]....
        /*06ec*/ 	.word	0x00005680


	//   ....[154]....
        /*06f0*/ 	.word	0x000056b0


	//   ....[155]....
        /*06f4*/ 	.word	0x000056e0


	//   ....[156]....
        /*06f8*/ 	.word	0x00005710


	//   ....[157]....
        /*06fc*/ 	.word	0x00005740


	//   ....[158]....
        /*0700*/ 	.word	0x00005770


	//   ....[159]....
        /*0704*/ 	.word	0x000058a0


	//   ....[160]....
        /*0708*/ 	.word	0x00005d40


	//   ....[161]....
        /*070c*/ 	.word	0x00006070


	//   ....[162]....
        /*0710*/ 	.word	0x00006130


	//   ....[163]....
        /*0714*/ 	.word	0x000061f0


	//   ....[164]....
        /*0718*/ 	.word	0x000062b0


	//   ....[165]....
        /*071c*/ 	.word	0x00006370


	//   ....[166]....
        /*0720*/ 	.word	0x00006430


	//   ....[167]....
        /*0724*/ 	.word	0x000064f0


	//   ....[168]....
        /*0728*/ 	.word	0x000065b0


	//   ....[169]....
        /*072c*/ 	.word	0x00006670


	//   ....[170]....
        /*0730*/ 	.word	0x00006730


	//   ....[171]....
        /*0734*/ 	.word	0x000067f0


	//   ....[172]....
        /*0738*/ 	.word	0x000068b0


	//   ....[173]....
        /*073c*/ 	.word	0x00006970


	//   ....[174]....
        /*0740*/ 	.word	0x00006a30


	//   ....[175]....
        /*0744*/ 	.word	0x00006af0


	//   ....[176]....
        /*0748*/ 	.word	0x00006bb0


	//   ....[177]....
        /*074c*/ 	.word	0x00006c70


	//   ....[178]....
        /*0750*/ 	.word	0x00006e60


	//   ....[179]....
        /*0754*/ 	.word	0x00006f90


	//   ....[180]....
        /*0758*/ 	.word	0x000070c0


	//   ....[181]....
        /*075c*/ 	.word	0x000071f0


	//   ....[182]....
        /*0760*/ 	.word	0x00007320


	//   ....[183]....
        /*0764*/ 	.word	0x00007450


	//   ....[184]....
        /*0768*/ 	.word	0x00007580


	//   ....[185]....
        /*076c*/ 	.word	0x000076b0


	//   ....[186]....
        /*0770*/ 	.word	0x000077e0


	//   ....[187]....
        /*0774*/ 	.word	0x00007910


	//   ....[188]....
        /*0778*/ 	.word	0x00007a40


	//   ....[189]....
        /*077c*/ 	.word	0x00007b60


	//   ....[190]....
        /*0780*/ 	.word	0x00007c70


	//   ....[191]....
        /*0784*/ 	.word	0x00007d80


	//   ....[192]....
        /*0788*/ 	.word	0x00007e90


	//   ....[193]....
        /*078c*/ 	.word	0x00007fa0


	//   ....[194]....
        /*0790*/ 	.word	0x000080b0


	//   ....[195]....
        /*0794*/ 	.word	0x00008eb0


	//   ....[196]....
        /*0798*/ 	.word	0x00008f40


	//   ....[197]....
        /*079c*/ 	.word	0x00008fc0


	//   ....[198]....
        /*07a0*/ 	.word	0x00009050


	//   ....[199]....
        /*07a4*/ 	.word	0x000090d0


	//   ....[200]....
        /*07a8*/ 	.word	0x00009160


	//   ....[201]....
        /*07ac*/ 	.word	0x000091e0


	//   ....[202]....
        /*07b0*/ 	.word	0x00009270


	//   ....[203]....
        /*07b4*/ 	.word	0x000092f0


	//   ....[204]....
        /*07b8*/ 	.word	0x00009380


	//   ....[205]....
        /*07bc*/ 	.word	0x00009400


	//   ....[206]....
        /*07c0*/ 	.word	0x00009490


	//   ....[207]....
        /*07c4*/ 	.word	0x00009510


	//   ....[208]....
        /*07c8*/ 	.word	0x000095a0


	//   ....[209]....
        /*07cc*/ 	.word	0x00009620


	//   ....[210]....
        /*07d0*/ 	.word	0x000096b0


	//   ....[211]....
        /*07d4*/ 	.word	0x00009730


	//   ....[212]....
        /*07d8*/ 	.word	0x00009890


	//   ....[213]....
        /*07dc*/ 	.word	0x00009960


	//   ....[214]....
        /*07e0*/ 	.word	0x00009a10


	//   ....[215]....
        /*07e4*/ 	.word	0x00009ad0


	//   ....[216]....
        /*07e8*/ 	.word	0x00009b80


	//   ....[217]....
        /*07ec*/ 	.word	0x00009c40


	//   ....[218]....
        /*07f0*/ 	.word	0x00009cf0


	//   ....[219]....
        /*07f4*/ 	.word	0x00009db0


	//   ....[220]....
        /*07f8*/ 	.word	0x00009e60


	//   ....[221]....
        /*07fc*/ 	.word	0x00009f20


	//   ....[222]....
        /*0800*/ 	.word	0x00009fd0


	//   ....[223]....
        /*0804*/ 	.word	0x0000a090


	//   ....[224]....
        /*0808*/ 	.word	0x0000a140


	//   ....[225]....
        /*080c*/ 	.word	0x0000a200


	//   ....[226]....
        /*0810*/ 	.word	0x0000a2a0


	//   ....[227]....
        /*0814*/ 	.word	0x0000a360


	//   ....[228]....
        /*0818*/ 	.word	0x0000a400


	//   ....[229]....
        /*081c*/ 	.word	0x0000a470


	//   ....[230]....
        /*0820*/ 	.word	0x0000a4e0


	//   ....[231]....
        /*0824*/ 	.word	0x0000a550


	//   ....[232]....
        /*0828*/ 	.word	0x0000a5c0


	//   ....[233]....
        /*082c*/ 	.word	0x0000a630


	//----- nvinfo : EIATTR_VRC_CTA_INIT_COUNT
	.align		4
.L_278:
        /*0830*/ 	.byte	0x02, 0x4a
	.zero		1
	.zero		1


	//----- nvinfo : EIATTR_EXIT_INSTR_OFFSETS
	.align		4
        /*0834*/ 	.byte	0x04, 0x1c
        /*0836*/ 	.short	(.L_280 - .L_279)


	//   ....[0]....
.L_279:
        /*0838*/ 	.word	0x00002570


	//   ....[1]....
        /*083c*/ 	.word	0x000028d0


	//   ....[2]....
        /*0840*/ 	.word	0x000028f0


	//   ....[3]....
        /*0844*/ 	.word	0x00009740


	//   ....[4]....
        /*0848*/ 	.word	0x0000a410


	//----- nvinfo : EIATTR_MAX_THREADS
	.align		4
.L_280:
        /*084c*/ 	.byte	0x04, 0x05
        /*084e*/ 	.short	(.L_282 - .L_281)
.L_281:
        /*0850*/ 	.word	0x00000180
        /*0854*/ 	.word	0x00000001
        /*0858*/ 	.word	0x00000001


	//----- nvinfo : EIATTR_CRS_STACK_SIZE
	.align		4
.L_282:
        /*085c*/ 	.byte	0x04, 0x1e
        /*085e*/ 	.short	(.L_284 - .L_283)
.L_283:
        /*0860*/ 	.word	0x00000000


	//----- nvinfo : EIATTR_CBANK_PARAM_SIZE
	.align		4
.L_284:
        /*0864*/ 	.byte	0x03, 0x19
        /*0866*/ 	.short	0x004d


	//----- nvinfo : EIATTR_PARAM_CBANK
	.align		4
        /*0868*/ 	.byte	0x04, 0x0a
        /*086a*/ 	.short	(.L_286 - .L_285)
	.align		4
.L_285:
        /*086c*/ 	.word	index@(.nv.constant0._ZN3cub18CUB_300001_SM_10006detail10radix_sort29DeviceRadixSortOnesweepKernelINS1_5radix10policy_hubIiiyE10Policy1000ELNS0_9SortOrderE1EiiyiiNS1_21identity_decomposer_tEEEvPT5_SB_PT3_PKSC_PT1_PKSG_PT2_PKSK_T4_iiT6_)
        /*0870*/ 	.short	0x0380
        /*0872*/ 	.short	0x004d


	//----- nvinfo : EIATTR_SW_WAR
	.align		4
.L_286:
        /*0874*/ 	.byte	0x04, 0x36
        /*0876*/ 	.short	(.L_288 - .L_287)
.L_287:
        /*0878*/ 	.word	0x00000008
.L_288:


//--------------------- .nv.info._ZN3cub18CUB_300001_SM_10006detail10radix_sort30DeviceRadixSortHistogramKernelINS1_5radix10policy_hubIiiyE10Policy1000ELNS0_9SortOrderE1EiyNS1_21identity_decomposer_tEEEvPT2_PKT1_SA_iiT3_ --------------------------
	.section	.nv.info._ZN3cub18CUB_300001_SM_10006detail10radix_sort30DeviceRadixSortHistogramKernelINS1_5radix10policy_hubIiiyE10Policy1000ELNS0_9SortOrderE1EiyNS1_21identity_decomposer_tEEEvPT2_PKT1_SA_iiT3_,"",@"SHT_CUDA_INFO"
	.sectionflags	@""
	.align	4


	//----- nvinfo : EIATTR_CUDA_API_VERSION
	.align		4
        /*0000*/ 	.byte	0x04, 0x37
        /*0002*/ 	.short	(.L_290 - .L_289)
.L_289:
        /*0004*/ 	.word	0x00000082


	//----- nvinfo : EIATTR_KPARAM_INFO
	.align		4
.L_290:
        /*0008*/ 	.byte	0x04, 0x17
        /*000a*/ 	.short	(.L_292 - .L_291)
.L_291:
        /*000c*/ 	.word	0x00000000
        /*0010*/ 	.short	0x0005
        /*0012*/ 	.short	0x0020
        /*0014*/ 	.byte	0x00, 0xf0, 0x05, 0x00


	//----- nvinfo : EIATTR_KPARAM_INFO
	.align		4
.L_292:
        /*0018*/ 	.byte	0x04, 0x17
        /*001a*/ 	.short	(.L_294 - .L_293)
.L_293:
        /*001c*/ 	.word	0x00000000
        /*0020*/ 	.short	0x0004
        /*0022*/ 	.short	0x001c
        /*0024*/ 	.byte	0x00, 0xf0, 0x11, 0x00


	//----- nvinfo : EIATTR_KPARAM_INFO
	.align		4
.L_294:
        /*0028*/ 	.byte	0x04, 0x17
        /*002a*/ 	.short	(.L_296 - .L_295)
.L_295:
        /*002c*/ 	.word	0x00000000
        /*0030*/ 	.short	0x0003
        /*0032*/ 	.short	0x0018
        /*0034*/ 	.byte	0x00, 0xf0, 0x11, 0x00


	//----- nvinfo : EIATTR_KPARAM_INFO
	.align		4
.L_296:
        /*0038*/ 	.byte	0x04, 0x17
        /*003a*/ 	.short	(.L_298 - .L_297)
.L_297:
        /*003c*/ 	.word	0x00000000
        /*0040*/ 	.short	0x0002
        /*0042*/ 	.short	0x0010
        /*0044*/ 	.byte	0x00, 0xf0, 0x21, 0x00


	//----- nvinfo : EIATTR_KPARAM_INFO
	.align		4
.L_298:
        /*0048*/ 	.byte	0x04, 0x17
        /*004a*/ 	.short	(.L_300 - .L_299)
.L_299:
        /*004c*/ 	.word	0x00000000
        /*0050*/ 	.short	0x0001
        /*0052*/ 	.short	0x0008
        /*0054*/ 	.byte	0x00, 0xf5, 0x21, 0x00


	//----- nvinfo : EIATTR_KPARAM_INFO
	.align		4
.L_300:
        /*0058*/ 	.byte	0x04, 0x17
        /*005a*/ 	.short	(.L_302 - .L_301)
.L_301:
        /*005c*/ 	.word	0x00000000
        /*0060*/ 	.short	0x0000
        /*0062*/ 	.short	0x0000
        /*0064*/ 	.byte	0x00, 0xf5, 0x21, 0x00


	//----- nvinfo : EIATTR_SPARSE_MMA_MASK
	.align		4
.L_302:
        /*0068*/ 	.byte	0x03, 0x50
        /*006a*/ 	.short	0x0000


	//----- nvinfo : EIATTR_MAXREG_COUNT
	.align		4
        /*006c*/ 	.byte	0x03, 0x1b
        /*006e*/ 	.short	0x00ff


	//----- nvinfo : EIATTR_NUM_BARRIERS
	.align		4
        /*0070*/ 	.byte	0x02, 0x4c
        /*0072*/ 	.byte	0x01
	.zero		1


	//----- nvinfo : EIATTR_MERCURY_ISA_VERSION
	.align		4
        /*0074*/ 	.byte	0x03, 0x5f
        /*0076*/ 	.short	0x0101


	//----- nvinfo : EIATTR_VRC_CTA_INIT_COUNT
	.align		4
        /*0078*/ 	.byte	0x02, 0x4a
	.zero		1
	.zero		1


	//----- nvinfo : EIATTR_EXIT_INSTR_OFFSETS
	.align		4
        /*007c*/ 	.byte	0x04, 0x1c
        /*007e*/ 	.short	(.L_304 - .L_303)


	//   ....[0]....
.L_303:
        /*0080*/ 	.word	0x00000040


	//   ....[1]....
        /*0084*/ 	.word	0x00002ee0


	//----- nvinfo : EIATTR_MAX_THREADS
	.align		4
.L_304:
        /*0088*/ 	.byte	0x04, 0x05
        /*008a*/ 	.short	(.L_306 - .L_305)
.L_305:
        /*008c*/ 	.word	0x00000080
        /*0090*/ 	.word	0x00000001
        /*0094*/ 	.word	0x00000001


	//----- nvinfo : EIATTR_CRS_STACK_SIZE
	.align		4
.L_306:
        /*0098*/ 	.byte	0x04, 0x1e
        /*009a*/ 	.short	(.L_308 - .L_307)
.L_307:
        /*009c*/ 	.word	0x00000000


	//----- nvinfo : EIATTR_CBANK_PARAM_SIZE
	.align		4
.L_308:
        /*00a0*/ 	.byte	0x03, 0x19
        /*00a2*/ 	.short	0x0021


	//----- nvinfo : EIATTR_PARAM_CBANK
	.align		4
        /*00a4*/ 	.byte	0x04, 0x0a
        /*00a6*/ 	.short	(.L_310 - .L_309)
	.align		4
.L_309:
        /*00a8*/ 	.word	index@(.nv.constant0._ZN3cub18CUB_300001_SM_10006detail10radix_sort30DeviceRadixSortHistogramKernelINS1_5radix10policy_hubIiiyE10Policy1000ELNS0_9SortOrderE1EiyNS1_21identity_decomposer_tEEEvPT2_PKT1_SA_iiT3_)
        /*00ac*/ 	.short	0x0380
        /*00ae*/ 	.short	0x0021


	//----- nvinfo : EIATTR_SW_WAR
	.align		4
.L_310:
        /*00b0*/ 	.byte	0x04, 0x36
        /*00b2*/ 	.short	(.L_312 - .L_311)
.L_311:
        /*00b4*/ 	.word	0x00000008
.L_312:


//--------------------- .nv.info._ZN3cub18CUB_300001_SM_10006detail10radix_sort31DeviceRadixSortSingleTileKernelINS1_5radix10policy_hubIiiyE10Policy1000ELNS0_9SortOrderE1EiiyNS1_21identity_decomposer_tEEEvPKT1_PSA_PKT2_PSE_T3_iiT4_ --------------------------
	.section	.nv.info._ZN3cub18CUB_300001_SM_10006detail10radix_sort31DeviceRadixSortSingleTileKernelINS1_5radix10policy_hubIiiyE10Policy1000ELNS0_9SortOrderE1EiiyNS1_21identity_decomposer_tEEEvPKT1_PSA_PKT2_PSE_T3_iiT4_,"",@"SHT_CUDA_INFO"
	.sectionflags	@""
	.align	4


	//----- nvinfo : EIATTR_CUDA_API_VERSION
	.align		4
        /*0000*/ 	.byte	0x04, 0x37
        /*0002*/ 	.short	(.L_314 - .L_313)
.L_313:
        /*0004*/ 	.word	0x00000082


	//----- nvinfo : EIATTR_KPARAM_INFO
	.align		4
.L_314:
        /*0008*/ 	.byte	0x04, 0x17
        /*000a*/ 	.short	(.L_316 - .L_315)
.L_315:
        /*000c*/ 	.word	0x00000000
        /*0010*/ 	.short	0x0007
        /*0012*/ 	.short	0x0030
        /*0014*/ 	.byte	0x00, 0xf0, 0x05, 0x00


	//----- nvinfo : EIATTR_KPARAM_INFO
	.align		4
.L_316:
        /*0018*/ 	.byte	0x04, 0x17
        /*001a*/ 	.short	(.L_318 - .L_317)
.L_317:
        /*001c*/ 	.word	0x00000000
        /*0020*/ 	.short	0x0006
        /*0022*/ 	.short	0x002c
        /*0024*/ 	.byte	0x00, 0xf0, 0x11, 0x00


	//----- nvinfo : EIATTR_KPARAM_INFO
	.align		4
.L_318:
        /*0028*/ 	.byte	0x04, 0x17
        /*002a*/ 	.short	(.L_320 - .L_319)
.L_319:
        /*002c*/ 	.word	0x00000000
        /*0030*/ 	.short	0x0005
        /*0032*/ 	.short	0x0028
        /*0034*/ 	.byte	0x00, 0xf0, 0x11, 0x00


	//----- nvinfo : EIATTR_KPARAM_INFO
	.align		4
.L_320:
        /*0038*/ 	.byte	0x04, 0x17
        /*003a*/ 	.short	(.L_322 - .L_321)
.L_321:
        /*003c*/ 	.word	0x00000000
        /*0040*/ 	.short	0x0004
        /*0042*/ 	.short	0x0020
        /*0044*/ 	.byte	0x00, 0xf0, 0x21, 0x00


	//----- nvinfo : EIATTR_KPARAM_INFO
	.align		4
.L_322:
        /*0048*/ 	.byte	0x04, 0x17
        /*004a*/ 	.short	(.L_324 - .L_323)
.L_323:
        /*004c*/ 	.word	0x00000000
        /*0050*/ 	.short	0x0003
        /*0052*/ 	.short	0x0018
        /*0054*/ 	.byte	0x00, 0xf5, 0x21, 0x00


	//----- nvinfo : EIATTR_KPARAM_INFO
	.align		4
.L_324:
        /*0058*/ 	.byte	0x04, 0x17
        /*005a*/ 	.short	(.L_326 - .L_325)
.L_325:
        /*005c*/ 	.word	0x00000000
        /*0060*/ 	.short	0x0002
        /*0062*/ 	.short	0x0010
        /*0064*/ 	.byte	0x00, 0xf5, 0x21, 0x00


	//----- nvinfo : EIATTR_KPARAM_INFO
	.align		4
.L_326:
        /*0068*/ 	.byte	0x04, 0x17
        /*006a*/ 	.short	(.L_328 - .L_327)
.L_327:
        /*006c*/ 	.word	0x00000000
        /*0070*/ 	.short	0x0001
        /*0072*/ 	.short	0x0008
        /*0074*/ 	.byte	0x00, 0xf5, 0x21, 0x00


	//----- nvinfo : EIATTR_KPARAM_INFO
	.align		4
.L_328:
        /*0078*/ 	.byte	0x04, 0x17
        /*007a*/ 	.short	(.L_330 - .L_329)
.L_329:
        /*007c*/ 	.word	0x00000000
        /*0080*/ 	.short	0x0000
        /*0082*/ 	.short	0x0000
        /*0084*/ 	.byte	0x00, 0xf5, 0x21, 0x00


	//----- nvinfo : EIATTR_SPARSE_MMA_MASK
	.align		4
.L_330:
        /*0088*/ 	.byte	0x03, 0x50
        /*008a*/ 	.short	0x0000


	//----- nvinfo : EIATTR_MAXREG_COUNT
	.align		4
        /*008c*/ 	.byte	0x03, 0x1b
        /*008e*/ 	.short	0x00ff


	//----- nvinfo : EIATTR_NUM_BARRIERS
	.align		4
        /*0090*/ 	.byte	0x02, 0x4c
        /*0092*/ 	.byte	0x01
	.zero		1


	//----- nvinfo : EIATTR_MERCURY_ISA_VERSION
	.align		4
        /*0094*/ 	.byte	0x03, 0x5f
        /*0096*/ 	.short	0x0101


	//----- nvinfo : EIATTR_COOP_GROUP_MASK_REGIDS
	.align		4
        /*0098*/ 	.byte	0x04, 0x29
        /*009a*/ 	.short	(.L_332 - .L_331)


	//   ....[0]....
.L_331:
        /*009c*/ 	.word	0xffffffff


	//   ....[1]....
        /*00a0*/ 	.word	0xffffffff


	//   ....[2]....
        /*00a4*/ 	.word	0xffffffff


	//   ....[3]....
        /*00a8*/ 	.word	0xffffffff


	//   ....[4]....
        /*00ac*/ 	.word	0xffffffff


	//----- nvinfo : EIATTR_COOP_GROUP_INSTR_OFFSETS
	.align		4
.L_332:
        /*00b0*/ 	.byte	0x04, 0x28
        /*00b2*/ 	.short	(.L_334 - .L_333)


	//   ....[0]....
.L_333:
        /*00b4*/ 	.word	0x00001de0


	//   ....[1]....
        /*00b8*/ 	.word	0x00001e00


	//   ....[2]....
        /*00bc*/ 	.word	0x00001e20


	//   ....[3]....
        /*00c0*/ 	.word	0x00001e40


	//   ....[4]....
        /*00c4*/ 	.word	0x00001e60


	//----- nvinfo : EIATTR_VRC_CTA_INIT_COUNT
	.align		4
.L_334:
        /*00c8*/ 	.byte	0x02, 0x4a
	.zero		1
	.zero		1


	//----- nvinfo : EIATTR_EXIT_INSTR_OFFSETS
	.align		4
        /*00cc*/ 	.byte	0x04, 0x1c
        /*00ce*/ 	.short	(.L_336 - .L_335)


	//   ....[0]....
.L_335:
        /*00d0*/ 	.word	0x00003bb0


	//   ....[1]....
        /*00d4*/ 	.word	0x00003c00


	//----- nvinfo : EIATTR_MAX_THREADS
	.align		4
.L_336:
        /*00d8*/ 	.byte	0x04, 0x05
        /*00da*/ 	.short	(.L_338 - .L_337)
.L_337:
        /*00dc*/ 	.word	0x00000100
        /*00e0*/ 	.word	0x00000001
        /*00e4*/ 	.word	0x00000001


	//----- nvinfo : EIATTR_CBANK_PARAM_SIZE
	.align		4
.L_338:
        /*00e8*/ 	.byte	0x03, 0x19
        /*00ea*/ 	.short	0x0031


	//----- nvinfo : EIATTR_PARAM_CBANK
	.align		4
        /*00ec*/ 	.byte	0x04, 0x0a
        /*00ee*/ 	.short	(.L_340 - .L_339)
	.align		4
.L_339:
        /*00f0*/ 	.word	index@(.nv.constant0._ZN3cub18CUB_300001_SM_10006detail10radix_sort31DeviceRadixSortSingleTileKernelINS1_5radix10policy_hubIiiyE10Policy1000ELNS0_9SortOrderE1EiiyNS1_21identity_decomposer_tEEEvPKT1_PSA_PKT2_PSE_T3_iiT4_)
        /*00f4*/ 	.short	0x0380
        /*00f6*/ 	.short	0x0031


	//----- nvinfo : EIATTR_SW_WAR
	.align		4
.L_340:
        /*00f8*/ 	.byte	0x04, 0x36
        /*00fa*/ 	.short	(.L_342 - .L_341)
.L_341:
        /*00fc*/ 	.word	0x00000008
.L_342:


//--------------------- .nv.info._ZN3cub18CUB_300001_SM_10006detail10radix_sort29DeviceRadixSortOnesweepKernelINS1_5radix10policy_hubIiiyE10Policy1000ELNS0_9SortOrderE0EiiyiiNS1_21identity_decomposer_tEEEvPT5_SB_PT3_PKSC_PT1_PKSG_PT2_PKSK_T4_iiT6_ --------------------------
	.section	.nv.info._ZN3cub18CUB_300001_SM_10006detail10radix_sort29DeviceRadixSortOnesweepKernelINS1_5radix10policy_hubIiiyE10Policy1000ELNS0_9SortOrderE0EiiyiiNS1_21identity_decomposer_tEEEvPT5_SB_PT3_PKSC_PT1_PKSG_PT2_PKSK_T4_iiT6_,"",@"SHT_CUDA_INFO"
	.sectionflags	@""
	.align	4


	//----- nvinfo : EIATTR_CUDA_API_VERSION
	.align		4
        /*0000*/ 	.byte	0x04, 0x37
        /*0002*/ 	.short	(.L_344 - .L_343)
.L_343:
        /*0004*/ 	.word	0x00000082


	//----- nvinfo : EIATTR_KPARAM_INFO
	.align		4
.L_344:
        /*0008*/ 	.byte	0x04, 0x17
        /*000a*/ 	.short	(.L_346 - .L_345)
.L_345:
        /*000c*/ 	.word	0x00000000
        /*0010*/ 	.short	0x000b
        /*0012*/ 	.short	0x004c
        /*0014*/ 	.byte	0x00, 0xf0, 0x05, 0x00


	//----- nvinfo : EIATTR_KPARAM_INFO
	.align		4
.L_346:
        /*0018*/ 	.byte	0x04, 0x17
        /*001a*/ 	.short	(.L_348 - .L_347)
.L_347:
        /*001c*/ 	.word	0x00000000
        /*0020*/ 	.short	0x000a
        /*0022*/ 	.short	0x0048
        /*0024*/ 	.byte	0x00, 0xf0, 0x11, 0x00


	//----- nvinfo : EIATTR_KPARAM_INFO
	.align		4
.L_348:
        /*0028*/ 	.byte	0x04, 0x17
        /*002a*/ 	.short	(.L_350 - .L_349)
.L_349:
        /*002c*/ 	.word	0x00000000
        /*0030*/ 	.short	0x0009
        /*0032*/ 	.short	0x0044
        /*0034*/ 	.byte	0x00, 0xf0, 0x11, 0x00


	//----- nvinfo : EIATTR_KPARAM_INFO
	.align		4
.L_350:
        /*0038*/ 	.byte	0x04, 0x17
        /*003a*/ 	.short	(.L_352 - .L_351)
.L_351:
        /*003c*/ 	.word	0x00000000
        /*0040*/ 	.short	0x0008
        /*0042*/ 	.short	0x0040
        /*0044*/ 	.byte	0x00, 0xf0, 0x11, 0x00


	//----- nvinfo : EIATTR_KPARAM_INFO
	.align		4
.L_352:
        /*0048*/ 	.byte	0x04, 0x17
        /*004a*/ 	.short	(.L_354 - .L_353)
.L_353:
        /*004c*/ 	.word	0x00000000
        /*0050*/ 	.short	0x0007
        /*0052*/ 	.short	0x0038
        /*0054*/ 	.byte	0x00, 0xf5, 0x21, 0x00


	//----- nvinfo : EIATTR_KPARAM_INFO
	.align		4
.L_354:
        /*0058*/ 	.byte	0x04, 0x17
        /*005a*/ 	.short	(.L_356 - .L_355)
.L_355:
        /*005c*/ 	.word	0x00000000
        /*0060*/ 	.short	0x0006
        /*0062*/ 	.short	0x0030
        /*0064*/ 	.byte	0x00, 0xf5, 0x21, 0x00


	//----- nvinfo : EIATTR_KPARAM_INFO
	.align		4
.L_356:
        /*0068*/ 	.byte	0x04, 0x17
        /*006a*/ 	.short	(.L_358 - .L_357)
.L_357:
        /*006c*/ 	.word	0x00000000
        /*0070*/ 	.short	0x0005
        /*0072*/ 	.short	0x0028
        /*0074*/ 	.byte	0x00, 0xf5, 0x21, 0x00


	//----- nvinfo : EIATTR_KPARAM_INFO
	.align		4
.L_358:
        /*0078*/ 	.byte	0x04, 0x17
        /*007a*/ 	.short	(.L_360 - .L_359)
.L_359:
        /*007c*/ 	.word	0x00000000
        /*0080*/ 	.short	0x0004
        /*0082*/ 	.short	0x0020
        /*0084*/ 	.byte	0x00, 0xf5, 0x21, 0x00


	//----- nvinfo : EIATTR_KPARAM_INFO
	.align		4
.L_360:
        /*0088*/ 	.byte	0x04, 0x17
        /*008a*/ 	.short	(.L_362 - .L_361)
.L_361:
        /*008c*/ 	.word	0x00000000
        /*0090*/ 	.short	0x0003
        /*0092*/ 	.short	0x0018
        /*0094*/ 	.byte	0x00, 0xf5, 0x21, 0x00


	//----- nvinfo : EIATTR_KPARAM_INFO
	.align		4
.L_362:
        /*0098*/ 	.byte	0x04, 0x17
        /*009a*/ 	.short	(.L_364 - .L_363)
.L_363:
        /*009c*/ 	.word	0x00000000
        /*00a0*/ 	.short	0x0002
        /*00a2*/ 	.short	0x0010
        /*00a4*/ 	.byte	0x00, 0xf5, 0x21, 0x00


	//----- nvinfo : EIATTR_KPARAM_INFO
	.align		4
.L_364:
        /*00a8*/ 	.byte	0x04, 0x17
        /*00aa*/ 	.short	(.L_366 - .L_365)
.L_365:
        /*00ac*/ 	.word	0x00000000
        /*00b0*/ 	.short	0x0001
        /*00b2*/ 	.short	0x0008
        /*00b4*/ 	.byte	0x00, 0xf5, 0x21, 0x00


	//----- nvinfo : EIATTR_KPARAM_INFO
	.align		4
.L_366:
        /*00b8*/ 	.byte	0x04, 0x17
        /*00ba*/ 	.short	(.L_368 - .L_367)
.L_367:
        /*00bc*/ 	.word	0x00000000
        /*00c0*/ 	.short	0x0000
        /*00c2*/ 	.short	0x0000
        /*00c4*/ 	.byte	0x00, 0xf5, 0x21, 0x00


	//----- nvinfo : EIATTR_SPARSE_MMA_MASK
	.align		4
.L_368:
        /*00c8*/ 	.byte	0x03, 0x50
        /*00ca*/ 	.short	0x0000


	//----- nvinfo : EIATTR_MAXREG_COUNT
	.align		4
        /*00cc*/ 	.byte	0x03, 0x1b
        /*00ce*/ 	.short	0x00a8


	//----- nvinfo : EIATTR_NUM_BARRIERS
	.align		4
        /*00d0*/ 	.byte	0x02, 0x4c
        /*00d2*/ 	.byte	0x01
	.zero		1


	//----- nvinfo : EIATTR_MERCURY_ISA_VERSION
	.align		4
        /*00d4*/ 	.byte	0x03, 0x5f
        /*00d6*/ 	.short	0x0101


	//----- nvinfo : EIATTR_COOP_GROUP_MASK_REGIDS
	.align		4
        /*00d8*/ 	.byte	0x04, 0x29
        /*00da*/ 	.short	(.L_370 - .L_369)


	//   ....[0]....
.L_369:
        /*00dc*/ 	.word	0xffffffff


	//   ....[1]....
        /*00e0*/ 	.word	0x05000006


	//   ....[2]....
        /*00e4*/ 	.word	0xffffffff


	//   ....[3]....
        /*00e8*/ 	.word	0xffffffff


	//   ....[4]....
        /*00ec*/ 	.word	0xffffffff


	//   ....[5]....
        /*00f0*/ 	.word	0xffffffff


	//   ....[6]....
        /*00f4*/ 	.word	0xffffffff


	//   ....[7]....
        /*00f8*/ 	.word	0xffffffff


	//   ....[8]....
        /*00fc*/ 	.word	0xffffffff


	//   ....[9]....
        /*0100*/ 	.word	0xffffffff


	//   ....[10]....
        /*0104*/ 	.word	0xffffffff


	//   ....[11]....
        /*0108*/ 	.word	0xffffffff


	//   ....[12]....
        /*010c*/ 	.word	0xffffffff


	//   ....[13]....
        /*0110*/ 	.word	0xffffffff


	//   ....[14]....
        /*0114*/ 	.word	0xffffffff


	//   ....[15]....
        /*0118*/ 	.word	0xffffffff


	//   ....[16]....
        /*011c*/ 	.word	0xffffffff


	//   ....[17]....
        /*0120*/ 	.word	0xffffffff


	//   ....[18]....
        /*0124*/ 	.word	0xffffffff


	//   ....[19]....
        /*0128*/ 	.word	0xffffffff


	//   ....[20]....
        /*012c*/ 	.word	0xffffffff


	//   ....[21]....
        /*0130*/ 	.word	0xffffffff


	//   ....[22]....
        /*0134*/ 	.word	0xffffffff


	//   ....[23]....
        /*0138*/ 	.word	0xffffffff


	//   ....[24]....
        /*013c*/ 	.word	0xffffffff


	//   ....[25]....
        /*0140*/ 	.word	0xffffffff


	//   ....[26]....
        /*0144*/ 	.word	0xffffffff


	//   ....[27]....
        /*0148*/ 	.word	0xffffffff


	//   ....[28]....
        /*014c*/ 	.word	0xffffffff


	//   ....[29]....
        /*0150*/ 	.word	0xffffffff


	//   ....[30]....
        /*0154*/ 	.word	0xffffffff


	//   ....[31]....
        /*0158*/ 	.word	0xffffffff


	//   ....[32]....
        /*015c*/ 	.word	0xffffffff


	//   ....[33]....
        /*0160*/ 	.word	0xffffffff


	//   ....[34]....
        /*0164*/ 	.word	0xffffffff


	//   ....[35]....
        /*0168*/ 	.word	0xffffffff


	//   ....[36]....
        /*016c*/ 	.word	0xffffffff


	//   ....[37]....
        /*0170*/ 	.word	0xffffffff


	//   ....[38]....
        /*0174*/ 	.word	0xffffffff


	//   ....[39]....
        /*0178*/ 	.word	0xffffffff


	//   ....[40]....
        /*017c*/ 	.word	0xffffffff


	//   ....[41]....
        /*0180*/ 	.word	0xffffffff


	//   ....[42]....
        /*0184*/ 	.word	0xffffffff


	//   ....[43]....
        /*0188*/ 	.word	0xffffffff


	//   ....[44]....
        /*018c*/ 	.word	0xffffffff


	//   ....[45]....
        /*0190*/ 	.word	0xffffffff


	//   ....[46]....
        /*0194*/ 	.word	0xffffffff


	//   ....[47]....
        /*0198*/ 	.word	0xffffffff


	//   ....[48]....
        /*019c*/ 	.word	0xffffffff


	//   ....[49]....
        /*01a0*/ 	.word	0xffffffff


	//   ....[50]....
        /*01a4*/ 	.word	0xffffffff


	//   ....[51]....
        /*01a8*/ 	.word	0xffffffff


	//   ....[52]....
        /*01ac*/ 	.word	0xffffffff


	//   ....[53]....
        /*01b0*/ 	.word	0xffffffff


	//   ....[54]....
        /*01b4*/ 	.word	0xffffffff


	//   ....[55]....
        /*01b8*/ 	.word	0xffffffff


	//   ....[56]....
        /*01bc*/ 	.word	0xffffffff


	//   ....[57]....
        /*01c0*/ 	.word	0xffffffff


	//   ....[58]....
        /*01c4*/ 	.word	0xffffffff


	//   ....[59]....
        /*01c8*/ 	.word	0xffffffff


	//   ....[60]....
        /*01cc*/ 	.word	0xffffffff


	//   ....[61]....
        /*01d0*/ 	.word	0xffffffff


	//   ....[62]....
        /*01d4*/ 	.word	0xffffffff


	//   ....[63]....
        /*01d8*/ 	.word	0xffffffff


	//   ....[64]....
        /*01dc*/ 	.word	0xffffffff


	//   ....[65]....
        /*01e0*/ 	.word	0xffffffff


	//   ....[66]....
        /*01e4*/ 	.word	0xffffffff


	//   ....[67]....
        /*01e8*/ 	.word	0xffffffff


	//   ....[68]....
        /*01ec*/ 	.word	0xffffffff


	//   ....[69]....
        /*01f0*/ 	.word	0xffffffff


	//   ....[70]....
        /*01f4*/ 	.word	0xffffffff


	//   ....[71]....
        /*01f8*/ 	.word	0xffffffff


	//   ....[72]....
        /*01fc*/ 	.word	0xffffffff


	//   ....[73]....
        /*0200*/ 	.word	0xffffffff


	//   ....[74]....
        /*0204*/ 	.word	0xffffffff


	//   ....[75]....
        /*0208*/ 	.word	0xffffffff


	//   ....[76]....
        /*020c*/ 	.word	0xffffffff


	//   ....[77]....
        /*0210*/ 	.word	0xffffffff


	//   ....[78]....
        /*0214*/ 	.word	0xffffffff


	//   ....[79]....
        /*0218*/ 	.word	0xffffffff


	//   ....[80]....
        /*021c*/ 	.word	0xffffffff


	//   ....[81]....
        /*0220*/ 	.word	0xffffffff


	//   ....[82]....
        /*0224*/ 	.word	0xffffffff


	//   ....[83]....
        /*0228*/ 	.word	0xffffffff


	//   ....[84]....
        /*022c*/ 	.word	0xffffffff


	//   ....[85]....
        /*0230*/ 	.word	0xffffffff


	//   ....[86]....
        /*0234*/ 	.word	0xffffffff


	//   ....[87]....
        /*0238*/ 	.word	0xffffffff


	//   ....[88]....
        /*023c*/ 	.word	0xffffffff


	//   ....[89]....
        /*0240*/ 	.word	0xffffffff


	//   ....[90]....
        /*0244*/ 	.word	0xffffffff


	//   ....[91]....
        /*0248*/ 	.word	0xffffffff


	//   ....[92]....
        /*024c*/ 	.word	0xffffffff


	//   ....[93]....
        /*0250*/ 	.word	0xffffffff


	//   ....[94]....
        /*0254*/ 	.word	0xffffffff


	//   ....[95]....
        /*0258*/ 	.word	0xffffffff


	//   ....[96]....
        /*025c*/ 	.word	0xffffffff


	//   ....[97]....
        /*0260*/ 	.word	0xffffffff


	//   ....[98]....
        /*0264*/ 	.word	0xffffffff


	//   ....[99]....
        /*0268*/ 	.word	0xffffffff


	//   ....[100]....
        /*026c*/ 	.word	0xffffffff


	//   ....[101]....
        /*0270*/ 	.word	0xffffffff


	//   ....[102]....
        /*0274*/ 	.word	0xffffffff


	//   ....[103]....
        /*0278*/ 	.word	0xffffffff


	//   ....[104]....
        /*027c*/ 	.word	0xffffffff


	//   ....[105]....
        /*0280*/ 	.word	0xffffffff


	//   ....[106]....
        /*0284*/ 	.word	0xffffffff


	//   ....[107]....
        /*0288*/ 	.word	0xffffffff


	//   ....[108]....
        /*028c*/ 	.word	0xffffffff


	//   ....[109]....
        /*0290*/ 	.word	0xffffffff


	//   ....[110]....
        /*0294*/ 	.word	0xffffffff


	//   ....[111]....
        /*0298*/ 	.word	0xffffffff


	//   ....[112]....
        /*029c*/ 	.word	0xffffffff


	//   ....[113]....
        /*02a0*/ 	.word	0xffffffff


	//   ....[114]....
        /*02a4*/ 	.word	0xffffffff


	//   ....[115]....
        /*02a8*/ 	.word	0xffffffff


	//   ....[116]....
        /*02ac*/ 	.word	0xffffffff


	//   ....[117]....
        /*02b0*/ 	.word	0xffffffff


	//   ....[118]....
        /*02b4*/ 	.word	0xffffffff


	//   ....[119]....
        /*02b8*/ 	.word	0xffffffff


	//   ....[120]....
        /*02bc*/ 	.word	0xffffffff


	//   ....[121]....
        /*02c0*/ 	.word	0xffffffff


	//   ....[122]....
        /*02c4*/ 	.word	0xffffffff


	//   ....[123]....
        /*02c8*/ 	.word	0xffffffff


	//   ....[124]....
        /*02cc*/ 	.word	0xffffffff


	//   ....[125]....
        /*02d0*/ 	.word	0xffffffff


	//   ....[126]....
        /*02d4*/ 	.word	0xffffffff


	//   ....[127]....
        /*02d8*/ 	.word	0xffffffff


	//   ....[128]....
        /*02dc*/ 	.word	0xffffffff


	//   ....[129]....
        /*02e0*/ 	.word	0xffffffff


	//   ....[130]....
        /*02e4*/ 	.word	0xffffffff


	//   ....[131]....
        /*02e8*/ 	.word	0xffffffff


	//   ....[132]....
        /*02ec*/ 	.word	0xffffffff


	//   ....[133]....
        /*02f0*/ 	.word	0xffffffff


	//   ....[134]....
        /*02f4*/ 	.word	0xffffffff


	//   ....[135]....
        /*02f8*/ 	.word	0xffffffff


	//   ....[136]....
        /*02fc*/ 	.word	0xffffffff


	//   ....[137]....
        /*0300*/ 	.word	0xffffffff


	//   ....[138]....
        /*0304*/ 	.word	0xffffffff


	//   ....[139]....
        /*0308*/ 	.word	0xffffffff


	//   ....[140]....
        /*030c*/ 	.word	0xffffffff


	//   ....[141]....
        /*0310*/ 	.word	0xffffffff


	//   ....[142]....
        /*0314*/ 	.word	0xffffffff


	//   ....[143]....
        /*0318*/ 	.word	0xffffffff


	//   ....[144]....
        /*031c*/ 	.word	0xffffffff


	//   ....[145]....
        /*0320*/ 	.word	0xffffffff


	//   ....[146]....
        /*0324*/ 	.word	0xffffffff


	//   ....[147]....
        /*0328*/ 	.word	0xffffffff


	//   ....[148]....
        /*032c*/ 	.word	0xffffffff


	//   ....[149]....
        /*0330*/ 	.word	0xffffffff


	//   ....[150]....
        /*0334*/ 	.word	0xffffffff


	//   ....[151]....
        /*0338*/ 	.word	0xffffffff


	//   ....[152]....
        /*033c*/ 	.word	0xffffffff


	//   ....[153]....
        /*0340*/ 	.word	0xffffffff


	//   ....[154]....
        /*0344*/ 	.word	0xffffffff


	//   ....[155]....
        /*0348*/ 	.word	0xffffffff


	//   ....[156]....
        /*034c*/ 	.word	0xffffffff


	//   ....[157]....
        /*0350*/ 	.word	0xffffffff


	//   ....[158]....
        /*0354*/ 	.word	0xffffffff


	//   ....[159]....
        /*0358*/ 	.word	0xffffffff


	//   ....[160]....
        /*035c*/ 	.word	0x05000006


	//   ....[161]....
        /*0360*/ 	.word	0xffffffff


	//   ....[162]....
        /*0364*/ 	.word	0xffffffff


	//   ....[163]....
        /*0368*/ 	.word	0xffffffff


	//   ....[164]....
        /*036c*/ 	.word	0xffffffff


	//   ....[165]....
        /*0370*/ 	.word	0xffffffff


	//   ....[166]....
        /*0374*/ 	.word	0xffffffff


	//   ....[167]....
        /*0378*/ 	.word	0xffffffff


	//   ....[168]....
        /*037c*/ 	.word	0xffffffff


	//   ....[169]....
        /*0380*/ 	.word	0xffffffff


	//   ....[170]....
        /*0384*/ 	.word	0xffffffff


	//   ....[171]....
        /*0388*/ 	.word	0xffffffff


	//   ....[172]....
        /*038c*/ 	.word	0xffffffff


	//   ....[173]....
        /*0390*/ 	.word	0xffffffff


	//   ....[174]....
        /*0394*/ 	.word	0xffffffff


	//   ....[175]....
        /*0398*/ 	.word	0xffffffff


	//   ....[176]....
        /*039c*/ 	.word	0xffffffff


	//   ....[177]....
        /*03a0*/ 	.word	0xffffffff


	//   ....[178]....
        /*03a4*/ 	.word	0xffffffff


	//   ....[179]....
        /*03a8*/ 	.word	0xffffffff


	//   ....[180]....
        /*03ac*/ 	.word	0xffffffff


	//   ....[181]....
        /*03b0*/ 	.word	0xffffffff


	//   ....[182]....
        /*03b4*/ 	.word	0xffffffff


	//   ....[183]....
        /*03b8*/ 	.word	0xffffffff


	//   ....[184]....
        /*03bc*/ 	.word	0xffffffff


	//   ....[185]....
        /*03c0*/ 	.word	0xffffffff


	//   ....[186]....
        /*03c4*/ 	.word	0xffffffff


	//   ....[187]....
        /*03c8*/ 	.word	0xffffffff


	//   ....[188]....
        /*03cc*/ 	.word	0xffffffff


	//   ....[189]....
        /*03d0*/ 	.word	0xffffffff


	//   ....[190]....
        /*03d4*/ 	.word	0xffffffff


	//   ....[191]....
        /*03d8*/ 	.word	0xffffffff


	//   ....[192]....
        /*03dc*/ 	.word	0xffffffff


	//   ....[193]....
        /*03e0*/ 	.word	0xffffffff


	//   ....[194]....
        /*03e4*/ 	.word	0xffffffff


	//   ....[195]....
        /*03e8*/ 	.word	0xffffffff


	//   ....[196]....
        /*03ec*/ 	.word	0xffffffff


	//   ....[197]....
        /*03f0*/ 	.word	0xffffffff


	//   ....[198]....
        /*03f4*/ 	.word	0xffffffff


	//   ....[199]....
        /*03f8*/ 	.word	0xffffffff


	//   ....[200]....
        /*03fc*/ 	.word	0xffffffff


	//   ....[201]....
        /*0400*/ 	.word	0xffffffff


	//   ....[202]....
        /*0404*/ 	.word	0xffffffff


	//   ....[203]....
        /*0408*/ 	.word	0xffffffff


	//   ....[204]....
        /*040c*/ 	.word	0xffffffff


	//   ....[205]....
        /*0410*/ 	.word	0xffffffff


	//   ....[206]....
        /*0414*/ 	.word	0xffffffff


	//   ....[207]....
        /*0418*/ 	.word	0xffffffff


	//   ....[208]....
        /*041c*/ 	.word	0xffffffff


	//   ....[209]....
        /*0420*/ 	.word	0xffffffff


	//   ....[210]....
        /*0424*/ 	.word	0xffffffff


	//   ....[211]....
        /*0428*/ 	.word	0xffffffff


	//   ....[212]....
        /*042c*/ 	.word	0xffffffff


	//   ....[213]....
        /*0430*/ 	.word	0xffffffff


	//   ....[214]....
        /*0434*/ 	.word	0xffffffff


	//   ....[215]....
        /*0438*/ 	.word	0xffffffff


	//   ....[216]....
        /*043c*/ 	.word	0xffffffff


	//   ....[217]....
        /*0440*/ 	.word	0xffffffff


	//   ....[218]....
        /*0444*/ 	.word	0xffffffff


	//   ....[219]....
        /*0448*/ 	.word	0xffffffff


	//   ....[220]....
        /*044c*/ 	.word	0xffffffff


	//   ....[221]....
        /*0450*/ 	.word	0xffffffff


	//   ....[222]....
        /*0454*/ 	.word	0xffffffff


	//   ....[223]....
        /*0458*/ 	.word	0xffffffff


	//   ....[224]....
        /*045c*/ 	.word	0xffffffff


	//   ....[225]....
        /*0460*/ 	.word	0xffffffff


	//   ....[226]....
        /*0464*/ 	.word	0xffffffff


	//   ....[227]....
        /*0468*/ 	.word	0xffffffff


	//   ....[228]....
        /*046c*/ 	.word	0xffffffff


	//   ....[229]....
        /*0470*/ 	.word	0x0500002f


	//   ....[230]....
        /*0474*/ 	.word	0x0500002f


	//   ....[231]....
        /*0478*/ 	.word	0x0500002f


	//   ....[232]....
        /*047c*/ 	.word	0x0500002f


	//   ....[233]....
        /*0480*/ 	.word	0x0500002f


	//----- nvinfo : EIATTR_COOP_GROUP_INSTR_OFFSETS
	.align		4
.L_370:
        /*0484*/ 	.byte	0x04, 0x28
        /*0486*/ 	.short	(.L_372 - .L_371)


	//   ....[0]....
.L_371:
        /*0488*/ 	.word	0x00000e40


	//   ....[1]....
        /*048c*/ 	.word	0x00001890


	//   ....[2]....
        /*0490*/ 	.word	0x00002ad0


	//   ....[3]....
        /*0494*/ 	.word	0x00002af0


	//   ....[4]....
        /*0498*/ 	.word	0x00002b10


	//   ....[5]....
        /*049c*/ 	.word	0x00002b30


	//   ....[6]....
        /*04a0*/ 	.word	0x00002b50


	//   ....[7]....
        /*04a4*/ 	.word	0x00003000


	//   ....[8]....
        /*04a8*/ 	.word	0x00003010


	//   ....[9]....
        /*04ac*/ 	.word	0x00003030


	//   ....[10]....
        /*04b0*/ 	.word	0x00003050


	//   ....[11]....
        /*04b4*/ 	.word	0x000030a0


	//   ....[12]....
        /*04b8*/ 	.word	0x000030d0


	//   ....[13]....
        /*04bc*/ 	.word	0x00003120


	//   ....[14]....
        /*04c0*/ 	.word	0x00003160


	//   ....[15]....
        /*04c4*/ 	.word	0x00003250


	//   ....[16]....
        /*04c8*/ 	.word	0x00003280


	//   ....[17]....
        /*04cc*/ 	.word	0x00003290


	//   ....[18]....
        /*04d0*/ 	.word	0x000032b0


	//   ....[19]....
        /*04d4*/ 	.word	0x000032f0


	//   ....[20]....
        /*04d8*/ 	.word	0x00003320


	//   ....[21]....
        /*04dc*/ 	.word	0x00003360


	//   ....[22]....
        /*04e0*/ 	.word	0x00003380


	//   ....[23]....
        /*04e4*/ 	.word	0x000033a0


	//   ....[24]....
        /*04e8*/ 	.word	0x00003490


	//   ....[25]....
        /*04ec*/ 	.word	0x000034c0


	//   ....[26]....
        /*04f0*/ 	.word	0x000034d0


	//   ....[27]....
        /*04f4*/ 	.word	0x000034f0


	//   ....[28]....
        /*04f8*/ 	.word	0x00003530


	//   ....[29]....
        /*04fc*/ 	.word	0x00003560


	//   ....[30]....
        /*0500*/ 	.word	0x000035a0


	//   ....[31]....
        /*0504*/ 	.word	0x000035c0


	//   ....[32]....
        /*0508*/ 	.word	0x000035e0


	//   ....[33]....
        /*050c*/ 	.word	0x000036d0


	//   ....[34]....
        /*0510*/ 	.word	0x00003700


	//   ....[35]....
        /*0514*/ 	.word	0x00003710


	//   ....[36]....
        /*0518*/ 	.word	0x00003730


	//   ....[37]....
        /*051c*/ 	.word	0x00003770


	//   ....[38]....
        /*0520*/ 	.word	0x000037a0


	//   ....[39]....
        /*0524*/ 	.word	0x000037e0


	//   ....[40]....
        /*0528*/ 	.word	0x00003800


	//   ....[41]....
        /*052c*/ 	.word	0x00003820


	//   ....[42]....
        /*0530*/ 	.word	0x00003930


	//   ....[43]....
        /*0534*/ 	.word	0x00003960


	//   ....[44]....
        /*0538*/ 	.word	0x00003970


	//   ....[45]....
        /*053c*/ 	.word	0x00003990


	//   ....[46]....
        /*0540*/ 	.word	0x000039d0


	//   ....[47]....
        /*0544*/ 	.word	0x00003a00


	//   ....[48]....
        /*0548*/ 	.word	0x00003a40


	//   ....[49]....
        /*054c*/ 	.word	0x00003a60


	//   ....[50]....
        /*0550*/ 	.word	0x00003a80


	//   ....[51]....
        /*0554*/ 	.word	0x00003b90


	//   ....[52]....
        /*0558*/ 	.word	0x00003bc0


	//   ....[53]....
        /*055c*/ 	.word	0x00003bd0


	//   ....[54]....
        /*0560*/ 	.word	0x00003bf0


	//   ....[55]....
        /*0564*/ 	.word	0x00003c30


	//   ....[56]....
        /*0568*/ 	.word	0x00003c60


	//   ....[57]....
        /*056c*/ 	.word	0x00003ca0


	//   ....[58]....
        /*0570*/ 	.word	0x00003cc0


	//   ....[59]....
        /*0574*/ 	.word	0x00003ce0


	//   ....[60]....
        /*0578*/ 	.word	0x00003df0


	//   ....[61]....
        /*057c*/ 	.word	0x00003e20


	//   ....[62]....
        /*0580*/ 	.word	0x00003e30


	//   ....[63]....
        /*0584*/ 	.word	0x00003e50


	//   ....[64]....
        /*0588*/ 	.word	0x00003e90


	//   ....[65]....
        /*058c*/ 	.word	0x00003ec0


	//   ....[66]....
        /*0590*/ 	.word	0x00003f00


	//   ....[67]....
        /*0594*/ 	.word	0x00003f20


	//   ....[68]....
        /*0598*/ 	.word	0x00003f40


	//   ....[69]....
        /*059c*/ 	.word	0x00004050


	//   ....[70]....
        /*05a0*/ 	.word	0x00004080


	//   ....[71]....
        /*05a4*/ 	.word	0x00004090


	//   ....[72]....
        /*05a8*/ 	.word	0x000040b0


	//   ....[73]....
        /*05ac*/ 	.word	0x000040f0


	//   ....[74]....
        /*05b0*/ 	.word	0x00004120


	//   ....[75]....
        /*05b4*/ 	.word	0x00004160


	//   ....[76]....
        /*05b8*/ 	.word	0x00004180


	//   ....[77]....
        /*05bc*/ 	.word	0x000041a0


	//   ....[78]....
        /*05c0*/ 	.word	0x000042b0


	//   ....[79]....
        /*05c4*/ 	.word	0x00004300


	//   ....[80]....
        /*05c8*/ 	.word	0x00004310


	//   ....[81]....
        /*05cc*/ 	.word	0x00004330


	//   ....[82]....
        /*05d0*/ 	.word	0x00004370


	//   ....[83]....
        /*05d4*/ 	.word	0x000043a0


	//   ....[84]....
        /*05d8*/ 	.word	0x000043e0


	//   ....[85]....
        /*05dc*/ 	.word	0x00004400


	//   ....[86]....
        /*05e0*/ 	.word	0x00004420


	//   ....[87]....
        /*05e4*/ 	.word	0x00004510


	//   ....[88]....
        /*05e8*/ 	.word	0x00004560


	//   ....[89]....
        /*05ec*/ 	.word	0x00004570


	//   ....[90]....
        /*05f0*/ 	.word	0x000045a0


	//   ....[91]....
        /*05f4*/ 	.word	0x000045c0


	//   ....[92]....
        /*05f8*/ 	.word	0x00004610


	//   ....[93]....
        /*05fc*/ 	.word	0x00004630


	//   ....[94]....
        /*0600*/ 	.word	0x00004670


	//   ....[95]....
        /*0604*/ 	.word	0x00004690


	//   ....[96]....
        /*0608*/ 	.word	0x00004770


	//   ....[97]....
        /*060c*/ 	.word	0x000047c0


	//   ....[98]....
        /*0610*/ 	.word	0x000047d0


	//   ....[99]....
        /*0614*/ 	.word	0x00004820


	//   ....[100]....
        /*0618*/ 	.word	0x00004850


	//   ....[101]....
        /*061c*/ 	.word	0x00004880


	//   ....[102]....
        /*0620*/ 	.word	0x000048b0


	//   ....[103]....
        /*0624*/ 	.word	0x000048e0


	//   ....[104]....
        /*0628*/ 	.word	0x00004910


	//   ....[105]....
        /*062c*/ 	.word	0x000049d0


	//   ....[106]....
        /*0630*/ 	.word	0x00004a20


	//   ....[107]....
        /*0634*/ 	.word	0x00004a30


	//   ....[108]....
        /*0638*/ 	.word	0x00004a80


	//   ....[109]....
        /*063c*/ 	.word	0x00004ab0


	//   ....[110]....
        /*0640*/ 	.word	0x00004ae0


	//   ....[111]....
        /*0644*/ 	.word	0x00004b10


	//   ....[112]....
        /*0648*/ 	.word	0x00004b40


	//   ....[113]....
        /*064c*/ 	.word	0x00004b70


	//   ....[114]....
        /*0650*/ 	.word	0x00004c60


	//   ....[115]....
        /*0654*/ 	.word	0x00004c80


	//   ....[116]....
        /*0658*/ 	.word	0x00004c90


	//   ....[117]....
        /*065c*/ 	.word	0x00004ce0


	//   ....[118]....
        /*0660*/ 	.word	0x00004d10


	//   ....[119]....
        /*0664*/ 	.word	0x00004d40


	//   ....[120]....
        /*0668*/ 	.word	0x00004d70


	//   ....[121]....
        /*066c*/ 	.word	0x00004da0


	//   ....[122]....
        /*0670*/ 	.word	0x00004dd0


	//   ....[123]....
        /*0674*/ 	.word	0x00004ec0


	//   ....[124]....
        /*0678*/ 	.word	0x00004f00


	//   ....[125]....
        /*067c*/ 	.word	0x00004f10


	//   ....[126]....
        /*0680*/ 	.word	0x00004f60


	//   ....[127]....
        /*0684*/ 	.word	0x00004f90


	//   ....[128]....
        /*0688*/ 	.word	0x00004fc0


	//   ....[129]....
        /*068c*/ 	.word	0x00004ff0


	//   ....[130]....
        /*0690*/ 	.word	0x00005020


	//   ....[131]....
        /*0694*/ 	.word	0x00005050


	//   ....[132]....
        /*0698*/ 	.word	0x00005140


	//   ....[133]....
        /*069c*/ 	.word	0x00005170


	//   ....[134]....
        /*06a0*/ 	.word	0x00005180


	//   ....[135]....
        /*06a4*/ 	.word	0x000051d0


	//   ....[136]....
        /*06a8*/ 	.word	0x00005200


	//   ....[137]....
        /*06ac*/ 	.word	0x00005230


	//   ....[138]....
        /*06b0*/ 	.word	0x00005260


	//   ....[139]....
        /*06b4*/ 	.word	0x00005290


	//   ....[140]....
        /*06b8*/ 	.word	0x000052c0


	//   ....[141]....
        /*06bc*/ 	.word	0x000053e0


	//   ....[142]....
        /*06c0*/ 	.word	0x000053f0


	//   ....[143]....
        /*06c4*/ 	.word	0x00005440


	//   ....[144]....
        /*06c8*/ 	.word	0x00005470


	//   ....[145]....
        /*06cc*/ 	.word	0x000054a0


	//   ....[146]....
        /*06d0*/ 	.word	0x000054d0


	//   ....[147]....
        /*06d4*/ 	.word	0x00005500


	//   ....[148]....
        /*06d8*/ 	.word	0x00005530


	//   ....[149]....
        /*06dc*/ 	.word	0x00005560


	//   ....[150]....
        /*06e0*/ 	.word	0x00005600


	//   ....[151]....
        /*06e4*/ 	.word	0x00005620


	//   ....[152]....
        /*06e8*/ 	.word	0x00005630


	//   ....[153]....
        /*06ec*/ 	.word	0x00005680


	//   ....[154]....
        /*06f0*/ 	.word	0x000056b0


	//   ....[155]....
        /*06f4*/ 	.word	0x000056e0


	//   ....[156]....
        /*06f8*/ 	.word	0x00005710


	//   ....[157]....
        /*06fc*/ 	.word	0x00005740


	//   ....[158]....
        /*0700*/ 	.word	0x00005770


	//   ....[159]....
        /*0704*/ 	.word	0x000058a0


	//   ....[160]....
        /*0708*/ 	.word	0x00005d40


	//   ....[161]....
        /*070c*/ 	.word	0x00006070


	//   ....[162]....
        /*0710*/ 	.word	0x00006130


	//   ....[163]....
        /*0714*/ 	.word	0x000061f0


	//   ....[164]....
        /*0718*/ 	.word	0x000062b0


	//   ....[165]....
        /*071c*/ 	.word	0x00006370


	//   ....[166]....
        /*0720*/ 	.word	0x00006430


	//   ....[167]....
        /*0724*/ 	.word	0x000064f0


	//   ....[168]....
        /*0728*/ 	.word	0x000065b0


	//   ....[169]....
        /*072c*/ 	.word	0x00006670


	//   ....[170]....
        /*0730*/ 	.word	0x00006730


	//   ....[171]....
        /*0734*/ 	.word	0x000067f0


	//   ....[172]....
        /*0738*/ 	.word	0x000068b0


	//   ....[173]....
        /*073c*/ 	.word	0x00006970


	//   ....[174]....
        /*0740*/ 	.word	0x00006a30


	//   ....[175]....
        /*0744*/ 	.word	0x00006af0


	//   ....[176]....
        /*0748*/ 	.word	0x00006bb0


	//   ....[177]....
        /*074c*/ 	.word	0x00006c70


	//   ....[178]....
        /*0750*/ 	.word	0x00006e60


	//   ....[179]....
        /*0754*/ 	.word	0x00006f90


	//   ....[180]....
        /*0758*/ 	.word	0x000070c0


	//   ....[181]....
        /*075c*/ 	.word	0x000071f0


	//   ....[182]....
        /*0760*/ 	.word	0x00007320


	//   ....[183]....
        /*0764*/ 	.word	0x00007450


	//   ....[184]....
        /*0768*/ 	.word	0x00007580


	//   ....[185]....
        /*076c*/ 	.word	0x000076b0


	//   ....[186]....
        /*0770*/ 	.word	0x000077e0


	//   ....[187]....
        /*0774*/ 	.word	0x00007910


	//   ....[188]....
        /*0778*/ 	.word	0x00007a40


	//   ....[189]....
        /*077c*/ 	.word	0x00007b60


	//   ....[190]....
        /*0780*/ 	.word	0x00007c70


	//   ....[191]....
        /*0784*/ 	.word	0x00007d80


	//   ....[192]....
        /*0788*/ 	.word	0x00007e90


	//   ....[193]....
        /*078c*/ 	.word	0x00007fa0


	//   ....[194]....
        /*0790*/ 	.word	0x000080b0


	//   ....[195]....
        /*0794*/ 	.word	0x00008eb0


	//   ....[196]....
        /*0798*/ 	.word	0x00008f40


	//   ....[197]....
        /*079c*/ 	.word	0x00008fc0


	//   ....[198]....
        /*07a0*/ 	.word	0x00009050


	//   ....[199]....
        /*07a4*/ 	.word	0x000090d0


	//   ....[200]....
        /*07a8*/ 	.word	0x00009160


	//   ....[201]....
        /*07ac*/ 	.word	0x000091e0


	//   ....[202]....
        /*07b0*/ 	.word	0x00009270


	//   ....[203]....
        /*07b4*/ 	.word	0x000092f0


	//   ....[204]....
        /*07b8*/ 	.word	0x00009380


	//   ....[205]....
        /*07bc*/ 	.word	0x00009400


	//   ....[206]....
        /*07c0*/ 	.word	0x00009490


	//   ....[207]....
        /*07c4*/ 	.word	0x00009510


	//   ....[208]....
        /*07c8*/ 	.word	0x000095a0


	//   ....[209]....
        /*07cc*/ 	.word	0x00009620


	//   ....[210]....
        /*07d0*/ 	.word	0x000096b0


	//   ....[211]....
        /*07d4*/ 	.word	0x00009730


	//   ....[212]....
        /*07d8*/ 	.word	0x00009890


	//   ....[213]....
        /*07dc*/ 	.word	0x00009960


	//   ....[214]....
        /*07e0*/ 	.word	0x00009a10


	//   ....[215]....
        /*07e4*/ 	.word	0x00009ad0


	//   ....[216]....
        /*07e8*/ 	.word	0x00009b80


	//   ....[217]....
        /*07ec*/ 	.word	0x00009c40


	//   ....[218]....
        /*07f0*/ 	.word	0x00009cf0


	//   ....[219]....
        /*07f4*/ 	.word	0x00009db0


	//   ....[220]....
        /*07f8*/ 	.word	0x00009e60


	//   ....[221]....
        /*07fc*/ 	.word	0x00009f20


	//   ....[222]....
        /*0800*/ 	.word	0x00009fd0


	//   ....[223]....
        /*0804*/ 	.word	0x0000a090


	//   ....[224]....
        /*0808*/ 	.word	0x0000a140


	//   ....[225]....
        /*080c*/ 	.word	0x0000a200


	//   ....[226]....
        /*0810*/ 	.word	0x0000a2a0


	//   ....[227]....
        /*0814*/ 	.word	0x0000a360


	//   ....[228]....
        /*0818*/ 	.word	0x0000a400


	//   ....[229]....
        /*081c*/ 	.word	0x0000a470


	//   ....[230]....
        /*0820*/ 	.word	0x0000a4e0


	//   ....[231]....
        /*0824*/ 	.word	0x0000a550


	//   ....[232]....
        /*0828*/ 	.word	0x0000a5c0


	//   ....[233]....
        /*082c*/ 	.word	0x0000a630


	//----- nvinfo : EIATTR_VRC_CTA_INIT_COUNT
	.align		4
.L_372:
        /*0830*/ 	.byte	0x02, 0x4a
	.zero		1
	.zero		1


	//----- nvinfo : EIATTR_EXIT_INSTR_OFFSETS
	.align		4
        /*0834*/ 	.byte	0x04, 0x1c
        /*0836*/ 	.short	(.L_374 - .L_373)


	//   ....[0]....
.L_373:
        /*0838*/ 	.word	0x00002570


	//   ....[1]....
        /*083c*/ 	.word	0x000028d0


	//   ....[2]....
        /*0840*/ 	.word	0x000028f0


	//   ....[3]....
        /*0844*/ 	.word	0x00009740


	//   ....[4]....
        /*0848*/ 	.word	0x0000a410


	//----- nvinfo : EIATTR_MAX_THREADS
	.align		4
.L_374:
        /*084c*/ 	.byte	0x04, 0x05
        /*084e*/ 	.short	(.L_376 - .L_375)
.L_375:
        /*0850*/ 	.word	0x00000180
        /*0854*/ 	.word	0x00000001
        /*0858*/ 	.word	0x00000001


	//----- nvinfo : EIATTR_CRS_STACK_SIZE
	.align		4
.L_376:
        /*085c*/ 	.byte	0x04, 0x1e
        /*085e*/ 	.short	(.L_378 - .L_377)
.L_377:
        /*0860*/ 	.word	0x00000000


	//----- nvinfo : EIATTR_CBANK_PARAM_SIZE
	.align		4
.L_378:
        /*0864*/ 	.byte	0x03, 0x19
        /*0866*/ 	.short	0x004d


	//----- nvinfo : EIATTR_PARAM_CBANK
	.align		4
        /*0868*/ 	.byte	0x04, 0x0a
        /*086a*/ 	.short	(.L_380 - .L_379)
	.align		4
.L_379:
        /*086c*/ 	.word	index@(.nv.constant0._ZN3cub18CUB_300001_SM_10006detail10radix_sort29DeviceRadixSortOnesweepKernelINS1_5radix10policy_hubIiiyE10Policy1000ELNS0_9SortOrderE0EiiyiiNS1_21identity_decomposer_tEEEvPT5_SB_PT3_PKSC_PT1_PKSG_PT2_PKSK_T4_iiT6_)
        /*0870*/ 	.short	0x0380
        /*0872*/ 	.short	0x004d


	//----- nvinfo : EIATTR_SW_WAR
	.align		4
.L_380:
        /*0874*/ 	.byte	0x04, 0x36
        /*0876*/ 	.short	(.L_382 - .L_381)
.L_381:
        /*0878*/ 	.word	0x00000008
.L_382:


//--------------------- .nv.info._ZN3cub18CUB_300001_SM_10006detail10radix_sort33DeviceRadixSortExclusiveSumKernelINS1_5radix10policy_hubIiiyE10Policy1000EyEEvPT0_ --------------------------
	.section	.nv.info._ZN3cub18CUB_300001_SM_10006detail10radix_sort33DeviceRadixSortExclusiveSumKernelINS1_5radix10policy_hubIiiyE10Policy1000EyEEvPT0_,"",@"SHT_CUDA_INFO"
	.sectionflags	@""
	.align	4


	//----- nvinfo : EIATTR_CUDA_API_VERSION
	.align		4
        /*0000*/ 	.byte	0x04, 0x37
        /*0002*/ 	.short	(.L_384 - .L_383)
.L_383:
        /*0004*/ 	.word	0x00000082


	//----- nvinfo : EIATTR_KPARAM_INFO
	.align		4
.L_384:
        /*0008*/ 	.byte	0x04, 0x17
        /*000a*/ 	.short	(.L_386 - .L_385)
.L_385:
        /*000c*/ 	.word	0x00000000
        /*0010*/ 	.short	0x0000
        /*0012*/ 	.short	0x0000
        /*0014*/ 	.byte	0x00, 0xf5, 0x21, 0x00


	//----- nvinfo : EIATTR_SPARSE_MMA_MASK
	.align		4
.L_386:
        /*0018*/ 	.byte	0x03, 0x50
        /*001a*/ 	.short	0x0000


	//----- nvinfo : EIATTR_MAXREG_COUNT
	.align		4
        /*001c*/ 	.byte	0x03, 0x1b
        /*001e*/ 	.short	0x00ff


	//----- nvinfo : EIATTR_NUM_BARRIERS
	.align		4
        /*0020*/ 	.byte	0x02, 0x4c
        /*0022*/ 	.byte	0x01
	.zero		1


	//----- nvinfo : EIATTR_MERCURY_ISA_VERSION
	.align		4
        /*0024*/ 	.byte	0x03, 0x5f
        /*0026*/ 	.short	0x0101


	//----- nvinfo : EIATTR_COOP_GROUP_MASK_REGIDS
	.align		4
        /*0028*/ 	.byte	0x04, 0x29
        /*002a*/ 	.short	(.L_388 - .L_387)


	//   ....[0]....
.L_387:
        /*002c*/ 	.word	0xffffffff


	//   ....[1]....
        /*0030*/ 	.word	0xffffffff


	//   ....[2]....
        /*0034*/ 	.word	0xffffffff


	//   ....[3]....
        /*0038*/ 	.word	0xffffffff


	//   ....[4]....
        /*003c*/ 	.word	0xffffffff


	//   ....[5]....
        /*0040*/ 	.word	0xffffffff


	//   ....[6]....
        /*0044*/ 	.word	0xffffffff


	//   ....[7]....
        /*0048*/ 	.word	0xffffffff


	//   ....[8]....
        /*004c*/ 	.word	0xffffffff


	//   ....[9]....
        /*0050*/ 	.word	0xffffffff


	//   ....[10]....
        /*0054*/ 	.word	0x05000015


	//   ....[11]....
        /*0058*/ 	.word	0x05000015


	//   ....[12]....
        /*005c*/ 	.word	0x05000015


	//   ....[13]....
        /*0060*/ 	.word	0x05000015


	//   ....[14]....
        /*0064*/ 	.word	0x05000015


	//   ....[15]....
        /*0068*/ 	.word	0x05000015


	//   ....[16]....
        /*006c*/ 	.word	0x05000015


	//   ....[17]....
        /*0070*/ 	.word	0x05000015


	//   ....[18]....
        /*0074*/ 	.word	0x05000015


	//   ....[19]....
        /*0078*/ 	.word	0x05000015


	//----- nvinfo : EIATTR_COOP_GROUP_INSTR_OFFSETS
	.align		4
.L_388:
        /*007c*/ 	.byte	0x04, 0x28
        /*007e*/ 	.short	(.L_390 - .L_389)


	//   ....[0]....
.L_389:
        /*0080*/ 	.word	0x00000250


	//   ....[1]....
        /*0084*/ 	.word	0x00000260


	//   ....[2]....
        /*0088*/ 	.word	0x000002a0


	//   ....[3]....
        /*008c*/ 	.word	0x000002c0


	//   ....[4]....
        /*0090*/ 	.word	0x00000310


	//   ....[5]....
        /*0094*/ 	.word	0x00000320


	//   ....[6]....
        /*0098*/ 	.word	0x00000360


	//   ....[7]....
        /*009c*/ 	.word	0x00000380


	//   ....[8]....
        /*00a0*/ 	.word	0x000003d0


	//   ....[9]....
        /*00a4*/ 	.word	0x000003e0


	//   ....[10]....
        /*00a8*/ 	.word	0x00000660


	//   ....[11]....
        /*00ac*/ 	.word	0x000006b0


	//   ....[12]....
        /*00b0*/ 	.word	0x00000740


	//   ....[13]....
        /*00b4*/ 	.word	0x00000790


	//   ....[14]....
        /*00b8*/ 	.word	0x00000820


	//   ....[15]....
        /*00bc*/ 	.word	0x00000870


	//   ....[16]....
        /*00c0*/ 	.word	0x00000900


	//   ....[17]....
        /*00c4*/ 	.word	0x00000950


	//   ....[18]....
        /*00c8*/ 	.word	0x000009e0


	//   ....[19]....
        /*00cc*/ 	.word	0x00000a30


	//----- nvinfo : EIATTR_VRC_CTA_INIT_COUNT
	.align		4
.L_390:
        /*00d0*/ 	.byte	0x02, 0x4a
	.zero		1
	.zero		1


	//----- nvinfo : EIATTR_EXIT_INSTR_OFFSETS
	.align		4
        /*00d4*/ 	.byte	0x04, 0x1c
        /*00d6*/ 	.short	(.L_392 - .L_391)


	//   ....[0]....
.L_391:
        /*00d8*/ 	.word	0x000005d0


	//   ....[1]....
        /*00dc*/ 	.word	0x00000600


	//----- nvinfo : EIATTR_CRS_STACK_SIZE
	.align		4
.L_392:
        /*00e0*/ 	.byte	0x04, 0x1e
        /*00e2*/ 	.short	(.L_394 - .L_393)
.L_393:
        /*00e4*/ 	.word	0x00000000


	//----- nvinfo : EIATTR_CBANK_PARAM_SIZE
	.align		4
.L_394:
        /*00e8*/ 	.byte	0x03, 0x19
        /*00ea*/ 	.short	0x0008


	//----- nvinfo : EIATTR_PARAM_CBANK
	.align		4
        /*00ec*/ 	.byte	0x04, 0x0a
        /*00ee*/ 	.short	(.L_396 - .L_395)
	.align		4
.L_395:
        /*00f0*/ 	.word	index@(.nv.constant0._ZN3cub18CUB_300001_SM_10006detail10radix_sort33DeviceRadixSortExclusiveSumKernelINS1_5radix10policy_hubIiiyE10Policy1000EyEEvPT0_)
        /*00f4*/ 	.short	0x0380
        /*00f6*/ 	.short	0x0008


	//----- nvinfo : EIATTR_SW_WAR
	.align		4
.L_396:
        /*00f8*/ 	.byte	0x04, 0x36
        /*00fa*/ 	.short	(.L_398 - .L_397)
.L_397:
        /*00fc*/ 	.word	0x00000008
.L_398:


//--------------------- .nv.info._ZN3cub18CUB_300001_SM_10006detail10radix_sort30DeviceRadixSortHistogramKernelINS1_5radix10policy_hubIiiyE10Policy1000ELNS0_9SortOrderE0EiyNS1_21identity_decomposer_tEEEvPT2_PKT1_SA_iiT3_ --------------------------
	.section	.nv.info._ZN3cub18CUB_300001_SM_10006detail10radix_sort30DeviceRadixSortHistogramKernelINS1_5radix10policy_hubIiiyE10Policy1000ELNS0_9SortOrderE0EiyNS1_21identity_decomposer_tEEEvPT2_PKT1_SA_iiT3_,"",@"SHT_CUDA_INFO"
	.sectionflags	@""
	.align	4


	//----- nvinfo : EIATTR_CUDA_API_VERSION
	.align		4
        /*0000*/ 	.byte	0x04, 0x37
        /*0002*/ 	.short	(.L_400 - .L_399)
.L_399:
        /*0004*/ 	.word	0x00000082


	//----- nvinfo : EIATTR_KPARAM_INFO
	.align		4
.L_400:
        /*0008*/ 	.byte	0x04, 0x17
        /*000a*/ 	.short	(.L_402 - .L_401)
.L_401:
        /*000c*/ 	.word	0x00000000
        /*0010*/ 	.short	0x0005
        /*0012*/ 	.short	0x0020
        /*0014*/ 	.byte	0x00, 0xf0, 0x05, 0x00


	//----- nvinfo : EIATTR_KPARAM_INFO
	.align		4
.L_402:
        /*0018*/ 	.byte	0x04, 0x17
        /*001a*/ 	.short	(.L_404 - .L_403)
.L_403:
        /*001c*/ 	.word	0x00000000
        /*0020*/ 	.short	0x0004
        /*0022*/ 	.short	0x001c
        /*0024*/ 	.byte	0x00, 0xf0, 0x11, 0x00


	//----- nvinfo : EIATTR_KPARAM_INFO
	.align		4
.L_404:
        /*0028*/ 	.byte	0x04, 0x17
        /*002a*/ 	.short	(.L_406 - .L_405)
.L_405:
        /*002c*/ 	.word	0x00000000
        /*0030*/ 	.short	0x0003
        /*0032*/ 	.short	0x0018
        /*0034*/ 	.byte	0x00, 0xf0, 0x11, 0x00


	//----- nvinfo : EIATTR_KPARAM_INFO
	.align		4
.L_406:
        /*0038*/ 	.byte	0x04, 0x17
        /*003a*/ 	.short	(.L_408 - .L_407)
.L_407:
        /*003c*/ 	.word	0x00000000
        /*0040*/ 	.short	0x0002
        /*0042*/ 	.short	0x0010
        /*0044*/ 	.byte	0x00, 0xf0, 0x21, 0x00


	//----- nvinfo : EIATTR_KPARAM_INFO
	.align		4
.L_408:
        /*0048*/ 	.byte	0x04, 0x17
        /*004a*/ 	.short	(.L_410 - .L_409)
.L_409:
        /*004c*/ 	.word	0x00000000
        /*0050*/ 	.short	0x0001
        /*0052*/ 	.short	0x0008
        /*0054*/ 	.byte	0x00, 0xf5, 0x21, 0x00


	//----- nvinfo : EIATTR_KPARAM_INFO
	.align		4
.L_410:
        /*0058*/ 	.byte	0x04, 0x17
        /*005a*/ 	.short	(.L_412 - .L_411)
.L_411:
        /*005c*/ 	.word	0x00000000
        /*0060*/ 	.short	0x0000
        /*0062*/ 	.short	0x0000
        /*0064*/ 	.byte	0x00, 0xf5, 0x21, 0x00


	//----- nvinfo : EIATTR_SPARSE_MMA_MASK
	.align		4
.L_412:
        /*0068*/ 	.byte	0x03, 0x50
        /*006a*/ 	.short	0x0000


	//----- nvinfo : EIATTR_MAXREG_COUNT
	.align		4
        /*006c*/ 	.byte	0x03, 0x1b
        /*006e*/ 	.short	0x00ff


	//----- nvinfo : EIATTR_NUM_BARRIERS
	.align		4
        /*0070*/ 	.byte	0x02, 0x4c
        /*0072*/ 	.byte	0x01
	.zero		1


	//----- nvinfo : EIATTR_MERCURY_ISA_VERSION
	.align		4
        /*0074*/ 	.byte	0x03, 0x5f
        /*0076*/ 	.short	0x0101


	//----- nvinfo : EIATTR_VRC_CTA_INIT_COUNT
	.align		4
        /*0078*/ 	.byte	0x02, 0x4a
	.zero		1
	.zero		1


	//----- nvinfo : EIATTR_EXIT_INSTR_OFFSETS
	.align		4
        /*007c*/ 	.byte	0x04, 0x1c
        /*007e*/ 	.short	(.L_414 - .L_413)


	//   ....[0]....
.L_413:
        /*0080*/ 	.word	0x00000040


	//   ....[1]....
        /*0084*/ 	.word	0x00002ee0


	//----- nvinfo : EIATTR_MAX_THREADS
	.align		4
.L_414:
        /*0088*/ 	.byte	0x04, 0x05
        /*008a*/ 	.short	(.L_416 - .L_415)
.L_415:
        /*008c*/ 	.word	0x00000080
        /*0090*/ 	.word	0x00000001
        /*0094*/ 	.word	0x00000001


	//----- nvinfo : EIATTR_CRS_STACK_SIZE
	.align		4
.L_416:
        /*0098*/ 	.byte	0x04, 0x1e
        /*009a*/ 	.short	(.L_418 - .L_417)
.L_417:
        /*009c*/ 	.word	0x00000000


	//----- nvinfo : EIATTR_CBANK_PARAM_SIZE
	.align		4
.L_418:
        /*00a0*/ 	.byte	0x03, 0x19
        /*00a2*/ 	.short	0x0021


	//----- nvinfo : EIATTR_PARAM_CBANK
	.align		4
        /*00a4*/ 	.byte	0x04, 0x0a
        /*00a6*/ 	.short	(.L_420 - .L_419)
	.align		4
.L_419:
        /*00a8*/ 	.word	index@(.nv.constant0._ZN3cub18CUB_300001_SM_10006detail10radix_sort30DeviceRadixSortHistogramKernelINS1_5radix10policy_hubIiiyE10Policy1000ELNS0_9SortOrderE0EiyNS1_21identity_decomposer_tEEEvPT2_PKT1_SA_iiT3_)
        /*00ac*/ 	.short	0x0380
        /*00ae*/ 	.short	0x0021


	//----- nvinfo : EIATTR_SW_WAR
	.align		4
.L_420:
        /*00b0*/ 	.byte	0x04, 0x36
        /*00b2*/ 	.short	(.L_422 - .L_421)
.L_421:
        /*00b4*/ 	.word	0x00000008
.L_422:


//--------------------- .nv.info._ZN3cub18CUB_300001_SM_10006detail10radix_sort31DeviceRadixSortSingleTileKernelINS1_5radix10policy_hubIiiyE10Policy1000ELNS0_9SortOrderE0EiiyNS1_21identity_decomposer_tEEEvPKT1_PSA_PKT2_PSE_T3_iiT4_ --------------------------
	.section	.nv.info._ZN3cub18CUB_300001_SM_10006detail10radix_sort31DeviceRadixSortSingleTileKernelINS1_5radix10policy_hubIiiyE10Policy1000ELNS0_9SortOrderE0EiiyNS1_21identity_decomposer_tEEEvPKT1_PSA_PKT2_PSE_T3_iiT4_,"",@"SHT_CUDA_INFO"
	.sectionflags	@""
	.align	4


	//----- nvinfo : EIATTR_CUDA_API_VERSION
	.align		4
        /*0000*/ 	.byte	0x04, 0x37
        /*0002*/ 	.short	(.L_424 - .L_423)
.L_423:
        /*0004*/ 	.word	0x00000082


	//----- nvinfo : EIATTR_KPARAM_INFO
	.align		4
.L_424:
        /*0008*/ 	.byte	0x04, 0x17
        /*000a*/ 	.short	(.L_426 - .L_425)
.L_425:
        /*000c*/ 	.word	0x00000000
        /*0010*/ 	.short	0x0007
        /*0012*/ 	.short	0x0030
        /*0014*/ 	.byte	0x00, 0xf0, 0x05, 0x00


	//----- nvinfo : EIATTR_KPARAM_INFO
	.align		4
.L_426:
        /*0018*/ 	.byte	0x04, 0x17
        /*001a*/ 	.short	(.L_428 - .L_427)
.L_427:
        /*001c*/ 	.word	0x00000000
        /*0020*/ 	.short	0x0006
        /*0022*/ 	.short	0x002c
        /*0024*/ 	.byte	0x00, 0xf0, 0x11, 0x00


	//----- nvinfo : EIATTR_KPARAM_INFO
	.align		4
.L_428:
        /*0028*/ 	.byte	0x04, 0x17
        /*002a*/ 	.short	(.L_430 - .L_429)
.L_429:
        /*002c*/ 	.word	0x00000000
        /*0030*/ 	.short	0x0005
        /*0032*/ 	.short	0x0028
        /*0034*/ 	.byte	0x00, 0xf0, 0x11, 0x00


	//----- nvinfo : EIATTR_KPARAM_INFO
	.align		4
.L_430:
        /*0038*/ 	.byte	0x04, 0x17
        /*003a*/ 	.short	(.L_432 - .L_431)
.L_431:
        /*003c*/ 	.word	0x00000000
        /*0040*/ 	.short	0x0004
        /*0042*/ 	.short	0x0020
        /*0044*/ 	.byte	0x00, 0xf0, 0x21, 0x00


	//----- nvinfo : EIATTR_KPARAM_INFO
	.align		4
.L_432:
        /*0048*/ 	.byte	0x04, 0x17
        /*004a*/ 	.short	(.L_434 - .L_433)
.L_433:
        /*004c*/ 	.word	0x00000000
        /*0050*/ 	.short	0x0003
        /*0052*/ 	.short	0x0018
        /*0054*/ 	.byte	0x00, 0xf5, 0x21, 0x00


	//----- nvinfo : EIATTR_KPARAM_INFO
	.align		4
.L_434:
        /*0058*/ 	.byte	0x04, 0x17
        /*005a*/ 	.short	(.L_436 - .L_435)
.L_435:
        /*005c*/ 	.word	0x00000000
        /*0060*/ 	.short	0x0002
        /*0062*/ 	.short	0x0010
        /*0064*/ 	.byte	0x00, 0xf5, 0x21, 0x00


	//----- nvinfo : EIATTR_KPARAM_INFO
	.align		4
.L_436:
        /*0068*/ 	.byte	0x04, 0x17
        /*006a*/ 	.short	(.L_438 - .L_437)
.L_437:
        /*006c*/ 	.word	0x00000000
        /*0070*/ 	.short	0x0001
        /*0072*/ 	.short	0x0008
        /*0074*/ 	.byte	0x00, 0xf5, 0x21, 0x00


	//----- nvinfo : EIATTR_KPARAM_INFO
	.align		4
.L_438:
        /*0078*/ 	.byte	0x04, 0x17
        /*007a*/ 	.short	(.L_440 - .L_439)
.L_439:
        /*007c*/ 	.word	0x00000000
        /*0080*/ 	.short	0x0000
        /*0082*/ 	.short	0x0000
        /*0084*/ 	.byte	0x00, 0xf5, 0x21, 0x00


	//----- nvinfo : EIATTR_SPARSE_MMA_MASK
	.align		4
.L_440:
        /*0088*/ 	.byte	0x03, 0x50
        /*008a*/ 	.short	0x0000


	//----- nvinfo : EIATTR_MAXREG_COUNT
	.align		4
        /*008c*/ 	.byte	0x03, 0x1b
        /*008e*/ 	.short	0x00ff


	//----- nvinfo : EIATTR_NUM_BARRIERS
	.align		4
        /*0090*/ 	.byte	0x02, 0x4c
        /*0092*/ 	.byte	0x01
	.zero		1


	//----- nvinfo : EIATTR_MERCURY_ISA_VERSION
	.align		4
        /*0094*/ 	.byte	0x03, 0x5f
        /*0096*/ 	.short	0x0101


	//----- nvinfo : EIATTR_COOP_GROUP_MASK_REGIDS
	.align		4
        /*0098*/ 	.byte	0x04, 0x29
        /*009a*/ 	.short	(.L_442 - .L_441)


	//   ....[0]....
.L_441:
        /*009c*/ 	.word	0xffffffff


	//   ....[1]....
        /*00a0*/ 	.word	0xffffffff


	//   ....[2]....
        /*00a4*/ 	.word	0xffffffff


	//   ....[3]....
        /*00a8*/ 	.word	0xffffffff


	//   ....[4]....
        /*00ac*/ 	.word	0xffffffff


	//----- nvinfo : EIATTR_COOP_GROUP_INSTR_OFFSETS
	.align		4
.L_442:
        /*00b0*/ 	.byte	0x04, 0x28
        /*00b2*/ 	.short	(.L_444 - .L_443)


	//   ....[0]....
.L_443:
        /*00b4*/ 	.word	0x00001e20


	//   ....[1]....
        /*00b8*/ 	.word	0x00001e40


	//   ....[2]....
        /*00bc*/ 	.word	0x00001e60


	//   ....[3]....
        /*00c0*/ 	.word	0x00001e80


	//   ....[4]....
        /*00c4*/ 	.word	0x00001ea0


	//----- nvinfo : EIATTR_VRC_CTA_INIT_COUNT
	.align		4
.L_444:
        /*00c8*/ 	.byte	0x02, 0x4a
	.zero		1
	.zero		1


	//----- nvinfo : EIATTR_EXIT_INSTR_OFFSETS
	.align		4
        /*00cc*/ 	.byte	0x04, 0x1c
        /*00ce*/ 	.short	(.L_446 - .L_445)


	//   ....[0]....
.L_445:
        /*00d0*/ 	.word	0x00003bf0


	//   ....[1]....
        /*00d4*/ 	.word	0x00003c40


	//----- nvinfo : EIATTR_MAX_THREADS
	.align		4
.L_446:
        /*00d8*/ 	.byte	0x04, 0x05
        /*00da*/ 	.short	(.L_448 - .L_447)
.L_447:
        /*00dc*/ 	.word	0x00000100
        /*00e0*/ 	.word	0x00000001
        /*00e4*/ 	.word	0x00000001


	//----- nvinfo : EIATTR_CBANK_PARAM_SIZE
	.align		4
.L_448:
        /*00e8*/ 	.byte	0x03, 0x19
        /*00ea*/ 	.short	0x0031


	//----- nvinfo : EIATTR_PARAM_CBANK
	.align		4
        /*00ec*/ 	.byte	0x04, 0x0a
        /*00ee*/ 	.short	(.L_450 - .L_449)
	.align		4
.L_449:
        /*00f0*/ 	.word	index@(.nv.constant0._ZN3cub18CUB_300001_SM_10006detail10radix_sort31DeviceRadixSortSingleTileKernelINS1_5radix10policy_hubIiiyE10Policy1000ELNS0_9SortOrderE0EiiyNS1_21identity_decomposer_tEEEvPKT1_PSA_PKT2_PSE_T3_iiT4_)
        /*00f4*/ 	.short	0x0380
        /*00f6*/ 	.short	0x0031


	//----- nvinfo : EIATTR_SW_WAR
	.align		4
.L_450:
        /*00f8*/ 	.byte	0x04, 0x36
        /*00fa*/ 	.short	(.L_452 - .L_451)
.L_451:
        /*00fc*/ 	.word	0x00000008
.L_452:


//--------------------- .nv.info._ZN3cub18CUB_300001_SM_10006detail10radix_sort29DeviceRadixSortOnesweepKernelINS1_5radix10policy_hubIfNS0_8NullTypeEyE10Policy1000ELNS0_9SortOrderE0EfS6_yiiNS1_21identity_decomposer_tEEEvPT5_SC_PT3_PKSD_PT1_PKSH_PT2_PKSL_T4_iiT6_ --------------------------
	.section	.nv.info._ZN3cub18CUB_300001_SM_10006detail10radix_sort29DeviceRadixSortOnesweepKernelINS1_5radix10policy_hubIfNS0_8NullTypeEyE10Policy1000ELNS0_9SortOrderE0EfS6_yiiNS1_21identity_decomposer_tEEEvPT5_SC_PT3_PKSD_PT1_PKSH_PT2_PKSL_T4_iiT6_,"",@"SHT_CUDA_INFO"
	.sectionflags	@""
	.align	4


	//----- nvinfo : EIATTR_CUDA_API_VERSION
	.align		4
        /*0000*/ 	.byte	0x04, 0x37
        /*0002*/ 	.short	(.L_454 - .L_453)
.L_453:
        /*0004*/ 	.word	0x00000082


	//----- nvinfo : EIATTR_KPARAM_INFO
	.align		4
.L_454:
        /*0008*/ 	.byte	0x04, 0x17
        /*000a*/ 	.short	(.L_456 - .L_455)
.L_455:
        /*000c*/ 	.word	0x00000000
        /*0010*/ 	.short	0x000b
        /*0012*/ 	.short	0x004c
        /*0014*/ 	.byte	0x00, 0xf0, 0x05, 0x00


	//----- nvinfo : EIATTR_KPARAM_INFO
	.align		4
.L_456:
        /*0018*/ 	.byte	0x04, 0x17
        /*001a*/ 	.short	(.L_458 - .L_457)
.L_457:
        /*001c*/ 	.word	0x00000000
        /*0020*/ 	.short	0x000a
        /*0022*/ 	.short	0x0048
        /*0024*/ 	.byte	0x00, 0xf0, 0x11, 0x00


	//----- nvinfo : EIATTR_KPARAM_INFO
	.align		4
.L_458:
        /*0028*/ 	.byte	0x04, 0x17
        /*002a*/ 	.short	(.L_460 - .L_459)
.L_459:
        /*002c*/ 	.word	0x00000000
        /*0030*/ 	.short	0x0009
        /*0032*/ 	.short	0x0044
        /*0034*/ 	.byte	0x00, 0xf0, 0x11, 0x00


	//----- nvinfo : EIATTR_KPARAM_INFO
	.align		4
.L_460:
        /*0038*/ 	.byte	0x04, 0x17
        /*003a*/ 	.short	(.L_462 - .L_461)
.L_461:
        /*003c*/ 	.word	0x00000000
        /*0040*/ 	.short	0x0008
        /*0042*/ 	.short	0x0040
        /*0044*/ 	.byte	0x00, 0xf0, 0x11, 0x00


	//----- nvinfo : EIATTR_KPARAM_INFO
	.align		4
.L_462:
        /*0048*/ 	.byte	0x04, 0x17
        /*004a*/ 	.short	(.L_464 - .L_463)
.L_463:
        /*004c*/ 	.word	0x00000000
        /*0050*/ 	.short	0x0007
        /*0052*/ 	.short	0x0038
        /*0054*/ 	.byte	0x00, 0xf5, 0x21, 0x00


	//----- nvinfo : EIATTR_KPARAM_INFO
	.align		4
.L_464:
        /*0058*/ 	.byte	0x04, 0x17
        /*005a*/ 	.short	(.L_466 - .L_465)
.L_465:
        /*005c*/ 	.word	0x00000000
        /*0060*/ 	.short	0x0006
        /*0062*/ 	.short	0x0030
        /*0064*/ 	.byte	0x00, 0xf5, 0x21, 0x00


	//----- nvinfo : EIATTR_KPARAM_INFO
	.align		4
.L_466:
        /*0068*/ 	.byte	0x04, 0x17
        /*006a*/ 	.short	(.L_468 - .L_467)
.L_467:
        /*006c*/ 	.word	0x00000000
        /*0070*/ 	.short	0x0005
        /*0072*/ 	.short	0x0028
        /*0074*/ 	.byte	0x00, 0xf5, 0x21, 0x00


	//----- nvinfo : EIATTR_KPARAM_INFO
	.align		4
.L_468:
        /*0078*/ 	.byte	0x04, 0x17
        /*007a*/ 	.short	(.L_470 - .L_469)
.L_469:
        /*007c*/ 	.word	0x00000000
        /*0080*/ 	.short	0x0004
        /*0082*/ 	.short	0x0020
        /*0084*/ 	.byte	0x00, 0xf5, 0x21, 0x00


	//----- nvinfo : EIATTR_KPARAM_INFO
	.align		4
.L_470:
        /*0088*/ 	.byte	0x04, 0x17
        /*008a*/ 	.short	(.L_472 - .L_471)
.L_471:
        /*008c*/ 	.word	0x00000000
        /*0090*/ 	.short	0x0003
        /*0092*/ 	.short	0x0018
        /*0094*/ 	.byte	0x00, 0xf5, 0x21, 0x00


	//----- nvinfo : EIATTR_KPARAM_INFO
	.align		4
.L_472:
        /*0098*/ 	.byte	0x04, 0x17
        /*009a*/ 	.short	(.L_474 - .L_473)
.L_473:
        /*009c*/ 	.word	0x00000000
        /*00a0*/ 	.short	0x0002
        /*00a2*/ 	.short	0x0010
        /*00a4*/ 	.byte	0x00, 0xf5, 0x21, 0x00


	//----- nvinfo : EIATTR_KPARAM_INFO
	.align		4
.L_474:
        /*00a8*/ 	.byte	0x04, 0x17
        /*00aa*/ 	.short	(.L_476 - .L_475)
.L_475:
        /*00ac*/ 	.word	0x00000000
        /*00b0*/ 	.short	0x0001
        /*00b2*/ 	.short	0x0008
        /*00b4*/ 	.byte	0x00, 0xf5, 0x21, 0x00


	//----- nvinfo : EIATTR_KPARAM_INFO
	.align		4
.L_476:
        /*00b8*/ 	.byte	0x04, 0x17
        /*00ba*/ 	.short	(.L_478 - .L_477)
.L_477:
        /*00bc*/ 	.word	0x00000000
        /*00c0*/ 	.short	0x0000
        /*00c2*/ 	.short	0x0000
        /*00c4*/ 	.byte	0x00, 0xf5, 0x21, 0x00


	//----- nvinfo : EIATTR_SPARSE_MMA_MASK
	.align		4
.L_478:
        /*00c8*/ 	.byte	0x03, 0x50
        /*00ca*/ 	.short	0x0000


	//----- nvinfo : EIATTR_MAXREG_COUNT
	.align		4
        /*00cc*/ 	.byte	0x03, 0x1b
        /*00ce*/ 	.short	0x00a8


	//----- nvinfo : EIATTR_NUM_BARRIERS
	.align		4
        /*00d0*/ 	.byte	0x02, 0x4c
        /*00d2*/ 	.byte	0x01
	.zero		1


	//----- nvinfo : EIATTR_MERCURY_ISA_VERSION
	.align		4
        /*00d4*/ 	.byte	0x03, 0x5f
        /*00d6*/ 	.short	0x0101


	//----- nvinfo : EIATTR_COOP_GROUP_MASK_REGIDS
	.align		4
        /*00d8*/ 	.byte	0x04, 0x29
        /*00da*/ 	.short	(.L_480 - .L_479)


	//   ....[0]....
.L_479:
        /*00dc*/ 	.word	0xffffffff


	//   ....[1]....
        /*00e0*/ 	.word	0x0500001a


	//   ....[2]....
        /*00e4*/ 	.word	0xffffffff


	//   ....[3]....
        /*00e8*/ 	.word	0xffffffff


	//   ....[4]....
        /*00ec*/ 	.word	0xffffffff


	//   ....[5]....
        /*00f0*/ 	.word	0xffffffff


	//   ....[6]....
        /*00f4*/ 	.word	0xffffffff


	//   ....[7]....
        /*00f8*/ 	.word	0xffffffff


	//   ....[8]....
        /*00fc*/ 	.word	0xffffffff


	//   ....[9]....
        /*0100*/ 	.word	0xffffffff


	//   ....[10]....
        /*0104*/ 	.word	0xffffffff


	//   ....[11]....
        /*0108*/ 	.word	0xffffffff


	//   ....[12]....
        /*010c*/ 	.word	0xffffffff


	//   ....[13]....
        /*0110*/ 	.word	0xffffffff


	//   ....[14]....
        /*0114*/ 	.word	0xffffffff


	//   ....[15]....
        /*0118*/ 	.word	0xffffffff


	//   ....[16]....
        /*011c*/ 	.word	0xffffffff


	//   ....[17]....
        /*0120*/ 	.word	0xffffffff


	//   ....[18]....
        /*0124*/ 	.word	0xffffffff


	//   ....[19]....
        /*0128*/ 	.word	0xffffffff


	//   ....[20]....
        /*012c*/ 	.word	0xffffffff


	//   ....[21]....
        /*0130*/ 	.word	0xffffffff


	//   ....[22]....
        /*0134*/ 	.word	0xffffffff


	//   ....[23]....
        /*0138*/ 	.word	0xffffffff


	//   ....[24]....
        /*013c*/ 	.word	0xffffffff


	//   ....[25]....
        /*0140*/ 	.word	0xffffffff


	//   ....[26]....
        /*0144*/ 	.word	0xffffffff


	//   ....[27]....
        /*0148*/ 	.word	0xffffffff


	//   ....[28]....
        /*014c*/ 	.word	0xffffffff


	//   ....[29]....
        /*0150*/ 	.word	0xffffffff


	//   ....[30]....
        /*0154*/ 	.word	0xffffffff


	//   ....[31]....
        /*0158*/ 	.word	0xffffffff


	//   ....[32]....
        /*015c*/ 	.word	0xffffffff


	//   ....[33]....
        /*0160*/ 	.word	0xffffffff


	//   ....[34]....
        /*0164*/ 	.word	0xffffffff


	//   ....[35]....
        /*0168*/ 	.word	0xffffffff


	//   ....[36]....
        /*016c*/ 	.word	0xffffffff


	//   ....[37]....
        /*0170*/ 	.word	0xffffffff


	//   ....[38]....
        /*0174*/ 	.word	0xffffffff


	//   ....[39]....
        /*0178*/ 	.word	0xffffffff


	//   ....[40]....
        /*017c*/ 	.word	0xffffffff


	//   ....[41]....
        /*0180*/ 	.word	0xffffffff


	//   ....[42]....
        /*0184*/ 	.word	0xffffffff


	//   ....[43]....
        /*0188*/ 	.word	0xffffffff


	//   ....[44]....
        /*018c*/ 	.word	0xffffffff


	//   ....[45]....
        /*0190*/ 	.word	0xffffffff


	//   ....[46]....
        /*0194*/ 	.word	0xffffffff


	//   ....[47]....
        /*0198*/ 	.word	0xffffffff


	//   ....[48]....
        /*019c*/ 	.word	0xffffffff


	//   ....[49]....
        /*01a0*/ 	.word	0xffffffff


	//   ....[50]....
        /*01a4*/ 	.word	0xffffffff


	//   ....[51]....
        /*01a8*/ 	.word	0xffffffff


	//   ....[52]....
        /*01ac*/ 	.word	0xffffffff


	//   ....[53]....
        /*01b0*/ 	.word	0xffffffff


	//   ....[54]....
        /*01b4*/ 	.word	0xffffffff


	//   ....[55]....
        /*01b8*/ 	.word	0xffffffff


	//   ....[56]....
        /*01bc*/ 	.word	0xffffffff


	//   ....[57]....
        /*01c0*/ 	.word	0xffffffff


	//   ....[58]....
        /*01c4*/ 	.word	0xffffffff


	//   ....[59]....
        /*01c8*/ 	.word	0xffffffff


	//   ....[60]....
        /*01cc*/ 	.word	0xffffffff


	//   ....[61]....
        /*01d0*/ 	.word	0xffffffff


	//   ....[62]....
        /*01d4*/ 	.word	0xffffffff


	//   ....[63]....
        /*01d8*/ 	.word	0xffffffff


	//   ....[64]....
        /*01dc*/ 	.word	0xffffffff


	//   ....[65]....
        /*01e0*/ 	.word	0xffffffff


	//   ....[66]....
        /*01e4*/ 	.word	0xffffffff


	//   ....[67]....
        /*01e8*/ 	.word	0xffffffff


	//   ....[68]....
        /*01ec*/ 	.word	0xffffffff


	//   ....[69]....
        /*01f0*/ 	.word	0xffffffff


	//   ....[70]....
        /*01f4*/ 	.word	0xffffffff


	//   ....[71]....
        /*01f8*/ 	.word	0xffffffff


	//   ....[72]....
        /*01fc*/ 	.word	0xffffffff


	//   ....[73]....
        /*0200*/ 	.word	0xffffffff


	//   ....[74]....
        /*0204*/ 	.word	0xffffffff


	//   ....[75]....
        /*0208*/ 	.word	0xffffffff


	//   ....[76]....
        /*020c*/ 	.word	0xffffffff


	//   ....[77]....
        /*0210*/ 	.word	0xffffffff


	//   ....[78]....
        /*0214*/ 	.word	0xffffffff


	//   ....[79]....
        /*0218*/ 	.word	0xffffffff


	//   ....[80]....
        /*021c*/ 	.word	0xffffffff


	//   ....[81]....
        /*0220*/ 	.word	0xffffffff


	//   ....[82]....
        /*0224*/ 	.word	0xffffffff


	//   ....[83]....
        /*0228*/ 	.word	0xffffffff


	//   ....[84]....
        /*022c*/ 	.word	0xffffffff


	//   ....[85]....
        /*0230*/ 	.word	0xffffffff


	//   ....[86]....
        /*0234*/ 	.word	0xffffffff


	//   ....[87]....
        /*0238*/ 	.word	0xffffffff


	//   ....[88]....
        /*023c*/ 	.word	0xffffffff


	//   ....[89]....
        /*0240*/ 	.word	0xffffffff


	//   ....[90]....
        /*0244*/ 	.word	0xffffffff


	//   ....[91]....
        /*0248*/ 	.word	0xffffffff


	//   ....[92]....
        /*024c*/ 	.word	0xffffffff


	//   ....[93]....
        /*0250*/ 	.word	0xffffffff


	//   ....[94]....
        /*0254*/ 	.word	0xffffffff


	//   ....[95]....
        /*0258*/ 	.word	0xffffffff


	//   ....[96]....
        /*025c*/ 	.word	0xffffffff


	//   ....[97]....
        /*0260*/ 	.word	0xffffffff


	//   ....[98]....
        /*0264*/ 	.word	0xffffffff


	//   ....[99]....
        /*0268*/ 	.word	0xffffffff


	//   ....[100]....
        /*026c*/ 	.word	0xffffffff


	//   ....[101]....
        /*0270*/ 	.word	0xffffffff


	//   ....[102]....
        /*0274*/ 	.word	0xffffffff


	//   ....[103]....
        /*0278*/ 	.word	0xffffffff


	//   ....[104]....
        /*027c*/ 	.word	0xffffffff


	//   ....[105]....
        /*0280*/ 	.word	0xffffffff


	//   ....[106]....
        /*0284*/ 	.word	0xffffffff


	//   ....[107]....
        /*0288*/ 	.word	0xffffffff


	//   ....[108]....
        /*028c*/ 	.word	0xffffffff


	//   ....[109]....
        /*0290*/ 	.word	0xffffffff


	//   ....[110]....
        /*0294*/ 	.word	0xffffffff


	//   ....[111]....
        /*0298*/ 	.word	0xffffffff


	//   ....[112]....
        /*029c*/ 	.word	0xffffffff


	//   ....[113]....
        /*02a0*/ 	.word	0xffffffff


	//   ....[114]....
        /*02a4*/ 	.word	0xffffffff


	//   ....[115]....
        /*02a8*/ 	.word	0xffffffff


	//   ....[116]....
        /*02ac*/ 	.word	0xffffffff


	//   ....[117]....
        /*02b0*/ 	.word	0xffffffff


	//   ....[118]....
        /*02b4*/ 	.word	0xffffffff


	//   ....[119]....
        /*02b8*/ 	.word	0xffffffff


	//   ....[120]....
        /*02bc*/ 	.word	0xffffffff


	//   ....[121]....
        /*02c0*/ 	.word	0xffffffff


	//   ....[122]....
        /*02c4*/ 	.word	0xffffffff


	//   ....[123]....
        /*02c8*/ 	.word	0xffffffff


	//   ....[124]....
        /*02cc*/ 	.word	0xffffffff


	//   ....[125]....
        /*02d0*/ 	.word	0xffffffff


	//   ....[126]....
        /*02d4*/ 	.word	0xffffffff


	//   ....[127]....
        /*02d8*/ 	.word	0xffffffff


	//   ....[128]....
        /*02dc*/ 	.word	0xffffffff


	//   ....[129]....
        /*02e0*/ 	.word	0xffffffff


	//   ....[130]....
        /*02e4*/ 	.word	0xffffffff


	//   ....[131]....
        /*02e8*/ 	.word	0xffffffff


	//   ....[132]....
        /*02ec*/ 	.word	0xffffffff


	//   ....[133]....
        /*02f0*/ 	.word	0xffffffff


	//   ....[134]....
        /*02f4*/ 	.word	0xffffffff


	//   ....[135]....
        /*02f8*/ 	.word	0xffffffff


	//   ....[136]....
        /*02fc*/ 	.word	0xffffffff


	//   ....[137]....
        /*0300*/ 	.word	0xffffffff


	//   ....[138]....
        /*0304*/ 	.word	0xffffffff


	//   ....[139]....
        /*0308*/ 	.word	0xffffffff


	//   ....[140]....
        /*030c*/ 	.word	0xffffffff


	//   ....[141]....
        /*0310*/ 	.word	0xffffffff


	//   ....[142]....
        /*0314*/ 	.word	0xffffffff


	//   ....[143]....
        /*0318*/ 	.word	0xffffffff


	//   ....[144]....
        /*031c*/ 	.word	0xffffffff


	//   ....[145]....
        /*0320*/ 	.word	0xffffffff


	//   ....[146]....
        /*0324*/ 	.word	0xffffffff


	//   ....[147]....
        /*0328*/ 	.word	0xffffffff


	//   ....[148]....
        /*032c*/ 	.word	0xffffffff


	//   ....[149]....
        /*0330*/ 	.word	0xffffffff


	//   ....[150]....
        /*0334*/ 	.word	0xffffffff


	//   ....[151]....
        /*0338*/ 	.word	0xffffffff


	//   ....[152]....
        /*033c*/ 	.word	0xffffffff


	//   ....[153]....
        /*0340*/ 	.word	0xffffffff


	//   ....[154]....
        /*0344*/ 	.word	0xffffffff


	//   ....[155]....
        /*0348*/ 	.word	0xffffffff


	//   ....[156]....
        /*034c*/ 	.word	0xffffffff


	//   ....[157]....
        /*0350*/ 	.word	0xffffffff


	//   ....[158]....
        /*0354*/ 	.word	0xffffffff


	//   ....[159]....
        /*0358*/ 	.word	0xffffffff


	//   ....[160]....
        /*035c*/ 	.word	0xffffffff


	//   ....[161]....
        /*0360*/ 	.word	0xffffffff


	//   ....[162]....
        /*0364*/ 	.word	0xffffffff


	//   ....[163]....
        /*0368*/ 	.word	0xffffffff


	//   ....[164]....
        /*036c*/ 	.word	0xffffffff


	//   ....[165]....
        /*0370*/ 	.word	0xffffffff


	//   ....[166]....
        /*0374*/ 	.word	0xffffffff


	//   ....[167]....
        /*0378*/ 	.word	0xffffffff


	//   ....[168]....
        /*037c*/ 	.word	0xffffffff


	//   ....[169]....
        /*0380*/ 	.word	0x05000004


	//   ....[170]....
        /*0384*/ 	.word	0xffffffff


	//   ....[171]....
        /*0388*/ 	.word	0xffffffff


	//   ....[172]....
        /*038c*/ 	.word	0xffffffff


	//   ....[173]....
        /*0390*/ 	.word	0xffffffff


	//   ....[174]....
        /*0394*/ 	.word	0xffffffff


	//   ....[175]....
        /*0398*/ 	.word	0xffffffff


	//   ....[176]....
        /*039c*/ 	.word	0xffffffff


	//   ....[177]....
        /*03a0*/ 	.word	0xffffffff


	//   ....[178]....
        /*03a4*/ 	.word	0xffffffff


	//   ....[179]....
        /*03a8*/ 	.word	0xffffffff


	//   ....[180]....
        /*03ac*/ 	.word	0xffffffff


	//   ....[181]....
        /*03b0*/ 	.word	0xffffffff


	//   ....[182]....
        /*03b4*/ 	.word	0xffffffff


	//   ....[183]....
        /*03b8*/ 	.word	0xffffffff


	//   ....[184]....
        /*03bc*/ 	.word	0xffffffff


	//   ....[185]....
        /*03c0*/ 	.word	0xffffffff


	//   ....[186]....
        /*03c4*/ 	.word	0xffffffff


	//   ....[187]....
        /*03c8*/ 	.word	0xffffffff


	//   ....[188]....
        /*03cc*/ 	.word	0xffffffff


	//   ....[189]....
        /*03d0*/ 	.word	0xffffffff


	//   ....[190]....
        /*03d4*/ 	.word	0xffffffff


	//   ....[191]....
        /*03d8*/ 	.word	0xffffffff


	//   ....[192]....
        /*03dc*/ 	.word	0xffffffff


	//   ....[193]....
        /*03e0*/ 	.word	0xffffffff


	//   ....[194]....
        /*03e4*/ 	.word	0xffffffff


	//   ....[195]....
        /*03e8*/ 	.word	0xffffffff


	//   ....[196]....
        /*03ec*/ 	.word	0xffffffff


	//   ....[197]....
        /*03f0*/ 	.word	0xffffffff


	//   ....[198]....
        /*03f4*/ 	.word	0xffffffff


	//   ....[199]....
        /*03f8*/ 	.word	0xffffffff


	//   ....[200]....
        /*03fc*/ 	.word	0xffffffff


	//   ....[201]....
        /*0400*/ 	.word	0xffffffff


	//   ....[202]....
        /*0404*/ 	.word	0xffffffff


	//   ....[203]....
        /*0408*/ 	.word	0xffffffff


	//   ....[204]....
        /*040c*/ 	.word	0xffffffff


	//   ....[205]....
        /*0410*/ 	.word	0xffffffff


	//   ....[206]....
        /*0414*/ 	.word	0x0500002e


	//   ....[207]....
        /*0418*/ 	.word	0x0500002e


	//   ....[208]....
        /*041c*/ 	.word	0x0500002e


	//   ....[209]....
        /*0420*/ 	.word	0x0500002e


	//   ....[210]....
        /*0424*/ 	.word	0x0500002e


	//----- nvinfo : EIATTR_COOP_GROUP_INSTR_OFFSETS
	.align		4
.L_480:
        /*0428*/ 	.byte	0x04, 0x28
        /*042a*/ 	.short	(.L_482 - .L_481)


	//   ....[0]....
.L_481:
        /*042c*/ 	.word	0x00001220


	//   ....[1]....
        /*0430*/ 	.word	0x00001d00


	//   ....[2]....
        /*0434*/ 	.word	0x00002a50


	//   ....[3]....
        /*0438*/ 	.word	0x00002a70


	//   ....[4]....
        /*043c*/ 	.word	0x00002a90


	//   ....[5]....
        /*0440*/ 	.word	0x00002ab0


	//   ....[6]....
        /*0444*/ 	.word	0x00002ad0


	//   ....[7]....
        /*0448*/ 	.word	0x00002fa0


	//   ....[8]....
        /*044c*/ 	.word	0x00002fb0


	//   ....[9]....
        /*0450*/ 	.word	0x00002fd0


	//   ....[10]....
        /*0454*/ 	.word	0x00002ff0


	//   ....[11]....
        /*0458*/ 	.word	0x00003040


	//   ....[12]....
        /*045c*/ 	.word	0x00003070


	//   ....[13]....
        /*0460*/ 	.word	0x000030b0


	//   ....[14]....
        /*0464*/ 	.word	0x000030f0


	//   ....[15]....
        /*0468*/ 	.word	0x000031e0


	//   ....[16]....
        /*046c*/ 	.word	0x00003240


	//   ....[17]....
        /*0470*/ 	.word	0x00003250


	//   ....[18]....
        /*0474*/ 	.word	0x00003270


	//   ....[19]....
        /*0478*/ 	.word	0x000032b0


	//   ....[20]....
        /*047c*/ 	.word	0x000032e0


	//   ....[21]....
        /*0480*/ 	.word	0x00003320


	//   ....[22]....
        /*0484*/ 	.word	0x00003340


	//   ....[23]....
        /*0488*/ 	.word	0x00003360


	//   ....[24]....
        /*048c*/ 	.word	0x000034a0


	//   ....[25]....
        /*0490*/ 	.word	0x000034d0


	//   ....[26]....
        /*0494*/ 	.word	0x000034e0


	//   ....[27]....
        /*0498*/ 	.word	0x00003500


	//   ....[28]....
        /*049c*/ 	.word	0x00003540


	//   ....[29]....
        /*04a0*/ 	.word	0x00003570


	//   ....[30]....
        /*04a4*/ 	.word	0x000035b0


	//   ....[31]....
        /*04a8*/ 	.word	0x000035d0


	//   ....[32]....
        /*04ac*/ 	.word	0x000035f0


	//   ....[33]....
        /*04b0*/ 	.word	0x00003720


	//   ....[34]....
        /*04b4*/ 	.word	0x00003740


	//   ....[35]....
        /*04b8*/ 	.word	0x00003750


	//   ....[36]....
        /*04bc*/ 	.word	0x00003770


	//   ....[37]....
        /*04c0*/ 	.word	0x000037b0


	//   ....[38]....
        /*04c4*/ 	.word	0x000037e0


	//   ....[39]....
        /*04c8*/ 	.word	0x00003820


	//   ....[40]....
        /*04cc*/ 	.word	0x00003840


	//   ....[41]....
        /*04d0*/ 	.word	0x00003860


	//   ....[42]....
        /*04d4*/ 	.word	0x000039a0


	//   ....[43]....
        /*04d8*/ 	.word	0x000039d0


	//   ....[44]....
        /*04dc*/ 	.word	0x000039e0


	//   ....[45]....
        /*04e0*/ 	.word	0x00003a00


	//   ....[46]....
        /*04e4*/ 	.word	0x00003a40


	//   ....[47]....
        /*04e8*/ 	.word	0x00003a70


	//   ....[48]....
        /*04ec*/ 	.word	0x00003ab0


	//   ....[49]....
        /*04f0*/ 	.word	0x00003ad0


	//   ....[50]....
        /*04f4*/ 	.word	0x00003af0


	//   ....[51]....
        /*04f8*/ 	.word	0x00003c20


	//   ....[52]....
        /*04fc*/ 	.word	0x00003c40


	//   ....[53]....
        /*0500*/ 	.word	0x00003c50


	//   ....[54]....
        /*0504*/ 	.word	0x00003c70


	//   ....[55]....
        /*0508*/ 	.word	0x00003cb0


	//   ....[56]....
        /*050c*/ 	.word	0x00003ce0


	//   ....[57]....
        /*0510*/ 	.word	0x00003d20


	//   ....[58]....
        /*0514*/ 	.word	0x00003d40


	//   ....[59]....
        /*0518*/ 	.word	0x00003d60


	//   ....[60]....
        /*051c*/ 	.word	0x00003ea0


	//   ....[61]....
        /*0520*/ 	.word	0x00003ed0


	//   ....[62]....
        /*0524*/ 	.word	0x00003ee0


	//   ....[63]....
        /*0528*/ 	.word	0x00003f00


	//   ....[64]....
        /*052c*/ 	.word	0x00003f40


	//   ....[65]....
        /*0530*/ 	.word	0x00003f70


	//   ....[66]....
        /*0534*/ 	.word	0x00003fb0


	//   ....[67]....
        /*0538*/ 	.word	0x00003fd0


	//   ....[68]....
        /*053c*/ 	.word	0x00003ff0


	//   ....[69]....
        /*0540*/ 	.word	0x00004120


	//   ....[70]....
        /*0544*/ 	.word	0x00004140


	//   ....[71]....
        /*0548*/ 	.word	0x00004150


	//   ....[72]....
        /*054c*/ 	.word	0x00004180


	//   ....[73]....
        /*0550*/ 	.word	0x000041a0


	//   ....[74]....
        /*0554*/ 	.word	0x000041f0


	//   ....[75]....
        /*0558*/ 	.word	0x00004210


	//   ....[76]....
        /*055c*/ 	.word	0x00004250


	//   ....[77]....
        /*0560*/ 	.word	0x00004270


	//   ....[78]....
        /*0564*/ 	.word	0x000043a0


	//   ....[79]....
        /*0568*/ 	.word	0x000043d0


	//   ....[80]....
        /*056c*/ 	.word	0x000043e0


	//   ....[81]....
        /*0570*/ 	.word	0x00004430


	//   ....[82]....
        /*0574*/ 	.word	0x00004460


	//   ....[83]....
        /*0578*/ 	.word	0x00004490


	//   ....[84]....
        /*057c*/ 	.word	0x000044c0


	//   ....[85]....
        /*0580*/ 	.word	0x000044f0


	//   ....[86]....
        /*0584*/ 	.word	0x00004520


	//   ....[87]....
        /*0588*/ 	.word	0x00004620


	//   ....[88]....
        /*058c*/ 	.word	0x00004640


	//   ....[89]....
        /*0590*/ 	.word	0x00004650


	//   ....[90]....
        /*0594*/ 	.word	0x000046a0


	//   ....[91]....
        /*0598*/ 	.word	0x000046d0


	//   ....[92]....
        /*059c*/ 	.word	0x000046e0


	//   ....[93]....
        /*05a0*/ 	.word	0x00004720


	//   ....[94]....
        /*05a4*/ 	.word	0x00004760


	//   ....[95]....
        /*05a8*/ 	.word	0x00004790


	//   ....[96]....
        /*05ac*/ 	.word	0x000048b0


	//   ....[97]....
        /*05b0*/ 	.word	0x000048e0


	//   ....[98]....
        /*05b4*/ 	.word	0x000048f0


	//   ....[99]....
        /*05b8*/ 	.word	0x00004940


	//   ....[100]....
        /*05bc*/ 	.word	0x00004970


	//   ....[101]....
        /*05c0*/ 	.word	0x000049a0


	//   ....[102]....
        /*05c4*/ 	.word	0x000049d0


	//   ....[103]....
        /*05c8*/ 	.word	0x00004a00


	//   ....[104]....
        /*05cc*/ 	.word	0x00004a30


	//   ....[105]....
        /*05d0*/ 	.word	0x00004b50


	//   ....[106]....
        /*05d4*/ 	.word	0x00004b80


	//   ....[107]....
        /*05d8*/ 	.word	0x00004b90


	//   ....[108]....
        /*05dc*/ 	.word	0x00004be0


	//   ....[109]....
        /*05e0*/ 	.word	0x00004c10


	//   ....[110]....
        /*05e4*/ 	.word	0x00004c40


	//   ....[111]....
        /*05e8*/ 	.word	0x00004c70


	//   ....[112]....
        /*05ec*/ 	.word	0x00004ca0


	//   ....[113]....
        /*05f0*/ 	.word	0x00004cd0


	//   ....[114]....
        /*05f4*/ 	.word	0x00004df0


	//   ....[115]....
        /*05f8*/ 	.word	0x00004e20


	//   ....[116]....
        /*05fc*/ 	.word	0x00004e30


	//   ....[117]....
        /*0600*/ 	.word	0x00004e80


	//   ....[118]....
        /*0604*/ 	.word	0x00004eb0


	//   ....[119]....
        /*0608*/ 	.word	0x00004ee0


	//   ....[120]....
        /*060c*/ 	.word	0x00004f10


	//   ....[121]....
        /*0610*/ 	.word	0x00004f40


	//   ....[122]....
        /*0614*/ 	.word	0x00004f70


	//   ....[123]....
        /*0618*/ 	.word	0x00005090


	//   ....[124]....
        /*061c*/ 	.word	0x000050c0


	//   ....[125]....
        /*0620*/ 	.word	0x000050d0


	//   ....[126]....
        /*0624*/ 	.word	0x00005120


	//   ....[127]....
        /*0628*/ 	.word	0x00005150


	//   ....[128]....
        /*062c*/ 	.word	0x00005180


	//   ....[129]....
        /*0630*/ 	.word	0x000051b0


	//   ....[130]....
        /*0634*/ 	.word	0x000051e0


	//   ....[131]....
        /*0638*/ 	.word	0x00005210


	//   ....[132]....
        /*063c*/ 	.word	0x00005330


	//   ....[133]....
        /*0640*/ 	.word	0x00005360


	//   ....[134]....
        /*0644*/ 	.word	0x00005370


	//   ....[135]....
        /*0648*/ 	.word	0x000053c0


	//   ....[136]....
        /*064c*/ 	.word	0x000053f0


	//   ....[137]....
        /*0650*/ 	.word	0x00005420


	//   ....[138]....
        /*0654*/ 	.word	0x00005450


	//   ....[139]....
        /*0658*/ 	.word	0x00005480


	//   ....[140]....
        /*065c*/ 	.word	0x000054b0


	//   ....[141]....
        /*0660*/ 	.word	0x000055d0


	//   ....[142]....
        /*0664*/ 	.word	0x00005600


	//   ....[143]....
        /*0668*/ 	.word	0x00005610


	//   ....[144]....
        /*066c*/ 	.word	0x00005660


	//   ....[145]....
        /*0670*/ 	.word	0x00005690


	//   ....[146]....
        /*0674*/ 	.word	0x000056c0


	//   ....[147]....
        /*0678*/ 	.word	0x000056f0


	//   ....[148]....
        /*067c*/ 	.word	0x00005720


	//   ....[149]....
        /*0680*/ 	.word	0x00005750


	//   ....[150]....
        /*0684*/ 	.word	0x00005870


	//   ....[151]....
        /*0688*/ 	.word	0x000058a0


	//   ....[152]....
        /*068c*/ 	.word	0x000058b0


	//   ....[153]....
        /*0690*/ 	.word	0x00005900


	//   ....[154]....
        /*0694*/ 	.word	0x00005930


	//   ....[155]....
        /*0698*/ 	.word	0x00005960


	//   ....[156]....
        /*069c*/ 	.word	0x00005990


	//   ....[157]....
        /*06a0*/ 	.word	0x000059c0


	//   ....[158]....
        /*06a4*/ 	.word	0x000059f0


	//   ....[159]....
        /*06a8*/ 	.word	0x00005b00


	//   ....[160]....
        /*06ac*/ 	.word	0x00005b20


	//   ....[161]....
        /*06b0*/ 	.word	0x00005b30


	//   ....[162]....
        /*06b4*/ 	.word	0x00005b60


	//   ....[163]....
        /*06b8*/ 	.word	0x00005b80


	//   ....[164]....
        /*06bc*/ 	.word	0x00005bd0


	//   ....[165]....
        /*06c0*/ 	.word	0x00005c00


	//   ....[166]....
        /*06c4*/ 	.word	0x00005c50


	//   ....[167]....
        /*06c8*/ 	.word	0x00005c80


	//   ....[168]....
        /*06cc*/ 	.word	0x00005da0


	//   ....[169]....
        /*06d0*/ 	.word	0x00006200


	//   ....[170]....
        /*06d4*/ 	.word	0x00006590


	//   ....[171]....
        /*06d8*/ 	.word	0x00006690


	//   ....[172]....
        /*06dc*/ 	.word	0x00006790


	//   ....[173]....
        /*06e0*/ 	.word	0x00006890


	//   ....[174]....
        /*06e4*/ 	.word	0x00006990


	//   ....[175]....
        /*06e8*/ 	.word	0x00006a90


	//   ....[176]....
        /*06ec*/ 	.word	0x00006b90


	//   ....[177]....
        /*06f0*/ 	.word	0x00006c90


	//   ....[178]....
        /*06f4*/ 	.word	0x00006d90


	//   ....[179]....
        /*06f8*/ 	.word	0x00006e90


	//   ....[180]....
        /*06fc*/ 	.word	0x00006f90


	//   ....[181]....
        /*0700*/ 	.word	0x00007090


	//   ....[182]....
        /*0704*/ 	.word	0x00007190


	//   ....[183]....
        /*0708*/ 	.word	0x00007290


	//   ....[184]....
        /*070c*/ 	.word	0x00007390


	//   ....[185]....
        /*0710*/ 	.word	0x00007490


	//   ....[186]....
        /*0714*/ 	.word	0x00007590


	//   ....[187]....
        /*0718*/ 	.word	0x00007690


	//   ....[188]....
        /*071c*/ 	.word	0x000078d0


	//   ....[189]....
        /*0720*/ 	.word	0x00007a50


	//   ....[190]....
        /*0724*/ 	.word	0x00007bd0


	//   ....[191]....
        /*0728*/ 	.word	0x00007d50


	//   ....[192]....
        /*072c*/ 	.word	0x00007ed0


	//   ....[193]....
        /*0730*/ 	.word	0x00008050


	//   ....[194]....
        /*0734*/ 	.word	0x000081d0


	//   ....[195]....
        /*0738*/ 	.word	0x00008350


	//   ....[196]....
        /*073c*/ 	.word	0x000084d0


	//   ....[197]....
        /*0740*/ 	.word	0x00008650


	//   ....[198]....
        /*0744*/ 	.word	0x000087d0


	//   ....[199]....
        /*0748*/ 	.word	0x00008940


	//   ....[200]....
        /*074c*/ 	.word	0x00008aa0


	//   ....[201]....
        /*0750*/ 	.word	0x00008c00


	//   ....[202]....
        /*0754*/ 	.word	0x00008d60


	//   ....[203]....
        /*0758*/ 	.word	0x00008ec0


	//   ....[204]....
        /*075c*/ 	.word	0x00009020


	//   ....[205]....
        /*0760*/ 	.word	0x000091a0


	//   ....[206]....
        /*0764*/ 	.word	0x00009210


	//   ....[207]....
        /*0768*/ 	.word	0x00009280


	//   ....[208]....
        /*076c*/ 	.word	0x000092f0


	//   ....[209]....
        /*0770*/ 	.word	0x00009360


	//   ....[210]....
        /*0774*/ 	.word	0x000093d0


	//----- nvinfo : EIATTR_VRC_CTA_INIT_COUNT
	.align		4
.L_482:
        /*0778*/ 	.byte	0x02, 0x4a
	.zero		1
	.zero		1


	//----- nvinfo : EIATTR_EXIT_INSTR_OFFSETS
	.align		4
        /*077c*/ 	.byte	0x04, 0x1c
        /*077e*/ 	.short	(.L_484 - .L_483)


	//   ....[0]....
.L_483:
        /*0780*/ 	.word	0x00002460


	//   ....[1]....
        /*0784*/ 	.word	0x00002840


	//   ....[2]....
        /*0788*/ 	.word	0x00002860


	//   ....[3]....
        /*078c*/ 	.word	0x000076a0


	//   ....[4]....
        /*0790*/ 	.word	0x000091b0


	//----- nvinfo : EIATTR_MAX_THREADS
	.align		4
.L_484:
        /*0794*/ 	.byte	0x04, 0x05
        /*0796*/ 	.short	(.L_486 - .L_485)
.L_485:
        /*0798*/ 	.word	0x00000180
        /*079c*/ 	.word	0x00000001
        /*07a0*/ 	.word	0x00000001


	//----- nvinfo : EIATTR_CRS_STACK_SIZE
	.align		4
.L_486:
        /*07a4*/ 	.byte	0x04, 0x1e
        /*07a6*/ 	.short	(.L_488 - .L_487)
.L_487:
        /*07a8*/ 	.word	0x00000000


	//----- nvinfo : EIATTR_CBANK_PARAM_SIZE
	.align		4
.L_488:
        /*07ac*/ 	.byte	0x03, 0x19
        /*07ae*/ 	.short	0x004d


	//----- nvinfo : EIATTR_PARAM_CBANK
	.align		4
        /*07b0*/ 	.byte	0x04, 0x0a
        /*07b2*/ 	.short	(.L_490 - .L_489)
	.align		4
.L_489:
        /*07b4*/ 	.word	index@(.nv.constant0._ZN3cub18CUB_300001_SM_10006detail10radix_sort29DeviceRadixSortOnesweepKernelINS1_5radix10policy_hubIfNS0_8NullTypeEyE10Policy1000ELNS0_9SortOrderE0EfS6_yiiNS1_21identity_decomposer_tEEEvPT5_SC_PT3_PKSD_PT1_PKSH_PT2_PKSL_T4_iiT6_)
        /*07b8*/ 	.short	0x0380
        /*07ba*/ 	.short	0x004d


	//----- nvinfo : EIATTR_SW_WAR
	.align		4
.L_490:
        /*07bc*/ 	.byte	0x04, 0x36
        /*07be*/ 	.short	(.L_492 - .L_491)
.L_491:
        /*07c0*/ 	.word	0x00000008
.L_492:


//--------------------- .nv.info._ZN3cub18CUB_300001_SM_10006detail10radix_sort33DeviceRadixSortExclusiveSumKernelINS1_5radix10policy_hubIfNS0_8NullTypeEyE10Policy1000EyEEvPT0_ --------------------------
	.section	.nv.info._ZN3cub18CUB_300001_SM_10006detail10radix_sort33DeviceRadixSortExclusiveSumKernelINS1_5radix10policy_hubIfNS0_8NullTypeEyE10Policy1000EyEEvPT0_,"",@"SHT_CUDA_INFO"
	.sectionflags	@""
	.align	4


	//----- nvinfo : EIATTR_CUDA_API_VERSION
	.align		4
        /*0000*/ 	.byte	0x04, 0x37
        /*0002*/ 	.short	(.L_494 - .L_493)
.L_493:
        /*0004*/ 	.word	0x00000082


	//----- nvinfo : EIATTR_KPARAM_INFO
	.align		4
.L_494:
        /*0008*/ 	.byte	0x04, 0x17
        /*000a*/ 	.short	(.L_496 - .L_495)
.L_495:
        /*000c*/ 	.word	0x00000000
        /*0010*/ 	.short	0x0000
        /*0012*/ 	.short	0x0000
        /*0014*/ 	.byte	0x00, 0xf5, 0x21, 0x00


	//----- nvinfo : EIATTR_SPARSE_MMA_MASK
	.align		4
.L_496:
        /*0018*/ 	.byte	0x03, 0x50
        /*001a*/ 	.short	0x0000


	//----- nvinfo : EIATTR_MAXREG_COUNT
	.align		4
        /*001c*/ 	.byte	0x03, 0x1b
        /*001e*/ 	.short	0x00ff


	//----- nvinfo : EIATTR_NUM_BARRIERS
	.align		4
        /*0020*/ 	.byte	0x02, 0x4c
        /*0022*/ 	.byte	0x01
	.zero		1


	//----- nvinfo : EIATTR_MERCURY_ISA_VERSION
	.align		4
        /*0024*/ 	.byte	0x03, 0x5f
        /*0026*/ 	.short	0x0101


	//----- nvinfo : EIATTR_COOP_GROUP_MASK_REGIDS
	.align		4
        /*0028*/ 	.byte	0x04, 0x29
        /*002a*/ 	.short	(.L_498 - .L_497)


	//   ....[0]....
.L_497:
        /*002c*/ 	.word	0xffffffff


	//   ....[1]....
        /*0030*/ 	.word	0xffffffff


	//   ....[2]....
        /*0034*/ 	.word	0xffffffff


	//   ....[3]....
        /*0038*/ 	.word	0xffffffff


	//   ....[4]....
        /*003c*/ 	.word	0xffffffff


	//   ....[5]....
        /*0040*/ 	.word	0xffffffff


	//   ....[6]....
        /*0044*/ 	.word	0xffffffff


	//   ....[7]....
        /*0048*/ 	.word	0xffffffff


	//   ....[8]....
        /*004c*/ 	.word	0xffffffff


	//   ....[9]....
        /*0050*/ 	.word	0xffffffff


	//   ....[10]....
        /*0054*/ 	.word	0x05000015


	//   ....[11]....
        /*0058*/ 	.word	0x05000015


	//   ....[12]....
        /*005c*/ 	.word	0x05000015


	//   ....[13]....
        /*0060*/ 	.word	0x05000015


	//   ....[14]....
        /*0064*/ 	.word	0x05000015


	//   ....[15]....
        /*0068*/ 	.word	0x05000015


	//   ....[16]....
        /*006c*/ 	.word	0x05000015


	//   ....[17]....
        /*0070*/ 	.word	0x05000015


	//   ....[18]....
        /*0074*/ 	.word	0x05000015


	//   ....[19]....
        /*0078*/ 	.word	0x05000015


	//----- nvinfo : EIATTR_COOP_GROUP_INSTR_OFFSETS
	.align		4
.L_498:
        /*007c*/ 	.byte	0x04, 0x28
        /*007e*/ 	.short	(.L_500 - .L_499)


	//   ....[0]....
.L_499:
        /*0080*/ 	.word	0x00000250


	//   ....[1]....
        /*0084*/ 	.word	0x00000260


	//   ....[2]....
        /*0088*/ 	.word	0x000002a0


	//   ....[3]....
        /*008c*/ 	.word	0x000002c0


	//   ....[4]....
        /*0090*/ 	.word	0x00000310


	//   ....[5]....
        /*0094*/ 	.word	0x00000320


	//   ....[6]....
        /*0098*/ 	.word	0x00000360


	//   ....[7]....
        /*009c*/ 	.word	0x00000380


	//   ....[8]....
        /*00a0*/ 	.word	0x000003d0


	//   ....[9]....
        /*00a4*/ 	.word	0x000003e0


	//   ....[10]....
        /*00a8*/ 	.word	0x00000660


	//   ....[11]....
        /*00ac*/ 	.word	0x000006b0


	//   ....[12]....
        /*00b0*/ 	.word	0x00000740


	//   ....[13]....
        /*00b4*/ 	.word	0x00000790


	//   ....[14]....
        /*00b8*/ 	.word	0x00000820


	//   ....[15]....
        /*00bc*/ 	.word	0x00000870


	//   ....[16]....
        /*00c0*/ 	.word	0x00000900


	//   ....[17]....
        /*00c4*/ 	.word	0x00000950


	//   ....[18]....
        /*00c8*/ 	.word	0x000009e0


	//   ....[19]....
        /*00cc*/ 	.word	0x00000a30


	//----- nvinfo : EIATTR_VRC_CTA_INIT_COUNT
	.align		4
.L_500:
        /*00d0*/ 	.byte	0x02, 0x4a
	.zero		1
	.zero		1


	//----- nvinfo : EIATTR_EXIT_INSTR_OFFSETS
	.align		4
        /*00d4*/ 	.byte	0x04, 0x1c
        /*00d6*/ 	.short	(.L_502 - .L_501)


	//   ....[0]....
.L_501:
        /*00d8*/ 	.word	0x000005d0


	//   ....[1]....
        /*00dc*/ 	.word	0x00000600


	//----- nvinfo : EIATTR_CRS_STACK_SIZE
	.align		4
.L_502:
        /*00e0*/ 	.byte	0x04, 0x1e
        /*00e2*/ 	.short	(.L_504 - .L_503)
.L_503:
        /*00e4*/ 	.word	0x00000000


	//----- nvinfo : EIATTR_CBANK_PARAM_SIZE
	.align		4
.L_504:
        /*00e8*/ 	.byte	0x03, 0x19
        /*00ea*/ 	.short	0x0008


	//----- nvinfo : EIATTR_PARAM_CBANK
	.align		4
        /*00ec*/ 	.byte	0x04, 0x0a
        /*00ee*/ 	.short	(.L_506 - .L_505)
	.align		4
.L_505:
        /*00f0*/ 	.word	index@(.nv.constant0._ZN3cub18CUB_300001_SM_10006detail10radix_sort33DeviceRadixSortExclusiveSumKernelINS1_5radix10policy_hubIfNS0_8NullTypeEyE10Policy1000EyEEvPT0_)
        /*00f4*/ 	.short	0x0380
        /*00f6*/ 	.short	0x0008


	//----- nvinfo : EIATTR_SW_WAR
	.align		4
.L_506:
        /*00f8*/ 	.byte	0x04, 0x36
        /*00fa*/ 	.short	(.L_508 - .L_507)
.L_507:
        /*00fc*/ 	.word	0x00000008
.L_508:


//--------------------- .nv.info._ZN3cub18CUB_300001_SM_10006detail10radix_sort30DeviceRadixSortHistogramKernelINS1_5radix10policy_hubIfNS0_8NullTypeEyE10Policy1000ELNS0_9SortOrderE0EfyNS1_21identity_decomposer_tEEEvPT2_PKT1_SB_iiT3_ --------------------------
	.section	.nv.info._ZN3cub18CUB_300001_SM_10006detail10radix_sort30DeviceRadixSortHistogramKernelINS1_5radix10policy_hubIfNS0_8NullTypeEyE10Policy1000ELNS0_9SortOrderE0EfyNS1_21identity_decomposer_tEEEvPT2_PKT1_SB_iiT3_,"",@"SHT_CUDA_INFO"
	.sectionflags	@""
	.align	4


	//----- nvinfo : EIATTR_CUDA_API_VERSION
	.align		4
        /*0000*/ 	.byte	0x04, 0x37
        /*0002*/ 	.short	(.L_510 - .L_509)
.L_509:
        /*0004*/ 	.word	0x00000082


	//----- nvinfo : EIATTR_KPARAM_INFO
	.align		4
.L_510:
        /*0008*/ 	.byte	0x04, 0x17
        /*000a*/ 	.short	(.L_512 - .L_511)
.L_511:
        /*000c*/ 	.word	0x00000000
        /*0010*/ 	.short	0x0005
        /*0012*/ 	.short	0x0020
        /*0014*/ 	.byte	0x00, 0xf0, 0x05, 0x00


	//----- nvinfo : EIATTR_KPARAM_INFO
	.align		4
.L_512:
        /*0018*/ 	.byte	0x04, 0x17
        /*001a*/ 	.short	(.L_514 - .L_513)
.L_513:
        /*001c*/ 	.word	0x00000000
        /*0020*/ 	.short	0x0004
        /*0022*/ 	.short	0x001c
        /*0024*/ 	.byte	0x00, 0xf0, 0x11, 0x00


	//----- nvinfo : EIATTR_KPARAM_INFO
	.align		4
.L_514:
        /*0028*/ 	.byte	0x04, 0x17
        /*002a*/ 	.short	(.L_516 - .L_515)
.L_515:
        /*002c*/ 	.word	0x00000000
        /*0030*/ 	.short	0x0003
        /*0032*/ 	.short	0x0018
        /*0034*/ 	.byte	0x00, 0xf0, 0x11, 0x00


	//----- nvinfo : EIATTR_KPARAM_INFO
	.align		4
.L_516:
        /*0038*/ 	.byte	0x04, 0x17
        /*003a*/ 	.short	(.L_518 - .L_517)
.L_517:
        /*003c*/ 	.word	0x00000000
        /*0040*/ 	.short	0x0002
        /*0042*/ 	.short	0x0010
        /*0044*/ 	.byte	0x00, 0xf0, 0x21, 0x00


	//----- nvinfo : EIATTR_KPARAM_INFO
	.align		4
.L_518:
        /*0048*/ 	.byte	0x04, 0x17
        /*004a*/ 	.short	(.L_520 - .L_519)
.L_519:
        /*004c*/ 	.word	0x00000000
        /*0050*/ 	.short	0x0001
        /*0052*/ 	.short	0x0008
        /*0054*/ 	.byte	0x00, 0xf5, 0x21, 0x00


	//----- nvinfo : EIATTR_KPARAM_INFO
	.align		4
.L_520:
        /*0058*/ 	.byte	0x04, 0x17
        /*005a*/ 	.short	(.L_522 - .L_521)
.L_521:
        /*005c*/ 	.word	0x00000000
        /*0060*/ 	.short	0x0000
        /*0062*/ 	.short	0x0000
        /*0064*/ 	.byte	0x00, 0xf5, 0x21, 0x00


	//----- nvinfo : EIATTR_SPARSE_MMA_MASK
	.align		4
.L_522:
        /*0068*/ 	.byte	0x03, 0x50
        /*006a*/ 	.short	0x0000


	//----- nvinfo : EIATTR_MAXREG_COUNT
	.align		4
        /*006c*/ 	.byte	0x03, 0x1b
        /*006e*/ 	.short	0x00ff


	//----- nvinfo : EIATTR_NUM_BARRIERS
	.align		4
        /*0070*/ 	.byte	0x02, 0x4c
        /*0072*/ 	.byte	0x01
	.zero		1


	//----- nvinfo : EIATTR_MERCURY_ISA_VERSION
	.align		4
        /*0074*/ 	.byte	0x03, 0x5f
        /*0076*/ 	.short	0x0101


	//----- nvinfo : EIATTR_VRC_CTA_INIT_COUNT
	.align		4
        /*0078*/ 	.byte	0x02, 0x4a
	.zero		1
	.zero		1


	//----- nvinfo : EIATTR_EXIT_INSTR_OFFSETS
	.align		4
        /*007c*/ 	.byte	0x04, 0x1c
        /*007e*/ 	.short	(.L_524 - .L_523)


	//   ....[0]....
.L_523:
        /*0080*/ 	.word	0x00000040


	//   ....[1]....
        /*0084*/ 	.word	0x00003310


	//----- nvinfo : EIATTR_MAX_THREADS
	.align		4
.L_524:
        /*0088*/ 	.byte	0x04, 0x05
        /*008a*/ 	.short	(.L_526 - .L_525)
.L_525:
        /*008c*/ 	.word	0x00000080
        /*0090*/ 	.word	0x00000001
        /*0094*/ 	.word	0x00000001


	//----- nvinfo : EIATTR_CRS_STACK_SIZE
	.align		4
.L_526:
        /*0098*/ 	.byte	0x04, 0x1e
        /*009a*/ 	.short	(.L_528 - .L_527)
.L_527:
        /*009c*/ 	.word	0x00000000


	//----- nvinfo : EIATTR_CBANK_PARAM_SIZE
	.align		4
.L_528:
        /*00a0*/ 	.byte	0x03, 0x19
        /*00a2*/ 	.short	0x0021


	//----- nvinfo : EIATTR_PARAM_CBANK
	.align		4
        /*00a4*/ 	.byte	0x04, 0x0a
        /*00a6*/ 	.short	(.L_530 - .L_529)
	.align		4
.L_529:
        /*00a8*/ 	.word	index@(.nv.constant0._ZN3cub18CUB_300001_SM_10006detail10radix_sort30DeviceRadixSortHistogramKernelINS1_5radix10policy_hubIfNS0_8NullTypeEyE10Policy1000ELNS0_9SortOrderE0EfyNS1_21identity_decomposer_tEEEvPT2_PKT1_SB_iiT3_)
        /*00ac*/ 	.short	0x0380
        /*00ae*/ 	.short	0x0021


	//----- nvinfo : EIATTR_SW_WAR
	.align		4
.L_530:
        /*00b0*/ 	.byte	0x04, 0x36
        /*00b2*/ 	.short	(.L_532 - .L_531)
.L_531:
        /*00b4*/ 	.word	0x00000008
.L_532:


//--------------------- .nv.info._ZN3cub18CUB_300001_SM_10006detail10radix_sort31DeviceRadixSortSingleTileKernelINS1_5radix10policy_hubIfNS0_8NullTypeEyE10Policy1000ELNS0_9SortOrderE0EfS6_yNS1_21identity_decomposer_tEEEvPKT1_PSB_PKT2_PSF_T3_iiT4_ --------------------------
	.section	.nv.info._ZN3cub18CUB_300001_SM_10006detail10radix_sort31DeviceRadixSortSingleTileKernelINS1_5radix10policy_hubIfNS0_8NullTypeEyE10Policy1000ELNS0_9SortOrderE0EfS6_yNS1_21identity_decomposer_tEEEvPKT1_PSB_PKT2_PSF_T3_iiT4_,"",@"SHT_CUDA_INFO"
	.sectionflags	@""
	.align	4


	//----- nvinfo : EIATTR_CUDA_API_VERSION
	.align		4
        /*0000*/ 	.byte	0x04, 0x37
        /*0002*/ 	.short	(.L_534 - .L_533)
.L_533:
        /*0004*/ 	.word	0x00000082


	//----- nvinfo : EIATTR_KPARAM_INFO
	.align		4
.L_534:
        /*0008*/ 	.byte	0x04, 0x17
        /*000a*/ 	.short	(.L_536 - .L_535)
.L_535:
        /*000c*/ 	.word	0x00000000
        /*0010*/ 	.short	0x0007
        /*0012*/ 	.short	0x0030
        /*0014*/ 	.byte	0x00, 0xf0, 0x05, 0x00


	//----- nvinfo : EIATTR_KPARAM_INFO
	.align		4
.L_536:
        /*0018*/ 	.byte	0x04, 0x17
        /*001a*/ 	.short	(.L_538 - .L_537)
.L_537:
        /*001c*/ 	.word	0x00000000
        /*0020*/ 	.short	0x0006
        /*0022*/ 	.short	0x002c
        /*0024*/ 	.byte	0x00, 0xf0, 0x11, 0x00


	//----- nvinfo : EIATTR_KPARAM_INFO
	.align		4
.L_538:
        /*0028*/ 	.byte	0x04, 0x17
        /*002a*/ 	.short	(.L_540 - .L_539)
.L_539:
        /*002c*/ 	.word	0x00000000
        /*0030*/ 	.short	0x0005
        /*0032*/ 	.short	0x0028
        /*0034*/ 	.byte	0x00, 0xf0, 0x11, 0x00


	//----- nvinfo : EIATTR_KPARAM_INFO
	.align		4
.L_540:
        /*0038*/ 	.byte	0x04, 0x17
        /*003a*/ 	.short	(.L_542 - .L_541)
.L_541:
        /*003c*/ 	.word	0x00000000
        /*0040*/ 	.short	0x0004
        /*0042*/ 	.short	0x0020
        /*0044*/ 	.byte	0x00, 0xf0, 0x21, 0x00


	//----- nvinfo : EIATTR_KPARAM_INFO
	.align		4
.L_542:
        /*0048*/ 	.byte	0x04, 0x17
        /*004a*/ 	.short	(.L_544 - .L_543)
.L_543:
        /*004c*/ 	.word	0x00000000
        /*0050*/ 	.short	0x0003
        /*0052*/ 	.short	0x0018
        /*0054*/ 	.byte	0x00, 0xf5, 0x21, 0x00


	//----- nvinfo : EIATTR_KPARAM_INFO
	.align		4
.L_544:
        /*0058*/ 	.byte	0x04, 0x17
        /*005a*/ 	.short	(.L_546 - .L_545)
.L_545:
        /*005c*/ 	.word	0x00000000
        /*0060*/ 	.short	0x0002
        /*0062*/ 	.short	0x0010
        /*0064*/ 	.byte	0x00, 0xf5, 0x21, 0x00


	//----- nvinfo : EIATTR_KPARAM_INFO
	.align		4
.L_546:
        /*0068*/ 	.byte	0x04, 0x17
        /*006a*/ 	.short	(.L_548 - .L_547)
.L_547:
        /*006c*/ 	.word	0x00000000
        /*0070*/ 	.short	0x0001
        /*0072*/ 	.short	0x0008
        /*0074*/ 	.byte	0x00, 0xf5, 0x21, 0x00


	//----- nvinfo : EIATTR_KPARAM_INFO
	.align		4
.L_548:
        /*0078*/ 	.byte	0x04, 0x17
        /*007a*/ 	.short	(.L_550 - .L_549)
.L_549:
        /*007c*/ 	.word	0x00000000
        /*0080*/ 	.short	0x0000
        /*0082*/ 	.short	0x0000
        /*0084*/ 	.byte	0x00, 0xf5, 0x21, 0x00


	//----- nvinfo : EIATTR_SPARSE_MMA_MASK
	.align		4
.L_550:
        /*0088*/ 	.byte	0x03, 0x50
        /*008a*/ 	.short	0x0000


	//----- nvinfo : EIATTR_MAXREG_COUNT
	.align		4
        /*008c*/ 	.byte	0x03, 0x1b
        /*008e*/ 	.short	0x00ff


	//----- nvinfo : EIATTR_NUM_BARRIERS
	.align		4
        /*0090*/ 	.byte	0x02, 0x4c
        /*0092*/ 	.byte	0x01
	.zero		1


	//----- nvinfo : EIATTR_MERCURY_ISA_VERSION
	.align		4
        /*0094*/ 	.byte	0x03, 0x5f
        /*0096*/ 	.short	0x0101


	//----- nvinfo : EIATTR_COOP_GROUP_MASK_REGIDS
	.align		4
        /*0098*/ 	.byte	0x04, 0x29
        /*009a*/ 	.short	(.L_552 - .L_551)


	//   ....[0]....
.L_551:
        /*009c*/ 	.word	0xffffffff


	//   ....[1]....
        /*00a0*/ 	.word	0xffffffff


	//   ....[2]....
        /*00a4*/ 	.word	0xffffffff


	//   ....[3]....
        /*00a8*/ 	.word	0xffffffff


	//   ....[4]....
        /*00ac*/ 	.word	0xffffffff


	//----- nvinfo : EIATTR_COOP_GROUP_INSTR_OFFSETS
	.align		4
.L_552:
        /*00b0*/ 	.byte	0x04, 0x28
        /*00b2*/ 	.short	(.L_554 - .L_553)


	//   ....[0]....
.L_553:
        /*00b4*/ 	.word	0x00001ec0


	//   ....[1]....
        /*00b8*/ 	.word	0x00001ee0


	//   ....[2]....
        /*00bc*/ 	.word	0x00001f00


	//   ....[3]....
        /*00c0*/ 	.word	0x00001f20


	//   ....[4]....
        /*00c4*/ 	.word	0x00001f40


	//----- nvinfo : EIATTR_VRC_CTA_INIT_COUNT
	.align		4
.L_554:
        /*00c8*/ 	.byte	0x02, 0x4a
	.zero		1
	.zero		1


	//----- nvinfo : EIATTR_EXIT_INSTR_OFFSETS
	.align		4
        /*00cc*/ 	.byte	0x04, 0x1c
        /*00ce*/ 	.short	(.L_556 - .L_555)


	//   ....[0]....
.L_555:
        /*00d0*/ 	.word	0x00003910


	//   ....[1]....
        /*00d4*/ 	.word	0x00003980


	//----- nvinfo : EIATTR_MAX_THREADS
	.align		4
.L_556:
        /*00d8*/ 	.byte	0x04, 0x05
        /*00da*/ 	.short	(.L_558 - .L_557)
.L_557:
        /*00dc*/ 	.word	0x00000100
        /*00e0*/ 	.word	0x00000001
        /*00e4*/ 	.word	0x00000001


	//----- nvinfo : EIATTR_CBANK_PARAM_SIZE
	.align		4
.L_558:
        /*00e8*/ 	.byte	0x03, 0x19
        /*00ea*/ 	.short	0x0031


	//----- nvinfo : EIATTR_PARAM_CBANK
	.align		4
        /*00ec*/ 	.byte	0x04, 0x0a
        /*00ee*/ 	.short	(.L_560 - .L_559)
	.align		4
.L_559:
        /*00f0*/ 	.word	index@(.nv.constant0._ZN3cub18CUB_300001_SM_10006detail10radix_sort31DeviceRadixSortSingleTileKernelINS1_5radix10policy_hubIfNS0_8NullTypeEyE10Policy1000ELNS0_9SortOrderE0EfS6_yNS1_21identity_decomposer_tEEEvPKT1_PSB_PKT2_PSF_T3_iiT4_)
        /*00f4*/ 	.short	0x0380
        /*00f6*/ 	.short	0x0031


	//----- nvinfo : EIATTR_SW_WAR
	.align		4
.L_560:
        /*00f8*/ 	.byte	0x04, 0x36
        /*00fa*/ 	.short	(.L_562 - .L_561)
.L_561:
        /*00fc*/ 	.word	0x00000008
.L_562:


//--------------------- .nv.info._ZN3cub18CUB_300001_SM_10006detail10radix_sort29DeviceRadixSortOnesweepKernelINS1_5radix10policy_hubIiNS0_8NullTypeEyE10Policy1000ELNS0_9SortOrderE1EiS6_yiiNS1_21identity_decomposer_tEEEvPT5_SC_PT3_PKSD_PT1_PKSH_PT2_PKSL_T4_iiT6_ --------------------------
	.section	.nv.info._ZN3cub18CUB_300001_SM_10006detail10radix_sort29DeviceRadixSortOnesweepKernelINS1_5radix10policy_hubIiNS0_8NullTypeEyE10Policy1000ELNS0_9SortOrderE1EiS6_yiiNS1_21identity_decomposer_tEEEvPT5_SC_PT3_PKSD_PT1_PKSH_PT2_PKSL_T4_iiT6_,"",@"SHT_CUDA_INFO"
	.sectionflags	@""
	.align	4


	//----- nvinfo : EIATTR_CUDA_API_VERSION
	.align		4
        /*0000*/ 	.byte	0x04, 0x37
        /*0002*/ 	.short	(.L_564 - .L_563)
.L_563:
        /*0004*/ 	.word	0x00000082


	//----- nvinfo : EIATTR_KPARAM_INFO
	.align		4
.L_564:
        /*0008*/ 	.byte	0x04, 0x17
        /*000a*/ 	.short	(.L_566 - .L_565)
.L_565:
        /*000c*/ 	.word	0x00000000
        /*0010*/ 	.short	0x000b
        /*0012*/ 	.short	0x004c
        /*0014*/ 	.byte	0x00, 0xf0, 0x05, 0x00


	//----- nvinfo : EIATTR_KPARAM_INFO
	.align		4
.L_566:
        /*0018*/ 	.byte	0x04, 0x17
        /*001a*/ 	.short	(.L_568 - .L_567)
.L_567:
        /*001c*/ 	.word	0x00000000
        /*0020*/ 	.short	0x000a
        /*0022*/ 	.short	0x0048
        /*0024*/ 	.byte	0x00, 0xf0, 0x11, 0x00


	//----- nvinfo : EIATTR_KPARAM_INFO
	.align		4
.L_568:
        /*0028*/ 	.byte	0x04, 0x17
        /*002a*/ 	.short	(.L_570 - .L_569)
.L_569:
        /*002c*/ 	.word	0x00000000
        /*0030*/ 	.short	0x0009
        /*0032*/ 	.short	0x0044
        /*0034*/ 	.byte	0x00, 0xf0, 0x11, 0x00


	//----- nvinfo : EIATTR_KPARAM_INFO
	.align		4
.L_570:
        /*0038*/ 	.byte	0x04, 0x17
        /*003a*/ 	.short	(.L_572 - .L_571)
.L_571:
        /*003c*/ 	.word	0x00000000
        /*0040*/ 	.short	0x0008
        /*0042*/ 	.short	0x0040
        /*0044*/ 	.byte	0x00, 0xf0, 0x11, 0x00


	//----- nvinfo : EIATTR_KPARAM_INFO
	.align		4
.L_572:
        /*0048*/ 	.byte	0x04, 0x17
        /*004a*/ 	.short	(.L_574 - .L_573)
.L_573:
        /*004c*/ 	.word	0x00000000
        /*0050*/ 	.short	0x0007
        /*0052*/ 	.short	0x0038
        /*0054*/ 	.byte	0x00, 0xf5, 0x21, 0x00


	//----- nvinfo : EIATTR_KPARAM_INFO
	.align		4
.L_574:
        /*0058*/ 	.byte	0x04, 0x17
        /*005a*/ 	.short	(.L_576 - .L_575)
.L_575:
        /*005c*/ 	.word	0x00000000
        /*0060*/ 	.short	0x0006
        /*0062*/ 	.short	0x0030
        /*0064*/ 	.byte	0x00, 0xf5, 0x21, 0x00


	//----- nvinfo : EIATTR_KPARAM_INFO
	.align		4
.L_576:
        /*0068*/ 	.byte	0x04, 0x17
        /*006a*/ 	.short	(.L_578 - .L_577)
.L_577:
        /*006c*/ 	.word	0x00000000
        /*0070*/ 	.short	0x0005
        /*0072*/ 	.short	0x0028
        /*0074*/ 	.byte	0x00, 0xf5, 0x21, 0x00


	//----- nvinfo : EIATTR_KPARAM_INFO
	.align		4
.L_578:
        /*0078*/ 	.byte	0x04, 0x17
        /*007a*/ 	.short	(.L_580 - .L_579)
.L_579:
        /*007c*/ 	.word	0x00000000
        /*0080*/ 	.short	0x0004
        /*0082*/ 	.short	0x0020
        /*0084*/ 	.byte	0x00, 0xf5, 0x21, 0x00


	//----- nvinfo : EIATTR_KPARAM_INFO
	.align		4
.L_580:
        /*0088*/ 	.byte	0x04, 0x17
        /*008a*/ 	.short	(.L_582 - .L_581)
.L_581:
        /*008c*/ 	.word	0x00000000
        /*0090*/ 	.short	0x0003
        /*0092*/ 	.short	0x0018
        /*0094*/ 	.byte	0x00, 0xf5, 0x21, 0x00


	//----- nvinfo : EIATTR_KPARAM_INFO
	.align		4
.L_582:
        /*0098*/ 	.byte	0x04, 0x17
        /*009a*/ 	.short	(.L_584 - .L_583)
.L_583:
        /*009c*/ 	.word	0x00000000
        /*00a0*/ 	.short	0x0002
        /*00a2*/ 	.short	0x0010
        /*00a4*/ 	.byte	0x00, 0xf5, 0x21, 0x00


	//----- nvinfo : EIATTR_KPARAM_INFO
	.align		4
.L_584:
        /*00a8*/ 	.byte	0x04, 0x17
        /*00aa*/ 	.short	(.L_586 - .L_585)
.L_585:
        /*00ac*/ 	.word	0x00000000
        /*00b0*/ 	.short	0x0001
        /*00b2*/ 	.short	0x0008
        /*00b4*/ 	.byte	0x00, 0xf5, 0x21, 0x00


	//----- nvinfo : EIATTR_KPARAM_INFO
	.align		4
.L_586:
        /*00b8*/ 	.byte	0x04, 0x17
        /*00ba*/ 	.short	(.L_588 - .L_587)
.L_587:
        /*00bc*/ 	.word	0x00000000
        /*00c0*/ 	.short	0x0000
        /*00c2*/ 	.short	0x0000
        /*00c4*/ 	.byte	0x00, 0xf5, 0x21, 0x00


	//----- nvinfo : EIATTR_SPARSE_MMA_MASK
	.align		4
.L_588:
        /*00c8*/ 	.byte	0x03, 0x50
        /*00ca*/ 	.short	0x0000


	//----- nvinfo : EIATTR_MAXREG_COUNT
	.align		4
        /*00cc*/ 	.byte	0x03, 0x1b
        /*00ce*/ 	.short	0x00a8


	//----- nvinfo : EIATTR_NUM_BARRIERS
	.align		4
        /*00d0*/ 	.byte	0x02, 0x4c
        /*00d2*/ 	.byte	0x01
	.zero		1


	//----- nvinfo : EIATTR_MERCURY_ISA_VERSION
	.align		4
        /*00d4*/ 	.byte	0x03, 0x5f
        /*00d6*/ 	.short	0x0101


	//----- nvinfo : EIATTR_COOP_GROUP_MASK_REGIDS
	.align		4
        /*00d8*/ 	.byte	0x04, 0x29
        /*00da*/ 	.short	(.L_590 - .L_589)


	//   ....[0]....
.L_589:
        /*00dc*/ 	.word	0xffffffff


	//   ....[1]....
        /*00e0*/ 	.word	0x05000019


	//   ....[2]....
        /*00e4*/ 	.word	0xffffffff


	//   ....[3]....
        /*00e8*/ 	.word	0xffffffff


	//   ....[4]....
        /*00ec*/ 	.word	0xffffffff


	//   ....[5]....
        /*00f0*/ 	.word	0xffffffff


	//   ....[6]....
        /*00f4*/ 	.word	0xffffffff


	//   ....[7]....
        /*00f8*/ 	.word	0xffffffff


	//   ....[8]....
        /*00fc*/ 	.word	0xffffffff


	//   ....[9]....
        /*0100*/ 	.word	0xffffffff


	//   ....[10]....
        /*0104*/ 	.word	0xffffffff


	//   ....[11]....
        /*0108*/ 	.word	0xffffffff


	//   ....[12]....
        /*010c*/ 	.word	0xffffffff


	//   ....[13]....
        /*0110*/ 	.word	0xffffffff


	//   ....[14]....
        /*0114*/ 	.word	0xffffffff


	//   ....[15]....
        /*0118*/ 	.word	0xffffffff


	//   ....[16]....
        /*011c*/ 	.word	0xffffffff


	//   ....[17]....
        /*0120*/ 	.word	0xffffffff


	//   ....[18]....
        /*0124*/ 	.word	0xffffffff


	//   ....[19]....
        /*0128*/ 	.word	0xffffffff


	//   ....[20]....
        /*012c*/ 	.word	0xffffffff


	//   ....[21]....
        /*0130*/ 	.word	0xffffffff


	//   ....[22]....
        /*0134*/ 	.word	0xffffffff


	//   ....[23]....
        /*0138*/ 	.word	0xffffffff


	//   ....[24]....
        /*013c*/ 	.word	0xffffffff


	//   ....[25]....
        /*0140*/ 	.word	0xffffffff


	//   ....[26]....
        /*0144*/ 	.word	0xffffffff


	//   ....[27]....
        /*0148*/ 	.word	0xffffffff


	//   ....[28]....
        /*014c*/ 	.word	0xffffffff


	//   ....[29]....
        /*0150*/ 	.word	0xffffffff


	//   ....[30]....
        /*0154*/ 	.word	0xffffffff


	//   ....[31]....
        /*0158*/ 	.word	0xffffffff


	//   ....[32]....
        /*015c*/ 	.word	0xffffffff


	//   ....[33]....
        /*0160*/ 	.word	0xffffffff


	//   ....[34]....
        /*0164*/ 	.word	0xffffffff


	//   ....[35]....
        /*0168*/ 	.word	0xffffffff


	//   ....[36]....
        /*016c*/ 	.word	0xffffffff


	//   ....[37]....
        /*0170*/ 	.word	0xffffffff


	//   ....[38]....
        /*0174*/ 	.word	0xffffffff


	//   ....[39]....
        /*0178*/ 	.word	0xffffffff


	//   ....[40]....
        /*017c*/ 	.word	0xffffffff


	//   ....[41]....
        /*0180*/ 	.word	0xffffffff


	//   ....[42]....
        /*0184*/ 	.word	0xffffffff


	//   ....[43]....
        /*0188*/ 	.word	0xffffffff


	//   ....[44]....
        /*018c*/ 	.word	0xffffffff


	//   ....[45]....
        /*0190*/ 	.word	0xffffffff


	//   ....[46]....
        /*0194*/ 	.word	0xffffffff


	//   ....[47]....
        /*0198*/ 	.word	0xffffffff


	//   ....[48]....
        /*019c*/ 	.word	0xffffffff


	//   ....[49]....
        /*01a0*/ 	.word	0xffffffff


	//   ....[50]....
        /*01a4*/ 	.word	0xffffffff


	//   ....[51]....
        /*01a8*/ 	.word	0xffffffff


	//   ....[52]....
        /*01ac*/ 	.word	0xffffffff


	//   ....[53]....
        /*01b0*/ 	.word	0xffffffff


	//   ....[54]....
        /*01b4*/ 	.word	0xffffffff


	//   ....[55]....
        /*01b8*/ 	.word	0xffffffff


	//   ....[56]....
        /*01bc*/ 	.word	0xffffffff


	//   ....[57]....
        /*01c0*/ 	.word	0xffffffff


	//   ....[58]....
        /*01c4*/ 	.word	0xffffffff


	//   ....[59]....
        /*01c8*/ 	.word	0xffffffff


	//   ....[60]....
        /*01cc*/ 	.word	0xffffffff


	//   ....[61]....
        /*01d0*/ 	.word	0xffffffff


	//   ....[62]....
        /*01d4*/ 	.word	0xffffffff


	//   ....[63]....
        /*01d8*/ 	.word	0xffffffff


	//   ....[64]....
        /*01dc*/ 	.word	0xffffffff


	//   ....[65]....
        /*01e0*/ 	.word	0xffffffff


	//   ....[66]....
        /*01e4*/ 	.word	0xffffffff


	//   ....[67]....
        /*01e8*/ 	.word	0xffffffff


	//   ....[68]....
        /*01ec*/ 	.word	0xffffffff


	//   ....[69]....
        /*01f0*/ 	.word	0xffffffff


	//   ....[70]....
        /*01f4*/ 	.word	0xffffffff


	//   ....[71]....
        /*01f8*/ 	.word	0xffffffff


	//   ....[72]....
        /*01fc*/ 	.word	0xffffffff


	//   ....[73]....
        /*0200*/ 	.word	0xffffffff


	//   ....[74]....
        /*0204*/ 	.word	0xffffffff


	//   ....[75]....
        /*0208*/ 	.word	0xffffffff


	//   ....[76]....
        /*020c*/ 	.word	0xffffffff


	//   ....[77]....
        /*0210*/ 	.word	0xffffffff


	//   ....[78]....
        /*0214*/ 	.word	0xffffffff


	//   ....[79]....
        /*0218*/ 	.word	0xffffffff


	//   ....[80]....
        /*021c*/ 	.word	0xffffffff


	//   ....[81]....
        /*0220*/ 	.word	0xffffffff


	//   ....[82]....
        /*0224*/ 	.word	0xffffffff


	//   ....[83]....
        /*0228*/ 	.word	0xffffffff


	//   ....[84]....
        /*022c*/ 	.word	0xffffffff


	//   ....[85]....
        /*0230*/ 	.word	0xffffffff


	//   ....[86]....
        /*0234*/ 	.word	0xffffffff


	//   ....[87]....
        /*0238*/ 	.word	0xffffffff


	//   ....[88]....
        /*023c*/ 	.word	0xffffffff


	//   ....[89]....
        /*0240*/ 	.word	0xffffffff


	//   ....[90]....
        /*0244*/ 	.word	0xffffffff


	//   ....[91]....
        /*0248*/ 	.word	0xffffffff


	//   ....[92]....
        /*024c*/ 	.word	0xffffffff


	//   ....[93]....
        /*0250*/ 	.word	0xffffffff


	//   ....[94]....
        /*0254*/ 	.word	0xffffffff


	//   ....[95]....
        /*0258*/ 	.word	0xffffffff


	//   ....[96]....
        /*025c*/ 	.word	0xffffffff


	//   ....[97]....
        /*0260*/ 	.word	0xffffffff


	//   ....[98]....
        /*0264*/ 	.word	0xffffffff


	//   ....[99]....
        /*0268*/ 	.word	0xffffffff


	//   ....[100]....
        /*026c*/ 	.word	0xffffffff


	//   ....[101]....
        /*0270*/ 	.word	0xffffffff


	//   ....[102]....
        /*0274*/ 	.word	0xffffffff


	//   ....[103]....
        /*0278*/ 	.word	0xffffffff


	//   ....[104]....
        /*027c*/ 	.word	0xffffffff


	//   ....[105]....
        /*0280*/ 	.word	0xffffffff


	//   ....[106]....
        /*0284*/ 	.word	0xffffffff


	//   ....[107]....
        /*0288*/ 	.word	0xffffffff


	//   ....[108]....
        /*028c*/ 	.word	0xffffffff


	//   ....[109]....
        /*0290*/ 	.word	0xffffffff


	//   ....[110]....
        /*0294*/ 	.word	0xffffffff


	//   ....[111]....
        /*0298*/ 	.word	0xffffffff


	//   ....[112]....
        /*029c*/ 	.word	0xffffffff


	//   ....[113]....
        /*02a0*/ 	.word	0xffffffff


	//   ....[114]....
        /*02a4*/ 	.word	0xffffffff


	//   ....[115]....
        /*02a8*/ 	.word	0xffffffff


	//   ....[116]....
        /*02ac*/ 	.word	0xffffffff


	//   ....[117]....
        /*02b0*/ 	.word	0xffffffff


	//   ....[118]....
        /*02b4*/ 	.word	0xffffffff


	//   ....[119]....
        /*02b8*/ 	.word	0xffffffff


	//   ....[120]....
        /*02bc*/ 	.word	0xffffffff


	//   ....[121]....
        /*02c0*/ 	.word	0xffffffff


	//   ....[122]....
        /*02c4*/ 	.word	0xffffffff


	//   ....[123]....
        /*02c8*/ 	.word	0xffffffff


	//   ....[124]....
        /*02cc*/ 	.word	0xffffffff


	//   ....[125]....
        /*02d0*/ 	.word	0xffffffff


	//   ....[126]....
        /*02d4*/ 	.word	0xffffffff


	//   ....[127]....
        /*02d8*/ 	.word	0xffffffff


	//   ....[128]....
        /*02dc*/ 	.word	0xffffffff


	//   ....[129]....
        /*02e0*/ 	.word	0xffffffff


	//   ....[130]....
        /*02e4*/ 	.word	0xffffffff


	//   ....[131]....
        /*02e8*/ 	.word	0xffffffff


	//   ....[132]....
        /*02ec*/ 	.word	0xffffffff


	//   ....[133]....
        /*02f0*/ 	.word	0xffffffff


	//   ....[134]....
        /*02f4*/ 	.word	0xffffffff


	//   ....[135]....
        /*02f8*/ 	.word	0xffffffff


	//   ....[136]....
        /*02fc*/ 	.word	0xffffffff


	//   ....[137]....
        /*0300*/ 	.word	0xffffffff


	//   ....[138]....
        /*0304*/ 	.word	0xffffffff


	//   ....[139]....
        /*0308*/ 	.word	0xffffffff


	//   ....[140]....
        /*030c*/ 	.word	0xffffffff


	//   ....[141]....
        /*0310*/ 	.word	0xffffffff


	//   ....[142]....
        /*0314*/ 	.word	0xffffffff


	//   ....[143]....
        /*0318*/ 	.word	0xffffffff


	//   ....[144]....
        /*031c*/ 	.word	0xffffffff


	//   ....[145]....
        /*0320*/ 	.word	0xffffffff


	//   ....[146]....
        /*0324*/ 	.word	0xffffffff


	//   ....[147]....
        /*0328*/ 	.word	0xffffffff


	//   ....[148]....
        /*032c*/ 	.word	0xffffffff


	//   ....[149]....
        /*0330*/ 	.word	0xffffffff


	//   ....[150]....
        /*0334*/ 	.word	0xffffffff


	//   ....[151]....
        /*0338*/ 	.word	0xffffffff


	//   ....[152]....
        /*033c*/ 	.word	0xffffffff


	//   ....[153]....
        /*0340*/ 	.word	0xffffffff


	//   ....[154]....
        /*0344*/ 	.word	0xffffffff


	//   ....[155]....
        /*0348*/ 	.word	0xffffffff


	//   ....[156]....
        /*034c*/ 	.word	0xffffffff


	//   ....[157]....
        /*0350*/ 	.word	0xffffffff


	//   ....[158]....
        /*0354*/ 	.word	0xffffffff


	//   ....[159]....
        /*0358*/ 	.word	0xffffffff


	//   ....[160]....
        /*035c*/ 	.word	0xffffffff


	//   ....[161]....
        /*0360*/ 	.word	0xffffffff


	//   ....[162]....
        /*0364*/ 	.word	0xffffffff


	//   ....[163]....
        /*0368*/ 	.word	0xffffffff


	//   ....[164]....
        /*036c*/ 	.word	0xffffffff


	//   ....[165]....
        /*0370*/ 	.word	0xffffffff


	//   ....[166]....
        /*0374*/ 	.word	0xffffffff


	//   ....[167]....
        /*0378*/ 	.word	0xffffffff


	//   ....[168]....
        /*037c*/ 	.word	0xffffffff


	//   ....[169]....
        /*0380*/ 	.word	0xffffffff


	//   ....[170]....
        /*0384*/ 	.word	0xffffffff


	//   ....[171]....
        /*0388*/ 	.word	0xffffffff


	//   ....[172]....
        /*038c*/ 	.word	0xffffffff


	//   ....[173]....
        /*0390*/ 	.word	0xffffffff


	//   ....[174]....
        /*0394*/ 	.word	0xffffffff


	//   ....[175]....
        /*0398*/ 	.word	0xffffffff


	//   ....[176]....
        /*039c*/ 	.word	0xffffffff


	//   ....[177]....
        /*03a0*/ 	.word	0xffffffff


	//   ....[178]....
        /*03a4*/ 	.word	0x05000006


	//   ....[179]....
        /*03a8*/ 	.word	0xffffffff


	//   ....[180]....
        /*03ac*/ 	.word	0xffffffff


	//   ....[181]....
        /*03b0*/ 	.word	0xffffffff


	//   ....[182]....
        /*03b4*/ 	.word	0xffffffff


	//   ....[183]....
        /*03b8*/ 	.word	0xffffffff


	//   ....[184]....
        /*03bc*/ 	.word	0xffffffff


	//   ....[185]....
        /*03c0*/ 	.word	0xffffffff


	//   ....[186]....
        /*03c4*/ 	.word	0xffffffff


	//   ....[187]....
        /*03c8*/ 	.word	0xffffffff


	//   ....[188]....
        /*03cc*/ 	.word	0xffffffff


	//   ....[189]....
        /*03d0*/ 	.word	0xffffffff


	//   ....[190]....
        /*03d4*/ 	.word	0xffffffff


	//   ....[191]....
        /*03d8*/ 	.word	0xffffffff


	//   ....[192]....
        /*03dc*/ 	.word	0xffffffff


	//   ....[193]....
        /*03e0*/ 	.word	0xffffffff


	//   ....[194]....
        /*03e4*/ 	.word	0xffffffff


	//   ....[195]....
        /*03e8*/ 	.word	0xffffffff


	//   ....[196]....
        /*03ec*/ 	.word	0xffffffff


	//   ....[197]....
        /*03f0*/ 	.word	0xffffffff


	//   ....[198]....
        /*03f4*/ 	.word	0xffffffff


	//   ....[199]....
        /*03f8*/ 	.word	0xffffffff


	//   ....[200]....
        /*03fc*/ 	.word	0xffffffff


	//   ....[201]....
        /*0400*/ 	.word	0xffffffff


	//   ....[202]....
        /*0404*/ 	.word	0xffffffff


	//   ....[203]....
        /*0408*/ 	.word	0xffffffff


	//   ....[204]....
        /*040c*/ 	.word	0xffffffff


	//   ....[205]....
        /*0410*/ 	.word	0xffffffff


	//   ....[206]....
        /*0414*/ 	.word	0xffffffff


	//   ....[207]....
        /*0418*/ 	.word	0xffffffff


	//   ....[208]....
        /*041c*/ 	.word	0xffffffff


	//   ....[209]....
        /*0420*/ 	.word	0xffffffff


	//   ....[210]....
        /*0424*/ 	.word	0xffffffff


	//   ....[211]....
        /*0428*/ 	.word	0xffffffff


	//   ....[212]....
        /*042c*/ 	.word	0xffffffff


	//   ....[213]....
        /*0430*/ 	.word	0xffffffff


	//   ....[214]....
        /*0434*/ 	.word	0xffffffff


	//   ....[215]....
        /*0438*/ 	.word	0xffffffff


	//   ....[216]....
        /*043c*/ 	.word	0xffffffff


	//   ....[217]....
        /*0440*/ 	.word	0x0500002f


	//   ....[218]....
        /*0444*/ 	.word	0x0500002f


	//   ....[219]....
        /*0448*/ 	.word	0x0500002f


	//   ....[220]....
        /*044c*/ 	.word	0x0500002f


	//   ....[221]....
        /*0450*/ 	.word	0x0500002f


	//----- nvinfo : EIATTR_COOP_GROUP_INSTR_OFFSETS
	.align		4
.L_590:
        /*0454*/ 	.byte	0x04, 0x28
        /*0456*/ 	.short	(.L_592 - .L_591)


	//   ....[0]....
.L_591:
        /*0458*/ 	.word	0x00000ee0


	//   ....[1]....
        /*045c*/ 	.word	0x00001970


	//   ....[2]....
        /*0460*/ 	.word	0x00002370


	//   ....[3]....
        /*0464*/ 	.word	0x00002390


	//   ....[4]....
        /*0468*/ 	.word	0x000023b0


	//   ....[5]....
        /*046c*/ 	.word	0x000023d0


	//   ....[6]....
        /*0470*/ 	.word	0x000023f0


	//   ....[7]....
        /*0474*/ 	.word	0x000028c0


	//   ....[8]....
        /*0478*/ 	.word	0x000028d0


	//   ....[9]....
        /*047c*/ 	.word	0x000028f0


	//   ....[10]....
        /*0480*/ 	.word	0x00002910


	//   ....[11]....
        /*0484*/ 	.word	0x00002960


	//   ....[12]....
        /*0488*/ 	.word	0x00002990


	//   ....[13]....
        /*048c*/ 	.word	0x000029d0


	//   ....[14]....
        /*0490*/ 	.word	0x000029f0


	//   ....[15]....
        /*0494*/ 	.word	0x00002b20


	//   ....[16]....
        /*0498*/ 	.word	0x00002b50


	//   ....[17]....
        /*049c*/ 	.word	0x00002b60


	//   ....[18]....
        /*04a0*/ 	.word	0x00002b80


	//   ....[19]....
        /*04a4*/ 	.word	0x00002bc0


	//   ....[20]....
        /*04a8*/ 	.word	0x00002bf0


	//   ....[21]....
        /*04ac*/ 	.word	0x00002c30


	//   ....[22]....
        /*04b0*/ 	.word	0x00002c50


	//   ....[23]....
        /*04b4*/ 	.word	0x00002c70


	//   ....[24]....
        /*04b8*/ 	.word	0x00002d80


	//   ....[25]....
        /*04bc*/ 	.word	0x00002da0


	//   ....[26]....
        /*04c0*/ 	.word	0x00002db0


	//   ....[27]....
        /*04c4*/ 	.word	0x00002dd0


	//   ....[28]....
        /*04c8*/ 	.word	0x00002e10


	//   ....[29]....
        /*04cc*/ 	.word	0x00002e40


	//   ....[30]....
        /*04d0*/ 	.word	0x00002e80


	//   ....[31]....
        /*04d4*/ 	.word	0x00002ea0


	//   ....[32]....
        /*04d8*/ 	.word	0x00002ec0


	//   ....[33]....
        /*04dc*/ 	.word	0x00002fe0


	//   ....[34]....
        /*04e0*/ 	.word	0x00003000


	//   ....[35]....
        /*04e4*/ 	.word	0x00003010


	//   ....[36]....
        /*04e8*/ 	.word	0x00003030


	//   ....[37]....
        /*04ec*/ 	.word	0x00003070


	//   ....[38]....
        /*04f0*/ 	.word	0x000030a0


	//   ....[39]....
        /*04f4*/ 	.word	0x000030e0


	//   ....[40]....
        /*04f8*/ 	.word	0x00003100


	//   ....[41]....
        /*04fc*/ 	.word	0x00003120


	//   ....[42]....
        /*0500*/ 	.word	0x00003240


	//   ....[43]....
        /*0504*/ 	.word	0x00003270


	//   ....[44]....
        /*0508*/ 	.word	0x00003280


	//   ....[45]....
        /*050c*/ 	.word	0x000032a0


	//   ....[46]....
        /*0510*/ 	.word	0x000032e0


	//   ....[47]....
        /*0514*/ 	.word	0x00003310


	//   ....[48]....
        /*0518*/ 	.word	0x00003350


	//   ....[49]....
        /*051c*/ 	.word	0x00003370


	//   ....[50]....
        /*0520*/ 	.word	0x00003390


	//   ....[51]....
        /*0524*/ 	.word	0x000034a0


	//   ....[52]....
        /*0528*/ 	.word	0x000034c0


	//   ....[53]....
        /*052c*/ 	.word	0x000034d0


	//   ....[54]....
        /*0530*/ 	.word	0x000034f0


	//   ....[55]....
        /*0534*/ 	.word	0x00003530


	//   ....[56]....
        /*0538*/ 	.word	0x00003560


	//   ....[57]....
        /*053c*/ 	.word	0x000035a0


	//   ....[58]....
        /*0540*/ 	.word	0x000035c0


	//   ....[59]....
        /*0544*/ 	.word	0x000035e0


	//   ....[60]....
        /*0548*/ 	.word	0x00003700


	//   ....[61]....
        /*054c*/ 	.word	0x00003720


	//   ....[62]....
        /*0550*/ 	.word	0x00003730


	//   ....[63]....
        /*0554*/ 	.word	0x00003750


	//   ....[64]....
        /*0558*/ 	.word	0x00003790


	//   ....[65]....
        /*055c*/ 	.word	0x000037c0


	//   ....[66]....
        /*0560*/ 	.word	0x00003800


	//   ....[67]....
        /*0564*/ 	.word	0x00003820


	//   ....[68]....
        /*0568*/ 	.word	0x00003840


	//   ....[69]....
        /*056c*/ 	.word	0x00003940


	//   ....[70]....
        /*0570*/ 	.word	0x00003970


	//   ....[71]....
        /*0574*/ 	.word	0x00003980


	//   ....[72]....
        /*0578*/ 	.word	0x000039a0


	//   ....[73]....
        /*057c*/ 	.word	0x000039e0


	//   ....[74]....
        /*0580*/ 	.word	0x00003a10


	//   ....[75]....
        /*0584*/ 	.word	0x00003a50


	//   ....[76]....
        /*0588*/ 	.word	0x00003a70


	//   ....[77]....
        /*058c*/ 	.word	0x00003a90


	//   ....[78]....
        /*0590*/ 	.word	0x00003b80


	//   ....[79]....
        /*0594*/ 	.word	0x00003bb0


	//   ....[80]....
        /*0598*/ 	.word	0x00003bc0


	//   ....[81]....
        /*059c*/ 	.word	0x00003bf0


	//   ....[82]....
        /*05a0*/ 	.word	0x00003c10


	//   ....[83]....
        /*05a4*/ 	.word	0x00003c60


	//   ....[84]....
        /*05a8*/ 	.word	0x00003c80


	//   ....[85]....
        /*05ac*/ 	.word	0x00003cc0


	//   ....[86]....
        /*05b0*/ 	.word	0x00003ce0


	//   ....[87]....
        /*05b4*/ 	.word	0x00003de0


	//   ....[88]....
        /*05b8*/ 	.word	0x00003e30


	//   ....[89]....
        /*05bc*/ 	.word	0x00003e40


	//   ....[90]....
        /*05c0*/ 	.word	0x00003e90


	//   ....[91]....
        /*05c4*/ 	.word	0x00003ec0


	//   ....[92]....
        /*05c8*/ 	.word	0x00003ef0


	//   ....[93]....
        /*05cc*/ 	.word	0x00003f20


	//   ....[94]....
        /*05d0*/ 	.word	0x00003f50


	//   ....[95]....
        /*05d4*/ 	.word	0x00003f80


	//   ....[96]....
        /*05d8*/ 	.word	0x00004040


	//   ....[97]....
        /*05dc*/ 	.word	0x00004060


	//   ....[98]....
        /*05e0*/ 	.word	0x00004070


	//   ....[99]....
        /*05e4*/ 	.word	0x000040c0


	//   ....[100]....
        /*05e8*/ 	.word	0x000040f0


	//   ....[101]....
        /*05ec*/ 	.word	0x00004120


	//   ....[102]....
        /*05f0*/ 	.word	0x00004150


	//   ....[103]....
        /*05f4*/ 	.word	0x00004180


	//   ....[104]....
        /*05f8*/ 	.word	0x000041b0


	//   ....[105]....
        /*05fc*/ 	.word	0x000042d0


	//   ....[106]....
        /*0600*/ 	.word	0x000042e0


	//   ....[107]....
        /*0604*/ 	.word	0x000042f0


	//   ....[108]....
        /*0608*/ 	.word	0x00004350


	//   ....[109]....
        /*060c*/ 	.word	0x00004380


	//   ....[110]....
        /*0610*/ 	.word	0x000043b0


	//   ....[111]....
        /*0614*/ 	.word	0x000043e0


	//   ....[112]....
        /*0618*/ 	.word	0x00004410


	//   ....[113]....
        /*061c*/ 	.word	0x00004440


	//   ....[114]....
        /*0620*/ 	.word	0x00004530


	//   ....[115]....
        /*0624*/ 	.word	0x00004570


	//   ....[116]....
        /*0628*/ 	.word	0x00004580


	//   ....[117]....
        /*062c*/ 	.word	0x000045d0


	//   ....[118]....
        /*0630*/ 	.word	0x00004600


	//   ....[119]....
        /*0634*/ 	.word	0x00004630


	//   ....[120]....
        /*0638*/ 	.word	0x00004660


	//   ....[121]....
        /*063c*/ 	.word	0x00004690


	//   ....[122]....
        /*0640*/ 	.word	0x000046c0


	//   ....[123]....
        /*0644*/ 	.word	0x000047b0


	//   ....[124]....
        /*0648*/ 	.word	0x00004800


	//   ....[125]....
        /*064c*/ 	.word	0x00004810


	//   ....[126]....
        /*0650*/ 	.word	0x00004860


	//   ....[127]....
        /*0654*/ 	.word	0x00004890


	//   ....[128]....
        /*0658*/ 	.word	0x000048a0


	//   ....[129]....
        /*065c*/ 	.word	0x000048e0


	//   ....[130]....
        /*0660*/ 	.word	0x00004910


	//   ....[131]....
        /*0664*/ 	.word	0x00004940


	//   ....[132]....
        /*0668*/ 	.word	0x00004a30


	//   ....[133]....
        /*066c*/ 	.word	0x00004a90


	//   ....[134]....
        /*0670*/ 	.word	0x00004aa0


	//   ....[135]....
        /*0674*/ 	.word	0x00004af0


	//   ....[136]....
        /*0678*/ 	.word	0x00004b20


	//   ....[137]....
        /*067c*/ 	.word	0x00004b30


	//   ....[138]....
        /*0680*/ 	.word	0x00004b70


	//   ....[139]....
        /*0684*/ 	.word	0x00004ba0


	//   ....[140]....
        /*0688*/ 	.word	0x00004bd0


	//   ....[141]....
        /*068c*/ 	.word	0x00004cb0


	//   ....[142]....
        /*0690*/ 	.word	0x00004d10


	//   ....[143]....
        /*0694*/ 	.word	0x00004d20


	//   ....[144]....
        /*0698*/ 	.word	0x00004d70


	//   ....[145]....
        /*069c*/ 	.word	0x00004da0


	//   ....[146]....
        /*06a0*/ 	.word	0x00004db0


	//   ....[147]....
        /*06a4*/ 	.word	0x00004df0


	//   ....[148]....
        /*06a8*/ 	.word	0x00004e20


	//   ....[149]....
        /*06ac*/ 	.word	0x00004e50


	//   ....[150]....
        /*06b0*/ 	.word	0x00004f30


	//   ....[151]....
        /*06b4*/ 	.word	0x00004f90


	//   ....[152]....
        /*06b8*/ 	.word	0x00004fa0


	//   ....[153]....
        /*06bc*/ 	.word	0x00004ff0


	//   ....[154]....
        /*06c0*/ 	.word	0x00005020


	//   ....[155]....
        /*06c4*/ 	.word	0x00005050


	//   ....[156]....
        /*06c8*/ 	.word	0x00005080


	//   ....[157]....
        /*06cc*/ 	.word	0x000050b0


	//   ....[158]....
        /*06d0*/ 	.word	0x000050e0


	//   ....[159]....
        /*06d4*/ 	.word	0x000051b0


	//   ....[160]....
        /*06d8*/ 	.word	0x00005200


	//   ....[161]....
        /*06dc*/ 	.word	0x00005210


	//   ....[162]....
        /*06e0*/ 	.word	0x00005260


	//   ....[163]....
        /*06e4*/ 	.word	0x00005290


	//   ....[164]....
        /*06e8*/ 	.word	0x000052a0


	//   ....[165]....
        /*06ec*/ 	.word	0x000052e0


	//   ....[166]....
        /*06f0*/ 	.word	0x00005310


	//   ....[167]....
        /*06f4*/ 	.word	0x00005340


	//   ....[168]....
        /*06f8*/ 	.word	0x00005420


	//   ....[169]....
        /*06fc*/ 	.word	0x00005440


	//   ....[170]....
        /*0700*/ 	.word	0x00005450


	//   ....[171]....
        /*0704*/ 	.word	0x00005480


	//   ....[172]....
        /*0708*/ 	.word	0x000054a0


	//   ....[173]....
        /*070c*/ 	.word	0x000054f0


	//   ....[174]....
        /*0710*/ 	.word	0x00005520


	//   ....[175]....
        /*0714*/ 	.word	0x00005560


	//   ....[176]....
        /*0718*/ 	.word	0x00005590


	//   ....[177]....
        /*071c*/ 	.word	0x00005650


	//   ....[178]....
        /*0720*/ 	.word	0x00005b80


	//   ....[179]....
        /*0724*/ 	.word	0x00005ee0


	//   ....[180]....
        /*0728*/ 	.word	0x00005fa0


	//   ....[181]....
        /*072c*/ 	.word	0x00006060


	//   ....[182]....
        /*0730*/ 	.word	0x00006120


	//   ....[183]....
        /*0734*/ 	.word	0x000061e0


	//   ....[184]....
        /*0738*/ 	.word	0x000062a0


	//   ....[185]....
        /*073c*/ 	.word	0x00006360


	//   ....[186]....
        /*0740*/ 	.word	0x00006420


	//   ....[187]....
        /*0744*/ 	.word	0x000064e0


	//   ....[188]....
        /*0748*/ 	.word	0x000065a0


	//   ....[189]....
        /*074c*/ 	.word	0x00006660


	//   ....[190]....
        /*0750*/ 	.word	0x00006720


	//   ....[191]....
        /*0754*/ 	.word	0x000067e0


	//   ....[192]....
        /*0758*/ 	.word	0x000068a0


	//   ....[193]....
        /*075c*/ 	.word	0x00006960


	//   ....[194]....
        /*0760*/ 	.word	0x00006a20


	//   ....[195]....
        /*0764*/ 	.word	0x00006ae0


	//   ....[196]....
        /*0768*/ 	.word	0x00006ba0


	//   ....[197]....
        /*076c*/ 	.word	0x00006c60


	//   ....[198]....
        /*0770*/ 	.word	0x00006e80


	//   ....[199]....
        /*0774*/ 	.word	0x00006fb0


	//   ....[200]....
        /*0778*/ 	.word	0x000070e0


	//   ....[201]....
        /*077c*/ 	.word	0x00007210


	//   ....[202]....
        /*0780*/ 	.word	0x00007340


	//   ....[203]....
        /*0784*/ 	.word	0x00007470


	//   ....[204]....
        /*0788*/ 	.word	0x000075a0


	//   ....[205]....
        /*078c*/ 	.word	0x000076d0


	//   ....[206]....
        /*0790*/ 	.word	0x00007800


	//   ....[207]....
        /*0794*/ 	.word	0x00007930


	//   ....[208]....
        /*0798*/ 	.word	0x00007a60


	//   ....[209]....
        /*079c*/ 	.word	0x00007b80


	//   ....[210]....
        /*07a0*/ 	.word	0x00007c90


	//   ....[211]....
        /*07a4*/ 	.word	0x00007da0


	//   ....[212]....
        /*07a8*/ 	.word	0x00007eb0


	//   ....[213]....
        /*07ac*/ 	.word	0x00007fc0


	//   ....[214]....
        /*07b0*/ 	.word	0x000080d0


	//   ....[215]....
        /*07b4*/ 	.word	0x000081e0


	//   ....[216]....
        /*07b8*/ 	.word	0x000082e0


	//   ....[217]....
        /*07bc*/ 	.word	0x00008350


	//   ....[218]....
        /*07c0*/ 	.word	0x000083c0


	//   ....[219]....
        /*07c4*/ 	.word	0x00008430


	//   ....[220]....
        /*07c8*/ 	.word	0x000084a0


	//   ....[221]....
        /*07cc*/ 	.word	0x00008510


	//----- nvinfo : EIATTR_VRC_CTA_INIT_COUNT
	.align		4
.L_592:
        /*07d0*/ 	.byte	0x02, 0x4a
	.zero		1
	.zero		1


	//----- nvinfo : EIATTR_EXIT_INSTR_OFFSETS
	.align		4
        /*07d4*/ 	.byte	0x04, 0x1c
        /*07d6*/ 	.short	(.L_594 - .L_593)


	//   ....[0]....
.L_593:
        /*07d8*/ 	.word	0x00001d40


	//   ....[1]....
        /*07dc*/ 	.word	0x00002160


	//   ....[2]....
        /*07e0*/ 	.word	0x00002180


	//   ....[3]....
        /*07e4*/ 	.word	0x00006c70


	//   ....[4]....
        /*07e8*/ 	.word	0x000082f0


	//----- nvinfo : EIATTR_MAX_THREADS
	.align		4
.L_594:
        /*07ec*/ 	.byte	0x04, 0x05
        /*07ee*/ 	.short	(.L_596 - .L_595)
.L_595:
        /*07f0*/ 	.word	0x00000180
        /*07f4*/ 	.word	0x00000001
        /*07f8*/ 	.word	0x00000001


	//----- nvinfo : EIATTR_CRS_STACK_SIZE
	.align		4
.L_596:
        /*07fc*/ 	.byte	0x04, 0x1e
        /*07fe*/ 	.short	(.L_598 - .L_597)
.L_597:
        /*0800*/ 	.word	0x00000000


	//----- nvinfo : EIATTR_CBANK_PARAM_SIZE
	.align		4
.L_598:
        /*0804*/ 	.byte	0x03, 0x19
        /*0806*/ 	.short	0x004d


	//----- nvinfo : EIATTR_PARAM_CBANK
	.align		4
        /*0808*/ 	.byte	0x04, 0x0a
        /*080a*/ 	.short	(.L_600 - .L_599)
	.align		4
.L_599:
        /*080c*/ 	.word	index@(.nv.constant0._ZN3cub18CUB_300001_SM_10006detail10radix_sort29DeviceRadixSortOnesweepKernelINS1_5radix10policy_hubIiNS0_8NullTypeEyE10Policy1000ELNS0_9SortOrderE1EiS6_yiiNS1_21identity_decomposer_tEEEvPT5_SC_PT3_PKSD_PT1_PKSH_PT2_PKSL_T4_iiT6_)
        /*0810*/ 	.short	0x0380
        /*0812*/ 	.short	0x004d


	//----- nvinfo : EIATTR_SW_WAR
	.align		4
.L_600:
        /*0814*/ 	.byte	0x04, 0x36
        /*0816*/ 	.short	(.L_602 - .L_601)
.L_601:
        /*0818*/ 	.word	0x00000008
.L_602:


//--------------------- .nv.info._ZN3cub18CUB_300001_SM_10006detail10radix_sort30DeviceRadixSortHistogramKernelINS1_5radix10policy_hubIiNS0_8NullTypeEyE10Policy1000ELNS0_9SortOrderE1EiyNS1_21identity_decomposer_tEEEvPT2_PKT1_SB_iiT3_ --------------------------
	.section	.nv.info._ZN3cub18CUB_300001_SM_10006detail10radix_sort30DeviceRadixSortHistogramKernelINS1_5radix10policy_hubIiNS0_8NullTypeEyE10Policy1000ELNS0_9SortOrderE1EiyNS1_21identity_decomposer_tEEEvPT2_PKT1_SB_iiT3_,"",@"SHT_CUDA_INFO"
	.sectionflags	@""
	.align	4


	//----- nvinfo : EIATTR_CUDA_API_VERSION
	.align		4
        /*0000*/ 	.byte	0x04, 0x37
        /*0002*/ 	.short	(.L_604 - .L_603)
.L_603:
        /*0004*/ 	.word	0x00000082


	//----- nvinfo : EIATTR_KPARAM_INFO
	.align		4
.L_604:
        /*0008*/ 	.byte	0x04, 0x17
        /*000a*/ 	.short	(.L_606 - .L_605)
.L_605:
        /*000c*/ 	.word	0x00000000
        /*0010*/ 	.short	0x0005
        /*0012*/ 	.short	0x0020
        /*0014*/ 	.byte	0x00, 0xf0, 0x05, 0x00


	//----- nvinfo : EIATTR_KPARAM_INFO
	.align		4
.L_606:
        /*0018*/ 	.byte	0x04, 0x17
        /*001a*/ 	.short	(.L_608 - .L_607)
.L_607:
        /*001c*/ 	.word	0x00000000
        /*0020*/ 	.short	0x0004
        /*0022*/ 	.short	0x001c
        /*0024*/ 	.byte	0x00, 0xf0, 0x11, 0x00


	//----- nvinfo : EIATTR_KPARAM_INFO
	.align		4
.L_608:
        /*0028*/ 	.byte	0x04, 0x17
        /*002a*/ 	.short	(.L_610 - .L_609)
.L_609:
        /*002c*/ 	.word	0x00000000
        /*0030*/ 	.short	0x0003
        /*0032*/ 	.short	0x0018
        /*0034*/ 	.byte	0x00, 0xf0, 0x11, 0x00


	//----- nvinfo : EIATTR_KPARAM_INFO
	.align		4
.L_610:
        /*0038*/ 	.byte	0x04, 0x17
        /*003a*/ 	.short	(.L_612 - .L_611)
.L_611:
        /*003c*/ 	.word	0x00000000
        /*0040*/ 	.short	0x0002
        /*0042*/ 	.short	0x0010
        /*0044*/ 	.byte	0x00, 0xf0, 0x21, 0x00


	//----- nvinfo : EIATTR_KPARAM_INFO
	.align		4
.L_612:
        /*0048*/ 	.byte	0x04, 0x17
        /*004a*/ 	.short	(.L_614 - .L_613)
.L_613:
        /*004c*/ 	.word	0x00000000
        /*0050*/ 	.short	0x0001
        /*0052*/ 	.short	0x0008
        /*0054*/ 	.byte	0x00, 0xf5, 0x21, 0x00


	//----- nvinfo : EIATTR_KPARAM_INFO
	.align		4
.L_614:
        /*0058*/ 	.byte	0x04, 0x17
        /*005a*/ 	.short	(.L_616 - .L_615)
.L_615:
        /*005c*/ 	.word	0x00000000
        /*0060*/ 	.short	0x0000
        /*0062*/ 	.short	0x0000
        /*0064*/ 	.byte	0x00, 0xf5, 0x21, 0x00


	//----- nvinfo : EIATTR_SPARSE_MMA_MASK
	.align		4
.L_616:
        /*0068*/ 	.byte	0x03, 0x50
        /*006a*/ 	.short	0x0000


	//----- nvinfo : EIATTR_MAXREG_COUNT
	.align		4
        /*006c*/ 	.byte	0x03, 0x1b
        /*006e*/ 	.short	0x00ff


	//----- nvinfo : EIATTR_NUM_BARRIERS
	.align		4
        /*0070*/ 	.byte	0x02, 0x4c
        /*0072*/ 	.byte	0x01
	.zero		1


	//----- nvinfo : EIATTR_MERCURY_ISA_VERSION
	.align		4
        /*0074*/ 	.byte	0x03, 0x5f
        /*0076*/ 	.short	0x0101


	//----- nvinfo : EIATTR_VRC_CTA_INIT_COUNT
	.align		4
        /*0078*/ 	.byte	0x02, 0x4a
	.zero		1
	.zero		1


	//----- nvinfo : EIATTR_EXIT_INSTR_OFFSETS
	.align		4
        /*007c*/ 	.byte	0x04, 0x1c
        /*007e*/ 	.short	(.L_618 - .L_617)


	//   ....[0]....
.L_617:
        /*0080*/ 	.word	0x00000040


	//   ....[1]....
        /*0084*/ 	.word	0x00002ee0


	//----- nvinfo : EIATTR_MAX_THREADS
	.align		4
.L_618:
        /*0088*/ 	.byte	0x04, 0x05
        /*008a*/ 	.short	(.L_620 - .L_619)
.L_619:
        /*008c*/ 	.word	0x00000080
        /*0090*/ 	.word	0x00000001
        /*0094*/ 	.word	0x00000001


	//----- nvinfo : EIATTR_CRS_STACK_SIZE
	.align		4
.L_620:
        /*0098*/ 	.byte	0x04, 0x1e
        /*009a*/ 	.short	(.L_622 - .L_621)
.L_621:
        /*009c*/ 	.word	0x00000000


	//----- nvinfo : EIATTR_CBANK_PARAM_SIZE
	.align		4
.L_622:
        /*00a0*/ 	.byte	0x03, 0x19
        /*00a2*/ 	.short	0x0021


	//----- nvinfo : EIATTR_PARAM_CBANK
	.align		4
        /*00a4*/ 	.byte	0x04, 0x0a
        /*00a6*/ 	.short	(.L_624 - .L_623)
	.align		4
.L_623:
        /*00a8*/ 	.word	index@(.nv.constant0._ZN3cub18CUB_300001_SM_10006detail10radix_sort30DeviceRadixSortHistogramKernelINS1_5radix10policy_hubIiNS0_8NullTypeEyE10Policy1000ELNS0_9SortOrderE1EiyNS1_21identity_decomposer_tEEEvPT2_PKT1_SB_iiT3_)
        /*00ac*/ 	.short	0x0380
        /*00ae*/ 	.short	0x0021


	//----- nvinfo : EIATTR_SW_WAR
	.align		4
.L_624:
        /*00b0*/ 	.byte	0x04, 0x36
        /*00b2*/ 	.short	(.L_626 - .L_625)
.L_625:
        /*00b4*/ 	.word	0x00000008
.L_626:


//--------------------- .nv.info._ZN3cub18CUB_300001_SM_10006detail10radix_sort31DeviceRadixSortSingleTileKernelINS1_5radix10policy_hubIiNS0_8NullTypeEyE10Policy1000ELNS0_9SortOrderE1EiS6_yNS1_21identity_decomposer_tEEEvPKT1_PSB_PKT2_PSF_T3_iiT4_ --------------------------
	.section	.nv.info._ZN3cub18CUB_300001_SM_10006detail10radix_sort31DeviceRadixSortSingleTileKernelINS1_5radix10policy_hubIiNS0_8NullTypeEyE10Policy1000ELNS0_9SortOrderE1EiS6_yNS1_21identity_decomposer_tEEEvPKT1_PSB_PKT2_PSF_T3_iiT4_,"",@"SHT_CUDA_INFO"
	.sectionflags	@""
	.align	4


	//----- nvinfo : EIATTR_CUDA_API_VERSION
	.align		4
        /*0000*/ 	.byte	0x04, 0x37
        /*0002*/ 	.short	(.L_628 - .L_627)
.L_627:
        /*0004*/ 	.word	0x00000082


	//----- nvinfo : EIATTR_KPARAM_INFO
	.align		4
.L_628:
        /*0008*/ 	.byte	0x04, 0x17
        /*000a*/ 	.short	(.L_630 - .L_629)
.L_629:
        /*000c*/ 	.word	0x00000000
        /*0010*/ 	.short	0x0007
        /*0012*/ 	.short	0x0030
        /*0014*/ 	.byte	0x00, 0xf0, 0x05, 0x00


	//----- nvinfo : EIATTR_KPARAM_INFO
	.align		4
.L_630:
        /*0018*/ 	.byte	0x04, 0x17
        /*001a*/ 	.short	(.L_632 - .L_631)
.L_631:
        /*001c*/ 	.word	0x00000000
        /*0020*/ 	.short	0x0006
        /*0022*/ 	.short	0x002c
        /*0024*/ 	.byte	0x00, 0xf0, 0x11, 0x00


	//----- nvinfo : EIATTR_KPARAM_INFO
	.align		4
.L_632:
        /*0028*/ 	.byte	0x04, 0x17
        /*002a*/ 	.short	(.L_634 - .L_633)
.L_633:
        /*002c*/ 	.word	0x00000000
        /*0030*/ 	.short	0x0005
        /*0032*/ 	.short	0x0028
        /*0034*/ 	.byte	0x00, 0xf0, 0x11, 0x00


	//----- nvinfo : EIATTR_KPARAM_INFO
	.align		4
.L_634:
        /*0038*/ 	.byte	0x04, 0x17
        /*003a*/ 	.short	(.L_636 - .L_635)
.L_635:
        /*003c*/ 	.word	0x00000000
        /*0040*/ 	.short	0x0004
        /*0042*/ 	.short	0x0020
        /*0044*/ 	.byte	0x00, 0xf0, 0x21, 0x00


	//----- nvinfo : EIATTR_KPARAM_INFO
	.align		4
.L_636:
        /*0048*/ 	.byte	0x04, 0x17
        /*004a*/ 	.short	(.L_638 - .L_637)
.L_637:
        /*004c*/ 	.word	0x00000000
        /*0050*/ 	.short	0x0003
        /*0052*/ 	.short	0x0018
        /*0054*/ 	.byte	0x00, 0xf5, 0x21, 0x00


	//----- nvinfo : EIATTR_KPARAM_INFO
	.align		4
.L_638:
        /*0058*/ 	.byte	0x04, 0x17
        /*005a*/ 	.short	(.L_640 - .L_639)
.L_639:
        /*005c*/ 	.word	0x00000000
        /*0060*/ 	.short	0x0002
        /*0062*/ 	.short	0x0010
        /*0064*/ 	.byte	0x00, 0xf5, 0x21, 0x00


	//----- nvinfo : EIATTR_KPARAM_INFO
	.align		4
.L_640:
        /*0068*/ 	.byte	0x04, 0x17
        /*006a*/ 	.short	(.L_642 - .L_641)
.L_641:
        /*006c*/ 	.word	0x00000000
        /*0070*/ 	.short	0x0001
        /*0072*/ 	.short	0x0008
        /*0074*/ 	.byte	0x00, 0xf5, 0x21, 0x00


	//----- nvinfo : EIATTR_KPARAM_INFO
	.align		4
.L_642:
        /*0078*/ 	.byte	0x04, 0x17
        /*007a*/ 	.short	(.L_644 - .L_643)
.L_643:
        /*007c*/ 	.word	0x00000000
        /*0080*/ 	.short	0x0000
        /*0082*/ 	.short	0x0000
        /*0084*/ 	.byte	0x00, 0xf5, 0x21, 0x00


	//----- nvinfo : EIATTR_SPARSE_MMA_MASK
	.align		4
.L_644:
        /*0088*/ 	.byte	0x03, 0x50
        /*008a*/ 	.short	0x0000


	//----- nvinfo : EIATTR_MAXREG_COUNT
	.align		4
        /*008c*/ 	.byte	0x03, 0x1b
        /*008e*/ 	.short	0x00ff


	//----- nvinfo : EIATTR_NUM_BARRIERS
	.align		4
        /*0090*/ 	.byte	0x02, 0x4c
        /*0092*/ 	.byte	0x01
	.zero		1


	//----- nvinfo : EIATTR_MERCURY_ISA_VERSION
	.align		4
        /*0094*/ 	.byte	0x03, 0x5f
        /*0096*/ 	.short	0x0101


	//----- nvinfo : EIATTR_COOP_GROUP_MASK_REGIDS
	.align		4
        /*0098*/ 	.byte	0x04, 0x29
        /*009a*/ 	.short	(.L_646 - .L_645)


	//   ....[0]....
.L_645:
        /*009c*/ 	.word	0xffffffff


	//   ....[1]....
        /*00a0*/ 	.word	0xffffffff


	//   ....[2]....
        /*00a4*/ 	.word	0xffffffff


	//   ....[3]....
        /*00a8*/ 	.word	0xffffffff


	//   ....[4]....
        /*00ac*/ 	.word	0xffffffff


	//----- nvinfo : EIATTR_COOP_GROUP_INSTR_OFFSETS
	.align		4
.L_646:
        /*00b0*/ 	.byte	0x04, 0x28
        /*00b2*/ 	.short	(.L_648 - .L_647)


	//   ....[0]....
.L_647:
        /*00b4*/ 	.word	0x00001980


	//   ....[1]....
        /*00b8*/ 	.word	0x000019a0


	//   ....[2]....
        /*00bc*/ 	.word	0x000019c0


	//   ....[3]....
        /*00c0*/ 	.word	0x000019e0


	//   ....[4]....
        /*00c4*/ 	.word	0x00001a00


	//----- nvinfo : EIATTR_VRC_CTA_INIT_COUNT
	.align		4
.L_648:
        /*00c8*/ 	.byte	0x02, 0x4a
	.zero		1
	.zero		1


	//----- nvinfo : EIATTR_EXIT_INSTR_OFFSETS
	.align		4
        /*00cc*/ 	.byte	0x04, 0x1c
        /*00ce*/ 	.short	(.L_650 - .L_649)


	//   ....[0]....
.L_649:
        /*00d0*/ 	.word	0x00003070


	//   ....[1]....
        /*00d4*/ 	.word	0x000030b0


	//----- nvinfo : EIATTR_MAX_THREADS
	.align		4
.L_650:
        /*00d8*/ 	.byte	0x04, 0x05
        /*00da*/ 	.short	(.L_652 - .L_651)
.L_651:
        /*00dc*/ 	.word	0x00000100
        /*00e0*/ 	.word	0x00000001
        /*00e4*/ 	.word	0x00000001


	//----- nvinfo : EIATTR_CBANK_PARAM_SIZE
	.align		4
.L_652:
        /*00e8*/ 	.byte	0x03, 0x19
        /*00ea*/ 	.short	0x0031


	//----- nvinfo : EIATTR_PARAM_CBANK
	.align		4
        /*00ec*/ 	.byte	0x04, 0x0a
        /*00ee*/ 	.short	(.L_654 - .L_653)
	.align		4
.L_653:
        /*00f0*/ 	.word	index@(.nv.constant0._ZN3cub18CUB_300001_SM_10006detail10radix_sort31DeviceRadixSortSingleTileKernelINS1_5radix10policy_hubIiNS0_8NullTypeEyE10Policy1000ELNS0_9SortOrderE1EiS6_yNS1_21identity_decomposer_tEEEvPKT1_PSB_PKT2_PSF_T3_iiT4_)
        /*00f4*/ 	.short	0x0380
        /*00f6*/ 	.short	0x0031


	//----- nvinfo : EIATTR_SW_WAR
	.align		4
.L_654:
        /*00f8*/ 	.byte	0x04, 0x36
        /*00fa*/ 	.short	(.L_656 - .L_655)
.L_655:
        /*00fc*/ 	.word	0x00000008
.L_656:


//--------------------- .nv.info._ZN3cub18CUB_300001_SM_10006detail10radix_sort29DeviceRadixSortOnesweepKernelINS1_5radix10policy_hubIiNS0_8NullTypeEyE10Policy1000ELNS0_9SortOrderE0EiS6_yiiNS1_21identity_decomposer_tEEEvPT5_SC_PT3_PKSD_PT1_PKSH_PT2_PKSL_T4_iiT6_ --------------------------
	.section	.nv.info._ZN3cub18CUB_300001_SM_10006detail10radix_sort29DeviceRadixSortOnesweepKernelINS1_5radix10policy_hubIiNS0_8NullTypeEyE10Policy1000ELNS0_9SortOrderE0EiS6_yiiNS1_21identity_decomposer_tEEEvPT5_SC_PT3_PKSD_PT1_PKSH_PT2_PKSL_T4_iiT6_,"",@"SHT_CUDA_INFO"
	.sectionflags	@""
	.align	4


	//----- nvinfo : EIATTR_CUDA_API_VERSION
	.align		4
        /*0000*/ 	.byte	0x04, 0x37
        /*0002*/ 	.short	(.L_658 - .L_657)
.L_657:
        /*0004*/ 	.word	0x00000082


	//----- nvinfo : EIATTR_KPARAM_INFO
	.align		4
.L_658:
        /*0008*/ 	.byte	0x04, 0x17
        /*000a*/ 	.short	(.L_660 - .L_659)
.L_659:
        /*000c*/ 	.word	0x00000000
        /*0010*/ 	.short	0x000b
        /*0012*/ 	.short	0x004c
        /*0014*/ 	.byte	0x00, 0xf0, 0x05, 0x00


	//----- nvinfo : EIATTR_KPARAM_INFO
	.align		4
.L_660:
        /*0018*/ 	.byte	0x04, 0x17
        /*001a*/ 	.short	(.L_662 - .L_661)
.L_661:
        /*001c*/ 	.word	0x00000000
        /*0020*/ 	.short	0x000a
        /*0022*/ 	.short	0x0048
        /*0024*/ 	.byte	0x00, 0xf0, 0x11, 0x00


	//----- nvinfo : EIATTR_KPARAM_INFO
	.align		4
.L_662:
        /*0028*/ 	.byte	0x04, 0x17
        /*002a*/ 	.short	(.L_664 - .L_663)
.L_663:
        /*002c*/ 	.word	0x00000000
        /*0030*/ 	.short	0x0009
        /*0032*/ 	.short	0x0044
        /*0034*/ 	.byte	0x00, 0xf0, 0x11, 0x00


	//----- nvinfo : EIATTR_KPARAM_INFO
	.align		4
.L_664:
        /*0038*/ 	.byte	0x04, 0x17
        /*003a*/ 	.short	(.L_666 - .L_665)
.L_665:
        /*003c*/ 	.word	0x00000000
        /*0040*/ 	.short	0x0008
        /*0042*/ 	.short	0x0040
        /*0044*/ 	.byte	0x00, 0xf0, 0x11, 0x00


	//----- nvinfo : EIATTR_KPARAM_INFO
	.align		4
.L_666:
        /*0048*/ 	.byte	0x04, 0x17
        /*004a*/ 	.short	(.L_668 - .L_667)
.L_667:
        /*004c*/ 	.word	0x00000000
        /*0050*/ 	.short	0x0007
        /*0052*/ 	.short	0x0038
        /*0054*/ 	.byte	0x00, 0xf5, 0x21, 0x00


	//----- nvinfo : EIATTR_KPARAM_INFO
	.align		4
.L_668:
        /*0058*/ 	.byte	0x04, 0x17
        /*005a*/ 	.short	(.L_670 - .L_669)
.L_669:
        /*005c*/ 	.word	0x00000000
        /*0060*/ 	.short	0x0006
        /*0062*/ 	.short	0x0030
        /*0064*/ 	.byte	0x00, 0xf5, 0x21, 0x00


	//----- nvinfo : EIATTR_KPARAM_INFO
	.align		4
.L_670:
        /*0068*/ 	.byte	0x04, 0x17
        /*006a*/ 	.short	(.L_672 - .L_671)
.L_671:
        /*006c*/ 	.word	0x00000000
        /*0070*/ 	.short	0x0005
        /*0072*/ 	.short	0x0028
        /*0074*/ 	.byte	0x00, 0xf5, 0x21, 0x00


	//----- nvinfo : EIATTR_KPARAM_INFO
	.align		4
.L_672:
        /*0078*/ 	.byte	0x04, 0x17
        /*007a*/ 	.short	(.L_674 - .L_673)
.L_673:
        /*007c*/ 	.word	0x00000000
        /*0080*/ 	.short	0x0004
        /*0082*/ 	.short	0x0020
        /*0084*/ 	.byte	0x00, 0xf5, 0x21, 0x00


	//----- nvinfo : EIATTR_KPARAM_INFO
	.align		4
.L_674:
        /*0088*/ 	.byte	0x04, 0x17
        /*008a*/ 	.short	(.L_676 - .L_675)
.L_675:
        /*008c*/ 	.word	0x00000000
        /*0090*/ 	.short	0x0003
        /*0092*/ 	.short	0x0018
        /*0094*/ 	.byte	0x00, 0xf5, 0x21, 0x00


	//----- nvinfo : EIATTR_KPARAM_INFO
	.align		4
.L_676:
        /*0098*/ 	.byte	0x04, 0x17
        /*009a*/ 	.short	(.L_678 - .L_677)
.L_677:
        /*009c*/ 	.word	0x00000000
        /*00a0*/ 	.short	0x0002
        /*00a2*/ 	.short	0x0010
        /*00a4*/ 	.byte	0x00, 0xf5, 0x21, 0x00


	//----- nvinfo : EIATTR_KPARAM_INFO
	.align		4
.L_678:
        /*00a8*/ 	.byte	0x04, 0x17
        /*00aa*/ 	.short	(.L_680 - .L_679)
.L_679:
        /*00ac*/ 	.word	0x00000000
        /*00b0*/ 	.short	0x0001
        /*00b2*/ 	.short	0x0008
        /*00b4*/ 	.byte	0x00, 0xf5, 0x21, 0x00


	//----- nvinfo : EIATTR_KPARAM_INFO
	.align		4
.L_680:
        /*00b8*/ 	.byte	0x04, 0x17
        /*00ba*/ 	.short	(.L_682 - .L_681)
.L_681:
        /*00bc*/ 	.word	0x00000000
        /*00c0*/ 	.short	0x0000
        /*00c2*/ 	.short	0x0000
        /*00c4*/ 	.byte	0x00, 0xf5, 0x21, 0x00


	//----- nvinfo : EIATTR_SPARSE_MMA_MASK
	.align		4
.L_682:
        /*00c8*/ 	.byte	0x03, 0x50
        /*00ca*/ 	.short	0x0000


	//----- nvinfo : EIATTR_MAXREG_COUNT
	.align		4
        /*00cc*/ 	.byte	0x03, 0x1b
        /*00ce*/ 	.short	0x00a8


	//----- nvinfo : EIATTR_NUM_BARRIERS
	.align		4
        /*00d0*/ 	.byte	0x02, 0x4c
        /*00d2*/ 	.byte	0x01
	.zero		1


	//----- nvinfo : EIATTR_MERCURY_ISA_VERSION
	.align		4
        /*00d4*/ 	.byte	0x03, 0x5f
        /*00d6*/ 	.short	0x0101


	//----- nvinfo : EIATTR_COOP_GROUP_MASK_REGIDS
	.align		4
        /*00d8*/ 	.byte	0x04, 0x29
        /*00da*/ 	.short	(.L_684 - .L_683)


	//   ....[0]....
.L_683:
        /*00dc*/ 	.word	0xffffffff


	//   ....[1]....
        /*00e0*/ 	.word	0x05000019


	//   ....[2]....
        /*00e4*/ 	.word	0xffffffff


	//   ....[3]....
        /*00e8*/ 	.word	0xffffffff


	//   ....[4]....
        /*00ec*/ 	.word	0xffffffff


	//   ....[5]....
        /*00f0*/ 	.word	0xffffffff


	//   ....[6]....
        /*00f4*/ 	.word	0xffffffff


	//   ....[7]....
        /*00f8*/ 	.word	0xffffffff


	//   ....[8]....
        /*00fc*/ 	.word	0xffffffff


	//   ....[9]....
        /*0100*/ 	.word	0xffffffff


	//   ....[10]....
        /*0104*/ 	.word	0xffffffff


	//   ....[11]....
        /*0108*/ 	.word	0xffffffff


	//   ....[12]....
        /*010c*/ 	.word	0xffffffff


	//   ....[13]....
        /*0110*/ 	.word	0xffffffff


	//   ....[14]....
        /*0114*/ 	.word	0xffffffff


	//   ....[15]....
        /*0118*/ 	.word	0xffffffff


	//   ....[16]....
        /*011c*/ 	.word	0xffffffff


	//   ....[17]....
        /*0120*/ 	.word	0xffffffff


	//   ....[18]....
        /*0124*/ 	.word	0xffffffff


	//   ....[19]....
        /*0128*/ 	.word	0xffffffff


	//   ....[20]....
        /*012c*/ 	.word	0xffffffff


	//   ....[21]....
        /*0130*/ 	.word	0xffffffff


	//   ....[22]....
        /*0134*/ 	.word	0xffffffff


	//   ....[23]....
        /*0138*/ 	.word	0xffffffff


	//   ....[24]....
        /*013c*/ 	.word	0xffffffff


	//   ....[25]....
        /*0140*/ 	.word	0xffffffff


	//   ....[26]....
        /*0144*/ 	.word	0xffffffff


	//   ....[27]....
        /*0148*/ 	.word	0xffffffff


	//   ....[28]....
        /*014c*/ 	.word	0xffffffff


	//   ....[29]....
        /*0150*/ 	.word	0xffffffff


	//   ....[30]....
        /*0154*/ 	.word	0xffffffff


	//   ....[31]....
        /*0158*/ 	.word	0xffffffff


	//   ....[32]....
        /*015c*/ 	.word	0xffffffff


	//   ....[33]....
        /*0160*/ 	.word	0xffffffff


	//   ....[34]....
        /*0164*/ 	.word	0xffffffff


	//   ....[35]....
        /*0168*/ 	.word	0xffffffff


	//   ....[36]....
        /*016c*/ 	.word	0xffffffff


	//   ....[37]....
        /*0170*/ 	.word	0xffffffff


	//   ....[38]....
        /*0174*/ 	.word	0xffffffff


	//   ....[39]....
        /*0178*/ 	.word	0xffffffff


	//   ....[40]....
        /*017c*/ 	.word	0xffffffff


	//   ....[41]....
        /*0180*/ 	.word	0xffffffff


	//   ....[42]....
        /*0184*/ 	.word	0xffffffff


	//   ....[43]....
        /*0188*/ 	.word	0xffffffff


	//   ....[44]....
        /*018c*/ 	.word	0xffffffff


	//   ....[45]....
        /*0190*/ 	.word	0xffffffff


	//   ....[46]....
        /*0194*/ 	.word	0xffffffff


	//   ....[47]....
        /*0198*/ 	.word	0xffffffff


	//   ....[48]....
        /*019c*/ 	.word	0xffffffff


	//   ....[49]....
        /*01a0*/ 	.word	0xffffffff


	//   ....[50]....
        /*01a4*/ 	.word	0xffffffff


	//   ....[51]....
        /*01a8*/ 	.word	0xffffffff


	//   ....[52]....
        /*01ac*/ 	.word	0xffffffff


	//   ....[53]....
        /*01b0*/ 	.word	0xffffffff


	//   ....[54]....
        /*01b4*/ 	.word	0xffffffff


	//   ....[55]....
        /*01b8*/ 	.word	0xffffffff


	//   ....[56]....
        /*01bc*/ 	.word	0xffffffff


	//   ....[57]....
        /*01c0*/ 	.word	0xffffffff


	//   ....[58]....
        /*01c4*/ 	.word	0xffffffff


	//   ....[59]....
        /*01c8*/ 	.word	0xffffffff


	//   ....[60]....
        /*01cc*/ 	.word	0xffffffff


	//   ....[61]....
        /*01d0*/ 	.word	0xffffffff


	//   ....[62]....
        /*01d4*/ 	.word	0xffffffff


	//   ....[63]....
        /*01d8*/ 	.word	0xffffffff


	//   ....[64]....
        /*01dc*/ 	.word	0xffffffff


	//   ....[65]....
        /*01e0*/ 	.word	0xffffffff


	//   ....[66]....
        /*01e4*/ 	.word	0xffffffff


	//   ....[67]....
        /*01e8*/ 	.word	0xffffffff


	//   ....[68]....
        /*01ec*/ 	.word	0xffffffff


	//   ....[69]....
        /*01f0*/ 	.word	0xffffffff


	//   ....[70]....
        /*01f4*/ 	.word	0xffffffff


	//   ....[71]....
        /*01f8*/ 	.word	0xffffffff


	//   ....[72]....
        /*01fc*/ 	.word	0xffffffff


	//   ....[73]....
        /*0200*/ 	.word	0xffffffff


	//   ....[74]....
        /*0204*/ 	.word	0xffffffff


	//   ....[75]....
        /*0208*/ 	.word	0xffffffff


	//   ....[76]....
        /*020c*/ 	.word	0xffffffff


	//   ....[77]....
        /*0210*/ 	.word	0xffffffff


	//   ....[78]....
        /*0214*/ 	.word	0xffffffff


	//   ....[79]....
        /*0218*/ 	.word	0xffffffff


	//   ....[80]....
        /*021c*/ 	.word	0xffffffff


	//   ....[81]....
        /*0220*/ 	.word	0xffffffff


	//   ....[82]....
        /*0224*/ 	.word	0xffffffff


	//   ....[83]....
        /*0228*/ 	.word	0xffffffff


	//   ....[84]....
        /*022c*/ 	.word	0xffffffff


	//   ....[85]....
        /*0230*/ 	.word	0xffffffff


	//   ....[86]....
        /*0234*/ 	.word	0xffffffff


	//   ....[87]....
        /*0238*/ 	.word	0xffffffff


	//   ....[88]....
        /*023c*/ 	.word	0xffffffff


	//   ....[89]....
        /*0240*/ 	.word	0xffffffff


	//   ....[90]....
        /*0244*/ 	.word	0xffffffff


	//   ....[91]....
        /*0248*/ 	.word	0xffffffff


	//   ....[92]....
        /*024c*/ 	.word	0xffffffff


	//   ....[93]....
        /*0250*/ 	.word	0xffffffff


	//   ....[94]....
        /*0254*/ 	.word	0xffffffff


	//   ....[95]....
        /*0258*/ 	.word	0xffffffff


	//   ....[96]....
        /*025c*/ 	.word	0xffffffff


	//   ....[97]....
        /*0260*/ 	.word	0xffffffff


	//   ....[98]....
        /*0264*/ 	.word	0xffffffff


	//   ....[99]....
        /*0268*/ 	.word	0xffffffff


	//   ....[100]....
        /*026c*/ 	.word	0xffffffff


	//   ....[101]....
        /*0270*/ 	.word	0xffffffff


	//   ....[102]....
        /*0274*/ 	.word	0xffffffff


	//   ....[103]....
        /*0278*/ 	.word	0xffffffff


	//   ....[104]....
        /*027c*/ 	.word	0xffffffff


	//   ....[105]....
        /*0280*/ 	.word	0xffffffff


	//   ....[106]....
        /*0284*/ 	.word	0xffffffff


	//   ....[107]....
        /*0288*/ 	.word	0xffffffff


	//   ....[108]....
        /*028c*/ 	.word	0xffffffff


	//   ....[109]....
        /*0290*/ 	.word	0xffffffff


	//   ....[110]....
        /*0294*/ 	.word	0xffffffff


	//   ....[111]....
        /*0298*/ 	.word	0xffffffff


	//   ....[112]....
        /*029c*/ 	.word	0xffffffff


	//   ....[113]....
        /*02a0*/ 	.word	0xffffffff


	//   ....[114]....
        /*02a4*/ 	.word	0xffffffff


	//   ....[115]....
        /*02a8*/ 	.word	0xffffffff


	//   ....[116]....
        /*02ac*/ 	.word	0xffffffff


	//   ....[117]....
        /*02b0*/ 	.word	0xffffffff


	//   ....[118]....
        /*02b4*/ 	.word	0xffffffff


	//   ....[119]....
        /*02b8*/ 	.word	0xffffffff


	//   ....[120]....
        /*02bc*/ 	.word	0xffffffff


	//   ....[121]....
        /*02c0*/ 	.word	0xffffffff


	//   ....[122]....
        /*02c4*/ 	.word	0xffffffff


	//   ....[123]....
        /*02c8*/ 	.word	0xffffffff


	//   ....[124]....
        /*02cc*/ 	.word	0xffffffff


	//   ....[125]....
        /*02d0*/ 	.word	0xffffffff


	//   ....[126]....
        /*02d4*/ 	.word	0xffffffff


	//   ....[127]....
        /*02d8*/ 	.word	0xffffffff


	//   ....[128]....
        /*02dc*/ 	.word	0xffffffff


	//   ....[129]....
        /*02e0*/ 	.word	0xffffffff


	//   ....[130]....
        /*02e4*/ 	.word	0xffffffff


	//   ....[131]....
        /*02e8*/ 	.word	0xffffffff


	//   ....[132]....
        /*02ec*/ 	.word	0xffffffff


	//   ....[133]....
        /*02f0*/ 	.word	0xffffffff


	//   ....[134]....
        /*02f4*/ 	.word	0xffffffff


	//   ....[135]....
        /*02f8*/ 	.word	0xffffffff


	//   ....[136]....
        /*02fc*/ 	.word	0xffffffff


	//   ....[137]....
        /*0300*/ 	.word	0xffffffff


	//   ....[138]....
        /*0304*/ 	.word	0xffffffff


	//   ....[139]....
        /*0308*/ 	.word	0xffffffff


	//   ....[140]....
        /*030c*/ 	.word	0xffffffff


	//   ....[141]....
        /*0310*/ 	.word	0xffffffff


	//   ....[142]....
        /*0314*/ 	.word	0xffffffff


	//   ....[143]....
        /*0318*/ 	.word	0xffffffff


	//   ....[144]....
        /*031c*/ 	.word	0xffffffff


	//   ....[145]....
        /*0320*/ 	.word	0xffffffff


	//   ....[146]....
        /*0324*/ 	.word	0xffffffff


	//   ....[147]....
        /*0328*/ 	.word	0xffffffff


	//   ....[148]....
        /*032c*/ 	.word	0xffffffff


	//   ....[149]....
        /*0330*/ 	.word	0xffffffff


	//   ....[150]....
        /*0334*/ 	.word	0xffffffff


	//   ....[151]....
        /*0338*/ 	.word	0xffffffff


	//   ....[152]....
        /*033c*/ 	.word	0xffffffff


	//   ....[153]....
        /*0340*/ 	.word	0xffffffff


	//   ....[154]....
        /*0344*/ 	.word	0xffffffff


	//   ....[155]....
        /*0348*/ 	.word	0xffffffff


	//   ....[156]....
        /*034c*/ 	.word	0xffffffff


	//   ....[157]....
        /*0350*/ 	.word	0xffffffff


	//   ....[158]....
        /*0354*/ 	.word	0xffffffff


	//   ....[159]....
        /*0358*/ 	.word	0xffffffff


	//   ....[160]....
        /*035c*/ 	.word	0xffffffff


	//   ....[161]....
        /*0360*/ 	.word	0xffffffff


	//   ....[162]....
        /*0364*/ 	.word	0xffffffff


	//   ....[163]....
        /*0368*/ 	.word	0xffffffff


	//   ....[164]....
        /*036c*/ 	.word	0xffffffff


	//   ....[165]....
        /*0370*/ 	.word	0xffffffff


	//   ....[166]....
        /*0374*/ 	.word	0xffffffff


	//   ....[167]....
        /*0378*/ 	.word	0xffffffff


	//   ....[168]....
        /*037c*/ 	.word	0xffffffff


	//   ....[169]....
        /*0380*/ 	.word	0xffffffff


	//   ....[170]....
        /*0384*/ 	.word	0xffffffff


	//   ....[171]....
        /*0388*/ 	.word	0xffffffff


	//   ....[172]....
        /*038c*/ 	.word	0xffffffff


	//   ....[173]....
        /*0390*/ 	.word	0xffffffff


	//   ....[174]....
        /*0394*/ 	.word	0xffffffff


	//   ....[175]....
        /*0398*/ 	.word	0xffffffff


	//   ....[176]....
        /*039c*/ 	.word	0xffffffff


	//   ....[177]....
        /*03a0*/ 	.word	0xffffffff


	//   ....[178]....
        /*03a4*/ 	.word	0x05000006


	//   ....[179]....
        /*03a8*/ 	.word	0xffffffff


	//   ....[180]....
        /*03ac*/ 	.word	0xffffffff


	//   ....[181]....
        /*03b0*/ 	.word	0xffffffff


	//   ....[182]....
        /*03b4*/ 	.word	0xffffffff


	//   ....[183]....
        /*03b8*/ 	.word	0xffffffff


	//   ....[184]....
        /*03bc*/ 	.word	0xffffffff


	//   ....[185]....
        /*03c0*/ 	.word	0xffffffff


	//   ....[186]....
        /*03c4*/ 	.word	0xffffffff


	//   ....[187]....
        /*03c8*/ 	.word	0xffffffff


	//   ....[188]....
        /*03cc*/ 	.word	0xffffffff


	//   ....[189]....
        /*03d0*/ 	.word	0xffffffff


	//   ....[190]....
        /*03d4*/ 	.word	0xffffffff


	//   ....[191]....
        /*03d8*/ 	.word	0xffffffff


	//   ....[192]....
        /*03dc*/ 	.word	0xffffffff


	//   ....[193]....
        /*03e0*/ 	.word	0xffffffff


	//   ....[194]....
        /*03e4*/ 	.word	0xffffffff


	//   ....[195]....
        /*03e8*/ 	.word	0xffffffff


	//   ....[196]....
        /*03ec*/ 	.word	0xffffffff


	//   ....[197]....
        /*03f0*/ 	.word	0xffffffff


	//   ....[198]....
        /*03f4*/ 	.word	0xffffffff


	//   ....[199]....
        /*03f8*/ 	.word	0xffffffff


	//   ....[200]....
        /*03fc*/ 	.word	0xffffffff


	//   ....[201]....
        /*0400*/ 	.word	0xffffffff


	//   ....[202]....
        /*0404*/ 	.word	0xffffffff


	//   ....[203]....
        /*0408*/ 	.word	0xffffffff


	//   ....[204]....
        /*040c*/ 	.word	0xffffffff


	//   ....[205]....
        /*0410*/ 	.word	0xffffffff


	//   ....[206]....
        /*0414*/ 	.word	0xffffffff


	//   ....[207]....
        /*0418*/ 	.word	0xffffffff


	//   ....[208]....
        /*041c*/ 	.word	0xffffffff


	//   ....[209]....
        /*0420*/ 	.word	0xffffffff


	//   ....[210]....
        /*0424*/ 	.word	0xffffffff


	//   ....[211]....
        /*0428*/ 	.word	0xffffffff


	//   ....[212]....
        /*042c*/ 	.word	0xffffffff


	//   ....[213]....
        /*0430*/ 	.word	0xffffffff


	//   ....[214]....
        /*0434*/ 	.word	0xffffffff


	//   ....[215]....
        /*0438*/ 	.word	0xffffffff


	//   ....[216]....
        /*043c*/ 	.word	0xffffffff


	//   ....[217]....
        /*0440*/ 	.word	0x0500002f


	//   ....[218]....
        /*0444*/ 	.word	0x0500002f


	//   ....[219]....
        /*0448*/ 	.word	0x0500002f


	//   ....[220]....
        /*044c*/ 	.word	0x0500002f


	//   ....[221]....
        /*0450*/ 	.word	0x0500002f


	//----- nvinfo : EIATTR_COOP_GROUP_INSTR_OFFSETS
	.align		4
.L_684:
        /*0454*/ 	.byte	0x04, 0x28
        /*0456*/ 	.short	(.L_686 - .L_685)


	//   ....[0]....
.L_685:
        /*0458*/ 	.word	0x00000ee0


	//   ....[1]....
        /*045c*/ 	.word	0x00001970


	//   ....[2]....
        /*0460*/ 	.word	0x00002370


	//   ....[3]....
        /*0464*/ 	.word	0x00002390


	//   ....[4]....
        /*0468*/ 	.word	0x000023b0


	//   ....[5]....
        /*046c*/ 	.word	0x000023d0


	//   ....[6]....
        /*0470*/ 	.word	0x000023f0


	//   ....[7]....
        /*0474*/ 	.word	0x000028c0


	//   ....[8]....
        /*0478*/ 	.word	0x000028d0


	//   ....[9]....
        /*047c*/ 	.word	0x000028f0


	//   ....[10]....
        /*0480*/ 	.word	0x00002910


	//   ....[11]....
        /*0484*/ 	.word	0x00002960


	//   ....[12]....
        /*0488*/ 	.word	0x00002990


	//   ....[13]....
        /*048c*/ 	.word	0x000029d0


	//   ....[14]....
        /*0490*/ 	.word	0x000029f0


	//   ....[15]....
        /*0494*/ 	.word	0x00002b20


	//   ....[16]....
        /*0498*/ 	.word	0x00002b50


	//   ....[17]....
        /*049c*/ 	.word	0x00002b60


	//   ....[18]....
        /*04a0*/ 	.word	0x00002b80


	//   ....[19]....
        /*04a4*/ 	.word	0x00002bc0


	//   ....[20]....
        /*04a8*/ 	.word	0x00002bf0


	//   ....[21]....
        /*04ac*/ 	.word	0x00002c30


	//   ....[22]....
        /*04b0*/ 	.word	0x00002c50


	//   ....[23]....
        /*04b4*/ 	.word	0x00002c70


	//   ....[24]....
        /*04b8*/ 	.word	0x00002d80


	//   ....[25]....
        /*04bc*/ 	.word	0x00002da0


	//   ....[26]....
        /*04c0*/ 	.word	0x00002db0


	//   ....[27]....
        /*04c4*/ 	.word	0x00002dd0


	//   ....[28]....
        /*04c8*/ 	.word	0x00002e10


	//   ....[29]....
        /*04cc*/ 	.word	0x00002e40


	//   ....[30]....
        /*04d0*/ 	.word	0x00002e80


	//   ....[31]....
        /*04d4*/ 	.word	0x00002ea0


	//   ....[32]....
        /*04d8*/ 	.word	0x00002ec0


	//   ....[33]....
        /*04dc*/ 	.word	0x00002fe0


	//   ....[34]....
        /*04e0*/ 	.word	0x00003000


	//   ....[35]....
        /*04e4*/ 	.word	0x00003010


	//   ....[36]....
        /*04e8*/ 	.word	0x00003030


	//   ....[37]....
        /*04ec*/ 	.word	0x00003070


	//   ....[38]....
        /*04f0*/ 	.word	0x000030a0


	//   ....[39]....
        /*04f4*/ 	.word	0x000030e0


	//   ....[40]....
        /*04f8*/ 	.word	0x00003100


	//   ....[41]....
        /*04fc*/ 	.word	0x00003120


	//   ....[42]....
        /*0500*/ 	.word	0x00003240


	//   ....[43]....
        /*0504*/ 	.word	0x00003270


	//   ....[44]....
        /*0508*/ 	.word	0x00003280


	//   ....[45]....
        /*050c*/ 	.word	0x000032a0


	//   ....[46]....
        /*0510*/ 	.word	0x000032e0


	//   ....[47]....
        /*0514*/ 	.word	0x00003310


	//   ....[48]....
        /*0518*/ 	.word	0x00003350


	//   ....[49]....
        /*051c*/ 	.word	0x00003370


	//   ....[50]....
        /*0520*/ 	.word	0x00003390


	//   ....[51]....
        /*0524*/ 	.word	0x000034a0


	//   ....[52]....
        /*0528*/ 	.word	0x000034c0


	//   ....[53]....
        /*052c*/ 	.word	0x000034d0


	//   ....[54]....
        /*0530*/ 	.word	0x000034f0


	//   ....[55]....
        /*0534*/ 	.word	0x00003530


	//   ....[56]....
        /*0538*/ 	.word	0x00003560


	//   ....[57]....
        /*053c*/ 	.word	0x000035a0


	//   ....[58]....
        /*0540*/ 	.word	0x000035c0


	//   ....[59]....
        /*0544*/ 	.word	0x000035e0


	//   ....[60]....
        /*0548*/ 	.word	0x00003700


	//   ....[61]....
        /*054c*/ 	.word	0x00003720


	//   ....[62]....
        /*0550*/ 	.word	0x00003730


	//   ....[63]....
        /*0554*/ 	.word	0x00003750


	//   ....[64]....
        /*0558*/ 	.word	0x00003790


	//   ....[65]....
        /*055c*/ 	.word	0x000037c0


	//   ....[66]....
        /*0560*/ 	.word	0x00003800


	//   ....[67]....
        /*0564*/ 	.word	0x00003820


	//   ....[68]....
        /*0568*/ 	.word	0x00003840


	//   ....[69]....
        /*056c*/ 	.word	0x00003940


	//   ....[70]....
        /*0570*/ 	.word	0x00003970


	//   ....[71]....
        /*0574*/ 	.word	0x00003980


	//   ....[72]....
        /*0578*/ 	.word	0x000039a0


	//   ....[73]....
        /*057c*/ 	.word	0x000039e0


	//   ....[74]....
        /*0580*/ 	.word	0x00003a10


	//   ....[75]....
        /*0584*/ 	.word	0x00003a50


	//   ....[76]....
        /*0588*/ 	.word	0x00003a70


	//   ....[77]....
        /*058c*/ 	.word	0x00003a90


	//   ....[78]....
        /*0590*/ 	.word	0x00003b80


	//   ....[79]....
        /*0594*/ 	.word	0x00003bb0


	//   ....[80]....
        /*0598*/ 	.word	0x00003bc0


	//   ....[81]....
        /*059c*/ 	.word	0x00003bf0


	//   ....[82]....
        /*05a0*/ 	.word	0x00003c10


	//   ....[83]....
        /*05a4*/ 	.word	0x00003c60


	//   ....[84]....
        /*05a8*/ 	.word	0x00003c80


	//   ....[85]....
        /*05ac*/ 	.word	0x00003cc0


	//   ....[86]....
        /*05b0*/ 	.word	0x00003ce0


	//   ....[87]....
        /*05b4*/ 	.word	0x00003de0


	//   ....[88]....
        /*05b8*/ 	.word	0x00003e30


	//   ....[89]....
        /*05bc*/ 	.word	0x00003e40


	//   ....[90]....
        /*05c0*/ 	.word	0x00003e90


	//   ....[91]....
        /*05c4*/ 	.word	0x00003ec0


	//   ....[92]....
        /*05c8*/ 	.word	0x00003ef0


	//   ....[93]....
        /*05cc*/ 	.word	0x00003f20


	//   ....[94]....
        /*05d0*/ 	.word	0x00003f50


	//   ....[95]....
        /*05d4*/ 	.word	0x00003f80


	//   ....[96]....
        /*05d8*/ 	.word	0x00004040


	//   ....[97]....
        /*05dc*/ 	.word	0x00004060


	//   ....[98]....
        /*05e0*/ 	.word	0x00004070


	//   ....[99]....
        /*05e4*/ 	.word	0x000040c0


	//   ....[100]....
        /*05e8*/ 	.word	0x000040f0


	//   ....[101]....
        /*05ec*/ 	.word	0x00004120


	//   ....[102]....
        /*05f0*/ 	.word	0x00004150


	//   ....[103]....
        /*05f4*/ 	.word	0x00004180


	//   ....[104]....
        /*05f8*/ 	.word	0x000041b0


	//   ....[105]....
        /*05fc*/ 	.word	0x000042d0


	//   ....[106]....
        /*0600*/ 	.word	0x000042e0


	//   ....[107]....
        /*0604*/ 	.word	0x000042f0


	//   ....[108]....
        /*0608*/ 	.word	0x00004350


	//   ....[109]....
        /*060c*/ 	.word	0x00004380


	//   ....[110]....
        /*0610*/ 	.word	0x000043b0


	//   ....[111]....
        /*0614*/ 	.word	0x000043e0


	//   ....[112]....
        /*0618*/ 	.word	0x00004410


	//   ....[113]....
        /*061c*/ 	.word	0x00004440


	//   ....[114]....
        /*0620*/ 	.word	0x00004530


	//   ....[115]....
        /*0624*/ 	.word	0x00004570


	//   ....[116]....
        /*0628*/ 	.word	0x00004580


	//   ....[117]....
        /*062c*/ 	.word	0x000045d0


	//   ....[118]....
        /*0630*/ 	.word	0x00004600


	//   ....[119]....
        /*0634*/ 	.word	0x00004630


	//   ....[120]....
        /*0638*/ 	.word	0x00004660


	//   ....[121]....
        /*063c*/ 	.word	0x00004690


	//   ....[122]....
        /*0640*/ 	.word	0x000046c0


	//   ....[123]....
        /*0644*/ 	.word	0x000047b0


	//   ....[124]....
        /*0648*/ 	.word	0x00004800


	//   ....[125]....
        /*064c*/ 	.word	0x00004810


	//   ....[126]....
        /*0650*/ 	.word	0x00004860


	//   ....[127]....
        /*0654*/ 	.word	0x00004890


	//   ....[128]....
        /*0658*/ 	.word	0x000048a0


	//   ....[129]....
        /*065c*/ 	.word	0x000048e0


	//   ....[130]....
        /*0660*/ 	.word	0x00004910


	//   ....[131]....
        /*0664*/ 	.word	0x00004940


	//   ....[132]....
        /*0668*/ 	.word	0x00004a30


	//   ....[133]....
        /*066c*/ 	.word	0x00004a90


	//   ....[134]....
        /*0670*/ 	.word	0x00004aa0


	//   ....[135]....
        /*0674*/ 	.word	0x00004af0


	//   ....[136]....
        /*0678*/ 	.word	0x00004b20


	//   ....[137]....
        /*067c*/ 	.word	0x00004b30


	//   ....[138]....
        /*0680*/ 	.word	0x00004b70


	//   ....[139]....
        /*0684*/ 	.word	0x00004ba0


	//   ....[140]....
        /*0688*/ 	.word	0x00004bd0


	//   ....[141]....
        /*068c*/ 	.word	0x00004cb0


	//   ....[142]....
        /*0690*/ 	.word	0x00004d10


	//   ....[143]....
        /*0694*/ 	.word	0x00004d20


	//   ....[144]....
        /*0698*/ 	.word	0x00004d70


	//   ....[145]....
        /*069c*/ 	.word	0x00004da0


	//   ....[146]....
        /*06a0*/ 	.word	0x00004db0


	//   ....[147]....
        /*06a4*/ 	.word	0x00004df0


	//   ....[148]....
        /*06a8*/ 	.word	0x00004e20


	//   ....[149]....
        /*06ac*/ 	.word	0x00004e50


	//   ....[150]....
        /*06b0*/ 	.word	0x00004f30


	//   ....[151]....
        /*06b4*/ 	.word	0x00004f90


	//   ....[152]....
        /*06b8*/ 	.word	0x00004fa0


	//   ....[153]....
        /*06bc*/ 	.word	0x00004ff0


	//   ....[154]....
        /*06c0*/ 	.word	0x00005020


	//   ....[155]....
        /*06c4*/ 	.word	0x00005050


	//   ....[156]....
        /*06c8*/ 	.word	0x00005080


	//   ....[157]....
        /*06cc*/ 	.word	0x000050b0


	//   ....[158]....
        /*06d0*/ 	.word	0x000050e0


	//   ....[159]....
        /*06d4*/ 	.word	0x000051b0


	//   ....[160]....
        /*06d8*/ 	.word	0x00005200


	//   ....[161]....
        /*06dc*/ 	.word	0x00005210


	//   ....[162]....
        /*06e0*/ 	.word	0x00005260


	//   ....[163]....
        /*06e4*/ 	.word	0x00005290


	//   ....[164]....
        /*06e8*/ 	.word	0x000052a0


	//   ....[165]....
        /*06ec*/ 	.word	0x000052e0


	//   ....[166]....
        /*06f0*/ 	.word	0x00005310


	//   ....[167]....
        /*06f4*/ 	.word	0x00005340


	//   ....[168]....
        /*06f8*/ 	.word	0x00005420


	//   ....[169]....
        /*06fc*/ 	.word	0x00005440


	//   ....[170]....
        /*0700*/ 	.word	0x00005450


	//   ....[171]....
        /*0704*/ 	.word	0x00005480


	//   ....[172]....
        /*0708*/ 	.word	0x000054a0


	//   ....[173]....
        /*070c*/ 	.word	0x000054f0


	//   ....[174]....
        /*0710*/ 	.word	0x00005520


	//   ....[175]....
        /*0714*/ 	.word	0x00005560


	//   ....[176]....
        /*0718*/ 	.word	0x00005590


	//   ....[177]....
        /*071c*/ 	.word	0x00005650


	//   ....[178]....
        /*0720*/ 	.word	0x00005b80


	//   ....[179]....
        /*0724*/ 	.word	0x00005ee0


	//   ....[180]....
        /*0728*/ 	.word	0x00005fa0


	//   ....[181]....
        /*072c*/ 	.word	0x00006060


	//   ....[182]....
        /*0730*/ 	.word	0x00006120


	//   ....[183]....
        /*0734*/ 	.word	0x000061e0


	//   ....[184]....
        /*0738*/ 	.word	0x000062a0


	//   ....[185]....
        /*073c*/ 	.word	0x00006360


	//   ....[186]....
        /*0740*/ 	.word	0x00006420


	//   ....[187]....
        /*0744*/ 	.word	0x000064e0


	//   ....[188]....
        /*0748*/ 	.word	0x000065a0


	//   ....[189]....
        /*074c*/ 	.word	0x00006660


	//   ....[190]....
        /*0750*/ 	.word	0x00006720


	//   ....[191]....
        /*0754*/ 	.word	0x000067e0


	//   ....[192]....
        /*0758*/ 	.word	0x000068a0


	//   ....[193]....
        /*075c*/ 	.word	0x00006960


	//   ....[194]....
        /*0760*/ 	.word	0x00006a20


	//   ....[195]....
        /*0764*/ 	.word	0x00006ae0


	//   ....[196]....
        /*0768*/ 	.word	0x00006ba0


	//   ....[197]....
        /*076c*/ 	.word	0x00006c60


	//   ....[198]....
        /*0770*/ 	.word	0x00006e80


	//   ....[199]....
        /*0774*/ 	.word	0x00006fb0


	//   ....[200]....
        /*0778*/ 	.word	0x000070e0


	//   ....[201]....
        /*077c*/ 	.word	0x00007210


	//   ....[202]....
        /*0780*/ 	.word	0x00007340


	//   ....[203]....
        /*0784*/ 	.word	0x00007470


	//   ....[204]....
        /*0788*/ 	.word	0x000075a0


	//   ....[205]....
        /*078c*/ 	.word	0x000076d0


	//   ....[206]....
        /*0790*/ 	.word	0x00007800


	//   ....[207]....
        /*0794*/ 	.word	0x00007930


	//   ....[208]....
        /*0798*/ 	.word	0x00007a60


	//   ....[209]....
        /*079c*/ 	.word	0x00007b80


	//   ....[210]....
        /*07a0*/ 	.word	0x00007c90


	//   ....[211]....
        /*07a4*/ 	.word	0x00007da0


	//   ....[212]....
        /*07a8*/ 	.word	0x00007eb0


	//   ....[213]....
        /*07ac*/ 	.word	0x00007fc0


	//   ....[214]....
        /*07b0*/ 	.word	0x000080d0


	//   ....[215]....
        /*07b4*/ 	.word	0x000081e0


	//   ....[216]....
        /*07b8*/ 	.word	0x000082e0


	//   ....[217]....
        /*07bc*/ 	.word	0x00008350


	//   ....[218]....
        /*07c0*/ 	.word	0x000083c0


	//   ....[219]....
        /*07c4*/ 	.word	0x00008430


	//   ....[220]....
        /*07c8*/ 	.word	0x000084a0


	//   ....[221]....
        /*07cc*/ 	.word	0x00008510


	//----- nvinfo : EIATTR_VRC_CTA_INIT_COUNT
	.align		4
.L_686:
        /*07d0*/ 	.byte	0x02, 0x4a
	.zero		1
	.zero		1


	//----- nvinfo : EIATTR_EXIT_INSTR_OFFSETS
	.align		4
        /*07d4*/ 	.byte	0x04, 0x1c
        /*07d6*/ 	.short	(.L_688 - .L_687)


	//   ....[0]....
.L_687:
        /*07d8*/ 	.word	0x00001d40


	//   ....[1]....
        /*07dc*/ 	.word	0x00002160


	//   ....[2]....
        /*07e0*/ 	.word	0x00002180


	//   ....[3]....
        /*07e4*/ 	.word	0x00006c70


	//   ....[4]....
        /*07e8*/ 	.word	0x000082f0


	//----- nvinfo : EIATTR_MAX_THREADS
	.align		4
.L_688:
        /*07ec*/ 	.byte	0x04, 0x05
        /*07ee*/ 	.short	(.L_690 - .L_689)
.L_689:
        /*07f0*/ 	.word	0x00000180
        /*07f4*/ 	.word	0x00000001
        /*07f8*/ 	.word	0x00000001


	//----- nvinfo : EIATTR_CRS_STACK_SIZE
	.align		4
.L_690:
        /*07fc*/ 	.byte	0x04, 0x1e
        /*07fe*/ 	.short	(.L_692 - .L_691)
.L_691:
        /*0800*/ 	.word	0x00000000


	//----- nvinfo : EIATTR_CBANK_PARAM_SIZE
	.align		4
.L_692:
        /*0804*/ 	.byte	0x03, 0x19
        /*0806*/ 	.short	0x004d


	//----- nvinfo : EIATTR_PARAM_CBANK
	.align		4
        /*0808*/ 	.byte	0x04, 0x0a
        /*080a*/ 	.short	(.L_694 - .L_693)
	.align		4
.L_693:
        /*080c*/ 	.word	index@(.nv.constant0._ZN3cub18CUB_300001_SM_10006detail10radix_sort29DeviceRadixSortOnesweepKernelINS1_5radix10policy_hubIiNS0_8NullTypeEyE10Policy1000ELNS0_9SortOrderE0EiS6_yiiNS1_21identity_decomposer_tEEEvPT5_SC_PT3_PKSD_PT1_PKSH_PT2_PKSL_T4_iiT6_)
        /*0810*/ 	.short	0x0380
        /*0812*/ 	.short	0x004d


	//----- nvinfo : EIATTR_SW_WAR
	.align		4
.L_694:
        /*0814*/ 	.byte	0x04, 0x36
        /*0816*/ 	.short	(.L_696 - .L_695)
.L_695:
        /*0818*/ 	.word	0x00000008
.L_696:


//--------------------- .nv.info._ZN3cub18CUB_300001_SM_10006detail10radix_sort33DeviceRadixSortExclusiveSumKernelINS1_5radix10policy_hubIiNS0_8NullTypeEyE10Policy1000EyEEvPT0_ --------------------------
	.section	.nv.info._ZN3cub18CUB_300001_SM_10006detail10radix_sort33DeviceRadixSortExclusiveSumKernelINS1_5radix10policy_hubIiNS0_8NullTypeEyE10Policy1000EyEEvPT0_,"",@"SHT_CUDA_INFO"
	.sectionflags	@""
	.align	4


	//----- nvinfo : EIATTR_CUDA_API_VERSION
	.align		4
        /*0000*/ 	.byte	0x04, 0x37
        /*0002*/ 	.short	(.L_698 - .L_697)
.L_697:
        /*0004*/ 	.word	0x00000082


	//----- nvinfo : EIATTR_KPARAM_INFO
	.align		4
.L_698:
        /*0008*/ 	.byte	0x04, 0x17
        /*000a*/ 	.short	(.L_700 - .L_699)
.L_699:
        /*000c*/ 	.word	0x00000000
        /*0010*/ 	.short	0x0000
        /*0012*/ 	.short	0x0000
        /*0014*/ 	.byte	0x00, 0xf5, 0x21, 0x00


	//----- nvinfo : EIATTR_SPARSE_MMA_MASK
	.align		4
.L_700:
        /*0018*/ 	.byte	0x03, 0x50
        /*001a*/ 	.short	0x0000


	//----- nvinfo : EIATTR_MAXREG_COUNT
	.align		4
        /*001c*/ 	.byte	0x03, 0x1b
        /*001e*/ 	.short	0x00ff


	//----- nvinfo : EIATTR_NUM_BARRIERS
	.align		4
        /*0020*/ 	.byte	0x02, 0x4c
        /*0022*/ 	.byte	0x01
	.zero		1


	//----- nvinfo : EIATTR_MERCURY_ISA_VERSION
	.align		4
        /*0024*/ 	.byte	0x03, 0x5f
        /*0026*/ 	.short	0x0101


	//----- nvinfo : EIATTR_COOP_GROUP_MASK_REGIDS
	.align		4
        /*0028*/ 	.byte	0x04, 0x29
        /*002a*/ 	.short	(.L_702 - .L_701)


	//   ....[0]....
.L_701:
        /*002c*/ 	.word	0xffffffff


	//   ....[1]....
        /*0030*/ 	.word	0xffffffff


	//   ....[2]....
        /*0034*/ 	.word	0xffffffff


	//   ....[3]....
        /*0038*/ 	.word	0xffffffff


	//   ....[4]....
        /*003c*/ 	.word	0xffffffff


	//   ....[5]....
        /*0040*/ 	.word	0xffffffff


	//   ....[6]....
        /*0044*/ 	.word	0xffffffff


	//   ....[7]....
        /*0048*/ 	.word	0xffffffff


	//   ....[8]....
        /*004c*/ 	.word	0xffffffff


	//   ....[9]....
        /*0050*/ 	.word	0xffffffff


	//   ....[10]....
        /*0054*/ 	.word	0x05000015


	//   ....[11]....
        /*0058*/ 	.word	0x05000015


	//   ....[12]....
        /*005c*/ 	.word	0x05000015


	//   ....[13]....
        /*0060*/ 	.word	0x05000015


	//   ....[14]....
        /*0064*/ 	.word	0x05000015


	//   ....[15]....
        /*0068*/ 	.word	0x05000015


	//   ....[16]....
        /*006c*/ 	.word	0x05000015


	//   ....[17]....
        /*0070*/ 	.word	0x05000015


	//   ....[18]....
        /*0074*/ 	.word	0x05000015


	//   ....[19]....
        /*0078*/ 	.word	0x05000015


	//----- nvinfo : EIATTR_COOP_GROUP_INSTR_OFFSETS
	.align		4
.L_702:
        /*007c*/ 	.byte	0x04, 0x28
        /*007e*/ 	.short	(.L_704 - .L_703)


	//   ....[0]....
.L_703:
        /*0080*/ 	.word	0x00000250


	//   ....[1]....
        /*0084*/ 	.word	0x00000260


	//   ....[2]....
        /*0088*/ 	.word	0x000002a0


	//   ....[3]....
        /*008c*/ 	.word	0x000002c0


	//   ....[4]....
        /*0090*/ 	.word	0x00000310


	//   ....[5]....
        /*0094*/ 	.word	0x00000320


	//   ....[6]....
        /*0098*/ 	.word	0x00000360


	//   ....[7]....
        /*009c*/ 	.word	0x00000380


	//   ....[8]....
        /*00a0*/ 	.word	0x000003d0


	//   ....[9]....
        /*00a4*/ 	.word	0x000003e0


	//   ....[10]....
        /*00a8*/ 	.word	0x00000660


	//   ....[11]....
        /*00ac*/ 	.word	0x000006b0


	//   ....[12]....
        /*00b0*/ 	.word	0x00000740


	//   ....[13]....
        /*00b4*/ 	.word	0x00000790


	//   ....[14]....
        /*00b8*/ 	.word	0x00000820


	//   ....[15]....
        /*00bc*/ 	.word	0x00000870


	//   ....[16]....
        /*00c0*/ 	.word	0x00000900


	//   ....[17]....
        /*00c4*/ 	.word	0x00000950


	//   ....[18]....
        /*00c8*/ 	.word	0x000009e0


	//   ....[19]....
        /*00cc*/ 	.word	0x00000a30


	//----- nvinfo : EIATTR_VRC_CTA_INIT_COUNT
	.align		4
.L_704:
        /*00d0*/ 	.byte	0x02, 0x4a
	.zero		1
	.zero		1


	//----- nvinfo : EIATTR_EXIT_INSTR_OFFSETS
	.align		4
        /*00d4*/ 	.byte	0x04, 0x1c
        /*00d6*/ 	.short	(.L_706 - .L_705)


	//   ....[0]....
.L_705:
        /*00d8*/ 	.word	0x000005d0


	//   ....[1]....
        /*00dc*/ 	.word	0x00000600


	//----- nvinfo : EIATTR_CRS_STACK_SIZE
	.align		4
.L_706:
        /*00e0*/ 	.byte	0x04, 0x1e
        /*00e2*/ 	.short	(.L_708 - .L_707)
.L_707:
        /*00e4*/ 	.word	0x00000000


	//----- nvinfo : EIATTR_CBANK_PARAM_SIZE
	.align		4
.L_708:
        /*00e8*/ 	.byte	0x03, 0x19
        /*00ea*/ 	.short	0x0008


	//----- nvinfo : EIATTR_PARAM_CBANK
	.align		4
        /*00ec*/ 	.byte	0x04, 0x0a
        /*00ee*/ 	.short	(.L_710 - .L_709)
	.align		4
.L_709:
        /*00f0*/ 	.word	index@(.nv.constant0._ZN3cub18CUB_300001_SM_10006detail10radix_sort33DeviceRadixSortExclusiveSumKernelINS1_5radix10policy_hubIiNS0_8NullTypeEyE10Policy1000EyEEvPT0_)
        /*00f4*/ 	.short	0x0380
        /*00f6*/ 	.short	0x0008


	//----- nvinfo : EIATTR_SW_WAR
	.align		4
.L_710:
        /*00f8*/ 	.byte	0x04, 0x36
        /*00fa*/ 	.short	(.L_712 - .L_711)
.L_711:
        /*00fc*/ 	.word	0x00000008
.L_712:


//--------------------- .nv.info._ZN3cub18CUB_300001_SM_10006detail10radix_sort30DeviceRadixSortHistogramKernelINS1_5radix10policy_hubIiNS0_8NullTypeEyE10Policy1000ELNS0_9SortOrderE0EiyNS1_21identity_decomposer_tEEEvPT2_PKT1_SB_iiT3_ --------------------------
	.section	.nv.info._ZN3cub18CUB_300001_SM_10006detail10radix_sort30DeviceRadixSortHistogramKernelINS1_5radix10policy_hubIiNS0_8NullTypeEyE10Policy1000ELNS0_9SortOrderE0EiyNS1_21identity_decomposer_tEEEvPT2_PKT1_SB_iiT3_,"",@"SHT_CUDA_INFO"
	.sectionflags	@""
	.align	4


	//----- nvinfo : EIATTR_CUDA_API_VERSION
	.align		4
        /*0000*/ 	.byte	0x04, 0x37
        /*0002*/ 	.short	(.L_714 - .L_713)
.L_713:
        /*0004*/ 	.word	0x00000082


	//----- nvinfo : EIATTR_KPARAM_INFO
	.align		4
.L_714:
        /*0008*/ 	.byte	0x04, 0x17
        /*000a*/ 	.short	(.L_716 - .L_715)
.L_715:
        /*000c*/ 	.word	0x00000000
        /*0010*/ 	.short	0x0005
        /*0012*/ 	.short	0x0020
        /*0014*/ 	.byte	0x00, 0xf0, 0x05, 0x00


	//----- nvinfo : EIATTR_KPARAM_INFO
	.align		4
.L_716:
        /*0018*/ 	.byte	0x04, 0x17
        /*001a*/ 	.short	(.L_718 - .L_717)
.L_717:
        /*001c*/ 	.word	0x00000000
        /*0020*/ 	.short	0x0004
        /*0022*/ 	.short	0x001c
        /*0024*/ 	.byte	0x00, 0xf0, 0x11, 0x00


	//----- nvinfo : EIATTR_KPARAM_INFO
	.align		4
.L_718:
        /*0028*/ 	.byte	0x04, 0x17
        /*002a*/ 	.short	(.L_720 - .L_719)
.L_719:
        /*002c*/ 	.word	0x00000000
        /*0030*/ 	.short	0x0003
        /*0032*/ 	.short	0x0018
        /*0034*/ 	.byte	0x00, 0xf0, 0x11, 0x00


	//----- nvinfo : EIATTR_KPARAM_INFO
	.align		4
.L_720:
        /*0038*/ 	.byte	0x04, 0x17
        /*003a*/ 	.short	(.L_722 - .L_721)
.L_721:
        /*003c*/ 	.word	0x00000000
        /*0040*/ 	.short	0x0002
        /*0042*/ 	.short	0x0010
        /*0044*/ 	.byte	0x00, 0xf0, 0x21, 0x00


	//----- nvinfo : EIATTR_KPARAM_INFO
	.align		4
.L_722:
        /*0048*/ 	.byte	0x04, 0x17
        /*004a*/ 	.short	(.L_724 - .L_723)
.L_723:
        /*004c*/ 	.word	0x00000000
        /*0050*/ 	.short	0x0001
        /*0052*/ 	.short	0x0008
        /*0054*/ 	.byte	0x00, 0xf5, 0x21, 0x00


	//----- nvinfo : EIATTR_KPARAM_INFO
	.align		4
.L_724:
        /*0058*/ 	.byte	0x04, 0x17
        /*005a*/ 	.short	(.L_726 - .L_725)
.L_725:
        /*005c*/ 	.word	0x00000000
        /*0060*/ 	.short	0x0000
        /*0062*/ 	.short	0x0000
        /*0064*/ 	.byte	0x00, 0xf5, 0x21, 0x00


	//----- nvinfo : EIATTR_SPARSE_MMA_MASK
	.align		4
.L_726:
        /*0068*/ 	.byte	0x03, 0x50
        /*006a*/ 	.short	0x0000


	//----- nvinfo : EIATTR_MAXREG_COUNT
	.align		4
        /*006c*/ 	.byte	0x03, 0x1b
        /*006e*/ 	.short	0x00ff


	//----- nvinfo : EIATTR_NUM_BARRIERS
	.align		4
        /*0070*/ 	.byte	0x02, 0x4c
        /*0072*/ 	.byte	0x01
	.zero		1


	//----- nvinfo : EIATTR_MERCURY_ISA_VERSION
	.align		4
        /*0074*/ 	.byte	0x03, 0x5f
        /*0076*/ 	.short	0x0101


	//----- nvinfo : EIATTR_VRC_CTA_INIT_COUNT
	.align		4
        /*0078*/ 	.byte	0x02, 0x4a
	.zero		1
	.zero		1


	//----- nvinfo : EIATTR_EXIT_INSTR_OFFSETS
	.align		4
        /*007c*/ 	.byte	0x04, 0x1c
        /*007e*/ 	.short	(.L_728 - .L_727)


	//   ....[0]....
.L_727:
        /*0080*/ 	.word	0x00000040


	//   ....[1]....
        /*0084*/ 	.word	0x00002ee0


	//----- nvinfo : EIATTR_MAX_THREADS
	.align		4
.L_728:
        /*0088*/ 	.byte	0x04, 0x05
        /*008a*/ 	.short	(.L_730 - .L_729)
.L_729:
        /*008c*/ 	.word	0x00000080
        /*0090*/ 	.word	0x00000001
        /*0094*/ 	.word	0x00000001


	//----- nvinfo : EIATTR_CRS_STACK_SIZE
	.align		4
.L_730:
        /*0098*/ 	.byte	0x04, 0x1e
        /*009a*/ 	.short	(.L_732 - .L_731)
.L_731:
        /*009c*/ 	.word	0x00000000


	//----- nvinfo : EIATTR_CBANK_PARAM_SIZE
	.align		4
.L_732:
        /*00a0*/ 	.byte	0x03, 0x19
        /*00a2*/ 	.short	0x0021


	//----- nvinfo : EIATTR_PARAM_CBANK
	.align		4
        /*00a4*/ 	.byte	0x04, 0x0a
        /*00a6*/ 	.short	(.L_734 - .L_733)
	.align		4
.L_733:
        /*00a8*/ 	.word	index@(.nv.constant0._ZN3cub18CUB_300001_SM_10006detail10radix_sort30DeviceRadixSortHistogramKernelINS1_5radix10policy_hubIiNS0_8NullTypeEyE10Policy1000ELNS0_9SortOrderE0EiyNS1_21identity_decomposer_tEEEvPT2_PKT1_SB_iiT3_)
        /*00ac*/ 	.short	0x0380
        /*00ae*/ 	.short	0x0021


	//----- nvinfo : EIATTR_SW_WAR
	.align		4
.L_734:
        /*00b0*/ 	.byte	0x04, 0x36
        /*00b2*/ 	.short	(.L_736 - .L_735)
.L_735:
        /*00b4*/ 	.word	0x00000008
.L_736:


//--------------------- .nv.info._ZN3cub18CUB_300001_SM_10006detail10radix_sort31DeviceRadixSortSingleTileKernelINS1_5radix10policy_hubIiNS0_8NullTypeEyE10Policy1000ELNS0_9SortOrderE0EiS6_yNS1_21identity_decomposer_tEEEvPKT1_PSB_PKT2_PSF_T3_iiT4_ --------------------------
	.section	.nv.info._ZN3cub18CUB_300001_SM_10006detail10radix_sort31DeviceRadixSortSingleTileKernelINS1_5radix10policy_hubIiNS0_8NullTypeEyE10Policy1000ELNS0_9SortOrderE0EiS6_yNS1_21identity_decomposer_tEEEvPKT1_PSB_PKT2_PSF_T3_iiT4_,"",@"SHT_CUDA_INFO"
	.sectionflags	@""
	.align	4


	//----- nvinfo : EIATTR_CUDA_API_VERSION
	.align		4
        /*0000*/ 	.byte	0x04, 0x37
        /*0002*/ 	.short	(.L_738 - .L_737)
.L_737:
        /*0004*/ 	.word	0x00000082


	//----- nvinfo : EIATTR_KPARAM_INFO
	.align		4
.L_738:
        /*0008*/ 	.byte	0x04, 0x17
        /*000a*/ 	.short	(.L_740 - .L_739)
.L_739:
        /*000c*/ 	.word	0x00000000
        /*0010*/ 	.short	0x0007
        /*0012*/ 	.short	0x0030
        /*0014*/ 	.byte	0x00, 0xf0, 0x05, 0x00


	//----- nvinfo : EIATTR_KPARAM_INFO
	.align		4
.L_740:
        /*0018*/ 	.byte	0x04, 0x17
        /*001a*/ 	.short	(.L_742 - .L_741)
.L_741:
        /*001c*/ 	.word	0x00000000
        /*0020*/ 	.short	0x0006
        /*0022*/ 	.short	0x002c
        /*0024*/ 	.byte	0x00, 0xf0, 0x11, 0x00


	//----- nvinfo : EIATTR_KPARAM_INFO
	.align		4
.L_742:
        /*0028*/ 	.byte	0x04, 0x17
        /*002a*/ 	.short	(.L_744 - .L_743)
.L_743:
        /*002c*/ 	.word	0x00000000
        /*0030*/ 	.short	0x0005
        /*0032*/ 	.short	0x0028
        /*0034*/ 	.byte	0x00, 0xf0, 0x11, 0x00


	//----- nvinfo : EIATTR_KPARAM_INFO
	.align		4
.L_744:
        /*0038*/ 	.byte	0x04, 0x17
        /*003a*/ 	.short	(.L_746 - .L_745)
.L_745:
        /*003c*/ 	.word	0x00000000
        /*0040*/ 	.short	0x0004
        /*0042*/ 	.short	0x0020
        /*0044*/ 	.byte	0x00, 0xf0, 0x21, 0x00


	//----- nvinfo : EIATTR_KPARAM_INFO
	.align		4
.L_746:
        /*0048*/ 	.byte	0x04, 0x17
        /*004a*/ 	.short	(.L_748 - .L_747)
.L_747:
        /*004c*/ 	.word	0x00000000
        /*0050*/ 	.short	0x0003
        /*0052*/ 	.short	0x0018
        /*0054*/ 	.byte	0x00, 0xf5, 0x21, 0x00


	//----- nvinfo : EIATTR_KPARAM_INFO
	.align		4
.L_748:
        /*0058*/ 	.byte	0x04, 0x17
        /*005a*/ 	.short	(.L_750 - .L_749)
.L_749:
        /*005c*/ 	.word	0x00000000
        /*0060*/ 	.short	0x0002
        /*0062*/ 	.short	0x0010
        /*0064*/ 	.byte	0x00, 0xf5, 0x21, 0x00


	//----- nvinfo : EIATTR_KPARAM_INFO
	.align		4
.L_750:
        /*0068*/ 	.byte	0x04, 0x17
        /*006a*/ 	.short	(.L_752 - .L_751)
.L_751:
        /*006c*/ 	.word	0x00000000
        /*0070*/ 	.short	0x0001
        /*0072*/ 	.short	0x0008
        /*0074*/ 	.byte	0x00, 0xf5, 0x21, 0x00


	//----- nvinfo : EIATTR_KPARAM_INFO
	.align		4
.L_752:
        /*0078*/ 	.byte	0x04, 0x17
        /*007a*/ 	.short	(.L_754 - .L_753)
.L_753:
        /*007c*/ 	.word	0x00000000
        /*0080*/ 	.short	0x0000
        /*0082*/ 	.short	0x0000
        /*0084*/ 	.byte	0x00, 0xf5, 0x21, 0x00


	//----- nvinfo : EIATTR_SPARSE_MMA_MASK
	.align		4
.L_754:
        /*0088*/ 	.byte	0x03, 0x50
        /*008a*/ 	.short	0x0000


	//----- nvinfo : EIATTR_MAXREG_COUNT
	.align		4
        /*008c*/ 	.byte	0x03, 0x1b
        /*008e*/ 	.short	0x00ff


	//----- nvinfo : EIATTR_NUM_BARRIERS
	.align		4
        /*0090*/ 	.byte	0x02, 0x4c
        /*0092*/ 	.byte	0x01
	.zero		1


	//----- nvinfo : EIATTR_MERCURY_ISA_VERSION
	.align		4
        /*0094*/ 	.byte	0x03, 0x5f
        /*0096*/ 	.short	0x0101


	//----- nvinfo : EIATTR_COOP_GROUP_MASK_REGIDS
	.align		4
        /*0098*/ 	.byte	0x04, 0x29
        /*009a*/ 	.short	(.L_756 - .L_755)


	//   ....[0]....
.L_755:
        /*009c*/ 	.word	0xffffffff


	//   ....[1]....
        /*00a0*/ 	.word	0xffffffff


	//   ....[2]....
        /*00a4*/ 	.word	0xffffffff


	//   ....[3]....
        /*00a8*/ 	.word	0xffffffff


	//   ....[4]....
        /*00ac*/ 	.word	0xffffffff


	//----- nvinfo : EIATTR_COOP_GROUP_INSTR_OFFSETS
	.align		4
.L_756:
        /*00b0*/ 	.byte	0x04, 0x28
        /*00b2*/ 	.short	(.L_758 - .L_757)


	//   ....[0]....
.L_757:
        /*00b4*/ 	.word	0x000019f0


	//   ....[1]....
        /*00b8*/ 	.word	0x00001a10


	//   ....[2]....
        /*00bc*/ 	.word	0x00001a30


	//   ....[3]....
        /*00c0*/ 	.word	0x00001a50


	//   ....[4]....
        /*00c4*/ 	.word	0x00001a70


	//----- nvinfo : EIATTR_VRC_CTA_INIT_COUNT
	.align		4
.L_758:
        /*00c8*/ 	.byte	0x02, 0x4a
	.zero		1
	.zero		1


	//----- nvinfo : EIATTR_EXIT_INSTR_OFFSETS
	.align		4
        /*00cc*/ 	.byte	0x04, 0x1c
        /*00ce*/ 	.short	(.L_760 - .L_759)


	//   ....[0]....
.L_759:
        /*00d0*/ 	.word	0x000030e0


	//   ....[1]....
        /*00d4*/ 	.word	0x00003120


	//----- nvinfo : EIATTR_MAX_THREADS
	.align		4
.L_760:
        /*00d8*/ 	.byte	0x04, 0x05
        /*00da*/ 	.short	(.L_762 - .L_761)
.L_761:
        /*00dc*/ 	.word	0x00000100
        /*00e0*/ 	.word	0x00000001
        /*00e4*/ 	.word	0x00000001


	//----- nvinfo : EIATTR_CBANK_PARAM_SIZE
	.align		4
.L_762:
        /*00e8*/ 	.byte	0x03, 0x19
        /*00ea*/ 	.short	0x0031


	//----- nvinfo : EIATTR_PARAM_CBANK
	.align		4
        /*00ec*/ 	.byte	0x04, 0x0a
        /*00ee*/ 	.short	(.L_764 - .L_763)
	.align		4
.L_763:
        /*00f0*/ 	.word	index@(.nv.constant0._ZN3cub18CUB_300001_SM_10006detail10radix_sort31DeviceRadixSortSingleTileKernelINS1_5radix10policy_hubIiNS0_8NullTypeEyE10Policy1000ELNS0_9SortOrderE0EiS6_yNS1_21identity_decomposer_tEEEvPKT1_PSB_PKT2_PSF_T3_iiT4_)
        /*00f4*/ 	.short	0x0380
        /*00f6*/ 	.short	0x0031


	//----- nvinfo : EIATTR_SW_WAR
	.align		4
.L_764:
        /*00f8*/ 	.byte	0x04, 0x36
        /*00fa*/ 	.short	(.L_766 - .L_765)
.L_765:
        /*00fc*/ 	.word	0x00000008
.L_766:


//--------------------- .nv.info._ZN3cub18CUB_300001_SM_10006detail10merge_sort26DeviceMergeSortMergeKernelINS2_10policy_hubIN6thrust24THRUST_300001_SM_1000_NS6detail15normal_iteratorINS6_10device_ptrIN4cuda3std3__44pairIiiEEEEEEE9Policy600ESG_PNS0_8NullTypeESG_SK_mNSC_4lessISE_EESE_SJ_EEvbT2_T3_T4_PT6_PT7_T5_PSP_SP_NS1_7vsmem_tE --------------------------
	.section	.nv.info._ZN3cub18CUB_300001_SM_10006detail10merge_sort26DeviceMergeSortMergeKernelINS2_10policy_hubIN6thrust24THRUST_300001_SM_1000_NS6detail15normal_iteratorINS6_10device_ptrIN4cuda3std3__44pairIiiEEEEEEE9Policy600ESG_PNS0_8NullTypeESG_SK_mNSC_4lessISE_EESE_SJ_EEvbT2_T3_T4_PT6_PT7_T5_PSP_SP_NS1_7vsmem_tE,"",@"SHT_CUDA_INFO"
	.sectionflags	@""
	.align	4


	//----- nvinfo : EIATTR_CUDA_API_VERSION
	.align		4
        /*0000*/ 	.byte	0x04, 0x37
        /*0002*/ 	.short	(.L_768 - .L_767)
.L_767:
        /*0004*/ 	.word	0x00000082


	//----- nvinfo : EIATTR_KPARAM_INFO
	.align		4
.L_768:
        /*0008*/ 	.byte	0x04, 0x17
        /*000a*/ 	.short	(.L_770 - .L_769)
.L_769:
        /*000c*/ 	.word	0x00000000
        /*0010*/ 	.short	0x0009
        /*0012*/ 	.short	0x0048
        /*0014*/ 	.byte	0x00, 0xf0, 0x21, 0x00


	//----- nvinfo : EIATTR_KPARAM_INFO
	.align		4
.L_770:
        /*0018*/ 	.byte	0x04, 0x17
        /*001a*/ 	.short	(.L_772 - .L_771)
.L_771:
        /*001c*/ 	.word	0x00000000
        /*0020*/ 	.short	0x0008
        /*0022*/ 	.short	0x0040
        /*0024*/ 	.byte	0x00, 0xf0, 0x21, 0x00


	//----- nvinfo : EIATTR_KPARAM_INFO
	.align		4
.L_772:
        /*0028*/ 	.byte	0x04, 0x17
        /*002a*/ 	.short	(.L_774 - .L_773)
.L_773:
        /*002c*/ 	.word	0x00000000
        /*0030*/ 	.short	0x0007
        /*0032*/ 	.short	0x0038
        /*0034*/ 	.byte	0x00, 0xf5, 0x21, 0x00


	//----- nvinfo : EIATTR_KPARAM_INFO
	.align		4
.L_774:
        /*0038*/ 	.byte	0x04, 0x17
        /*003a*/ 	.short	(.L_776 - .L_775)
.L_775:
        /*003c*/ 	.word	0x00000000
        /*0040*/ 	.short	0x0006
        /*0042*/ 	.short	0x0030
        /*0044*/ 	.byte	0x00, 0xf0, 0x05, 0x00


	//----- nvinfo : EIATTR_KPARAM_INFO
	.align		4
.L_776:
        /*0048*/ 	.byte	0x04, 0x17
        /*004a*/ 	.short	(.L_778 - .L_777)
.L_777:
        /*004c*/ 	.word	0x00000000
        /*0050*/ 	.short	0x0005
        /*0052*/ 	.short	0x0028
        /*0054*/ 	.byte	0x00, 0xf5, 0x21, 0x00


	//----- nvinfo : EIATTR_KPARAM_INFO
	.align		4
.L_778:
        /*0058*/ 	.byte	0x04, 0x17
        /*005a*/ 	.short	(.L_780 - .L_779)
.L_779:
        /*005c*/ 	.word	0x00000000
        /*0060*/ 	.short	0x0004
        /*0062*/ 	.short	0x0020
        /*0064*/ 	.byte	0x00, 0xf5, 0x21, 0x00


	//----- nvinfo : EIATTR_KPARAM_INFO
	.align		4
.L_780:
        /*0068*/ 	.byte	0x04, 0x17
        /*006a*/ 	.short	(.L_782 - .L_781)
.L_781:
        /*006c*/ 	.word	0x00000000
        /*0070*/ 	.short	0x0003
        /*0072*/ 	.short	0x0018
        /*0074*/ 	.byte	0x00, 0xf0, 0x21, 0x00


	//----- nvinfo : EIATTR_KPARAM_INFO
	.align		4
.L_782:
        /*0078*/ 	.byte	0x04, 0x17
        /*007a*/ 	.short	(.L_784 - .L_783)
.L_783:
        /*007c*/ 	.word	0x00000000
        /*0080*/ 	.short	0x0002
        /*0082*/ 	.short	0x0010
        /*0084*/ 	.byte	0x00, 0xf5, 0x21, 0x00


	//----- nvinfo : EIATTR_KPARAM_INFO
	.align		4
.L_784:
        /*0088*/ 	.byte	0x04, 0x17
        /*008a*/ 	.short	(.L_786 - .L_785)
.L_785:
        /*008c*/ 	.word	0x00000000
        /*0090*/ 	.short	0x0001
        /*0092*/ 	.short	0x0008
        /*0094*/ 	.byte	0x00, 0xf0, 0x21, 0x00


	//----- nvinfo : EIATTR_KPARAM_INFO
	.align		4
.L_786:
        /*0098*/ 	.byte	0x04, 0x17
        /*009a*/ 	.short	(.L_788 - .L_787)
.L_787:
        /*009c*/ 	.word	0x00000000
        /*00a0*/ 	.short	0x0000
        /*00a2*/ 	.short	0x0000
        /*00a4*/ 	.byte	0x00, 0xf0, 0x05, 0x00


	//----- nvinfo : EIATTR_SPARSE_MMA_MASK
	.align		4
.L_788:
        /*00a8*/ 	.byte	0x03, 0x50
        /*00aa*/ 	.short	0x0000


	//----- nvinfo : EIATTR_MAXREG_COUNT
	.align		4
        /*00ac*/ 	.byte	0x03, 0x1b
        /*00ae*/ 	.short	0x00ff


	//----- nvinfo : EIATTR_NUM_BARRIERS
	.align		4
        /*00b0*/ 	.byte	0x02, 0x4c
        /*00b2*/ 	.byte	0x01
	.zero		1


	//----- nvinfo : EIATTR_MERCURY_ISA_VERSION
	.align		4
        /*00b4*/ 	.byte	0x03, 0x5f
        /*00b6*/ 	.short	0x0101


	//----- nvinfo : EIATTR_COOP_GROUP_MASK_REGIDS
	.align		4
        /*00b8*/ 	.byte	0x04, 0x29
        /*00ba*/ 	.short	(.L_790 - .L_789)


	//   ....[0]....
.L_789:
        /*00bc*/ 	.word	0xffffffff


	//   ....[1]....
        /*00c0*/ 	.word	0xffffffff


	//   ....[2]....
        /*00c4*/ 	.word	0xffffffff


	//   ....[3]....
        /*00c8*/ 	.word	0xffffffff


	//----- nvinfo : EIATTR_COOP_GROUP_INSTR_OFFSETS
	.align		4
.L_790:
        /*00cc*/ 	.byte	0x04, 0x28
        /*00ce*/ 	.short	(.L_792 - .L_791)


	//   ....[0]....
.L_791:
        /*00d0*/ 	.word	0x00001ad0


	//   ....[1]....
        /*00d4*/ 	.word	0x00001f20


	//   ....[2]....
        /*00d8*/ 	.word	0x00004120


	//   ....[3]....
        /*00dc*/ 	.word	0x000046c0


	//----- nvinfo : EIATTR_VRC_CTA_INIT_COUNT
	.align		4
.L_792:
        /*00e0*/ 	.byte	0x02, 0x4a
	.zero		1
	.zero		1


	//----- nvinfo : EIATTR_EXIT_INSTR_OFFSETS
	.align		4
        /*00e4*/ 	.byte	0x04, 0x1c
        /*00e6*/ 	.short	(.L_794 - .L_793)


	//   ....[0]....
.L_793:
        /*00e8*/ 	.word	0x00001d20


	//   ....[1]....
        /*00ec*/ 	.word	0x00002190


	//   ....[2]....
        /*00f0*/ 	.word	0x00004430


	//   ....[3]....
        /*00f4*/ 	.word	0x00004460


	//   ....[4]....
        /*00f8*/ 	.word	0x000049f0


	//   ....[5]....
        /*00fc*/ 	.word	0x00004a20


	//----- nvinfo : EIATTR_MAX_THREADS
	.align		4
.L_794:
        /*0100*/ 	.byte	0x04, 0x05
        /*0102*/ 	.short	(.L_796 - .L_795)
.L_795:
        /*0104*/ 	.word	0x00000100
        /*0108*/ 	.word	0x00000001
        /*010c*/ 	.word	0x00000001


	//----- nvinfo : EIATTR_CRS_STACK_SIZE
	.align		4
.L_796:
        /*0110*/ 	.byte	0x04, 0x1e
        /*0112*/ 	.short	(.L_798 - .L_797)
.L_797:
        /*0114*/ 	.word	0x00000000


	//----- nvinfo : EIATTR_CBANK_PARAM_SIZE
	.align		4
.L_798:
        /*0118*/ 	.byte	0x03, 0x19
        /*011a*/ 	.short	0x0050


	//----- nvinfo : EIATTR_PARAM_CBANK
	.align		4
        /*011c*/ 	.byte	0x04, 0x0a
        /*011e*/ 	.short	(.L_800 - .L_799)
	.align		4
.L_799:
        /*0120*/ 	.word	index@(.nv.constant0._ZN3cub18CUB_300001_SM_10006detail10merge_sort26DeviceMergeSortMergeKernelINS2_10policy_hubIN6thrust24THRUST_300001_SM_1000_NS6detail15normal_iteratorINS6_10device_ptrIN4cuda3std3__44pairIiiEEEEEEE9Policy600ESG_PNS0_8NullTypeESG_SK_mNSC_4lessISE_EESE_SJ_EEvbT2_T3_T4_PT6_PT7_T5_PSP_SP_NS1_7vsmem_tE)
        /*0124*/ 	.short	0x0380
        /*0126*/ 	.short	0x0050


	//----- nvinfo : EIATTR_SW_WAR
	.align		4
.L_800:
        /*0128*/ 	.byte	0x04, 0x36
        /*012a*/ 	.short	(.L_802 - .L_801)
.L_801:
        /*012c*/ 	.word	0x00000008
.L_802:


//--------------------- .nv.info._ZN3cub18CUB_300001_SM_10006detail10merge_sort30DeviceMergeSortPartitionKernelIN6thrust24THRUST_300001_SM_1000_NS6detail15normal_iteratorINS5_10device_ptrIN4cuda3std3__44pairIiiEEEEEEmNSB_4lessISD_EESD_EEvbT_PT2_T0_SL_PSL_T1_SL_i --------------------------
	.section	.nv.info._ZN3cub18CUB_300001_SM_10006detail10merge_sort30DeviceMergeSortPartitionKernelIN6thrust24THRUST_300001_SM_1000_NS6detail15normal_iteratorINS5_10device_ptrIN4cuda3std3__44pairIiiEEEEEEmNSB_4lessISD_EESD_EEvbT_PT2_T0_SL_PSL_T1_SL_i,"",@"SHT_CUDA_INFO"
	.sectionflags	@""
	.align	4


	//----- nvinfo : EIATTR_CUDA_API_VERSION
	.align		4
        /*0000*/ 	.byte	0x04, 0x37
        /*0002*/ 	.short	(.L_804 - .L_803)
.L_803:
        /*0004*/ 	.word	0x00000082


	//----- nvinfo : EIATTR_KPARAM_INFO
	.align		4
.L_804:
        /*0008*/ 	.byte	0x04, 0x17
        /*000a*/ 	.short	(.L_806 - .L_805)
.L_805:
        /*000c*/ 	.word	0x00000000
        /*0010*/ 	.short	0x0008
        /*0012*/ 	.short	0x0040
        /*0014*/ 	.byte	0x00, 0xf0, 0x11, 0x00


	//----- nvinfo : EIATTR_KPARAM_INFO
	.align		4
.L_806:
        /*0018*/ 	.byte	0x04, 0x17
        /*001a*/ 	.short	(.L_808 - .L_807)
.L_807:
        /*001c*/ 	.word	0x00000000
        /*0020*/ 	.short	0x0007
        /*0022*/ 	.short	0x0038
        /*0024*/ 	.byte	0x00, 0xf0, 0x21, 0x00


	//----- nvinfo : EIATTR_KPARAM_INFO
	.align		4
.L_808:
        /*0028*/ 	.byte	0x04, 0x17
        /*002a*/ 	.short	(.L_810 - .L_809)
.L_809:
        /*002c*/ 	.word	0x00000000
        /*0030*/ 	.short	0x0006
        /*0032*/ 	.short	0x0030
        /*0034*/ 	.byte	0x00, 0xf0, 0x05, 0x00


	//----- nvinfo : EIATTR_KPARAM_INFO
	.align		4
.L_810:
        /*0038*/ 	.byte	0x04, 0x17
        /*003a*/ 	.short	(.L_812 - .L_811)
.L_811:
        /*003c*/ 	.word	0x00000000
        /*0040*/ 	.short	0x0005
        /*0042*/ 	.short	0x0028
        /*0044*/ 	.byte	0x00, 0xf5, 0x21, 0x00


	//----- nvinfo : EIATTR_KPARAM_INFO
	.align		4
.L_812:
        /*0048*/ 	.byte	0x04, 0x17
        /*004a*/ 	.short	(.L_814 - .L_813)
.L_813:
        /*004c*/ 	.word	0x00000000
        /*0050*/ 	.short	0x0004
        /*0052*/ 	.short	0x0020
        /*0054*/ 	.byte	0x00, 0xf0, 0x21, 0x00


	//----- nvinfo : EIATTR_KPARAM_INFO
	.align		4
.L_814:
        /*0058*/ 	.byte	0x04, 0x17
        /*005a*/ 	.short	(.L_816 - .L_815)
.L_815:
        /*005c*/ 	.word	0x00000000
        /*0060*/ 	.short	0x0003
        /*0062*/ 	.short	0x0018
        /*0064*/ 	.byte	0x00, 0xf0, 0x21, 0x00


	//----- nvinfo : EIATTR_KPARAM_INFO
	.align		4
.L_816:
        /*0068*/ 	.byte	0x04, 0x17
        /*006a*/ 	.short	(.L_818 - .L_817)
.L_817:
        /*006c*/ 	.word	0x00000000
        /*0070*/ 	.short	0x0002
        /*0072*/ 	.short	0x0010
        /*0074*/ 	.byte	0x00, 0xf5, 0x21, 0x00


	//----- nvinfo : EIATTR_KPARAM_INFO
	.align		4
.L_818:
        /*0078*/ 	.byte	0x04, 0x17
        /*007a*/ 	.short	(.L_820 - .L_819)
.L_819:
        /*007c*/ 	.word	0x00000000
        /*0080*/ 	.short	0x0001
        /*0082*/ 	.short	0x0008
        /*0084*/ 	.byte	0x00, 0xf0, 0x21, 0x00


	//----- nvinfo : EIATTR_KPARAM_INFO
	.align		4
.L_820:
        /*0088*/ 	.byte	0x04, 0x17
        /*008a*/ 	.short	(.L_822 - .L_821)
.L_821:
        /*008c*/ 	.word	0x00000000
        /*0090*/ 	.short	0x0000
        /*0092*/ 	.short	0x0000
        /*0094*/ 	.byte	0x00, 0xf0, 0x05, 0x00


	//----- nvinfo : EIATTR_SPARSE_MMA_MASK
	.align		4
.L_822:
        /*0098*/ 	.byte	0x03, 0x50
        /*009a*/ 	.short	0x0000


	//----- nvinfo : EIATTR_MAXREG_COUNT
	.align		4
        /*009c*/ 	.byte	0x03, 0x1b
        /*009e*/ 	.short	0x00ff


	//----- nvinfo : EIATTR_MERCURY_ISA_VERSION
	.align		4
        /*00a0*/ 	.byte	0x03, 0x5f
        /*00a2*/ 	.short	0x0101


	//----- nvinfo : EIATTR_VRC_CTA_INIT_COUNT
	.align		4
        /*00a4*/ 	.byte	0x02, 0x4a
	.zero		1
	.zero		1


	//----- nvinfo : EIATTR_EXIT_INSTR_OFFSETS
	.align		4
        /*00a8*/ 	.byte	0x04, 0x1c
        /*00aa*/ 	.short	(.L_824 - .L_823)


	//   ....[0]....
.L_823:
        /*00ac*/ 	.word	0x00000080


	//   ....[1]....
        /*00b0*/ 	.word	0x000003d0


	//   ....[2]....
        /*00b4*/ 	.word	0x00000c70


	//----- nvinfo : EIATTR_CRS_STACK_SIZE
	.align		4
.L_824:
        /*00b8*/ 	.byte	0x04, 0x1e
        /*00ba*/ 	.short	(.L_826 - .L_825)
.L_825:
        /*00bc*/ 	.word	0x00000000


	//----- nvinfo : EIATTR_CBANK_PARAM_SIZE
	.align		4
.L_826:
        /*00c0*/ 	.byte	0x03, 0x19
        /*00c2*/ 	.short	0x0044


	//----- nvinfo : EIATTR_PARAM_CBANK
	.align		4
        /*00c4*/ 	.byte	0x04, 0x0a
        /*00c6*/ 	.short	(.L_828 - .L_827)
	.align		4
.L_827:
        /*00c8*/ 	.word	index@(.nv.constant0._ZN3cub18CUB_300001_SM_10006detail10merge_sort30DeviceMergeSortPartitionKernelIN6thrust24THRUST_300001_SM_1000_NS6detail15normal_iteratorINS5_10device_ptrIN4cuda3std3__44pairIiiEEEEEEmNSB_4lessISD_EESD_EEvbT_PT2_T0_SL_PSL_T1_SL_i)
        /*00cc*/ 	.short	0x0380
        /*00ce*/ 	.short	0x0044


	//----- nvinfo : EIATTR_SW_WAR
	.align		4
.L_828:
        /*00d0*/ 	.byte	0x04, 0x36
        /*00d2*/ 	.short	(.L_830 - .L_829)
.L_829:
        /*00d4*/ 	.word	0x00000008
.L_830:


//--------------------- .nv.info._ZN3cub18CUB_300001_SM_10006detail10merge_sort30DeviceMergeSortBlockSortKernelINS2_10policy_hubIN6thrust24THRUST_300001_SM_1000_NS6detail15normal_iteratorINS6_10device_ptrIN4cuda3std3__44pairIiiEEEEEEE9Policy600ESG_PNS0_8NullTypeESG_SK_mNSC_4lessISE_EESE_SJ_EEvbT0_T1_T2_T3_T4_PT6_PT7_T5_NS1_7vsmem_tE --------------------------
	.section	.nv.info._ZN3cub18CUB_300001_SM_10006detail10merge_sort30DeviceMergeSortBlockSortKernelINS2_10policy_hubIN6thrust24THRUST_300001_SM_1000_NS6detail15normal_iteratorINS6_10device_ptrIN4cuda3std3__44pairIiiEEEEEEE9Policy600ESG_PNS0_8NullTypeESG_SK_mNSC_4lessISE_EESE_SJ_EEvbT0_T1_T2_T3_T4_PT6_PT7_T5_NS1_7vsmem_tE,"",@"SHT_CUDA_INFO"
	.sectionflags	@""
	.align	4


	//----- nvinfo : EIATTR_CUDA_API_VERSION
	.align		4
        /*0000*/ 	.byte	0x04, 0x37
        /*0002*/ 	.short	(.L_832 - .L_831)
.L_831:
        /*0004*/ 	.word	0x00000082


	//----- nvinfo : EIATTR_KPARAM_INFO
	.align		4
.L_832:
        /*0008*/ 	.byte	0x04, 0x17
        /*000a*/ 	.short	(.L_834 - .L_833)
.L_833:
        /*000c*/ 	.word	0x00000000
        /*0010*/ 	.short	0x0009
        /*0012*/ 	.short	0x0048
        /*0014*/ 	.byte	0x00, 0xf0, 0x21, 0x00


	//----- nvinfo : EIATTR_KPARAM_INFO
	.align		4
.L_834:
        /*0018*/ 	.byte	0x04, 0x17
        /*001a*/ 	.short	(.L_836 - .L_835)
.L_835:
        /*001c*/ 	.word	0x00000000
        /*0020*/ 	.short	0x0008
        /*0022*/ 	.short	0x0040
        /*0024*/ 	.byte	0x00, 0xf0, 0x05, 0x00


	//----- nvinfo : EIATTR_KPARAM_INFO
	.align		4
.L_836:
        /*0028*/ 	.byte	0x04, 0x17
        /*002a*/ 	.short	(.L_838 - .L_837)
.L_837:
        /*002c*/ 	.word	0x00000000
        /*0030*/ 	.short	0x0007
        /*0032*/ 	.short	0x0038
        /*0034*/ 	.byte	0x00, 0xf5, 0x21, 0x00


	//----- nvinfo : EIATTR_KPARAM_INFO
	.align		4
.L_838:
        /*0038*/ 	.byte	0x04, 0x17
        /*003a*/ 	.short	(.L_840 - .L_839)
.L_839:
        /*003c*/ 	.word	0x00000000
        /*0040*/ 	.short	0x0006
        /*0042*/ 	.short	0x0030
        /*0044*/ 	.byte	0x00, 0xf5, 0x21, 0x00


	//----- nvinfo : EIATTR_KPARAM_INFO
	.align		4
.L_840:
        /*0048*/ 	.byte	0x04, 0x17
        /*004a*/ 	.short	(.L_842 - .L_841)
.L_841:
        /*004c*/ 	.word	0x00000000
        /*0050*/ 	.short	0x0005
        /*0052*/ 	.short	0x0028
        /*0054*/ 	.byte	0x00, 0xf0, 0x21, 0x00


	//----- nvinfo : EIATTR_KPARAM_INFO
	.align		4
.L_842:
        /*0058*/ 	.byte	0x04, 0x17
        /*005a*/ 	.short	(.L_844 - .L_843)
.L_843:
        /*005c*/ 	.word	0x00000000
        /*0060*/ 	.short	0x0004
        /*0062*/ 	.short	0x0020
        /*0064*/ 	.byte	0x00, 0xf5, 0x21, 0x00


	//----- nvinfo : EIATTR_KPARAM_INFO
	.align		4
.L_844:
        /*0068*/ 	.byte	0x04, 0x17
        /*006a*/ 	.short	(.L_846 - .L_845)
.L_845:
        /*006c*/ 	.word	0x00000000
        /*0070*/ 	.short	0x0003
        /*0072*/ 	.short	0x0018
        /*0074*/ 	.byte	0x00, 0xf0, 0x21, 0x00


	//----- nvinfo : EIATTR_KPARAM_INFO
	.align		4
.L_846:
        /*0078*/ 	.byte	0x04, 0x17
        /*007a*/ 	.short	(.L_848 - .L_847)
.L_847:
        /*007c*/ 	.word	0x00000000
        /*0080*/ 	.short	0x0002
        /*0082*/ 	.short	0x0010
        /*0084*/ 	.byte	0x00, 0xf5, 0x21, 0x00


	//----- nvinfo : EIATTR_KPARAM_INFO
	.align		4
.L_848:
        /*0088*/ 	.byte	0x04, 0x17
        /*008a*/ 	.short	(.L_850 - .L_849)
.L_849:
        /*008c*/ 	.word	0x00000000
        /*0090*/ 	.short	0x0001
        /*0092*/ 	.short	0x0008
        /*0094*/ 	.byte	0x00, 0xf0, 0x21, 0x00


	//----- nvinfo : EIATTR_KPARAM_INFO
	.align		4
.L_850:
        /*0098*/ 	.byte	0x04, 0x17
        /*009a*/ 	.short	(.L_852 - .L_851)
.L_851:
        /*009c*/ 	.word	0x00000000
        /*00a0*/ 	.short	0x0000
        /*00a2*/ 	.short	0x0000
        /*00a4*/ 	.byte	0x00, 0xf0, 0x05, 0x00


	//----- nvinfo : EIATTR_SPARSE_MMA_MASK
	.align		4
.L_852:
        /*00a8*/ 	.byte	0x03, 0x50
        /*00aa*/ 	.short	0x0000


	//----- nvinfo : EIATTR_MAXREG_COUNT
	.align		4
        /*00ac*/ 	.byte	0x03, 0x1b
        /*00ae*/ 	.short	0x00ff


	//----- nvinfo : EIATTR_NUM_BARRIERS
	.align		4
        /*00b0*/ 	.byte	0x02, 0x4c
        /*00b2*/ 	.byte	0x01
	.zero		1


	//----- nvinfo : EIATTR_MERCURY_ISA_VERSION
	.align		4
        /*00b4*/ 	.byte	0x03, 0x5f
        /*00b6*/ 	.short	0x0101


	//----- nvinfo : EIATTR_COOP_GROUP_MASK_REGIDS
	.align		4
        /*00b8*/ 	.byte	0x04, 0x29
        /*00ba*/ 	.short	(.L_854 - .L_853)


	//   ....[0]....
.L_853:
        /*00bc*/ 	.word	0xffffffff


	//   ....[1]....
        /*00c0*/ 	.word	0xffffffff


	//   ....[2]....
        /*00c4*/ 	.word	0xffffffff


	//   ....[3]....
        /*00c8*/ 	.word	0xffffffff


	//   ....[4]....
        /*00cc*/ 	.word	0xffffffff


	//   ....[5]....
        /*00d0*/ 	.word	0xffffffff


	//----- nvinfo : EIATTR_COOP_GROUP_INSTR_OFFSETS
	.align		4
.L_854:
        /*00d4*/ 	.byte	0x04, 0x28
        /*00d6*/ 	.short	(.L_856 - .L_855)


	//   ....[0]....
.L_855:
        /*00d8*/ 	.word	0x00000630


	//   ....[1]....
        /*00dc*/ 	.word	0x00002c10


	//   ....[2]....
        /*00e0*/ 	.word	0x00002ec0


	//   ....[3]....
        /*00e4*/ 	.word	0x000037f0


	//   ....[4]....
        /*00e8*/ 	.word	0x00006570


	//   ....[5]....
        /*00ec*/ 	.word	0x00006960


	//----- nvinfo : EIATTR_VRC_CTA_INIT_COUNT
	.align		4
.L_856:
        /*00f0*/ 	.byte	0x02, 0x4a
	.zero		1
	.zero		1


	//----- nvinfo : EIATTR_EXIT_INSTR_OFFSETS
	.align		4
        /*00f4*/ 	.byte	0x04, 0x1c
        /*00f6*/ 	.short	(.L_858 - .L_857)


	//   ....[0]....
.L_857:
        /*00f8*/ 	.word	0x00002e20


	//   ....[1]....
        /*00fc*/ 	.word	0x00003070


	//   ....[2]....
        /*0100*/ 	.word	0x00006870


	//   ....[3]....
        /*0104*/ 	.word	0x000068a0


	//   ....[4]....
        /*0108*/ 	.word	0x00006c20


	//   ....[5]....
        /*010c*/ 	.word	0x00006c50


	//----- nvinfo : EIATTR_MAX_THREADS
	.align		4
.L_858:
        /*0110*/ 	.byte	0x04, 0x05
        /*0112*/ 	.short	(.L_860 - .L_859)
.L_859:
        /*0114*/ 	.word	0x00000100
        /*0118*/ 	.word	0x00000001
        /*011c*/ 	.word	0x00000001


	//----- nvinfo : EIATTR_CRS_STACK_SIZE
	.align		4
.L_860:
        /*0120*/ 	.byte	0x04, 0x1e
        /*0122*/ 	.short	(.L_862 - .L_861)
.L_861:
        /*0124*/ 	.word	0x00000000


	//----- nvinfo : EIATTR_CBANK_PARAM_SIZE
	.align		4
.L_862:
        /*0128*/ 	.byte	0x03, 0x19
        /*012a*/ 	.short	0x0050


	//----- nvinfo : EIATTR_PARAM_CBANK
	.align		4
        /*012c*/ 	.byte	0x04, 0x0a
        /*012e*/ 	.short	(.L_864 - .L_863)
	.align		4
.L_863:
        /*0130*/ 	.word	index@(.nv.constant0._ZN3cub18CUB_300001_SM_10006detail10merge_sort30DeviceMergeSortBlockSortKernelINS2_10policy_hubIN6thrust24THRUST_300001_SM_1000_NS6detail15normal_iteratorINS6_10device_ptrIN4cuda3std3__44pairIiiEEEEEEE9Policy600ESG_PNS0_8NullTypeESG_SK_mNSC_4lessISE_EESE_SJ_EEvbT0_T1_T2_T3_T4_PT6_PT7_T5_NS1_7vsmem_tE)
        /*0134*/ 	.short	0x0380
        /*0136*/ 	.short	0x0050


	//----- nvinfo : EIATTR_SW_WAR
	.align		4
.L_864:
        /*0138*/ 	.byte	0x04, 0x36
        /*013a*/ 	.short	(.L_866 - .L_865)
.L_865:
        /*013c*/ 	.word	0x00000008
.L_866:


//--------------------- .nv.info._ZN3cub18CUB_300001_SM_10006detail10merge_sort26DeviceMergeSortMergeKernelINS2_10policy_hubIN6thrust24THRUST_300001_SM_1000_NS6detail15normal_iteratorINS6_10device_ptrIN4cuda3std3__44pairIiiEEEEEEE9Policy600ESG_PNS0_8NullTypeESG_SK_jNSC_4lessISE_EESE_SJ_EEvbT2_T3_T4_PT6_PT7_T5_PSP_SP_NS1_7vsmem_tE --------------------------
	.section	.nv.info._ZN3cub18CUB_300001_SM_10006detail10merge_sort26DeviceMergeSortMergeKernelINS2_10policy_hubIN6thrust24THRUST_300001_SM_1000_NS6detail15normal_iteratorINS6_10device_ptrIN4cuda3std3__44pairIiiEEEEEEE9Policy600ESG_PNS0_8NullTypeESG_SK_jNSC_4lessISE_EESE_SJ_EEvbT2_T3_T4_PT6_PT7_T5_PSP_SP_NS1_7vsmem_tE,"",@"SHT_CUDA_INFO"
	.sectionflags	@""
	.align	4


	//----- nvinfo : EIATTR_CUDA_API_VERSION
	.align		4
        /*0000*/ 	.byte	0x04, 0x37
        /*0002*/ 	.short	(.L_868 - .L_867)
.L_867:
        /*0004*/ 	.word	0x00000082


	//----- nvinfo : EIATTR_KPARAM_INFO
	.align		4
.L_868:
        /*0008*/ 	.byte	0x04, 0x17
        /*000a*/ 	.short	(.L_870 - .L_869)
.L_869:
        /*000c*/ 	.word	0x00000000
        /*0010*/ 	.short	0x0009
        /*0012*/ 	.short	0x0048
        /*0014*/ 	.byte	0x00, 0xf0, 0x21, 0x00


	//----- nvinfo : EIATTR_KPARAM_INFO
	.align		4
.L_870:
        /*0018*/ 	.byte	0x04, 0x17
        /*001a*/ 	.short	(.L_872 - .L_871)
.L_871:
        /*001c*/ 	.word	0x00000000
        /*0020*/ 	.short	0x0008
        /*0022*/ 	.short	0x0040
        /*0024*/ 	.byte	0x00, 0xf0, 0x11, 0x00


	//----- nvinfo : EIATTR_KPARAM_INFO
	.align		4
.L_872:
        /*0028*/ 	.byte	0x04, 0x17
        /*002a*/ 	.short	(.L_874 - .L_873)
.L_873:
        /*002c*/ 	.word	0x00000000
        /*0030*/ 	.short	0x0007
        /*0032*/ 	.short	0x0038
        /*0034*/ 	.byte	0x00, 0xf5, 0x21, 0x00


	//----- nvinfo : EIATTR_KPARAM_INFO
	.align		4
.L_874:
        /*0038*/ 	.byte	0x04, 0x17
        /*003a*/ 	.short	(.L_876 - .L_875)
.L_875:
        /*003c*/ 	.word	0x00000000
        /*0040*/ 	.short	0x0006
        /*0042*/ 	.short	0x0030
        /*0044*/ 	.byte	0x00, 0xf0, 0x05, 0x00


	//----- nvinfo : EIATTR_KPARAM_INFO
	.align		4
.L_876:
        /*0048*/ 	.byte	0x04, 0x17
        /*004a*/ 	.short	(.L_878 - .L_877)
.L_877:
        /*004c*/ 	.word	0x00000000
        /*0050*/ 	.short	0x0005
        /*0052*/ 	.short	0x0028
        /*0054*/ 	.byte	0x00, 0xf5, 0x21, 0x00


	//----- nvinfo : EIATTR_KPARAM_INFO
	.align		4
.L_878:
        /*0058*/ 	.byte	0x04, 0x17
        /*005a*/ 	.short	(.L_880 - .L_879)
.L_879:
        /*005c*/ 	.word	0x00000000
        /*0060*/ 	.short	0x0004
        /*0062*/ 	.short	0x0020
        /*0064*/ 	.byte	0x00, 0xf5, 0x21, 0x00


	//----- nvinfo : EIATTR_KPARAM_INFO
	.align		4
.L_880:
        /*0068*/ 	.byte	0x04, 0x17
        /*006a*/ 	.short	(.L_882 - .L_881)
.L_881:
        /*006c*/ 	.word	0x00000000
        /*0070*/ 	.short	0x0003
        /*0072*/ 	.short	0x0018
        /*0074*/ 	.byte	0x00, 0xf0, 0x11, 0x00


	//----- nvinfo : EIATTR_KPARAM_INFO
	.align		4
.L_882:
        /*0078*/ 	.byte	0x04, 0x17
        /*007a*/ 	.short	(.L_884 - .L_883)
.L_883:
        /*007c*/ 	.word	0x00000000
        /*0080*/ 	.short	0x0002
        /*0082*/ 	.short	0x0010
        /*0084*/ 	.byte	0x00, 0xf5, 0x21, 0x00


	//----- nvinfo : EIATTR_KPARAM_INFO
	.align		4
.L_884:
        /*0088*/ 	.byte	0x04, 0x17
        /*008a*/ 	.short	(.L_886 - .L_885)
.L_885:
        /*008c*/ 	.word	0x00000000
        /*0090*/ 	.short	0x0001
        /*0092*/ 	.short	0x0008
        /*0094*/ 	.byte	0x00, 0xf0, 0x21, 0x00


	//----- nvinfo : EIATTR_KPARAM_INFO
	.align		4
.L_886:
        /*0098*/ 	.byte	0x04, 0x17
        /*009a*/ 	.short	(.L_888 - .L_887)
.L_887:
        /*009c*/ 	.word	0x00000000
        /*00a0*/ 	.short	0x0000
        /*00a2*/ 	.short	0x0000
        /*00a4*/ 	.byte	0x00, 0xf0, 0x05, 0x00


	//----- nvinfo : EIATTR_SPARSE_MMA_MASK
	.align		4
.L_888:
        /*00a8*/ 	.byte	0x03, 0x50
        /*00aa*/ 	.short	0x0000


	//----- nvinfo : EIATTR_MAXREG_COUNT
	.align		4
        /*00ac*/ 	.byte	0x03, 0x1b
        /*00ae*/ 	.short	0x00ff


	//----- nvinfo : EIATTR_NUM_BARRIERS
	.align		4
        /*00b0*/ 	.byte	0x02, 0x4c
        /*00b2*/ 	.byte	0x01
	.zero		1


	//----- nvinfo : EIATTR_MERCURY_ISA_VERSION
	.align		4
        /*00b4*/ 	.byte	0x03, 0x5f
        /*00b6*/ 	.short	0x0101


	//----- nvinfo : EIATTR_COOP_GROUP_MASK_REGIDS
	.align		4
        /*00b8*/ 	.byte	0x04, 0x29
        /*00ba*/ 	.short	(.L_890 - .L_889)


	//   ....[0]....
.L_889:
        /*00bc*/ 	.word	0xffffffff


	//   ....[1]....
        /*00c0*/ 	.word	0xffffffff


	//   ....[2]....
        /*00c4*/ 	.word	0xffffffff


	//   ....[3]....
        /*00c8*/ 	.word	0xffffffff


	//----- nvinfo : EIATTR_COOP_GROUP_INSTR_OFFSETS
	.align		4
.L_890:
        /*00cc*/ 	.byte	0x04, 0x28
        /*00ce*/ 	.short	(.L_892 - .L_891)


	//   ....[0]....
.L_891:
        /*00d0*/ 	.word	0x00001970


	//   ....[1]....
        /*00d4*/ 	.word	0x00001d60


	//   ....[2]....
        /*00d8*/ 	.word	0x00003d90


	//   ....[3]....
        /*00dc*/ 	.word	0x00004330


	//----- nvinfo : EIATTR_VRC_CTA_INIT_COUNT
	.align		4
.L_892:
        /*00e0*/ 	.byte	0x02, 0x4a
	.zero		1
	.zero		1


	//----- nvinfo : EIATTR_EXIT_INSTR_OFFSETS
	.align		4
        /*00e4*/ 	.byte	0x04, 0x1c
        /*00e6*/ 	.short	(.L_894 - .L_893)


	//   ....[0]....
.L_893:
        /*00e8*/ 	.word	0x00001b70


	//   ....[1]....
        /*00ec*/ 	.word	0x00001fd0


	//   ....[2]....
        /*00f0*/ 	.word	0x000040b0


	//   ....[3]....
        /*00f4*/ 	.word	0x000040e0


	//   ....[4]....
        /*00f8*/ 	.word	0x00004660


	//   ....[5]....
        /*00fc*/ 	.word	0x00004690


	//----- nvinfo : EIATTR_MAX_THREADS
	.align		4
.L_894:
        /*0100*/ 	.byte	0x04, 0x05
        /*0102*/ 	.short	(.L_896 - .L_895)
.L_895:
        /*0104*/ 	.word	0x00000100
        /*0108*/ 	.word	0x00000001
        /*010c*/ 	.word	0x00000001


	//----- nvinfo : EIATTR_CRS_STACK_SIZE
	.align		4
.L_896:
        /*0110*/ 	.byte	0x04, 0x1e
        /*0112*/ 	.short	(.L_898 - .L_897)
.L_897:
        /*0114*/ 	.word	0x00000000


	//----- nvinfo : EIATTR_CBANK_PARAM_SIZE
	.align		4
.L_898:
        /*0118*/ 	.byte	0x03, 0x19
        /*011a*/ 	.short	0x0050


	//----- nvinfo : EIATTR_PARAM_CBANK
	.align		4
        /*011c*/ 	.byte	0x04, 0x0a
        /*011e*/ 	.short	(.L_900 - .L_899)
	.align		4
.L_899:
        /*0120*/ 	.word	index@(.nv.constant0._ZN3cub18CUB_300001_SM_10006detail10merge_sort26DeviceMergeSortMergeKernelINS2_10policy_hubIN6thrust24THRUST_300001_SM_1000_NS6detail15normal_iteratorINS6_10device_ptrIN4cuda3std3__44pairIiiEEEEEEE9Policy600ESG_PNS0_8NullTypeESG_SK_jNSC_4lessISE_EESE_SJ_EEvbT2_T3_T4_PT6_PT7_T5_PSP_SP_NS1_7vsmem_tE)
        /*0124*/ 	.short	0x0380
        /*0126*/ 	.short	0x0050


	//----- nvinfo : EIATTR_SW_WAR
	.align		4
.L_900:
        /*0128*/ 	.byte	0x04, 0x36
        /*012a*/ 	.short	(.L_902 - .L_901)
.L_901:
        /*012c*/ 	.word	0x00000008
.L_902:


//--------------------- .nv.info._ZN3cub18CUB_300001_SM_10006detail10merge_sort30DeviceMergeSortPartitionKernelIN6thrust24THRUST_300001_SM_1000_NS6detail15normal_iteratorINS5_10device_ptrIN4cuda3std3__44pairIiiEEEEEEjNSB_4lessISD_EESD_EEvbT_PT2_T0_SL_PSL_T1_SL_i --------------------------
	.section	.nv.info._ZN3cub18CUB_300001_SM_10006detail10merge_sort30DeviceMergeSortPartitionKernelIN6thrust24THRUST_300001_SM_1000_NS6detail15normal_iteratorINS5_10device_ptrIN4cuda3std3__44pairIiiEEEEEEjNSB_4lessISD_EESD_EEvbT_PT2_T0_SL_PSL_T1_SL_i,"",@"SHT_CUDA_INFO"
	.sectionflags	@""
	.align	4


	//----- nvinfo : EIATTR_CUDA_API_VERSION
	.align		4
        /*0000*/ 	.byte	0x04, 0x37
        /*0002*/ 	.short	(.L_904 - .L_903)
.L_903:
        /*0004*/ 	.word	0x00000082


	//----- nvinfo : EIATTR_KPARAM_INFO
	.align		4
.L_904:
        /*0008*/ 	.byte	0x04, 0x17
        /*000a*/ 	.short	(.L_906 - .L_905)
.L_905:
        /*000c*/ 	.word	0x00000000
        /*0010*/ 	.short	0x0008
        /*0012*/ 	.short	0x0030
        /*0014*/ 	.byte	0x00, 0xf0, 0x11, 0x00


	//----- nvinfo : EIATTR_KPARAM_INFO
	.align		4
.L_906:
        /*0018*/ 	.byte	0x04, 0x17
        /*001a*/ 	.short	(.L_908 - .L_907)
.L_907:
        /*001c*/ 	.word	0x00000000
        /*0020*/ 	.short	0x0007
        /*0022*/ 	.short	0x002c
        /*0024*/ 	.byte	0x00, 0xf0, 0x11, 0x00


	//----- nvinfo : EIATTR_KPARAM_INFO
	.align		4
.L_908:
        /*0028*/ 	.byte	0x04, 0x17
        /*002a*/ 	.short	(.L_910 - .L_909)
.L_909:
        /*002c*/ 	.word	0x00000000
        /*0030*/ 	.short	0x0006
        /*0032*/ 	.short	0x0028
        /*0034*/ 	.byte	0x00, 0xf0, 0x05, 0x00


	//----- nvinfo : EIATTR_KPARAM_INFO
	.align		4
.L_910:
        /*0038*/ 	.byte	0x04, 0x17
        /*003a*/ 	.short	(.L_912 - .L_911)
.L_911:
        /*003c*/ 	.word	0x00000000
        /*0040*/ 	.short	0x0005
        /*0042*/ 	.short	0x0020
        /*0044*/ 	.byte	0x00, 0xf5, 0x21, 0x00


	//----- nvinfo : EIATTR_KPARAM_INFO
	.align		4
.L_912:
        /*0048*/ 	.byte	0x04, 0x17
        /*004a*/ 	.short	(.L_914 - .L_913)
.L_913:
        /*004c*/ 	.word	0x00000000
        /*0050*/ 	.short	0x0004
        /*0052*/ 	.short	0x001c
        /*0054*/ 	.byte	0x00, 0xf0, 0x11, 0x00


	//----- nvinfo : EIATTR_KPARAM_INFO
	.align		4
.L_914:
        /*0058*/ 	.byte	0x04, 0x17
        /*005a*/ 	.short	(.L_916 - .L_915)
.L_915:
        /*005c*/ 	.word	0x00000000
        /*0060*/ 	.short	0x0003
        /*0062*/ 	.short	0x0018
        /*0064*/ 	.byte	0x00, 0xf0, 0x11, 0x00


	//----- nvinfo : EIATTR_KPARAM_INFO
	.align		4
.L_916:
        /*0068*/ 	.byte	0x04, 0x17
        /*006a*/ 	.short	(.L_918 - .L_917)
.L_917:
        /*006c*/ 	.word	0x00000000
        /*0070*/ 	.short	0x0002
        /*0072*/ 	.short	0x0010
        /*0074*/ 	.byte	0x00, 0xf5, 0x21, 0x00


	//----- nvinfo : EIATTR_KPARAM_INFO
	.align		4
.L_918:
        /*0078*/ 	.byte	0x04, 0x17
        /*007a*/ 	.short	(.L_920 - .L_919)
.L_919:
        /*007c*/ 	.word	0x00000000
        /*0080*/ 	.short	0x0001
        /*0082*/ 	.short	0x0008
        /*0084*/ 	.byte	0x00, 0xf0, 0x21, 0x00


	//----- nvinfo : EIATTR_KPARAM_INFO
	.align		4
.L_920:
        /*0088*/ 	.byte	0x04, 0x17
        /*008a*/ 	.short	(.L_922 - .L_921)
.L_921:
        /*008c*/ 	.word	0x00000000
        /*0090*/ 	.short	0x0000
        /*0092*/ 	.short	0x0000
        /*0094*/ 	.byte	0x00, 0xf0, 0x05, 0x00


	//----- nvinfo : EIATTR_SPARSE_MMA_MASK
	.align		4
.L_922:
        /*0098*/ 	.byte	0x03, 0x50
        /*009a*/ 	.short	0x0000


	//----- nvinfo : EIATTR_MAXREG_COUNT
	.align		4
        /*009c*/ 	.byte	0x03, 0x1b
        /*009e*/ 	.short	0x00ff


	//----- nvinfo : EIATTR_MERCURY_ISA_VERSION
	.align		4
        /*00a0*/ 	.byte	0x03, 0x5f
        /*00a2*/ 	.short	0x0101


	//----- nvinfo : EIATTR_VRC_CTA_INIT_COUNT
	.align		4
        /*00a4*/ 	.byte	0x02, 0x4a
	.zero		1
	.zero		1


	//----- nvinfo : EIATTR_EXIT_INSTR_OFFSETS
	.align		4
        /*00a8*/ 	.byte	0x04, 0x1c
        /*00aa*/ 	.short	(.L_924 - .L_923)


	//   ....[0]....
.L_923:
        /*00ac*/ 	.word	0x00000070


	//   ....[1]....
        /*00b0*/ 	.word	0x000001e0


	//   ....[2]....
        /*00b4*/ 	.word	0x00000790


	//----- nvinfo : EIATTR_CRS_STACK_SIZE
	.align		4
.L_924:
        /*00b8*/ 	.byte	0x04, 0x1e
        /*00ba*/ 	.short	(.L_926 - .L_925)
.L_925:
        /*00bc*/ 	.word	0x00000000


	//----- nvinfo : EIATTR_CBANK_PARAM_SIZE
	.align		4
.L_926:
        /*00c0*/ 	.byte	0x03, 0x19
        /*00c2*/ 	.short	0x0034


	//----- nvinfo : EIATTR_PARAM_CBANK
	.align		4
        /*00c4*/ 	.byte	0x04, 0x0a
        /*00c6*/ 	.short	(.L_928 - .L_927)
	.align		4
.L_927:
        /*00c8*/ 	.word	index@(.nv.constant0._ZN3cub18CUB_300001_SM_10006detail10merge_sort30DeviceMergeSortPartitionKernelIN6thrust24THRUST_300001_SM_1000_NS6detail15normal_iteratorINS5_10device_ptrIN4cuda3std3__44pairIiiEEEEEEjNSB_4lessISD_EESD_EEvbT_PT2_T0_SL_PSL_T1_SL_i)
        /*00cc*/ 	.short	0x0380
        /*00ce*/ 	.short	0x0034


	//----- nvinfo : EIATTR_SW_WAR
	.align		4
.L_928:
        /*00d0*/ 	.byte	0x04, 0x36
        /*00d2*/ 	.short	(.L_930 - .L_929)
.L_929:
        /*00d4*/ 	.word	0x00000008
.L_930:


//--------------------- .nv.info._ZN3cub18CUB_300001_SM_10006detail10merge_sort30DeviceMergeSortBlockSortKernelINS2_10policy_hubIN6thrust24THRUST_300001_SM_1000_NS6detail15normal_iteratorINS6_10device_ptrIN4cuda3std3__44pairIiiEEEEEEE9Policy600ESG_PNS0_8NullTypeESG_SK_jNSC_4lessISE_EESE_SJ_EEvbT0_T1_T2_T3_T4_PT6_PT7_T5_NS1_7vsmem_tE --------------------------
	.section	.nv.info._ZN3cub18CUB_300001_SM_10006detail10merge_sort30DeviceMergeSortBlockSortKernelINS2_10policy_hubIN6thrust24THRUST_300001_SM_1000_NS6detail15normal_iteratorINS6_10device_ptrIN4cuda3std3__44pairIiiEEEEEEE9Policy600ESG_PNS0_8NullTypeESG_SK_jNSC_4lessISE_EESE_SJ_EEvbT0_T1_T2_T3_T4_PT6_PT7_T5_NS1_7vsmem_tE,"",@"SHT_CUDA_INFO"
	.sectionflags	@""
	.align	4


	//----- nvinfo : EIATTR_CUDA_API_VERSION
	.align		4
        /*0000*/ 	.byte	0x04, 0x37
        /*0002*/ 	.short	(.L_932 - .L_931)
.L_931:
        /*0004*/ 	.word	0x00000082


	//----- nvinfo : EIATTR_KPARAM_INFO
	.align		4
.L_932:
        /*0008*/ 	.byte	0x04, 0x17
        /*000a*/ 	.short	(.L_934 - .L_933)
.L_933:
        /*000c*/ 	.word	0x00000000
        /*0010*/ 	.short	0x0009
        /*0012*/ 	.short	0x0048
        /*0014*/ 	.byte	0x00, 0xf0, 0x21, 0x00


	//----- nvinfo : EIATTR_KPARAM_INFO
	.align		4
.L_934:
        /*0018*/ 	.byte	0x04, 0x17
        /*001a*/ 	.short	(.L_936 - .L_935)
.L_935:
        /*001c*/ 	.word	0x00000000
        /*0020*/ 	.short	0x0008
        /*0022*/ 	.short	0x0040
        /*0024*/ 	.byte	0x00, 0xf0, 0x05, 0x00


	//----- nvinfo : EIATTR_KPARAM_INFO
	.align		4
.L_936:
        /*0028*/ 	.byte	0x04, 0x17
        /*002a*/ 	.short	(.L_938 - .L_937)
.L_937:
        /*002c*/ 	.word	0x00000000
        /*0030*/ 	.short	0x0007
        /*0032*/ 	.short	0x0038
        /*0034*/ 	.byte	0x00, 0xf5, 0x21, 0x00


	//----- nvinfo : EIATTR_KPARAM_INFO
	.align		4
.L_938:
        /*0038*/ 	.byte	0x04, 0x17
        /*003a*/ 	.short	(.L_940 - .L_939)
.L_939:
        /*003c*/ 	.word	0x00000000
        /*0040*/ 	.short	0x0006
        /*0042*/ 	.short	0x0030
        /*0044*/ 	.byte	0x00, 0xf5, 0x21, 0x00


	//----- nvinfo : EIATTR_KPARAM_INFO
	.align		4
.L_940:
        /*0048*/ 	.byte	0x04, 0x17
        /*004a*/ 	.short	(.L_942 - .L_941)
.L_941:
        /*004c*/ 	.word	0x00000000
        /*0050*/ 	.short	0x0005
        /*0052*/ 	.short	0x0028
        /*0054*/ 	.byte	0x00, 0xf0, 0x11, 0x00


	//----- nvinfo : EIATTR_KPARAM_INFO
	.align		4
.L_942:
        /*0058*/ 	.byte	0x04, 0x17
        /*005a*/ 	.short	(.L_944 - .L_943)
.L_943:
        /*005c*/ 	.word	0x00000000
        /*0060*/ 	.short	0x0004
        /*0062*/ 	.short	0x0020
        /*0064*/ 	.byte	0x00, 0xf5, 0x21, 0x00


	//----- nvinfo : EIATTR_KPARAM_INFO
	.align		4
.L_944:
        /*0068*/ 	.byte	0x04, 0x17
        /*006a*/ 	.short	(.L_946 - .L_945)
.L_945:
        /*006c*/ 	.word	0x00000000
        /*0070*/ 	.short	0x0003
        /*0072*/ 	.short	0x0018
        /*0074*/ 	.byte	0x00, 0xf0, 0x21, 0x00


	//----- nvinfo : EIATTR_KPARAM_INFO
	.align		4
.L_946:
        /*0078*/ 	.byte	0x04, 0x17
        /*007a*/ 	.short	(.L_948 - .L_947)
.L_947:
        /*007c*/ 	.word	0x00000000
        /*0080*/ 	.short	0x0002
        /*0082*/ 	.short	0x0010
        /*0084*/ 	.byte	0x00, 0xf5, 0x21, 0x00


	//----- nvinfo : EIATTR_KPARAM_INFO
	.align		4
.L_948:
        /*0088*/ 	.byte	0x04, 0x17
        /*008a*/ 	.short	(.L_950 - .L_949)
.L_949:
        /*008c*/ 	.word	0x00000000
        /*0090*/ 	.short	0x0001
        /*0092*/ 	.short	0x0008
        /*0094*/ 	.byte	0x00, 0xf0, 0x21, 0x00


	//----- nvinfo : EIATTR_KPARAM_INFO
	.align		4
.L_950:
        /*0098*/ 	.byte	0x04, 0x17
        /*009a*/ 	.short	(.L_952 - .L_951)
.L_951:
        /*009c*/ 	.word	0x00000000
        /*00a0*/ 	.short	0x0000
        /*00a2*/ 	.short	0x0000
        /*00a4*/ 	.byte	0x00, 0xf0, 0x05, 0x00


	//----- nvinfo : EIATTR_SPARSE_MMA_MASK
	.align		4
.L_952:
        /*00a8*/ 	.byte	0x03, 0x50
        /*00aa*/ 	.short	0x0000


	//----- nvinfo : EIATTR_MAXREG_COUNT
	.align		4
        /*00ac*/ 	.byte	0x03, 0x1b
        /*00ae*/ 	.short	0x00ff


	//----- nvinfo : EIATTR_NUM_BARRIERS
	.align		4
        /*00b0*/ 	.byte	0x02, 0x4c
        /*00b2*/ 	.byte	0x01
	.zero		1


	//----- nvinfo : EIATTR_MERCURY_ISA_VERSION
	.align		4
        /*00b4*/ 	.byte	0x03, 0x5f
        /*00b6*/ 	.short	0x0101


	//----- nvinfo : EIATTR_COOP_GROUP_MASK_REGIDS
	.align		4
        /*00b8*/ 	.byte	0x04, 0x29
        /*00ba*/ 	.short	(.L_954 - .L_953)


	//   ....[0]....
.L_953:
        /*00bc*/ 	.word	0xffffffff


	//   ....[1]....
        /*00c0*/ 	.word	0xffffffff


	//   ....[2]....
        /*00c4*/ 	.word	0xffffffff


	//   ....[3]....
        /*00c8*/ 	.word	0xffffffff


	//   ....[4]....
        /*00cc*/ 	.word	0xffffffff


	//   ....[5]....
        /*00d0*/ 	.word	0xffffffff


	//----- nvinfo : EIATTR_COOP_GROUP_INSTR_OFFSETS
	.align		4
.L_954:
        /*00d4*/ 	.byte	0x04, 0x28
        /*00d6*/ 	.short	(.L_956 - .L_955)


	//   ....[0]....
.L_955:
        /*00d8*/ 	.word	0x00000600


	//   ....[1]....
        /*00dc*/ 	.word	0x00002be0


	//   ....[2]....
        /*00e0*/ 	.word	0x00002e90


	//   ....[3]....
        /*00e4*/ 	.word	0x000037c0


	//   ....[4]....
        /*00e8*/ 	.word	0x00006530


	//   ....[5]....
        /*00ec*/ 	.word	0x00006950


	//----- nvinfo : EIATTR_VRC_CTA_INIT_COUNT
	.align		4
.L_956:
        /*00f0*/ 	.byte	0x02, 0x4a
	.zero		1
	.zero		1


	//----- nvinfo : EIATTR_EXIT_INSTR_OFFSETS
	.align		4
        /*00f4*/ 	.byte	0x04, 0x1c
        /*00f6*/ 	.short	(.L_958 - .L_957)


	//   ....[0]....
.L_957:
        /*00f8*/ 	.word	0x00002df0


	//   ....[1]....
        /*00fc*/ 	.word	0x00003040


	//   ....[2]....
        /*0100*/ 	.word	0x00006870


	//   ....[3]....
        /*0104*/ 	.word	0x000068a0


	//   ....[4]....
        /*0108*/ 	.word	0x00006c70


	//   ....[5]....
        /*010c*/ 	.word	0x00006ca0


	//----- nvinfo : EIATTR_MAX_THREADS
	.align		4
.L_958:
        /*0110*/ 	.byte	0x04, 0x05
        /*0112*/ 	.short	(.L_960 - .L_959)
.L_959:
        /*0114*/ 	.word	0x00000100
        /*0118*/ 	.word	0x00000001
        /*011c*/ 	.word	0x00000001


	//----- nvinfo : EIATTR_CRS_STACK_SIZE
	.align		4
.L_960:
        /*0120*/ 	.byte	0x04, 0x1e
        /*0122*/ 	.short	(.L_962 - .L_961)
.L_961:
        /*0124*/ 	.word	0x00000000


	//----- nvinfo : EIATTR_CBANK_PARAM_SIZE
	.align		4
.L_962:
        /*0128*/ 	.byte	0x03, 0x19
        /*012a*/ 	.short	0x0050


	//----- nvinfo : EIATTR_PARAM_CBANK
	.align		4
        /*012c*/ 	.byte	0x04, 0x0a
        /*012e*/ 	.short	(.L_964 - .L_963)
	.align		4
.L_963:
        /*0130*/ 	.word	index@(.nv.constant0._ZN3cub18CUB_300001_SM_10006detail10merge_sort30DeviceMergeSortBlockSortKernelINS2_10policy_hubIN6thrust24THRUST_300001_SM_1000_NS6detail15normal_iteratorINS6_10device_ptrIN4cuda3std3__44pairIiiEEEEEEE9Policy600ESG_PNS0_8NullTypeESG_SK_jNSC_4lessISE_EESE_SJ_EEvbT0_T1_T2_T3_T4_PT6_PT7_T5_NS1_7vsmem_tE)
        /*0134*/ 	.short	0x0380
        /*0136*/ 	.short	0x0050


	//----- nvinfo : EIATTR_SW_WAR
	.align		4
.L_964:
        /*0138*/ 	.byte	0x04, 0x36
        /*013a*/ 	.short	(.L_966 - .L_965)
.L_965:
        /*013c*/ 	.word	0x00000008
.L_966:


//--------------------- .nv.info._ZN3cub18CUB_300001_SM_10006detail10merge_sort26DeviceMergeSortMergeKernelINS2_10policy_hubIN6thrust24THRUST_300001_SM_1000_NS6detail15normal_iteratorINS6_10device_ptrIiEEEEE9Policy600ESB_PNS0_8NullTypeESB_SF_m17evens_before_oddsiSE_EEvbT2_T3_T4_PT6_PT7_T5_PSJ_SJ_NS1_7vsmem_tE --------------------------
	.section	.nv.info._ZN3cub18CUB_300001_SM_10006detail10merge_sort26DeviceMergeSortMergeKernelINS2_10policy_hubIN6thrust24THRUST_300001_SM_1000_NS6detail15normal_iteratorINS6_10device_ptrIiEEEEE9Policy600ESB_PNS0_8NullTypeESB_SF_m17evens_before_oddsiSE_EEvbT2_T3_T4_PT6_PT7_T5_PSJ_SJ_NS1_7vsmem_tE,"",@"SHT_CUDA_INFO"
	.sectionflags	@""
	.align	4


	//----- nvinfo : EIATTR_CUDA_API_VERSION
	.align		4
        /*0000*/ 	.byte	0x04, 0x37
        /*0002*/ 	.short	(.L_968 - .L_967)
.L_967:
        /*0004*/ 	.word	0x00000082


	//----- nvinfo : EIATTR_KPARAM_INFO
	.align		4
.L_968:
        /*0008*/ 	.byte	0x04, 0x17
        /*000a*/ 	.short	(.L_970 - .L_969)
.L_969:
        /*000c*/ 	.word	0x00000000
        /*0010*/ 	.short	0x0009
        /*0012*/ 	.short	0x0048
        /*0014*/ 	.byte	0x00, 0xf0, 0x21, 0x00


	//----- nvinfo : EIATTR_KPARAM_INFO
	.align		4
.L_970:
        /*0018*/ 	.byte	0x04, 0x17
        /*001a*/ 	.short	(.L_972 - .L_971)
.L_971:
        /*001c*/ 	.word	0x00000000
        /*0020*/ 	.short	0x0008
        /*0022*/ 	.short	0x0040
        /*0024*/ 	.byte	0x00, 0xf0, 0x21, 0x00


	//----- nvinfo : EIATTR_KPARAM_INFO
	.align		4
.L_972:
        /*0028*/ 	.byte	0x04, 0x17
        /*002a*/ 	.short	(.L_974 - .L_973)
.L_973:
        /*002c*/ 	.word	0x00000000
        /*0030*/ 	.short	0x0007
        /*0032*/ 	.short	0x0038
        /*0034*/ 	.byte	0x00, 0xf5, 0x21, 0x00


	//----- nvinfo : EIATTR_KPARAM_INFO
	.align		4
.L_974:
        /*0038*/ 	.byte	0x04, 0x17
        /*003a*/ 	.short	(.L_976 - .L_975)
.L_975:
        /*003c*/ 	.word	0x00000000
        /*0040*/ 	.short	0x0006
        /*0042*/ 	.short	0x0030
        /*0044*/ 	.byte	0x00, 0xf0, 0x05, 0x00


	//----- nvinfo : EIATTR_KPARAM_INFO
	.align		4
.L_976:
        /*0048*/ 	.byte	0x04, 0x17
        /*004a*/ 	.short	(.L_978 - .L_977)
.L_977:
        /*004c*/ 	.word	0x00000000
        /*0050*/ 	.short	0x0005
        /*0052*/ 	.short	0x0028
        /*0054*/ 	.byte	0x00, 0xf5, 0x21, 0x00


	//----- nvinfo : EIATTR_KPARAM_INFO
	.align		4
.L_978:
        /*0058*/ 	.byte	0x04, 0x17
        /*005a*/ 	.short	(.L_980 - .L_979)
.L_979:
        /*005c*/ 	.word	0x00000000
        /*0060*/ 	.short	0x0004
        /*0062*/ 	.short	0x0020
        /*0064*/ 	.byte	0x00, 0xf5, 0x21, 0x00


	//----- nvinfo : EIATTR_KPARAM_INFO
	.align		4
.L_980:
        /*0068*/ 	.byte	0x04, 0x17
        /*006a*/ 	.short	(.L_982 - .L_981)
.L_981:
        /*006c*/ 	.word	0x00000000
        /*0070*/ 	.short	0x0003
        /*0072*/ 	.short	0x0018
        /*0074*/ 	.byte	0x00, 0xf0, 0x21, 0x00


	//----- nvinfo : EIATTR_KPARAM_INFO
	.align		4
.L_982:
        /*0078*/ 	.byte	0x04, 0x17
        /*007a*/ 	.short	(.L_984 - .L_983)
.L_983:
        /*007c*/ 	.word	0x00000000
        /*0080*/ 	.short	0x0002
        /*0082*/ 	.short	0x0010
        /*0084*/ 	.byte	0x00, 0xf5, 0x21, 0x00


	//----- nvinfo : EIATTR_KPARAM_INFO
	.align		4
.L_984:
        /*0088*/ 	.byte	0x04, 0x17
        /*008a*/ 	.short	(.L_986 - .L_985)
.L_985:
        /*008c*/ 	.word	0x00000000
        /*0090*/ 	.short	0x0001
        /*0092*/ 	.short	0x0008
        /*0094*/ 	.byte	0x00, 0xf0, 0x21, 0x00


	//----- nvinfo : EIATTR_KPARAM_INFO
	.align		4
.L_986:
        /*0098*/ 	.byte	0x04, 0x17
        /*009a*/ 	.short	(.L_988 - .L_987)
.L_987:
        /*009c*/ 	.word	0x00000000
        /*00a0*/ 	.short	0x0000
        /*00a2*/ 	.short	0x0000
        /*00a4*/ 	.byte	0x00, 0xf0, 0x05, 0x00


	//----- nvinfo : EIATTR_SPARSE_MMA_MASK
	.align		4
.L_988:
        /*00a8*/ 	.byte	0x03, 0x50
        /*00aa*/ 	.short	0x0000


	//----- nvinfo : EIATTR_MAXREG_COUNT
	.align		4
        /*00ac*/ 	.byte	0x03, 0x1b
        /*00ae*/ 	.short	0x00ff


	//----- nvinfo : EIATTR_NUM_BARRIERS
	.align		4
        /*00b0*/ 	.byte	0x02, 0x4c
        /*00b2*/ 	.byte	0x01
	.zero		1


	//----- nvinfo : EIATTR_MERCURY_ISA_VERSION
	.align		4
        /*00b4*/ 	.byte	0x03, 0x5f
        /*00b6*/ 	.short	0x0101


	//----- nvinfo : EIATTR_COOP_GROUP_MASK_REGIDS
	.align		4
        /*00b8*/ 	.byte	0x04, 0x29
        /*00ba*/ 	.short	(.L_990 - .L_989)


	//   ....[0]....
.L_989:
        /*00bc*/ 	.word	0xffffffff


	//   ....[1]....
        /*00c0*/ 	.word	0xffffffff


	//   ....[2]....
        /*00c4*/ 	.word	0xffffffff


	//   ....[3]....
        /*00c8*/ 	.word	0xffffffff


	//----- nvinfo : EIATTR_COOP_GROUP_INSTR_OFFSETS
	.align		4
.L_990:
        /*00cc*/ 	.byte	0x04, 0x28
        /*00ce*/ 	.short	(.L_992 - .L_991)


	//   ....[0]....
.L_991:
        /*00d0*/ 	.word	0x00003e20


	//   ....[1]....
        /*00d4*/ 	.word	0x00004290


	//   ....[2]....
        /*00d8*/ 	.word	0x00008910


	//   ....[3]....
        /*00dc*/ 	.word	0x00008f80


	//----- nvinfo : EIATTR_VRC_CTA_INIT_COUNT
	.align		4
.L_992:
        /*00e0*/ 	.byte	0x02, 0x4a
	.zero		1
	.zero		1


	//----- nvinfo : EIATTR_EXIT_INSTR_OFFSETS
	.align		4
        /*00e4*/ 	.byte	0x04, 0x1c
        /*00e6*/ 	.short	(.L_994 - .L_993)


	//   ....[0]....
.L_993:
        /*00e8*/ 	.word	0x00004060


	//   ....[1]....
        /*00ec*/ 	.word	0x000044c0


	//   ....[2]....
        /*00f0*/ 	.word	0x00008d70


	//   ....[3]....
        /*00f4*/ 	.word	0x00008d90


	//   ....[4]....
        /*00f8*/ 	.word	0x00009430


	//   ....[5]....
        /*00fc*/ 	.word	0x00009450


	//----- nvinfo : EIATTR_MAX_THREADS
	.align		4
.L_994:
        /*0100*/ 	.byte	0x04, 0x05
        /*0102*/ 	.short	(.L_996 - .L_995)
.L_995:
        /*0104*/ 	.word	0x00000100
        /*0108*/ 	.word	0x00000001
        /*010c*/ 	.word	0x00000001


	//----- nvinfo : EIATTR_CRS_STACK_SIZE
	.align		4
.L_996:
        /*0110*/ 	.byte	0x04, 0x1e
        /*0112*/ 	.short	(.L_998 - .L_997)
.L_997:
        /*0114*/ 	.word	0x00000000


	//----- nvinfo : EIATTR_CBANK_PARAM_SIZE
	.align		4
.L_998:
        /*0118*/ 	.byte	0x03, 0x19
        /*011a*/ 	.short	0x0050


	//----- nvinfo : EIATTR_PARAM_CBANK
	.align		4
        /*011c*/ 	.byte	0x04, 0x0a
        /*011e*/ 	.short	(.L_1000 - .L_999)
	.align		4
.L_999:
        /*0120*/ 	.word	index@(.nv.constant0._ZN3cub18CUB_300001_SM_10006detail10merge_sort26DeviceMergeSortMergeKernelINS2_10policy_hubIN6thrust24THRUST_300001_SM_1000_NS6detail15normal_iteratorINS6_10device_ptrIiEEEEE9Policy600ESB_PNS0_8NullTypeESB_SF_m17evens_before_oddsiSE_EEvbT2_T3_T4_PT6_PT7_T5_PSJ_SJ_NS1_7vsmem_tE)
        /*0124*/ 	.short	0x0380
        /*0126*/ 	.short	0x0050


	//----- nvinfo : EIATTR_SW_WAR
	.align		4
.L_1000:
        /*0128*/ 	.byte	0x04, 0x36
        /*012a*/ 	.short	(.L_1002 - .L_1001)
.L_1001:
        /*012c*/ 	.word	0x00000008
.L_1002:


//--------------------- .nv.info._ZN3cub18CUB_300001_SM_10006detail10merge_sort30DeviceMergeSortPartitionKernelIN6thrust24THRUST_300001_SM_1000_NS6detail15normal_iteratorINS5_10device_ptrIiEEEEm17evens_before_oddsiEEvbT_PT2_T0_SF_PSF_T1_SF_i --------------------------
	.section	.nv.info._ZN3cub18CUB_300001_SM_10006detail10merge_sort30DeviceMergeSortPartitionKernelIN6thrust24THRUST_300001_SM_1000_NS6detail15normal_iteratorINS5_10device_ptrIiEEEEm17evens_before_oddsiEEvbT_PT2_T0_SF_PSF_T1_SF_i,"",@"SHT_CUDA_INFO"
	.sectionflags	@""
	.align	4


	//----- nvinfo : EIATTR_CUDA_API_VERSION
	.align		4
        /*0000*/ 	.byte	0x04, 0x37
        /*0002*/ 	.short	(.L_1004 - .L_1003)
.L_1003:
        /*0004*/ 	.word	0x00000082


	//----- nvinfo : EIATTR_KPARAM_INFO
	.align		4
.L_1004:
        /*0008*/ 	.byte	0x04, 0x17
        /*000a*/ 	.short	(.L_1006 - .L_1005)
.L_1005:
        /*000c*/ 	.word	0x00000000
        /*0010*/ 	.short	0x0008
        /*0012*/ 	.short	0x0040
        /*0014*/ 	.byte	0x00, 0xf0, 0x11, 0x00


	//----- nvinfo : EIATTR_KPARAM_INFO
	.align		4
.L_1006:
        /*0018*/ 	.byte	0x04, 0x17
        /*001a*/ 	.short	(.L_1008 - .L_1007)
.L_1007:
        /*001c*/ 	.word	0x00000000
        /*0020*/ 	.short	0x0007
        /*0022*/ 	.short	0x0038
        /*0024*/ 	.byte	0x00, 0xf0, 0x21, 0x00


	//----- nvinfo : EIATTR_KPARAM_INFO
	.align		4
.L_1008:
        /*0028*/ 	.byte	0x04, 0x17
        /*002a*/ 	.short	(.L_1010 - .L_1009)
.L_1009:
        /*002c*/ 	.word	0x00000000
        /*0030*/ 	.short	0x0006
        /*0032*/ 	.short	0x0030
        /*0034*/ 	.byte	0x00, 0xf0, 0x05, 0x00


	//----- nvinfo : EIATTR_KPARAM_INFO
	.align		4
.L_1010:
        /*0038*/ 	.byte	0x04, 0x17
        /*003a*/ 	.short	(.L_1012 - .L_1011)
.L_1011:
        /*003c*/ 	.word	0x00000000
        /*0040*/ 	.short	0x0005
        /*0042*/ 	.short	0x0028
        /*0044*/ 	.byte	0x00, 0xf5, 0x21, 0x00


	//----- nvinfo : EIATTR_KPARAM_INFO
	.align		4
.L_1012:
        /*0048*/ 	.byte	0x04, 0x17
        /*004a*/ 	.short	(.L_1014 - .L_1013)
.L_1013:
        /*004c*/ 	.word	0x00000000
        /*0050*/ 	.short	0x0004
        /*0052*/ 	.short	0x0020
        /*0054*/ 	.byte	0x00, 0xf0, 0x21, 0x00


	//----- nvinfo : EIATTR_KPARAM_INFO
	.align		4
.L_1014:
        /*0058*/ 	.byte	0x04, 0x17
        /*005a*/ 	.short	(.L_1016 - .L_1015)
.L_1015:
        /*005c*/ 	.word	0x00000000
        /*0060*/ 	.short	0x0003
        /*0062*/ 	.short	0x0018
        /*0064*/ 	.byte	0x00, 0xf0, 0x21, 0x00


	//----- nvinfo : EIATTR_KPARAM_INFO
	.align		4
.L_1016:
        /*0068*/ 	.byte	0x04, 0x17
        /*006a*/ 	.short	(.L_1018 - .L_1017)
.L_1017:
        /*006c*/ 	.word	0x00000000
        /*0070*/ 	.short	0x0002
        /*0072*/ 	.short	0x0010
        /*0074*/ 	.byte	0x00, 0xf5, 0x21, 0x00


	//----- nvinfo : EIATTR_KPARAM_INFO
	.align		4
.L_1018:
        /*0078*/ 	.byte	0x04, 0x17
        /*007a*/ 	.short	(.L_1020 - .L_1019)
.L_1019:
        /*007c*/ 	.word	0x00000000
        /*0080*/ 	.short	0x0001
        /*0082*/ 	.short	0x0008
        /*0084*/ 	.byte	0x00, 0xf0, 0x21, 0x00


	//----- nvinfo : EIATTR_KPARAM_INFO
	.align		4
.L_1020:
        /*0088*/ 	.byte	0x04, 0x17
        /*008a*/ 	.short	(.L_1022 - .L_1021)
.L_1021:
        /*008c*/ 	.word	0x00000000
        /*0090*/ 	.short	0x0000
        /*0092*/ 	.short	0x0000
        /*0094*/ 	.byte	0x00, 0xf0, 0x05, 0x00


	//----- nvinfo : EIATTR_SPARSE_MMA_MASK
	.align		4
.L_1022:
        /*0098*/ 	.byte	0x03, 0x50
        /*009a*/ 	.short	0x0000


	//----- nvinfo : EIATTR_MAXREG_COUNT
	.align		4
        /*009c*/ 	.byte	0x03, 0x1b
        /*009e*/ 	.short	0x00ff


	//----- nvinfo : EIATTR_MERCURY_ISA_VERSION
	.align		4
        /*00a0*/ 	.byte	0x03, 0x5f
        /*00a2*/ 	.short	0x0101


	//----- nvinfo : EIATTR_VRC_CTA_INIT_COUNT
	.align		4
        /*00a4*/ 	.byte	0x02, 0x4a
	.zero		1
	.zero		1


	//----- nvinfo : EIATTR_EXIT_INSTR_OFFSETS
	.align		4
        /*00a8*/ 	.byte	0x04, 0x1c
        /*00aa*/ 	.short	(.L_1024 - .L_1023)


	//   ....[0]....
.L_1023:
        /*00ac*/ 	.word	0x00000080


	//   ....[1]....
        /*00b0*/ 	.word	0x000003d0


	//   ....[2]....
        /*00b4*/ 	.word	0x00000cd0


	//----- nvinfo : EIATTR_CRS_STACK_SIZE
	.align		4
.L_1024:
        /*00b8*/ 	.byte	0x04, 0x1e
        /*00ba*/ 	.short	(.L_1026 - .L_1025)
.L_1025:
        /*00bc*/ 	.word	0x00000000


	//----- nvinfo : EIATTR_CBANK_PARAM_SIZE
	.align		4
.L_1026:
        /*00c0*/ 	.byte	0x03, 0x19
        /*00c2*/ 	.short	0x0044


	//----- nvinfo : EIATTR_PARAM_CBANK
	.align		4
        /*00c4*/ 	.byte	0x04, 0x0a
        /*00c6*/ 	.short	(.L_1028 - .L_1027)
	.align		4
.L_1027:
        /*00c8*/ 	.word	index@(.nv.constant0._ZN3cub18CUB_300001_SM_10006detail10merge_sort30DeviceMergeSortPartitionKernelIN6thrust24THRUST_300001_SM_1000_NS6detail15normal_iteratorINS5_10device_ptrIiEEEEm17evens_before_oddsiEEvbT_PT2_T0_SF_PSF_T1_SF_i)
        /*00cc*/ 	.short	0x0380
        /*00ce*/ 	.short	0x0044


	//----- nvinfo : EIATTR_SW_WAR
	.align		4
.L_1028:
        /*00d0*/ 	.byte	0x04, 0x36
        /*00d2*/ 	.short	(.L_1030 - .L_1029)
.L_1029:
        /*00d4*/ 	.word	0x00000008
.L_1030:


//--------------------- .nv.info._ZN3cub18CUB_300001_SM_10006detail10merge_sort30DeviceMergeSortBlockSortKernelINS2_10policy_hubIN6thrust24THRUST_300001_SM_1000_NS6detail15normal_iteratorINS6_10device_ptrIiEEEEE9Policy600ESB_PNS0_8NullTypeESB_SF_m17evens_before_oddsiSE_EEvbT0_T1_T2_T3_T4_PT6_PT7_T5_NS1_7vsmem_tE --------------------------
	.section	.nv.info._ZN3cub18CUB_300001_SM_10006detail10merge_sort30DeviceMergeSortBlockSortKernelINS2_10policy_hubIN6thrust24THRUST_300001_SM_1000_NS6detail15normal_iteratorINS6_10device_ptrIiEEEEE9Policy600ESB_PNS0_8NullTypeESB_SF_m17evens_before_oddsiSE_EEvbT0_T1_T2_T3_T4_PT6_PT7_T5_NS1_7vsmem_tE,"",@"SHT_CUDA_INFO"
	.sectionflags	@""
	.align	4


	//----- nvinfo : EIATTR_CUDA_API_VERSION
	.align		4
        /*0000*/ 	.byte	0x04, 0x37
        /*0002*/ 	.short	(.L_1032 - .L_1031)
.L_1031:
        /*0004*/ 	.word	0x00000082


	//----- nvinfo : EIATTR_KPARAM_INFO
	.align		4
.L_1032:
        /*0008*/ 	.byte	0x04, 0x17
        /*000a*/ 	.short	(.L_1034 - .L_1033)
.L_1033:
        /*000c*/ 	.word	0x00000000
        /*0010*/ 	.short	0x0009
        /*0012*/ 	.short	0x0048
        /*0014*/ 	.byte	0x00, 0xf0, 0x21, 0x00


	//----- nvinfo : EIATTR_KPARAM_INFO
	.align		4
.L_1034:
        /*0018*/ 	.byte	0x04, 0x17
        /*001a*/ 	.short	(.L_1036 - .L_1035)
.L_1035:
        /*001c*/ 	.word	0x00000000
        /*0020*/ 	.short	0x0008
        /*0022*/ 	.short	0x0040
        /*0024*/ 	.byte	0x00, 0xf0, 0x05, 0x00


	//----- nvinfo : EIATTR_KPARAM_INFO
	.align		4
.L_1036:
        /*0028*/ 	.byte	0x04, 0x17
        /*002a*/ 	.short	(.L_1038 - .L_1037)
.L_1037:
        /*002c*/ 	.word	0x00000000
        /*0030*/ 	.short	0x0007
        /*0032*/ 	.short	0x0038
        /*0034*/ 	.byte	0x00, 0xf5, 0x21, 0x00


	//----- nvinfo : EIATTR_KPARAM_INFO
	.align		4
.L_1038:
        /*0038*/ 	.byte	0x04, 0x17
        /*003a*/ 	.short	(.L_1040 - .L_1039)
.L_1039:
        /*003c*/ 	.word	0x00000000
        /*0040*/ 	.short	0x0006
        /*0042*/ 	.short	0x0030
        /*0044*/ 	.byte	0x00, 0xf5, 0x21, 0x00


	//----- nvinfo : EIATTR_KPARAM_INFO
	.align		4
.L_1040:
        /*0048*/ 	.byte	0x04, 0x17
        /*004a*/ 	.short	(.L_1042 - .L_1041)
.L_1041:
        /*004c*/ 	.word	0x00000000
        /*0050*/ 	.short	0x0005
        /*0052*/ 	.short	0x0028
        /*0054*/ 	.byte	0x00, 0xf0, 0x21, 0x00


	//----- nvinfo : EIATTR_KPARAM_INFO
	.align		4
.L_1042:
        /*0058*/ 	.byte	0x04, 0x17
        /*005a*/ 	.short	(.L_1044 - .L_1043)
.L_1043:
        /*005c*/ 	.word	0x00000000
        /*0060*/ 	.short	0x0004
        /*0062*/ 	.short	0x0020
        /*0064*/ 	.byte	0x00, 0xf5, 0x21, 0x00


	//----- nvinfo : EIATTR_KPARAM_INFO
	.align		4
.L_1044:
        /*0068*/ 	.byte	0x04, 0x17
        /*006a*/ 	.short	(.L_1046 - .L_1045)
.L_1045:
        /*006c*/ 	.word	0x00000000
        /*0070*/ 	.short	0x0003
        /*0072*/ 	.short	0x0018
        /*0074*/ 	.byte	0x00, 0xf0, 0x21, 0x00


	//----- nvinfo : EIATTR_KPARAM_INFO
	.align		4
.L_1046:
        /*0078*/ 	.byte	0x04, 0x17
        /*007a*/ 	.short	(.L_1048 - .L_1047)
.L_1047:
        /*007c*/ 	.word	0x00000000
        /*0080*/ 	.short	0x0002
        /*0082*/ 	.short	0x0010
        /*0084*/ 	.byte	0x00, 0xf5, 0x21, 0x00


	//----- nvinfo : EIATTR_KPARAM_INFO
	.align		4
.L_1048:
        /*0088*/ 	.byte	0x04, 0x17
        /*008a*/ 	.short	(.L_1050 - .L_1049)
.L_1049:
        /*008c*/ 	.word	0x00000000
        /*0090*/ 	.short	0x0001
        /*0092*/ 	.short	0x0008
        /*0094*/ 	.byte	0x00, 0xf0, 0x21, 0x00


	//----- nvinfo : EIATTR_KPARAM_INFO
	.align		4
.L_1050:
        /*0098*/ 	.byte	0x04, 0x17
        /*009a*/ 	.short	(.L_1052 - .L_1051)
.L_1051:
        /*009c*/ 	.word	0x00000000
        /*00a0*/ 	.short	0x0000
        /*00a2*/ 	.short	0x0000
        /*00a4*/ 	.byte	0x00, 0xf0, 0x05, 0x00


	//----- nvinfo : EIATTR_SPARSE_MMA_MASK
	.align		4
.L_1052:
        /*00a8*/ 	.byte	0x03, 0x50
        /*00aa*/ 	.short	0x0000


	//----- nvinfo : EIATTR_MAXREG_COUNT
	.align		4
        /*00ac*/ 	.byte	0x03, 0x1b
        /*00ae*/ 	.short	0x00ff


	//----- nvinfo : EIATTR_NUM_BARRIERS
	.align		4
        /*00b0*/ 	.byte	0x02, 0x4c
        /*00b2*/ 	.byte	0x01
	.zero		1


	//----- nvinfo : EIATTR_MERCURY_ISA_VERSION
	.align		4
        /*00b4*/ 	.byte	0x03, 0x5f
        /*00b6*/ 	.short	0x0101


	//----- nvinfo : EIATTR_COOP_GROUP_MASK_REGIDS
	.align		4
        /*00b8*/ 	.byte	0x04, 0x29
        /*00ba*/ 	.short	(.L_1054 - .L_1053)


	//   ....[0]....
.L_1053:
        /*00bc*/ 	.word	0xffffffff


	//   ....[1]....
        /*00c0*/ 	.word	0xffffffff


	//   ....[2]....
        /*00c4*/ 	.word	0xffffffff


	//   ....[3]....
        /*00c8*/ 	.word	0xffffffff


	//   ....[4]....
        /*00cc*/ 	.word	0xffffffff


	//   ....[5]....
        /*00d0*/ 	.word	0xffffffff


	//----- nvinfo : EIATTR_COOP_GROUP_INSTR_OFFSETS
	.align		4
.L_1054:
        /*00d4*/ 	.byte	0x04, 0x28
        /*00d6*/ 	.short	(.L_1056 - .L_1055)


	//   ....[0]....
.L_1055:
        /*00d8*/ 	.word	0x00000410


	//   ....[1]....
        /*00dc*/ 	.word	0x0000a340


	//   ....[2]....
        /*00e0*/ 	.word	0x0000a6c0


	//   ....[3]....
        /*00e4*/ 	.word	0x0000afb0


	//   ....[4]....
        /*00e8*/ 	.word	0x00016250


	//   ....[5]....
        /*00ec*/ 	.word	0x000168c0


	//----- nvinfo : EIATTR_VRC_CTA_INIT_COUNT
	.align		4
.L_1056:
        /*00f0*/ 	.byte	0x02, 0x4a
	.zero		1
	.zero		1


	//----- nvinfo : EIATTR_EXIT_INSTR_OFFSETS
	.align		4
        /*00f4*/ 	.byte	0x04, 0x1c
        /*00f6*/ 	.short	(.L_1058 - .L_1057)


	//   ....[0]....
.L_1057:
        /*00f8*/ 	.word	0x0000a570


	//   ....[1]....
        /*00fc*/ 	.word	0x0000a8f0


	//   ....[2]....
        /*0100*/ 	.word	0x00016730


	//   ....[3]....
        /*0104*/ 	.word	0x00016750


	//   ....[4]....
        /*0108*/ 	.word	0x00016d20


	//   ....[5]....
        /*010c*/ 	.word	0x00016d40


	//----- nvinfo : EIATTR_MAX_THREADS
	.align		4
.L_1058:
        /*0110*/ 	.byte	0x04, 0x05
        /*0112*/ 	.short	(.L_1060 - .L_1059)
.L_1059:
        /*0114*/ 	.word	0x00000100
        /*0118*/ 	.word	0x00000001
        /*011c*/ 	.word	0x00000001


	//----- nvinfo : EIATTR_CRS_STACK_SIZE
	.align		4
.L_1060:
        /*0120*/ 	.byte	0x04, 0x1e
        /*0122*/ 	.short	(.L_1062 - .L_1061)
.L_1061:
        /*0124*/ 	.word	0x00000000


	//----- nvinfo : EIATTR_CBANK_PARAM_SIZE
	.align		4
.L_1062:
        /*0128*/ 	.byte	0x03, 0x19
        /*012a*/ 	.short	0x0050


	//----- nvinfo : EIATTR_PARAM_CBANK
	.align		4
        /*012c*/ 	.byte	0x04, 0x0a
        /*012e*/ 	.short	(.L_1064 - .L_1063)
	.align		4
.L_1063:
        /*0130*/ 	.word	index@(.nv.constant0._ZN3cub18CUB_300001_SM_10006detail10merge_sort30DeviceMergeSortBlockSortKernelINS2_10policy_hubIN6thrust24THRUST_300001_SM_1000_NS6detail15normal_iteratorINS6_10device_ptrIiEEEEE9Policy600ESB_PNS0_8NullTypeESB_SF_m17evens_before_oddsiSE_EEvbT0_T1_T2_T3_T4_PT6_PT7_T5_NS1_7vsmem_tE)
        /*0134*/ 	.short	0x0380
        /*0136*/ 	.short	0x0050


	//----- nvinfo : EIATTR_SW_WAR
	.align		4
.L_1064:
        /*0138*/ 	.byte	0x04, 0x36
        /*013a*/ 	.short	(.L_1066 - .L_1065)
.L_1065:
        /*013c*/ 	.word	0x00000008
.L_1066:


//--------------------- .nv.info._ZN3cub18CUB_300001_SM_10006detail10merge_sort26DeviceMergeSortMergeKernelINS2_10policy_hubIN6thrust24THRUST_300001_SM_1000_NS6detail15normal_iteratorINS6_10device_ptrIiEEEEE9Policy600ESB_PNS0_8NullTypeESB_SF_j17evens_before_oddsiSE_EEvbT2_T3_T4_PT6_PT7_T5_PSJ_SJ_NS1_7vsmem_tE --------------------------
	.section	.nv.info._ZN3cub18CUB_300001_SM_10006detail10merge_sort26DeviceMergeSortMergeKernelINS2_10policy_hubIN6thrust24THRUST_300001_SM_1000_NS6detail15normal_iteratorINS6_10device_ptrIiEEEEE9Policy600ESB_PNS0_8NullTypeESB_SF_j17evens_before_oddsiSE_EEvbT2_T3_T4_PT6_PT7_T5_PSJ_SJ_NS1_7vsmem_tE,"",@"SHT_CUDA_INFO"
	.sectionflags	@""
	.align	4


	//----- nvinfo : EIATTR_CUDA_API_VERSION
	.align		4
        /*0000*/ 	.byte	0x04, 0x37
        /*0002*/ 	.short	(.L_1068 - .L_1067)
.L_1067:
        /*0004*/ 	.word	0x00000082


	//----- nvinfo : EIATTR_KPARAM_INFO
	.align		4
.L_1068:
        /*0008*/ 	.byte	0x04, 0x17
        /*000a*/ 	.short	(.L_1070 - .L_1069)
.L_1069:
        /*000c*/ 	.word	0x00000000
        /*0010*/ 	.short	0x0009
        /*0012*/ 	.short	0x0048
        /*0014*/ 	.byte	0x00, 0xf0, 0x21, 0x00


	//----- nvinfo : EIATTR_KPARAM_INFO
	.align		4
.L_1070:
        /*0018*/ 	.byte	0x04, 0x17
        /*001a*/ 	.short	(.L_1072 - .L_1071)
.L_1071:
        /*001c*/ 	.word	0x00000000
        /*0020*/ 	.short	0x0008
        /*0022*/ 	.short	0x0040
        /*0024*/ 	.byte	0x00, 0xf0, 0x11, 0x00


	//----- nvinfo : EIATTR_KPARAM_INFO
	.align		4
.L_1072:
        /*0028*/ 	.byte	0x04, 0x17
        /*002a*/ 	.short	(.L_1074 - .L_1073)
.L_1073:
        /*002c*/ 	.word	0x00000000
        /*0030*/ 	.short	0x0007
        /*0032*/ 	.short	0x0038
        /*0034*/ 	.byte	0x00, 0xf5, 0x21, 0x00


	//----- nvinfo : EIATTR_KPARAM_INFO
	.align		4
.L_1074:
        /*0038*/ 	.byte	0x04, 0x17
        /*003a*/ 	.short	(.L_1076 - .L_1075)
.L_1075:
        /*003c*/ 	.word	0x00000000
        /*0040*/ 	.short	0x0006
        /*0042*/ 	.short	0x0030
        /*0044*/ 	.byte	0x00, 0xf0, 0x05, 0x00


	//----- nvinfo : EIATTR_KPARAM_INFO
	.align		4
.L_1076:
        /*0048*/ 	.byte	0x04, 0x17
        /*004a*/ 	.short	(.L_1078 - .L_1077)
.L_1077:
        /*004c*/ 	.word	0x00000000
        /*0050*/ 	.short	0x0005
        /*0052*/ 	.short	0x0028
        /*0054*/ 	.byte	0x00, 0xf5, 0x21, 0x00


	//----- nvinfo : EIATTR_KPARAM_INFO
	.align		4
.L_1078:
        /*0058*/ 	.byte	0x04, 0x17
        /*005a*/ 	.short	(.L_1080 - .L_1079)
.L_1079:
        /*005c*/ 	.word	0x00000000
        /*0060*/ 	.short	0x0004
        /*0062*/ 	.short	0x0020
        /*0064*/ 	.byte	0x00, 0xf5, 0x21, 0x00


	//----- nvinfo : EIATTR_KPARAM_INFO
	.align		4
.L_1080:
        /*0068*/ 	.byte	0x04, 0x17
        /*006a*/ 	.short	(.L_1082 - .L_1081)
.L_1081:
        /*006c*/ 	.word	0x00000000
        /*0070*/ 	.short	0x0003
        /*0072*/ 	.short	0x0018
        /*0074*/ 	.byte	0x00, 0xf0, 0x11, 0x00


	//----- nvinfo : EIATTR_KPARAM_INFO
	.align		4
.L_1082:
        /*0078*/ 	.byte	0x04, 0x17
        /*007a*/ 	.short	(.L_1084 - .L_1083)
.L_1083:
        /*007c*/ 	.word	0x00000000
        /*0080*/ 	.short	0x0002
        /*0082*/ 	.short	0x0010
        /*0084*/ 	.byte	0x00, 0xf5, 0x21, 0x00


	//----- nvinfo : EIATTR_KPARAM_INFO
	.align		4
.L_1084:
        /*0088*/ 	.byte	0x04, 0x17
        /*008a*/ 	.short	(.L_1086 - .L_1085)
.L_1085:
        /*008c*/ 	.word	0x00000000
        /*0090*/ 	.short	0x0001
        /*0092*/ 	.short	0x0008
        /*0094*/ 	.byte	0x00, 0xf0, 0x21, 0x00


	//----- nvinfo : EIATTR_KPARAM_INFO
	.align		4
.L_1086:
        /*0098*/ 	.byte	0x04, 0x17
        /*009a*/ 	.short	(.L_1088 - .L_1087)
.L_1087:
        /*009c*/ 	.word	0x00000000
        /*00a0*/ 	.short	0x0000
        /*00a2*/ 	.short	0x0000
        /*00a4*/ 	.byte	0x00, 0xf0, 0x05, 0x00


	//----- nvinfo : EIATTR_SPARSE_MMA_MASK
	.align		4
.L_1088:
        /*00a8*/ 	.byte	0x03, 0x50
        /*00aa*/ 	.short	0x0000


	//----- nvinfo : EIATTR_MAXREG_COUNT
	.align		4
        /*00ac*/ 	.byte	0x03, 0x1b
        /*00ae*/ 	.short	0x00ff


	//----- nvinfo : EIATTR_NUM_BARRIERS
	.align		4
        /*00b0*/ 	.byte	0x02, 0x4c
        /*00b2*/ 	.byte	0x01
	.zero		1


	//----- nvinfo : EIATTR_MERCURY_ISA_VERSION
	.align		4
        /*00b4*/ 	.byte	0x03, 0x5f
        /*00b6*/ 	.short	0x0101


	//----- nvinfo : EIATTR_COOP_GROUP_MASK_REGIDS
	.align		4
        /*00b8*/ 	.byte	0x04, 0x29
        /*00ba*/ 	.short	(.L_1090 - .L_1089)


	//   ....[0]....
.L_1089:
        /*00bc*/ 	.word	0xffffffff


	//   ....[1]....
        /*00c0*/ 	.word	0xffffffff


	//   ....[2]....
        /*00c4*/ 	.word	0xffffffff


	//   ....[3]....
        /*00c8*/ 	.word	0xffffffff


	//----- nvinfo : EIATTR_COOP_GROUP_INSTR_OFFSETS
	.align		4
.L_1090:
        /*00cc*/ 	.byte	0x04, 0x28
        /*00ce*/ 	.short	(.L_1092 - .L_1091)


	//   ....[0]....
.L_1091:
        /*00d0*/ 	.word	0x00003cb0


	//   ....[1]....
        /*00d4*/ 	.word	0x00004100


	//   ....[2]....
        /*00d8*/ 	.word	0x00008590


	//   ....[3]....
        /*00dc*/ 	.word	0x00008c40


	//----- nvinfo : EIATTR_VRC_CTA_INIT_COUNT
	.align		4
.L_1092:
        /*00e0*/ 	.byte	0x02, 0x4a
	.zero		1
	.zero		1


	//----- nvinfo : EIATTR_EXIT_INSTR_OFFSETS
	.align		4
        /*00e4*/ 	.byte	0x04, 0x1c
        /*00e6*/ 	.short	(.L_1094 - .L_1093)


	//   ....[0]....
.L_1093:
        /*00e8*/ 	.word	0x00003ee0


	//   ....[1]....
        /*00ec*/ 	.word	0x00004330


	//   ....[2]....
        /*00f0*/ 	.word	0x00008a10


	//   ....[3]....
        /*00f4*/ 	.word	0x00008a30


	//   ....[4]....
        /*00f8*/ 	.word	0x000090e0


	//   ....[5]....
        /*00fc*/ 	.word	0x00009100


	//----- nvinfo : EIATTR_MAX_THREADS
	.align		4
.L_1094:
        /*0100*/ 	.byte	0x04, 0x05
        /*0102*/ 	.short	(.L_1096 - .L_1095)
.L_1095:
        /*0104*/ 	.word	0x00000100
        /*0108*/ 	.word	0x00000001
        /*010c*/ 	.word	0x00000001


	//----- nvinfo : EIATTR_CRS_STACK_SIZE
	.align		4
.L_1096:
        /*0110*/ 	.byte	0x04, 0x1e
        /*0112*/ 	.short	(.L_1098 - .L_1097)
.L_1097:
        /*0114*/ 	.word	0x00000000


	//----- nvinfo : EIATTR_CBANK_PARAM_SIZE
	.align		4
.L_1098:
        /*0118*/ 	.byte	0x03, 0x19
        /*011a*/ 	.short	0x0050


	//----- nvinfo : EIATTR_PARAM_CBANK
	.align		4
        /*011c*/ 	.byte	0x04, 0x0a
        /*011e*/ 	.short	(.L_1100 - .L_1099)
	.align		4
.L_1099:
        /*0120*/ 	.word	index@(.nv.constant0._ZN3cub18CUB_300001_SM_10006detail10merge_sort26DeviceMergeSortMergeKernelINS2_10policy_hubIN6thrust24THRUST_300001_SM_1000_NS6detail15normal_iteratorINS6_10device_ptrIiEEEEE9Policy600ESB_PNS0_8NullTypeESB_SF_j17evens_before_oddsiSE_EEvbT2_T3_T4_PT6_PT7_T5_PSJ_SJ_NS1_7vsmem_tE)
        /*0124*/ 	.short	0x0380
        /*0126*/ 	.short	0x0050


	//----- nvinfo : EIATTR_SW_WAR
	.align		4
.L_1100:
        /*0128*/ 	.byte	0x04, 0x36
        /*012a*/ 	.short	(.L_1102 - .L_1101)
.L_1101:
        /*012c*/ 	.word	0x00000008
.L_1102:


//--------------------- .nv.info._ZN3cub18CUB_300001_SM_10006detail10merge_sort30DeviceMergeSortPartitionKernelIN6thrust24THRUST_300001_SM_1000_NS6detail15normal_iteratorINS5_10device_ptrIiEEEEj17evens_before_oddsiEEvbT_PT2_T0_SF_PSF_T1_SF_i --------------------------
	.section	.nv.info._ZN3cub18CUB_300001_SM_10006detail10merge_sort30DeviceMergeSortPartitionKernelIN6thrust24THRUST_300001_SM_1000_NS6detail15normal_iteratorINS5_10device_ptrIiEEEEj17evens_before_oddsiEEvbT_PT2_T0_SF_PSF_T1_SF_i,"",@"SHT_CUDA_INFO"
	.sectionflags	@""
	.align	4


	//----- nvinfo : EIATTR_CUDA_API_VERSION
	.align		4
        /*0000*/ 	.byte	0x04, 0x37
        /*0002*/ 	.short	(.L_1104 - .L_1103)
.L_1103:
        /*0004*/ 	.word	0x00000082


	//----- nvinfo : EIATTR_KPARAM_INFO
	.align		4
.L_1104:
        /*0008*/ 	.byte	0x04, 0x17
        /*000a*/ 	.short	(.L_1106 - .L_1105)
.L_1105:
        /*000c*/ 	.word	0x00000000
        /*0010*/ 	.short	0x0008
        /*0012*/ 	.short	0x0030
        /*0014*/ 	.byte	0x00, 0xf0, 0x11, 0x00


	//----- nvinfo : EIATTR_KPARAM_INFO
	.align		4
.L_1106:
        /*0018*/ 	.byte	0x04, 0x17
        /*001a*/ 	.short	(.L_1108 - .L_1107)
.L_1107:
        /*001c*/ 	.word	0x00000000
        /*0020*/ 	.short	0x0007
        /*0022*/ 	.short	0x002c
        /*0024*/ 	.byte	0x00, 0xf0, 0x11, 0x00


	//----- nvinfo : EIATTR_KPARAM_INFO
	.align		4
.L_1108:
        /*0028*/ 	.byte	0x04, 0x17
        /*002a*/ 	.short	(.L_1110 - .L_1109)
.L_1109:
        /*002c*/ 	.word	0x00000000
        /*0030*/ 	.short	0x0006
        /*0032*/ 	.short	0x0028
        /*0034*/ 	.byte	0x00, 0xf0, 0x05, 0x00


	//----- nvinfo : EIATTR_KPARAM_INFO
	.align		4
.L_1110:
        /*0038*/ 	.byte	0x04, 0x17
        /*003a*/ 	.short	(.L_1112 - .L_1111)
.L_1111:
        /*003c*/ 	.word	0x00000000
        /*0040*/ 	.short	0x0005
        /*0042*/ 	.short	0x0020
        /*0044*/ 	.byte	0x00, 0xf5, 0x21, 0x00


	//----- nvinfo : EIATTR_KPARAM_INFO
	.align		4
.L_1112:
        /*0048*/ 	.byte	0x04, 0x17
        /*004a*/ 	.short	(.L_1114 - .L_1113)
.L_1113:
        /*004c*/ 	.word	0x00000000
        /*0050*/ 	.short	0x0004
        /*0052*/ 	.short	0x001c
        /*0054*/ 	.byte	0x00, 0xf0, 0x11, 0x00


	//----- nvinfo : EIATTR_KPARAM_INFO
	.align		4
.L_1114:
        /*0058*/ 	.byte	0x04, 0x17
        /*005a*/ 	.short	(.L_1116 - .L_1115)
.L_1115:
        /*005c*/ 	.word	0x00000000
        /*0060*/ 	.short	0x0003
        /*0062*/ 	.short	0x0018
        /*0064*/ 	.byte	0x00, 0xf0, 0x11, 0x00


	//----- nvinfo : EIATTR_KPARAM_INFO
	.align		4
.L_1116:
        /*0068*/ 	.byte	0x04, 0x17
        /*006a*/ 	.short	(.L_1118 - .L_1117)
.L_1117:
        /*006c*/ 	.word	0x00000000
        /*0070*/ 	.short	0x0002
        /*0072*/ 	.short	0x0010
        /*0074*/ 	.byte	0x00, 0xf5, 0x21, 0x00


	//----- nvinfo : EIATTR_KPARAM_INFO
	.align		4
.L_1118:
        /*0078*/ 	.byte	0x04, 0x17
        /*007a*/ 	.short	(.L_1120 - .L_1119)
.L_1119:
        /*007c*/ 	.word	0x00000000
        /*0080*/ 	.short	0x0001
        /*0082*/ 	.short	0x0008
        /*0084*/ 	.byte	0x00, 0xf0, 0x21, 0x00


	//----- nvinfo : EIATTR_KPARAM_INFO
	.align		4
.L_1120:
        /*0088*/ 	.byte	0x04, 0x17
        /*008a*/ 	.short	(.L_1122 - .L_1121)
.L_1121:
        /*008c*/ 	.word	0x00000000
        /*0090*/ 	.short	0x0000
        /*0092*/ 	.short	0x0000
        /*0094*/ 	.byte	0x00, 0xf0, 0x05, 0x00


	//----- nvinfo : EIATTR_SPARSE_MMA_MASK
	.align		4
.L_1122:
        /*0098*/ 	.byte	0x03, 0x50
        /*009a*/ 	.short	0x0000


	//----- nvinfo : EIATTR_MAXREG_COUNT
	.align		4
        /*009c*/ 	.byte	0x03, 0x1b
        /*009e*/ 	.short	0x00ff


	//----- nvinfo : EIATTR_MERCURY_ISA_VERSION
	.align		4
        /*00a0*/ 	.byte	0x03, 0x5f
        /*00a2*/ 	.short	0x0101


	//----- nvinfo : EIATTR_VRC_CTA_INIT_COUNT
	.align		4
        /*00a4*/ 	.byte	0x02, 0x4a
	.zero		1
	.zero		1


	//----- nvinfo : EIATTR_EXIT_INSTR_OFFSETS
	.align		4
        /*00a8*/ 	.byte	0x04, 0x1c
        /*00aa*/ 	.short	(.L_1124 - .L_1123)


	//   ....[0]....
.L_1123:
        /*00ac*/ 	.word	0x00000070


	//   ....[1]....
        /*00b0*/ 	.word	0x000001e0


	//   ....[2]....
        /*00b4*/ 	.word	0x00000790


	//----- nvinfo : EIATTR_CRS_STACK_SIZE
	.align		4
.L_1124:
        /*00b8*/ 	.byte	0x04, 0x1e
        /*00ba*/ 	.short	(.L_1126 - .L_1125)
.L_1125:
        /*00bc*/ 	.word	0x00000000


	//----- nvinfo : EIATTR_CBANK_PARAM_SIZE
	.align		4
.L_1126:
        /*00c0*/ 	.byte	0x03, 0x19
        /*00c2*/ 	.short	0x0034


	//----- nvinfo : EIATTR_PARAM_CBANK
	.align		4
        /*00c4*/ 	.byte	0x04, 0x0a
        /*00c6*/ 	.short	(.L_1128 - .L_1127)
	.align		4
.L_1127:
        /*00c8*/ 	.word	index@(.nv.constant0._ZN3cub18CUB_300001_SM_10006detail10merge_sort30DeviceMergeSortPartitionKernelIN6thrust24THRUST_300001_SM_1000_NS6detail15normal_iteratorINS5_10device_ptrIiEEEEj17evens_before_oddsiEEvbT_PT2_T0_SF_PSF_T1_SF_i)
        /*00cc*/ 	.short	0x0380
        /*00ce*/ 	.short	0x0034


	//----- nvinfo : EIATTR_SW_WAR
	.align		4
.L_1128:
        /*00d0*/ 	.byte	0x04, 0x36
        /*00d2*/ 	.short	(.L_1130 - .L_1129)
.L_1129:
        /*00d4*/ 	.word	0x00000008
.L_1130:


//--------------------- .nv.info._ZN3cub18CUB_300001_SM_10006detail10merge_sort30DeviceMergeSortBlockSortKernelINS2_10policy_hubIN6thrust24THRUST_300001_SM_1000_NS6detail15normal_iteratorINS6_10device_ptrIiEEEEE9Policy600ESB_PNS0_8NullTypeESB_SF_j17evens_before_oddsiSE_EEvbT0_T1_T2_T3_T4_PT6_PT7_T5_NS1_7vsmem_tE --------------------------
	.section	.nv.info._ZN3cub18CUB_300001_SM_10006detail10merge_sort30DeviceMergeSortBlockSortKernelINS2_10policy_hubIN6thrust24THRUST_300001_SM_1000_NS6detail15normal_iteratorINS6_10device_ptrIiEEEEE9Policy600ESB_PNS0_8NullTypeESB_SF_j17evens_before_oddsiSE_EEvbT0_T1_T2_T3_T4_PT6_PT7_T5_NS1_7vsmem_tE,"",@"SHT_CUDA_INFO"
	.sectionflags	@""
	.align	4


	//----- nvinfo : EIATTR_CUDA_API_VERSION
	.align		4
        /*0000*/ 	.byte	0x04, 0x37
        /*0002*/ 	.short	(.L_1132 - .L_1131)
.L_1131:
        /*0004*/ 	.word	0x00000082


	//----- nvinfo : EIATTR_KPARAM_INFO
	.align		4
.L_1132:
        /*0008*/ 	.byte	0x04, 0x17
        /*000a*/ 	.short	(.L_1134 - .L_1133)
.L_1133:
        /*000c*/ 	.word	0x00000000
        /*0010*/ 	.short	0x0009
        /*0012*/ 	.short	0x0048
        /*0014*/ 	.byte	0x00, 0xf0, 0x21, 0x00


	//----- nvinfo : EIATTR_KPARAM_INFO
	.align		4
.L_1134:
        /*0018*/ 	.byte	0x04, 0x17
        /*001a*/ 	.short	(.L_1136 - .L_1135)
.L_1135:
        /*001c*/ 	.word	0x00000000
        /*0020*/ 	.short	0x0008
        /*0022*/ 	.short	0x0040
        /*0024*/ 	.byte	0x00, 0xf0, 0x05, 0x00


	//----- nvinfo : EIATTR_KPARAM_INFO
	.align		4
.L_1136:
        /*0028*/ 	.byte	0x04, 0x17
        /*002a*/ 	.short	(.L_1138 - .L_1137)
.L_1137:
        /*002c*/ 	.word	0x00000000
        /*0030*/ 	.short	0x0007
        /*0032*/ 	.short	0x0038
        /*0034*/ 	.byte	0x00, 0xf5, 0x21, 0x00


	//----- nvinfo : EIATTR_KPARAM_INFO
	.align		4
.L_1138:
        /*0038*/ 	.byte	0x04, 0x17
        /*003a*/ 	.short	(.L_1140 - .L_1139)
.L_1139:
        /*003c*/ 	.word	0x00000000
        /*0040*/ 	.short	0x0006
        /*0042*/ 	.short	0x0030
        /*0044*/ 	.byte	0x00, 0xf5, 0x21, 0x00


	//----- nvinfo : EIATTR_KPARAM_INFO
	.align		4
.L_1140:
        /*0048*/ 	.byte	0x04, 0x17
        /*004a*/ 	.short	(.L_1142 - .L_1141)
.L_1141:
        /*004c*/ 	.word	0x00000000
        /*0050*/ 	.short	0x0005
        /*0052*/ 	.short	0x0028
        /*0054*/ 	.byte	0x00, 0xf0, 0x11, 0x00


	//----- nvinfo : EIATTR_KPARAM_INFO
	.align		4
.L_1142:
        /*0058*/ 	.byte	0x04, 0x17
        /*005a*/ 	.short	(.L_1144 - .L_1143)
.L_1143:
        /*005c*/ 	.word	0x00000000
        /*0060*/ 	.short	0x0004
        /*0062*/ 	.short	0x0020
        /*0064*/ 	.byte	0x00, 0xf5, 0x21, 0x00


	//----- nvinfo : EIATTR_KPARAM_INFO
	.align		4
.L_1144:
        /*0068*/ 	.byte	0x04, 0x17
        /*006a*/ 	.short	(.L_1146 - .L_1145)
.L_1145:
        /*006c*/ 	.word	0x00000000
        /*0070*/ 	.short	0x0003
        /*0072*/ 	.short	0x0018
        /*0074*/ 	.byte	0x00, 0xf0, 0x21, 0x00


	//----- nvinfo : EIATTR_KPARAM_INFO
	.align		4
.L_1146:
        /*0078*/ 	.byte	0x04, 0x17
        /*007a*/ 	.short	(.L_1148 - .L_1147)
.L_1147:
        /*007c*/ 	.word	0x00000000
        /*0080*/ 	.short	0x0002
        /*0082*/ 	.short	0x0010
        /*0084*/ 	.byte	0x00, 0xf5, 0x21, 0x00


	//----- nvinfo : EIATTR_KPARAM_INFO
	.align		4
.L_1148:
        /*0088*/ 	.byte	0x04, 0x17
        /*008a*/ 	.short	(.L_1150 - .L_1149)
.L_1149:
        /*008c*/ 	.word	0x00000000
        /*0090*/ 	.short	0x0001
        /*0092*/ 	.short	0x0008
        /*0094*/ 	.byte	0x00, 0xf0, 0x21, 0x00


	//----- nvinfo : EIATTR_KPARAM_INFO
	.align		4
.L_1150:
        /*0098*/ 	.byte	0x04, 0x17
        /*009a*/ 	.short	(.L_1152 - .L_1151)
.L_1151:
        /*009c*/ 	.word	0x00000000
        /*00a0*/ 	.short	0x0000
        /*00a2*/ 	.short	0x0000
        /*00a4*/ 	.byte	0x00, 0xf0, 0x05, 0x00


	//----- nvinfo : EIATTR_SPARSE_MMA_MASK
	.align		4
.L_1152:
        /*00a8*/ 	.byte	0x03, 0x50
        /*00aa*/ 	.short	0x0000


	//----- nvinfo : EIATTR_MAXREG_COUNT
	.align		4
        /*00ac*/ 	.byte	0x03, 0x1b
        /*00ae*/ 	.short	0x00ff


	//----- nvinfo : EIATTR_NUM_BARRIERS
	.align		4
        /*00b0*/ 	.byte	0x02, 0x4c
        /*00b2*/ 	.byte	0x01
	.zero		1


	//----- nvinfo : EIATTR_MERCURY_ISA_VERSION
	.align		4
        /*00b4*/ 	.byte	0x03, 0x5f
        /*00b6*/ 	.short	0x0101


	//----- nvinfo : EIATTR_COOP_GROUP_MASK_REGIDS
	.align		4
        /*00b8*/ 	.byte	0x04, 0x29
        /*00ba*/ 	.short	(.L_1154 - .L_1153)


	//   ....[0]....
.L_1153:
        /*00bc*/ 	.word	0xffffffff


	//   ....[1]....
        /*00c0*/ 	.word	0xffffffff


	//   ....[2]....
        /*00c4*/ 	.word	0xffffffff


	//   ....[3]....
        /*00c8*/ 	.word	0xffffffff


	//   ....[4]....
        /*00cc*/ 	.word	0xffffffff


	//   ....[5]....
        /*00d0*/ 	.word	0xffffffff


	//----- nvinfo : EIATTR_COOP_GROUP_INSTR_OFFSETS
	.align		4
.L_1154:
        /*00d4*/ 	.byte	0x04, 0x28
        /*00d6*/ 	.short	(.L_1156 - .L_1155)


	//   ....[0]....
.L_1155:
        /*00d8*/ 	.word	0x000003f0


	//   ....[1]....
        /*00dc*/ 	.word	0x0000a300


	//   ....[2]....
        /*00e0*/ 	.word	0x0000a6b0


	//   ....[3]....
        /*00e4*/ 	.word	0x0000afa0


	//   ....[4]....
        /*00e8*/ 	.word	0x00016230


	//   ....[5]....
        /*00ec*/ 	.word	0x00016880


	//----- nvinfo : EIATTR_VRC_CTA_INIT_COUNT
	.align		4
.L_1156:
        /*00f0*/ 	.byte	0x02, 0x4a
	.zero		1
	.zero		1


	//----- nvinfo : EIATTR_EXIT_INSTR_OFFSETS
	.align		4
        /*00f4*/ 	.byte	0x04, 0x1c
        /*00f6*/ 	.short	(.L_1158 - .L_1157)


	//   ....[0]....
.L_1157:
        /*00f8*/ 	.word	0x0000a560


	//   ....[1]....
        /*00fc*/ 	.word	0x0000a8e0


	//   ....[2]....
        /*0100*/ 	.word	0x00016710


	//   ....[3]....
        /*0104*/ 	.word	0x00016730


	//   ....[4]....
        /*0108*/ 	.word	0x00016d20


	//   ....[5]....
        /*010c*/ 	.word	0x00016d40


	//----- nvinfo : EIATTR_MAX_THREADS
	.align		4
.L_1158:
        /*0110*/ 	.byte	0x04, 0x05
        /*0112*/ 	.short	(.L_1160 - .L_1159)
.L_1159:
        /*0114*/ 	.word	0x00000100
        /*0118*/ 	.word	0x00000001
        /*011c*/ 	.word	0x00000001


	//----- nvinfo : EIATTR_CRS_STACK_SIZE
	.align		4
.L_1160:
        /*0120*/ 	.byte	0x04, 0x1e
        /*0122*/ 	.short	(.L_1162 - .L_1161)
.L_1161:
        /*0124*/ 	.word	0x00000000


	//----- nvinfo : EIATTR_CBANK_PARAM_SIZE
	.align		4
.L_1162:
        /*0128*/ 	.byte	0x03, 0x19
        /*012a*/ 	.short	0x0050


	//----- nvinfo : EIATTR_PARAM_CBANK
	.align		4
        /*012c*/ 	.byte	0x04, 0x0a
        /*012e*/ 	.short	(.L_1164 - .L_1163)
	.align		4
.L_1163:
        /*0130*/ 	.word	index@(.nv.constant0._ZN3cub18CUB_300001_SM_10006detail10merge_sort30DeviceMergeSortBlockSortKernelINS2_10policy_hubIN6thrust24THRUST_300001_SM_1000_NS6detail15normal_iteratorINS6_10device_ptrIiEEEEE9Policy600ESB_PNS0_8NullTypeESB_SF_j17evens_before_oddsiSE_EEvbT0_T1_T2_T3_T4_PT6_PT7_T5_NS1_7vsmem_tE)
        /*0134*/ 	.short	0x0380
        /*0136*/ 	.short	0x0050


	//----- nvinfo : EIATTR_SW_WAR
	.align		4
.L_1164:
        /*0138*/ 	.byte	0x04, 0x36
        /*013a*/ 	.short	(.L_1166 - .L_1165)
.L_1165:
        /*013c*/ 	.word	0x00000008
.L_1166:


//--------------------- .nv.info._ZN3cub18CUB_300001_SM_10006detail8for_each13static_kernelINS2_12policy_hub_t12policy_500_tEmNS2_12op_wrapper_tImN6thrust24THRUST_300001_SM_1000_NS6detail23allocator_traits_detail24construct1_via_allocatorINS8_16device_allocatorIN4cuda3std3__44pairIiiEEEEEENS8_10device_ptrISH_EEEEEEvT0_T1_ --------------------------
	.section	.nv.info._ZN3cub18CUB_300001_SM_10006detail8for_each13static_kernelINS2_12policy_hub_t12policy_500_tEmNS2_12op_wrapper_tImN6thrust24THRUST_300001_SM_1000_NS6detail23allocator_traits_detail24construct1_via_allocatorINS8_16device_allocatorIN4cuda3std3__44pairIiiEEEEEENS8_10device_ptrISH_EEEEEEvT0_T1_,"",@"SHT_CUDA_INFO"
	.sectionflags	@""
	.align	4


	//----- nvinfo : EIATTR_CUDA_API_VERSION
	.align		4
        /*0000*/ 	.byte	0x04, 0x37
        /*0002*/ 	.short	(.L_1168 - .L_1167)
.L_1167:
        /*0004*/ 	.word	0x00000082


	//----- nvinfo : EIATTR_KPARAM_INFO
	.align		4
.L_1168:
        /*0008*/ 	.byte	0x04, 0x17
        /*000a*/ 	.short	(.L_1170 - .L_1169)
.L_1169:
        /*000c*/ 	.word	0x00000000
        /*0010*/ 	.short	0x0001
        /*0012*/ 	.short	0x0008
        /*0014*/ 	.byte	0x00, 0xf0, 0x41, 0x00


	//----- nvinfo : EIATTR_KPARAM_INFO
	.align		4
.L_1170:
        /*0018*/ 	.byte	0x04, 0x17
        /*001a*/ 	.short	(.L_1172 - .L_1171)
.L_1171:
        /*001c*/ 	.word	0x00000000
        /*0020*/ 	.short	0x0000
        /*0022*/ 	.short	0x0000
        /*0024*/ 	.byte	0x00, 0xf0, 0x21, 0x00


	//----- nvinfo : EIATTR_SPARSE_MMA_MASK
	.align		4
.L_1172:
        /*0028*/ 	.byte	0x03, 0x50
        /*002a*/ 	.short	0x0000


	//----- nvinfo : EIATTR_MAXREG_COUNT
	.align		4
        /*002c*/ 	.byte	0x03, 0x1b
        /*002e*/ 	.short	0x00ff


	//----- nvinfo : EIATTR_MERCURY_ISA_VERSION
	.align		4
        /*0030*/ 	.byte	0x03, 0x5f
        /*0032*/ 	.short	0x0101


	//----- nvinfo : EIATTR_VRC_CTA_INIT_COUNT
	.align		4
        /*0034*/ 	.byte	0x02, 0x4a
	.zero		1
	.zero		1


	//----- nvinfo : EIATTR_EXIT_INSTR_OFFSETS
	.align		4
        /*0038*/ 	.byte	0x04, 0x1c
        /*003a*/ 	.short	(.L_1174 - .L_1173)


	//   ....[0]....
.L_1173:
        /*003c*/ 	.word	0x00000140


	//   ....[1]....
        /*0040*/ 	.word	0x00000240


	//   ....[2]....
        /*0044*/ 	.word	0x00000270


	//----- nvinfo : EIATTR_MAX_THREADS
	.align		4
.L_1174:
        /*0048*/ 	.byte	0x04, 0x05
        /*004a*/ 	.short	(.L_1176 - .L_1175)
.L_1175:
        /*004c*/ 	.word	0x00000100
        /*0050*/ 	.word	0x00000001
        /*0054*/ 	.word	0x00000001


	//----- nvinfo : EIATTR_CBANK_PARAM_SIZE
	.align		4
.L_1176:
        /*0058*/ 	.byte	0x03, 0x19
        /*005a*/ 	.short	0x0018


	//----- nvinfo : EIATTR_PARAM_CBANK
	.align		4
        /*005c*/ 	.byte	0x04, 0x0a
        /*005e*/ 	.short	(.L_1178 - .L_1177)
	.align		4
.L_1177:
        /*0060*/ 	.word	index@(.nv.constant0._ZN3cub18CUB_300001_SM_10006detail8for_each13static_kernelINS2_12policy_hub_t12policy_500_tEmNS2_12op_wrapper_tImN6thrust24THRUST_300001_SM_1000_NS6detail23allocator_traits_detail24construct1_via_allocatorINS8_16device_allocatorIN4cuda3std3__44pairIiiEEEEEENS8_10device_ptrISH_EEEEEEvT0_T1_)
        /*0064*/ 	.short	0x0380
        /*0066*/ 	.short	0x0018


	//----- nvinfo : EIATTR_SW_WAR
	.align		4
.L_1178:
        /*0068*/ 	.byte	0x04, 0x36
        /*006a*/ 	.short	(.L_1180 - .L_1179)
.L_1179:
        /*006c*/ 	.word	0x00000008
.L_1180:


//--------------------- .nv.info._ZN3cub18CUB_300001_SM_10006detail8for_each13static_kernelINS2_12policy_hub_t12policy_500_tEmN6thrust24THRUST_300001_SM_1000_NS8cuda_cub20__uninitialized_fill7functorINS7_10device_ptrIfEEfEEEEvT0_T1_ --------------------------
	.section	.nv.info._ZN3cub18CUB_300001_SM_10006detail8for_each13static_kernelINS2_12policy_hub_t12policy_500_tEmN6thrust24THRUST_300001_SM_1000_NS8cuda_cub20__uninitialized_fill7functorINS7_10device_ptrIfEEfEEEEvT0_T1_,"",@"SHT_CUDA_INFO"
	.sectionflags	@""
	.align	4


	//----- nvinfo : EIATTR_CUDA_API_VERSION
	.align		4
        /*0000*/ 	.byte	0x04, 0x37
        /*0002*/ 	.short	(.L_1182 - .L_1181)
.L_1181:
        /*0004*/ 	.word	0x00000082


	//----- nvinfo : EIATTR_KPARAM_INFO
	.align		4
.L_1182:
        /*0008*/ 	.byte	0x04, 0x17
        /*000a*/ 	.short	(.L_1184 - .L_1183)
.L_1183:
        /*000c*/ 	.word	0x00000000
        /*0010*/ 	.short	0x0001
        /*0012*/ 	.short	0x0008
        /*0014*/ 	.byte	0x00, 0xf0, 0x41, 0x00


	//----- nvinfo : EIATTR_KPARAM_INFO
	.align		4
.L_1184:
        /*0018*/ 	.byte	0x04, 0x17
        /*001a*/ 	.short	(.L_1186 - .L_1185)
.L_1185:
        /*001c*/ 	.word	0x00000000
        /*0020*/ 	.short	0x0000
        /*0022*/ 	.short	0x0000
        /*0024*/ 	.byte	0x00, 0xf0, 0x21, 0x00


	//----- nvinfo : EIATTR_SPARSE_MMA_MASK
	.align		4
.L_1186:
        /*0028*/ 	.byte	0x03, 0x50
        /*002a*/ 	.short	0x0000


	//----- nvinfo : EIATTR_MAXREG_COUNT
	.align		4
        /*002c*/ 	.byte	0x03, 0x1b
        /*002e*/ 	.short	0x00ff


	//----- nvinfo : EIATTR_MERCURY_ISA_VERSION
	.align		4
        /*0030*/ 	.byte	0x03, 0x5f
        /*0032*/ 	.short	0x0101


	//----- nvinfo : EIATTR_VRC_CTA_INIT_COUNT
	.align		4
        /*0034*/ 	.byte	0x02, 0x4a
	.zero		1
	.zero		1


	//----- nvinfo : EIATTR_EXIT_INSTR_OFFSETS
	.align		4
        /*0038*/ 	.byte	0x04, 0x1c
        /*003a*/ 	.short	(.L_1188 - .L_1187)


	//   ....[0]....
.L_1187:
        /*003c*/ 	.word	0x00000130


	//   ....[1]....
        /*0040*/ 	.word	0x00000230


	//   ....[2]....
        /*0044*/ 	.word	0x00000260


	//----- nvinfo : EIATTR_MAX_THREADS
	.align		4
.L_1188:
        /*0048*/ 	.byte	0x04, 0x05
        /*004a*/ 	.short	(.L_1190 - .L_1189)
.L_1189:
        /*004c*/ 	.word	0x00000100
        /*0050*/ 	.word	0x00000001
        /*0054*/ 	.word	0x00000001


	//----- nvinfo : EIATTR_CBANK_PARAM_SIZE
	.align		4
.L_1190:
        /*0058*/ 	.byte	0x03, 0x19
        /*005a*/ 	.short	0x0018


	//----- nvinfo : EIATTR_PARAM_CBANK
	.align		4
        /*005c*/ 	.byte	0x04, 0x0a
        /*005e*/ 	.short	(.L_1192 - .L_1191)
	.align		4
.L_1191:
        /*0060*/ 	.word	index@(.nv.constant0._ZN3cub18CUB_300001_SM_10006detail8for_each13static_kernelINS2_12policy_hub_t12policy_500_tEmN6thrust24THRUST_300001_SM_1000_NS8cuda_cub20__uninitialized_fill7functorINS7_10device_ptrIfEEfEEEEvT0_T1_)
        /*0064*/ 	.short	0x0380
        /*0066*/ 	.short	0x0018


	//----- nvinfo : EIATTR_SW_WAR
	.align		4
.L_1192:
        /*0068*/ 	.byte	0x04, 0x36
        /*006a*/ 	.short	(.L_1194 - .L_1193)
.L_1193:
        /*006c*/ 	.word	0x00000008
.L_1194:


//--------------------- .nv.info._ZN3cub18CUB_300001_SM_10006detail8for_each13static_kernelINS2_12policy_hub_t12policy_500_tEmN6thrust24THRUST_300001_SM_1000_NS8cuda_cub20__uninitialized_fill7functorINS7_10device_ptrIiEEiEEEEvT0_T1_ --------------------------
	.section	.nv.info._ZN3cub18CUB_300001_SM_10006detail8for_each13static_kernelINS2_12policy_hub_t12policy_500_tEmN6thrust24THRUST_300001_SM_1000_NS8cuda_cub20__uninitialized_fill7functorINS7_10device_ptrIiEEiEEEEvT0_T1_,"",@"SHT_CUDA_INFO"
	.sectionflags	@""
	.align	4


	//----- nvinfo : EIATTR_CUDA_API_VERSION
	.align		4
        /*0000*/ 	.byte	0x04, 0x37
        /*0002*/ 	.short	(.L_1196 - .L_1195)
.L_1195:
        /*0004*/ 	.word	0x00000082


	//----- nvinfo : EIATTR_KPARAM_INFO
	.align		4
.L_1196:
        /*0008*/ 	.byte	0x04, 0x17
        /*000a*/ 	.short	(.L_1198 - .L_1197)
.L_1197:
        /*000c*/ 	.word	0x00000000
        /*0010*/ 	.short	0x0001
        /*0012*/ 	.short	0x0008
        /*0014*/ 	.byte	0x00, 0xf0, 0x41, 0x00


	//----- nvinfo : EIATTR_KPARAM_INFO
	.align		4
.L_1198:
        /*0018*/ 	.byte	0x04, 0x17
        /*001a*/ 	.short	(.L_1200 - .L_1199)
.L_1199:
        /*001c*/ 	.word	0x00000000
        /*0020*/ 	.short	0x0000
        /*0022*/ 	.short	0x0000
        /*0024*/ 	.byte	0x00, 0xf0, 0x21, 0x00


	//----- nvinfo : EIATTR_SPARSE_MMA_MASK
	.align		4
.L_1200:
        /*0028*/ 	.byte	0x03, 0x50
        /*002a*/ 	.short	0x0000


	//----- nvinfo : EIATTR_MAXREG_COUNT
	.align		4
        /*002c*/ 	.byte	0x03, 0x1b
        /*002e*/ 	.short	0x00ff


	//----- nvinfo : EIATTR_MERCURY_ISA_VERSION
	.align		4
        /*0030*/ 	.byte	0x03, 0x5f
        /*0032*/ 	.short	0x0101


	//----- nvinfo : EIATTR_VRC_CTA_INIT_COUNT
	.align		4
        /*0034*/ 	.byte	0x02, 0x4a
	.zero		1
	.zero		1


	//----- nvinfo : EIATTR_EXIT_INSTR_OFFSETS
	.align		4
        /*0038*/ 	.byte	0x04, 0x1c
        /*003a*/ 	.short	(.L_1202 - .L_1201)


	//   ....[0]....
.L_1201:
        /*003c*/ 	.word	0x00000130


	//   ....[1]....
        /*0040*/ 	.word	0x00000230


	//   ....[2]....
        /*0044*/ 	.word	0x00000260


	//----- nvinfo : EIATTR_MAX_THREADS
	.align		4
.L_1202:
        /*0048*/ 	.byte	0x04, 0x05
        /*004a*/ 	.short	(.L_1204 - .L_1203)
.L_1203:
        /*004c*/ 	.word	0x00000100
        /*0050*/ 	.word	0x00000001
        /*0054*/ 	.word	0x00000001


	//----- nvinfo : EIATTR_CBANK_PARAM_SIZE
	.align		4
.L_1204:
        /*0058*/ 	.byte	0x03, 0x19
        /*005a*/ 	.short	0x0018


	//----- nvinfo : EIATTR_PARAM_CBANK
	.align		4
        /*005c*/ 	.byte	0x04, 0x0a
        /*005e*/ 	.short	(.L_1206 - .L_1205)
	.align		4
.L_1205:
        /*0060*/ 	.word	index@(.nv.constant0._ZN3cub18CUB_300001_SM_10006detail8for_each13static_kernelINS2_12policy_hub_t12policy_500_tEmN6thrust24THRUST_300001_SM_1000_NS8cuda_cub20__uninitialized_fill7functorINS7_10device_ptrIiEEiEEEEvT0_T1_)
        /*0064*/ 	.short	0x0380
        /*0066*/ 	.short	0x0018


	//----- nvinfo : EIATTR_SW_WAR
	.align		4
.L_1206:
        /*0068*/ 	.byte	0x04, 0x36
        /*006a*/ 	.short	(.L_1208 - .L_1207)
.L_1207:
        /*006c*/ 	.word	0x00000008
.L_1208:


//--------------------- .nv.info._ZN3cub18CUB_300001_SM_10006detail11EmptyKernelIvEEvv --------------------------
	.section	.nv.info._ZN3cub18CUB_300001_SM_10006detail11EmptyKernelIvEEvv,"",@"SHT_CUDA_INFO"
	.sectionflags	@""
	.align	4


	//----- nvinfo : EIATTR_CUDA_API_VERSION
	.align		4
        /*0000*/ 	.byte	0x04, 0x37
        /*0002*/ 	.short	(.L_1210 - .L_1209)
.L_1209:
        /*0004*/ 	.word	0x00000082


	//----- nvinfo : EIATTR_SPARSE_MMA_MASK
	.align		4
.L_1210:
        /*0008*/ 	.byte	0x03, 0x50
        /*000a*/ 	.short	0x0000


	//----- nvinfo : EIATTR_MAXREG_COUNT
	.align		4
        /*000c*/ 	.byte	0x03, 0x1b
        /*000e*/ 	.short	0x00ff


	//----- nvinfo : EIATTR_MERCURY_ISA_VERSION
	.align		4
        /*0010*/ 	.byte	0x03, 0x5f
        /*0012*/ 	.short	0x0101


	//----- nvinfo : EIATTR_VRC_CTA_INIT_COUNT
	.align		4
        /*0014*/ 	.byte	0x02, 0x4a
	.zero		1
	.zero		1


	//----- nvinfo : EIATTR_EXIT_INSTR_OFFSETS
	.align		4
        /*0018*/ 	.byte	0x04, 0x1c
        /*001a*/ 	.short	(.L_1212 - .L_1211)


	//   ....[0]....
.L_1211:
        /*001c*/ 	.word	0x00000010


	//----- nvinfo : EIATTR_SW_WAR
	.align		4
.L_1212:
        /*0020*/ 	.byte	0x04, 0x36
        /*0022*/ 	.short	(.L_1214 - .L_1213)
.L_1213:
        /*0024*/ 	.word	0x00000008
.L_1214:


//--------------------- .nv.callgraph             --------------------------
	.section	.nv.callgraph,"",@"SHT_CUDA_CALLGRAPH"
	.align	4
	.sectionentsize	8
	.align		4
        /*0000*/ 	.word	0x00000000
	.align		4
        /*0004*/ 	.word	0xffffffff
	.align		4
        /*0008*/ 	.word	0x00000000
	.align		4
        /*000c*/ 	.word	0xfffffffe
	.align		4
        /*0010*/ 	.word	0x00000000
	.align		4
        /*0014*/ 	.word	0xfffffffd
	.align		4
        /*0018*/ 	.word	0x00000000
	.align		4
        /*001c*/ 	.word	0xfffffffc


//--------------------- .nv.constant4             --------------------------
	.section	.nv.constant4,"a",@progbits
	.align	8
	.align		8
.nv.constant4:
        /*0000*/ 	.dword	_ZN34_INTERNAL_0e0fce96_4_k_cu_69eec3984cuda3std3__45__cpo5beginE
	.align		8
        /*0008*/ 	.dword	_ZN34_INTERNAL_0e0fce96_4_k_cu_69eec3984cuda3std3__45__cpo3endE
	.align		8
        /*0010*/ 	.dword	_ZN34_INTERNAL_0e0fce96_4_k_cu_69eec3984cuda3std3__45__cpo6cbeginE
	.align		8
        /*0018*/ 	.dword	_ZN34_INTERNAL_0e0fce96_4_k_cu_69eec3984cuda3std3__45__cpo4cendE
	.align		8
        /*0020*/ 	.dword	_ZN34_INTERNAL_0e0fce96_4_k_cu_69eec3984cuda3std3__45__cpo6rbeginE
	.align		8
        /*0028*/ 	.dword	_ZN34_INTERNAL_0e0fce96_4_k_cu_69eec3984cuda3std3__45__cpo4rendE
	.align		8
        /*0030*/ 	.dword	_ZN34_INTERNAL_0e0fce96_4_k_cu_69eec3984cuda3std3__45__cpo7crbeginE
	.align		8
        /*0038*/ 	.dword	_ZN34_INTERNAL_0e0fce96_4_k_cu_69eec3984cuda3std3__45__cpo5crendE
	.align		8
        /*0040*/ 	.dword	_ZN34_INTERNAL_0e0fce96_4_k_cu_69eec3984cuda3std3__436_GLOBAL__N__0e0fce96_4_k_cu_69eec3986ignoreE
	.align		8
        /*0048*/ 	.dword	_ZN34_INTERNAL_0e0fce96_4_k_cu_69eec3984cuda3std3__419piecewise_constructE
	.align		8
        /*0050*/ 	.dword	_ZN34_INTERNAL_0e0fce96_4_k_cu_69eec3984cuda3std3__48in_placeE
	.align		8
        /*0058*/ 	.dword	_ZN34_INTERNAL_0e0fce96_4_k_cu_69eec3984cuda3std3__420unreachable_sentinelE
	.align		8
        /*0060*/ 	.dword	_ZN34_INTERNAL_0e0fce96_4_k_cu_69eec3984cuda3std3__47nulloptE
	.align		8
        /*0068*/ 	.dword	_ZN34_INTERNAL_0e0fce96_4_k_cu_69eec3984cuda3std3__48unexpectE
	.align		8
        /*0070*/ 	.dword	_ZN34_INTERNAL_0e0fce96_4_k_cu_69eec3984cuda3std6ranges3__45__cpo4swapE
	.align		8
        /*0078*/ 	.dword	_ZN34_INTERNAL_0e0fce96_4_k_cu_69eec3984cuda3std6ranges3__45__cpo9iter_moveE
	.align		8
        /*0080*/ 	.dword	_ZN34_INTERNAL_0e0fce96_4_k_cu_69eec3984cuda3std6ranges3__45__cpo5beginE
	.align		8
        /*0088*/ 	.dword	_ZN34_INTERNAL_0e0fce96_4_k_cu_69eec3984cuda3std6ranges3__45__cpo3endE
	.align		8
        /*0090*/ 	.dword	_ZN34_INTERNAL_0e0fce96_4_k_cu_69eec3984cuda3std6ranges3__45__cpo6cbeginE
	.align		8
        /*0098*/ 	.dword	_ZN34_INTERNAL_0e0fce96_4_k_cu_69eec3984cuda3std6ranges3__45__cpo4cendE
	.align		8
        /*00a0*/ 	.dword	_ZN34_INTERNAL_0e0fce96_4_k_cu_69eec3984cuda3std6ranges3__45__cpo7advanceE
	.align		8
        /*00a8*/ 	.dword	_ZN34_INTERNAL_0e0fce96_4_k_cu_69eec3984cuda3std6ranges3__45__cpo9iter_swapE
	.align		8
        /*00b0*/ 	.dword	_ZN34_INTERNAL_0e0fce96_4_k_cu_69eec3984cuda3std6ranges3__45__cpo4nextE
	.align		8
        /*00b8*/ 	.dword	_ZN34_INTERNAL_0e0fce96_4_k_cu_69eec3984cuda3std6ranges3__45__cpo4prevE
	.align		8
        /*00c0*/ 	.dword	_ZN34_INTERNAL_0e0fce96_4_k_cu_69eec3984cuda3std6ranges3__45__cpo4dataE
	.align		8
        /*00c8*/ 	.dword	_ZN34_INTERNAL_0e0fce96_4_k_cu_69eec3984cuda3std6ranges3__45__cpo5cdataE
	.align		8
        /*00d0*/ 	.dword	_ZN34_INTERNAL_0e0fce96_4_k_cu_69eec3984cuda3std6ranges3__45__cpo4sizeE
	.align		8
        /*00d8*/ 	.dword	_ZN34_INTERNAL_0e0fce96_4_k_cu_69eec3984cuda3std6ranges3__45__cpo5ssizeE
	.align		8
        /*00e0*/ 	.dword	_ZN34_INTERNAL_0e0fce96_4_k_cu_69eec3984cuda3std6ranges3__45__cpo8distanceE
	.align		8
        /*00e8*/ 	.dword	_ZN34_INTERNAL_0e0fce96_4_k_cu_69eec3986thrust24THRUST_300001_SM_1000_NS8cuda_cub3parE
	.align		8
        /*00f0*/ 	.dword	_ZN34_INTERNAL_0e0fce96_4_k_cu_69eec3986thrust24THRUST_300001_SM_1000_NS8cuda_cub10par_nosyncE
	.align		8
        /*00f8*/ 	.dword	_ZN34_INTERNAL_0e0fce96_4_k_cu_69eec3986thrust24THRUST_300001_SM_1000_NS6system6detail10sequential3seqE
	.align		8
        /*0100*/ 	.dword	_ZN34_INTERNAL_0e0fce96_4_k_cu_69eec3986thrust24THRUST_300001_SM_1000_NS6system3cpp3parE
	.align		8
        /*0108*/ 	.dword	_ZN34_INTERNAL_0e0fce96_4_k_cu_69eec3986thrust24THRUST_300001_SM_1000_NS12placeholders2_1E
	.align		8
        /*0110*/ 	.dword	_ZN34_INTERNAL_0e0fce96_4_k_cu_69eec3986thrust24THRUST_300001_SM_1000_NS12placeholders2_2E
	.align		8
        /*0118*/ 	.dword	_ZN34_INTERNAL_0e0fce96_4_k_cu_69eec3986thrust24THRUST_300001_SM_1000_NS12placeholders2_3E
	.align		8
        /*0120*/ 	.dword	_ZN34_INTERNAL_0e0fce96_4_k_cu_69eec3986thrust24THRUST_300001_SM_1000_NS12placeholders2_4E
	.align		8
        /*0128*/ 	.dword	_ZN34_INTERNAL_0e0fce96_4_k_cu_69eec3986thrust24THRUST_300001_SM_1000_NS12placeholders2_5E
	.align		8
        /*0130*/ 	.dword	_ZN34_INTERNAL_0e0fce96_4_k_cu_69eec3986thrust24THRUST_300001_SM_1000_NS12placeholders2_6E
	.align		8
        /*0138*/ 	.dword	_ZN34_INTERNAL_0e0fce96_4_k_cu_69eec3986thrust24THRUST_300001_SM_1000_NS12placeholders2_7E
	.align		8
        /*0140*/ 	.dword	_ZN34_INTERNAL_0e0fce96_4_k_cu_69eec3986thrust24THRUST_300001_SM_1000_NS12placeholders2_8E
	.align		8
        /*0148*/ 	.dword	_ZN34_INTERNAL_0e0fce96_4_k_cu_69eec3986thrust24THRUST_300001_SM_1000_NS12placeholders2_9E
	.align		8
        /*0150*/ 	.dword	_ZN34_INTERNAL_0e0fce96_4_k_cu_69eec3986thrust24THRUST_300001_SM_1000_NS12placeholders3_10E
	.align		8
        /*0158*/ 	.dword	_ZN34_INTERNAL_0e0fce96_4_k_cu_69eec3986thrust24THRUST_300001_SM_1000_NS3seqE
	.align		8
        /*0160*/ 	.dword	_ZN34_INTERNAL_0e0fce96_4_k_cu_69eec3986thrust24THRUST_300001_SM_1000_NS6deviceE


//--------------------- .text._ZN3cub18CUB_300001_SM_10006detail10radix_sort29DeviceRadixSortOnesweepKernelINS1_5radix10policy_hubIiiyE10Policy1000ELNS0_9SortOrderE1EiiyiiNS1_21identity_decomposer_tEEEvPT5_SB_PT3_PKSC_PT1_PKSG_PT2_PKSK_T4_iiT6_ --------------------------
	.section	.text._ZN3cub18CUB_300001_SM_10006detail10radix_sort29DeviceRadixSortOnesweepKernelINS1_5radix10policy_hubIiiyE10Policy1000ELNS0_9SortOrderE1EiiyiiNS1_21identity_decomposer_tEEEvPT5_SB_PT3_PKSC_PT1_PKSG_PT2_PKSK_T4_iiT6_,"ax",@progbits
	.align	128
        .global         _ZN3cub18CUB_300001_SM_10006detail10radix_sort29DeviceRadixSortOnesweepKernelINS1_5radix10policy_hubIiiyE10Policy1000ELNS0_9SortOrderE1EiiyiiNS1_21identity_decomposer_tEEEvPT5_SB_PT3_PKSC_PT1_PKSG_PT2_PKSK_T4_iiT6_
        .type           _ZN3cub18CUB_300001_SM_10006detail10radix_sort29DeviceRadixSortOnesweepKernelINS1_5radix10policy_hubIiiyE10Policy1000ELNS0_9SortOrderE1EiiyiiNS1_21identity_decomposer_tEEEvPT5_SB_PT3_PKSC_PT1_PKSG_PT2_PKSK_T4_iiT6_,@function
        .size           _ZN3cub18CUB_300001_SM_10006detail10radix_sort29DeviceRadixSortOnesweepKernelINS1_5radix10policy_hubIiiyE10Policy1000ELNS0_9SortOrderE1EiiyiiNS1_21identity_decomposer_tEEEvPT5_SB_PT3_PKSC_PT1_PKSG_PT2_PKSK_T4_iiT6_,(.L_x_2195 - _ZN3cub18CUB_300001_SM_10006detail10radix_sort29DeviceRadixSortOnesweepKernelINS1_5radix10policy_hubIiiyE10Policy1000ELNS0_9SortOrderE1EiiyiiNS1_21identity_decomposer_tEEEvPT5_SB_PT3_PKSC_PT1_PKSG_PT2_PKSK_T4_iiT6_)
        .other          _ZN3cub18CUB_300001_SM_10006detail10radix_sort29DeviceRadixSortOnesweepKernelINS1_5radix10policy_hubIiiyE10Policy1000ELNS0_9SortOrderE1EiiyiiNS1_21identity_decomposer_tEEEvPT5_SB_PT3_PKSC_PT1_PKSG_PT2_PKSK_T4_iiT6_,@"STO_CUDA_ENTRY STV_DEFAULT"
_ZN3cub18CUB_300001_SM_10006detail10radix_sort29DeviceRadixSortOnesweepKernelINS1_5radix10policy_hubIiiyE10Policy1000ELNS0_9SortOrderE1EiiyiiNS1_21identity_decomposer_tEEEvPT5_SB_PT3_PKSC_PT1_PKSG_PT2_PKSK_T4_iiT6_:
.text._ZN3cub18CUB_300001_SM_10006detail10radix_sort29DeviceRadixSortOnesweepKernelINS1_5radix10policy_hubIiiyE10Policy1000ELNS0_9SortOrderE1EiiyiiNS1_21identity_decomposer_tEEEvPT5_SB_PT3_PKSC_PT1_PKSG_PT2_PKSK_T4_iiT6_:
[----:B------:R-:W-:Y:S01]  /*0000*/  LDC R1, c[0x0][0x37c] ;  /* 0x0000df00ff017b82 */ /* 0x000fe20000000800 */
[----:B------:R-:W0:Y:S01]  /*0010*/  S2R R3, SR_TID.X ;  /* 0x0000000000037919 */ /* 0x000e220000002100 */
[----:B------:R-:W-:Y:S01]  /*0020*/  MOV R7, 0x400 ;  /* 0x0000040000077802 */ /* 0x000fe20000000f00 */
[----:B------:R-:W1:Y:S01]  /*0030*/  LDCU.64 UR6, c[0x0][0x358] ;  /* 0x00006b00ff0677ac */ /* 0x000e620008000a00 */
[----:B------:R-:W-:Y:S01]  /*0040*/  BSSY.RECONVERGENT B0, `(.L_x_0) ;  /* 0x000000c000007945 */ /* 0x000fe20003800200 */
[----:B------:R-:W2:Y:S01]  /*0050*/  S2R R0, SR_CgaCtaId ;  /* 0x0000000000007919 */ /* 0x000ea20000008800 */
[----:B0-----:R-:W-:Y:S02]  /*0060*/  ISETP.NE.AND P0, PT, R3, RZ, PT ;  /* 0x000000ff0300720c */ /* 0x001fe40003f05270 */
[----:B--2---:R-:W-:-:S11]  /*0070*/  LEA R7, R0, R7, 0x18 ;  /* 0x0000000700077211 */ /* 0x004fd600078ec0ff */
[----:B-1----:R-:W-:Y:S05]  /*0080*/  @P0 BRA `(.L_x_1) ;  /* 0x00000000001c0947 */ /* 0x002fea0003800000 */
[----:B------:R-:W0:Y:S01]  /*0090*/  LDC.64 R4, c[0x0][0x388] ;  /* 0x0000e200ff047b82 */ /* 0x000e220000000a00 */
[----:B------:R-:W-:-:S05]  /*00a0*/  IMAD.MOV.U32 R9, RZ, RZ, 0x1 ;  /* 0x00000001ff097424 */ /* 0x000fca00078e00ff */
[----:B0-----:R-:W2:Y:S02]  /*00b0*/  ATOMG.E.ADD.STRONG.GPU PT, R4, desc[UR6][R4.64], R9 ;  /* 0x80000009040479a8 */ /* 0x001ea400081ef106 */
[----:B------:R-:W0:Y:S01]  /*00c0*/  S2UR UR5, SR_CgaCtaId ;  /* 0x00000000000579c3 */ /* 0x000e220000008800 */
[----:B------:R-:W-:Y:S02]  /*00d0*/  UMOV UR4, 0x400 ;  /* 0x0000040000047882 */ /* 0x000fe40000000000 */
[----:B0-----:R-:W-:-:S09]  /*00e0*/  ULEA UR4, UR5, UR4, 0x18 ;  /* 0x0000000405047291 */ /* 0x001fd2000f8ec0ff */
[----:B--2---:R0:W-:Y:S03]  /*00f0*/  STS [UR4+0x6600], R4 ;  /* 0x00660004ff007988 */ /* 0x0041e60008000804 */
.L_x_1:
[----:B------:R-:W-:Y:S05]  /*0100*/  BSYNC.RECONVERGENT B0 ;  /* 0x0000000000007941 */ /* 0x000fea0003800200 */
.L_x_0:
[----:B------:R-:W-:Y:S06]  /*0110*/  BAR.SYNC.DEFER_BLOCKING 0x0 ;  /* 0x0000000000007b1d */ /* 0x000fec0000010000 */
[----:B------:R-:W1:Y:S01]  /*0120*/  LDCU UR4, c[0x0][0x3c0] ;  /* 0x00007800ff0477ac */ /* 0x000e620008000800 */
[----:B------:R-:W2:Y:S01]  /*0130*/  S2R R24, SR_LANEID ;  /* 0x0000000000187919 */ /* 0x000ea20000000000 */
[----:B------:R-:W3:Y:S02]  /*0140*/  LDS R42, [R7+0x6600] ;  /* 0x00660000072a7984 */ /* 0x000ee40000000800 */
[----:B---3--:R-:W-:-:S04]  /*0150*/  IMAD R0, R42, 0x1980, RZ ;  /* 0x000019802a007824 */ /* 0x008fc800078e02ff */
[----:B------:R-:W-:Y:S01]  /*0160*/  VIADD R47, R0, 0x1980 ;  /* 0x00001980002f7836 */ /* 0x000fe20000000000 */
[----:B------:R-:W-:-:S04]  /*0170*/  SHF.R.S32.HI R9, RZ, 0x1f, R0 ;  /* 0x0000001fff097819 */ /* 0x000fc80000011400 */
[----:B-1----:R-:W-:-:S13]  /*0180*/  ISETP.GT.AND P0, PT, R47, UR4, PT ;  /* 0x000000042f007c0c */ /* 0x002fda000bf04270 */
[----:B--2---:R-:W-:Y:S05]  /*0190*/  @P0 BRA `(.L_x_2) ;  /* 0x0000000000680947 */ /* 0x004fea0003800000 */
[----:B------:R-:W1:Y:S01]  /*01a0*/  LDCU.64 UR4, c[0x0][0x3a8] ;  /* 0x00007500ff0477ac */ /* 0x000e620008000a00 */
[C---:B0-----:R-:W-:Y:S02]  /*01b0*/  LOP3.LUT R4, R3.reuse, 0x1f, RZ, 0xc0, !PT ;  /* 0x0000001f03047812 */ /* 0x041fe400078ec0ff */
[----:B------:R-:W-:-:S05]  /*01c0*/  LOP3.LUT R41, R3, 0x3e0, RZ, 0xc0, !PT ;  /* 0x000003e003297812 */ /* 0x000fca00078ec0ff */
[----:B------:R-:W-:-:S05]  /*01d0*/  IMAD R5, R41, 0x11, R4 ;  /* 0x0000001129057824 */ /* 0x000fca00078e0204 */
[----:B------:R-:W-:-:S05]  /*01e0*/  IADD3 R5, P0, PT, R0, R5, RZ ;  /* 0x0000000500057210 */ /* 0x000fca0007f1e0ff */
[----:B------:R-:W-:Y:S01]  /*01f0*/  IMAD.X R0, RZ, RZ, R9, P0 ;  /* 0x000000ffff007224 */ /* 0x000fe200000e0609 */
[----:B-1----:R-:W-:-:S04]  /*0200*/  LEA R8, P0, R5, UR4, 0x2 ;  /* 0x0000000405087c11 */ /* 0x002fc8000f8010ff */
[----:B------:R-:W-:-:S05]  /*0210*/  LEA.HI.X R9, R5, UR5, R0, 0x2, P0 ;  /* 0x0000000505097c11 */ /* 0x000fca00080f1400 */
[----:B------:R0:W5:Y:S04]  /*0220*/  LDG.E R28, desc[UR6][R8.64] ;  /* 0x00000006081c7981 */ /* 0x000168000c1e1900 */
        /* <DEDUP_REMOVED lines=15> */
[----:B------:R0:W5:Y:S01]  /*0320*/  LDG.E R46, desc[UR6][R8.64+0x800] ;  /* 0x00080006082e7981 */ /* 0x000162000c1e1900 */
[----:B------:R-:W-:Y:S05]  /*0330*/  BRA `(.L_x_3) ;  /* 0x0000000400307947 */ /* 0x000fea0003800000 */
.L_x_2:
[----:B------:R-:W1:Y:S01]  /*0340*/  LDCU.64 UR8, c[0x0][0x3a8] ;  /* 0x00007500ff0877ac */ /* 0x000e620008000a00 */
[C---:B0-----:R-:W-:Y:S01]  /*0350*/  LOP3.LUT R4, R3.reuse, 0x1f, RZ, 0xc0, !PT ;  /* 0x0000001f03047812 */ /* 0x041fe200078ec0ff */
[----:B------:R-:W-:Y:S01]  /*0360*/  IMAD.MOV.U32 R28, RZ, RZ, -0x80000000 ;  /* 0x80000000ff1c7424 */ /* 0x000fe200078e00ff */
[----:B------:R-:W-:Y:S02]  /*0370*/  LOP3.LUT R41, R3, 0x3e0, RZ, 0xc0, !PT ;  /* 0x000003e003297812 */ /* 0x000fe400078ec0ff */
[----:B------:R-:W-:-:S03]  /*0380*/  IADD3 R5, PT, PT, -R0, UR4, RZ ;  /* 0x0000000400057c10 */ /* 0x000fc6000fffe1ff */
[----:B------:R-:W-:-:S04]  /*0390*/  IMAD R10, R41, 0x11, R4 ;  /* 0x00000011290a7824 */ /* 0x000fc800078e0204 */
[----:B------:R-:W-:Y:S01]  /*03a0*/  VIADD R8, R10, 0x40 ;  /* 0x000000400a087836 */ /* 0x000fe20000000000 */
[----:B------:R-:W-:Y:S01]  /*03b0*/  IADD3 R11, P0, PT, R0, R10, RZ ;  /* 0x0000000a000b7210 */ /* 0x000fe20007f1e0ff */
[C---:B------:R-:W-:Y:S01]  /*03c0*/  VIADD R0, R10.reuse, 0x60 ;  /* 0x000000600a007836 */ /* 0x040fe20000000000 */
[CC--:B------:R-:W-:Y:S01]  /*03d0*/  ISETP.GE.AND P2, PT, R10.reuse, R5.reuse, PT ;  /* 0x000000050a00720c */ /* 0x0c0fe20003f46270 */
[----:B------:R-:W-:Y:S01]  /*03e0*/  VIADD R6, R10, 0x20 ;  /* 0x000000200a067836 */ /* 0x000fe20000000000 */
[-C--:B------:R-:W-:Y:S01]  /*03f0*/  ISETP.GE.AND P4, PT, R8, R5.reuse, PT ;  /* 0x000000050800720c */ /* 0x080fe20003f86270 */
[----:B------:R-:W-:Y:S01]  /*0400*/  IMAD.X R12, RZ, RZ, R9, P0 ;  /* 0x000000ffff0c7224 */ /* 0x000fe200000e0609 */
[-C--:B------:R-:W-:Y:S01]  /*0410*/  ISETP.GE.AND P5, PT, R0, R5.reuse, PT ;  /* 0x000000050000720c */ /* 0x080fe20003fa6270 */
[----:B------:R-:W-:Y:S01]  /*0420*/  VIADD R0, R10, 0xa0 ;  /* 0x000000a00a007836 */ /* 0x000fe20000000000 */
[C---:B-1----:R-:W-:Y:S02]  /*0430*/  LEA R8, P0, R11.reuse, UR8, 0x2 ;  /* 0x000000080b087c11 */ /* 0x042fe4000f8010ff */
[----:B------:R-:W-:Y:S01]  /*0440*/  ISETP.GE.AND P3, PT, R6, R5, PT ;  /* 0x000000050600720c */ /* 0x000fe20003f66270 */
[----:B------:R-:W-:Y:S01]  /*0450*/  VIADD R6, R10, 0x80 ;  /* 0x000000800a067836 */ /* 0x000fe20000000000 */
[----:B------:R-:W-:-:S02]  /*0460*/  LEA.HI.X R9, R11, UR9, R12, 0x2, P0 ;  /* 0x000000090b097c11 */ /* 0x000fc400080f140c */
[-C--:B------:R-:W-:Y:S01]  /*0470*/  ISETP.GE.AND P0, PT, R0, R5.reuse, PT ;  /* 0x000000050000720c */ /* 0x080fe20003f06270 */
[----:B------:R-:W-:Y:S01]  /*0480*/  VIADD R0, R10, 0xe0 ;  /* 0x000000e00a007836 */ /* 0x000fe20000000000 */
[-C--:B------:R-:W-:Y:S01]  /*0490*/  ISETP.GE.AND P6, PT, R6, R5.reuse, PT ;  /* 0x000000050600720c */ /* 0x080fe20003fc6270 */
[----:B------:R1:W5:Y:S01]  /*04a0*/  @!P2 LDG.E R28, desc[UR6][R8.64] ;  /* 0x00000006081ca981 */ /* 0x000362000c1e1900 */
[----:B------:R-:W-:Y:S02]  /*04b0*/  IMAD.MOV.U32 R29, RZ, RZ, -0x80000000 ;  /* 0x80000000ff1d7424 */ /* 0x000fe400078e00ff */
[-C--:B------:R-:W-:Y:S01]  /*04c0*/  ISETP.GE.AND P2, PT, R0, R5.reuse, PT ;  /* 0x000000050000720c */ /* 0x080fe20003f46270 */
[C---:B------:R-:W-:Y:S02]  /*04d0*/  VIADD R0, R10.reuse, 0x100 ;  /* 0x000001000a007836 */ /* 0x040fe40000000000 */
[----:B------:R-:W-:Y:S01]  /*04e0*/  VIADD R6, R10, 0xc0 ;  /* 0x000000c00a067836 */ /* 0x000fe20000000000 */
[----:B------:R1:W5:Y:S01]  /*04f0*/  @!P3 LDG.E R29, desc[UR6][R8.64+0x80] ;  /* 0x00008006081db981 */ /* 0x000362000c1e1900 */
[----:B------:R-:W-:Y:S01]  /*0500*/  IMAD.MOV.U32 R31, RZ, RZ, -0x80000000 ;  /* 0x80000000ff1f7424 */ /* 0x000fe200078e00ff */
[-C--:B------:R-:W-:Y:S01]  /*0510*/  ISETP.GE.AND P3, PT, R0, R5.reuse, PT ;  /* 0x000000050000720c */ /* 0x080fe20003f66270 */
[----:B------:R-:W-:Y:S01]  /*0520*/  VIADD R0, R10, 0x140 ;  /* 0x000001400a007836 */ /* 0x000fe20000000000 */
[----:B------:R-:W-:Y:S01]  /*0530*/  ISETP.GE.AND P1, PT, R6, R5, PT ;  /* 0x000000050600720c */ /* 0x000fe20003f26270 */
[----:B------:R-:W-:-:S02]  /*0540*/  IMAD.MOV.U32 R32, RZ, RZ, -0x80000000 ;  /* 0x80000000ff207424 */ /* 0x000fc400078e00ff */
[----:B------:R1:W5:Y:S01]  /*0550*/  @!P5 LDG.E R31, desc[UR6][R8.64+0x180] ;  /* 0x00018006081fd981 */ /* 0x000362000c1e1900 */
[-C--:B------:R-:W-:Y:S01]  /*0560*/  ISETP.GE.AND P5, PT, R0, R5.reuse, PT ;  /* 0x000000050000720c */ /* 0x080fe20003fa6270 */
[C---:B------:R-:W-:Y:S02]  /*0570*/  VIADD R0, R10.reuse, 0x160 ;  /* 0x000001600a007836 */ /* 0x040fe40000000000 */
[----:B------:R-:W-:Y:S01]  /*0580*/  IMAD.MOV.U32 R30, RZ, RZ, -0x80000000 ;  /* 0x80000000ff1e7424 */ /* 0x000fe200078e00ff */
[----:B------:R1:W5:Y:S01]  /*0590*/  @!P6 LDG.E R32, desc[UR6][R8.64+0x200] ;  /* 0x000200060820e981 */ /* 0x000362000c1e1900 */
[----:B------:R-:W-:Y:S01]  /*05a0*/  VIADD R6, R10, 0x120 ;  /* 0x000001200a067836 */ /* 0x000fe20000000000 */
[-C--:B------:R-:W-:Y:S01]  /*05b0*/  ISETP.GE.AND P6, PT, R0, R5.reuse, PT ;  /* 0x000000050000720c */ /* 0x080fe20003fc6270 */
[----:B------:R-:W-:Y:S02]  /*05c0*/  IMAD.MOV.U32 R34, RZ, RZ, -0x80000000 ;  /* 0x80000000ff227424 */ /* 0x000fe400078e00ff */
[----:B------:R-:W-:Y:S01]  /*05d0*/  VIADD R0, R10, 0x1a0 ;  /* 0x000001a00a007836 */ /* 0x000fe20000000000 */
[----:B------:R1:W5:Y:S01]  /*05e0*/  @!P4 LDG.E R30, desc[UR6][R8.64+0x100] ;  /* 0x00010006081ec981 */ /* 0x000362000c1e1900 */
[----:B------:R-:W-:Y:S01]  /*05f0*/  ISETP.GE.AND P4, PT, R6, R5, PT ;  /* 0x000000050600720c */ /* 0x000fe20003f86270 */
[----:B------:R-:W-:-:S02]  /*0600*/  IMAD.MOV.U32 R33, RZ, RZ, -0x80000000 ;  /* 0x80000000ff217424 */ /* 0x000fc400078e00ff */
[----:B------:R1:W5:Y:S01]  /*0610*/  @!P1 LDG.E R34, desc[UR6][R8.64+0x300] ;  /* 0x0003000608229981 */ /* 0x000362000c1e1900 */
[----:B------:R-:W-:Y:S01]  /*0620*/  IMAD.MOV.U32 R35, RZ, RZ, -0x80000000 ;  /* 0x80000000ff237424 */ /* 0x000fe200078e00ff */
[-C--:B------:R-:W-:Y:S01]  /*0630*/  ISETP.GE.AND P1, PT, R0, R5.reuse, PT ;  /* 0x000000050000720c */ /* 0x080fe20003f26270 */
[C---:B------:R-:W-:Y:S01]  /*0640*/  VIADD R6, R10.reuse, 0x180 ;  /* 0x000001800a067836 */ /* 0x040fe20000000000 */
[----:B------:R1:W5:Y:S01]  /*0650*/  @!P0 LDG.E R33, desc[UR6][R8.64+0x280] ;  /* 0x0002800608218981 */ /* 0x000362000c1e1900 */
[----:B------:R-:W-:Y:S02]  /*0660*/  VIADD R0, R10, 0x1c0 ;  /* 0x000001c00a007836 */ /* 0x000fe40000000000 */
[----:B------:R-:W-:Y:S01]  /*0670*/  IMAD.MOV.U32 R36, RZ, RZ, -0x80000000 ;  /* 0x80000000ff247424 */ /* 0x000fe200078e00ff */
[----:B------:R1:W5:Y:S01]  /*0680*/  @!P2 LDG.E R35, desc[UR6][R8.64+0x380] ;  /* 0x000380060823a981 */ /* 0x000362000c1e1900 */
[----:B------:R-:W-:Y:S01]  /*0690*/  IMAD.MOV.U32 R37, RZ, RZ, -0x80000000 ;  /* 0x80000000ff257424 */ /* 0x000fe200078e00ff */
[-C--:B------:R-:W-:Y:S01]  /*06a0*/  ISETP.GE.AND P0, PT, R6, R5.reuse, PT ;  /* 0x000000050600720c */ /* 0x080fe20003f06270 */
[----:B------:R-:W-:Y:S01]  /*06b0*/  VIADD R6, R10, 0x1e0 ;  /* 0x000001e00a067836 */ /* 0x000fe20000000000 */
[-C--:B------:R-:W-:Y:S01]  /*06c0*/  ISETP.GE.AND P2, PT, R0, R5.reuse, PT ;  /* 0x000000050000720c */ /* 0x080fe20003f46270 */
[----:B------:R-:W-:Y:S01]  /*06d0*/  VIADD R0, R10, 0x200 ;  /* 0x000002000a007836 */ /* 0x000fe20000000000 */
[----:B------:R1:W5:Y:S02]  /*06e0*/  @!P3 LDG.E R36, desc[UR6][R8.64+0x400] ;  /* 0x000400060824b981 */ /* 0x000364000c1e1900 */
[----:B------:R-:W-:-:S02]  /*06f0*/  ISETP.GE.AND P3, PT, R6, R5, PT ;  /* 0x000000050600720c */ /* 0x000fc40003f66270 */
[----:B------:R1:W5:Y:S01]  /*0700*/  @!P4 LDG.E R37, desc[UR6][R8.64+0x480] ;  /* 0x000480060825c981 */ /* 0x000362000c1e1900 */
[----:B------:R-:W-:Y:S01]  /*0710*/  ISETP.GE.AND P4, PT, R0, R5, PT ;  /* 0x000000050000720c */ /* 0x000fe20003f86270 */
[----:B------:R-:W-:Y:S02]  /*0720*/  IMAD.MOV.U32 R38, RZ, RZ, -0x80000000 ;  /* 0x80000000ff267424 */ /* 0x000fe400078e00ff */
[----:B------:R-:W-:Y:S02]  /*0730*/  IMAD.MOV.U32 R39, RZ, RZ, -0x80000000 ;  /* 0x80000000ff277424 */ /* 0x000fe400078e00ff */
[----:B------:R-:W-:Y:S02]  /*0740*/  IMAD.MOV.U32 R40, RZ, RZ, -0x80000000 ;  /* 0x80000000ff287424 */ /* 0x000fe400078e00ff */
[----:B------:R-:W-:Y:S01]  /*0750*/  IMAD.MOV.U32 R43, RZ, RZ, -0x80000000 ;  /* 0x80000000ff2b7424 */ /* 0x000fe200078e00ff */
[----:B------:R1:W5:Y:S01]  /*0760*/  @!P5 LDG.E R38, desc[UR6][R8.64+0x500] ;  /* 0x000500060826d981 */ /* 0x000362000c1e1900 */
[----:B------:R-:W-:-:S02]  /*0770*/  IMAD.MOV.U32 R44, RZ, RZ, -0x80000000 ;  /* 0x80000000ff2c7424 */ /* 0x000fc400078e00ff */
[----:B------:R-:W-:Y:S01]  /*0780*/  IMAD.MOV.U32 R45, RZ, RZ, -0x80000000 ;  /* 0x80000000ff2d7424 */ /* 0x000fe200078e00ff */
[----:B------:R1:W5:Y:S01]  /*0790*/  @!P6 LDG.E R39, desc[UR6][R8.64+0x580] ;  /* 0x000580060827e981 */ /* 0x000362000c1e1900 */
[----:B------:R-:W-:-:S03]  /*07a0*/  IMAD.MOV.U32 R46, RZ, RZ, -0x80000000 ;  /* 0x80000000ff2e7424 */ /* 0x000fc600078e00ff */
[----:B------:R1:W5:Y:S04]  /*07b0*/  @!P0 LDG.E R40, desc[UR6][R8.64+0x600] ;  /* 0x0006000608288981 */ /* 0x000368000c1e1900 */
[----:B------:R1:W5:Y:S04]  /*07c0*/  @!P1 LDG.E R43, desc[UR6][R8.64+0x680] ;  /* 0x00068006082b9981 */ /* 0x000368000c1e1900 */
[----:B------:R1:W5:Y:S04]  /*07d0*/  @!P2 LDG.E R44, desc[UR6][R8.64+0x700] ;  /* 0x00070006082ca981 */ /* 0x000368000c1e1900 */
[----:B------:R1:W5:Y:S04]  /*07e0*/  @!P3 LDG.E R45, desc[UR6][R8.64+0x780] ;  /* 0x00078006082db981 */ /* 0x000368000c1e1900 */
[----:B------:R1:W5:Y:S02]  /*07f0*/  @!P4 LDG.E R46, desc[UR6][R8.64+0x800] ;  /* 0x00080006082ec981 */ /* 0x000364000c1e1900 */
.L_x_3:
[----:B------:R-:W-:Y:S01]  /*0800*/  VIMNMX R5, PT, PT, R24, 0xe0, !PT ;  /* 0x000000e018057848 */ /* 0x000fe20007fe0100 */
[----:B------:R-:W2:Y:S01]  /*0810*/  LDCU UR4, c[0x0][0x3c8] ;  /* 0x00007900ff0477ac */ /* 0x000ea20008000800 */
[----:B------:R-:W-:Y:S01]  /*0820*/  SHF.R.U32.HI R0, RZ, 0x5, R3 ;  /* 0x00000005ff007819 */ /* 0x000fe20000011603 */
[----:B------:R-:W-:Y:S01]  /*0830*/  BSSY.RECONVERGENT B0, `(.L_x_4) ;  /* 0x0000025000007945 */ /* 0x000fe20003800200 */
[--C-:B------:R-:W-:Y:S01]  /*0840*/  IADD3 R5, PT, PT, R5, 0x1f, -R24.reuse ;  /* 0x0000001f05057810 */ /* 0x100fe20007ffe818 */
[----:B------:R-:W-:Y:S01]  /*0850*/  UMOV UR5, 0xffffffff ;  /* 0xffffffff00057882 */ /* 0x000fe20000000000 */
[----:B01----:R-:W-:Y:S02]  /*0860*/  IMAD.MOV.U32 R8, RZ, RZ, R24 ;  /* 0x000000ffff087224 */ /* 0x003fe400078e0018 */
[C---:B------:R-:W-:Y:S01]  /*0870*/  ISETP.GE.U32.AND P0, PT, R5.reuse, 0x1e0, PT ;  /* 0x000001e00500780c */ /* 0x040fe20003f06070 */
[----:B------:R-:W-:Y:S01]  /*0880*/  IMAD.SHL.U32 R0, R0, 0x400, RZ ;  /* 0x0000040000007824 */ /* 0x000fe200078e00ff */
[----:B------:R-:W-:-:S04]  /*0890*/  LEA.HI R6, R5, 0x1, RZ, 0x1b ;  /* 0x0000000105067811 */ /* 0x000fc800078fd8ff */
[----:B------:R-:W-:-:S04]  /*08a0*/  LOP3.LUT R9, R6, 0xf, RZ, 0xc0, !PT ;  /* 0x0000000f06097812 */ /* 0x000fc800078ec0ff */
[----:B------:R-:W-:Y:S01]  /*08b0*/  ISETP.NE.AND P1, PT, R9, RZ, PT ;  /* 0x000000ff0900720c */ /* 0x000fe20003f25270 */
[----:B--2---:R-:W-:Y:S02]  /*08c0*/  USHF.L.U32 UR4, UR5, UR4, URZ ;  /* 0x0000000405047299 */ /* 0x004fe400080006ff */
[----:B------:R-:W-:Y:S10]  /*08d0*/  @!P0 BRA `(.L_x_5) ;  /* 0x0000000000688947 */ /* 0x000ff40003800000 */
[----:B------:R-:W-:Y:S01]  /*08e0*/  IMAD R10, R24, 0x4, R0 ;  /* 0x00000004180a7824 */ /* 0x000fe200078e0200 */
[----:B------:R-:W-:Y:S01]  /*08f0*/  LOP3.LUT R5, R6, 0xffffff0, RZ, 0xc0, !PT ;  /* 0x0ffffff006057812 */ /* 0x000fe200078ec0ff */
[----:B------:R-:W-:-:S03]  /*0900*/  IMAD.MOV.U32 R8, RZ, RZ, R24 ;  /* 0x000000ffff087224 */ /* 0x000fc600078e0018 */
[----:B------:R-:W-:Y:S01]  /*0910*/  IADD3 R10, PT, PT, R10, 0x400, R7 ;  /* 0x000004000a0a7810 */ /* 0x000fe20007ffe007 */
[----:B------:R-:W-:-:S07]  /*0920*/  IMAD.MOV R5, RZ, RZ, -R5 ;  /* 0x000000ffff057224 */ /* 0x000fce00078e0a05 */
.L_x_6:
[----:B------:R-:W-:Y:S01]  /*0930*/  VIADD R5, R5, 0x10 ;  /* 0x0000001005057836 */ /* 0x000fe20000000000 */
[----:B------:R-:W-:Y:S01]  /*0940*/  STS [R10+-0x400], RZ ;  /* 0xfffc00ff0a007388 */ /* 0x000fe20000000800 */
[----:B------:R-:W-:-:S03]  /*0950*/  VIADD R8, R8, 0x200 ;  /* 0x0000020008087836 */ /* 0x000fc60000000000 */
[----:B------:R-:W-:Y:S01]  /*0960*/  ISETP.NE.AND P0, PT, R5, RZ, PT ;  /* 0x000000ff0500720c */ /* 0x000fe20003f05270 */
[----:B------:R-:W-:Y:S04]  /*0970*/  STS [R10+-0x380], RZ ;  /* 0xfffc80ff0a007388 */ /* 0x000fe80000000800 */
[----:B------:R-:W-:Y:S04]  /*0980*/  STS [R10+-0x300], RZ ;  /* 0xfffd00ff0a007388 */ /* 0x000fe80000000800 */
[----:B------:R-:W-:Y:S04]  /*0990*/  STS [R10+-0x280], RZ ;  /* 0xfffd80ff0a007388 */ /* 0x000fe80000000800 */
[----:B------:R-:W-:Y:S04]  /*09a0*/  STS [R10+-0x200], RZ ;  /* 0xfffe00ff0a007388 */ /* 0x000fe80000000800 */
[----:B------:R-:W-:Y:S04]  /*09b0*/  STS [R10+-0x180], RZ ;  /* 0xfffe80ff0a007388 */ /* 0x000fe80000000800 */
[----:B------:R-:W-:Y:S04]  /*09c0*/  STS [R10+-0x100], RZ ;  /* 0xffff00ff0a007388 */ /* 0x000fe80000000800 */
[----:B------:R-:W-:Y:S04]  /*09d0*/  STS [R10+-0x80], RZ ;  /* 0xffff80ff0a007388 */ /* 0x000fe80000000800 */
[----:B------:R-:W-:Y:S04]  /*09e0*/  STS [R10], RZ ;  /* 0x000000ff0a007388 */ /* 0x000fe80000000800 */
[----:B------:R-:W-:Y:S04]  /*09f0*/  STS [R10+0x80], RZ ;  /* 0x000080ff0a007388 */ /* 0x000fe80000000800 */
[----:B------:R-:W-:Y:S04]  /*0a00*/  STS [R10+0x100], RZ ;  /* 0x000100ff0a007388 */ /* 0x000fe80000000800 */
[----:B------:R-:W-:Y:S04]  /*0a10*/  STS [R10+0x180], RZ ;  /* 0x000180ff0a007388 */ /* 0x000fe80000000800 */
[----:B------:R-:W-:Y:S04]  /*0a20*/  STS [R10+0x200], RZ ;  /* 0x000200ff0a007388 */ /* 0x000fe80000000800 */
[----:B------:R-:W-:Y:S04]  /*0a30*/  STS [R10+0x280], RZ ;  /* 0x000280ff0a007388 */ /* 0x000fe80000000800 */
[----:B------:R-:W-:Y:S04]  /*0a40*/  STS [R10+0x300], RZ ;  /* 0x000300ff0a007388 */ /* 0x000fe80000000800 */
[----:B------:R0:W-:Y:S02]  /*0a50*/  STS [R10+0x380], RZ ;  /* 0x000380ff0a007388 */ /* 0x0001e40000000800 */
[----:B0-----:R-:W-:Y:S01]  /*0a60*/  VIADD R10, R10, 0x800 ;  /* 0x000008000a0a7836 */ /* 0x001fe20000000000 */
[----:B------:R-:W-:Y:S06]  /*0a70*/  @P0 BRA `(.L_x_6) ;  /* 0xfffffffc00ac0947 */ /* 0x000fec000383ffff */
.L_x_5:
[----:B------:R-:W-:Y:S05]  /*0a80*/  BSYNC.RECONVERGENT B0 ;  /* 0x0000000000007941 */ /* 0x000fea0003800200 */
.L_x_4:
[----:B------:R-:W-:Y:S01]  /*0a90*/  BSSY.RECONVERGENT B0, `(.L_x_7) ;  /* 0x0000026000007945 */ /* 0x000fe20003800200 */
[----:B------:R-:W-:-:S03]  /*0aa0*/  IMAD.IADD R5, R7, 0x1, R0 ;  /* 0x0000000107057824 */ /* 0x000fc600078e0200 */
[----:B------:R-:W-:Y:S05]  /*0ab0*/  @!P1 BRA `(.L_x_8) ;  /* 0x00000000008c9947 */ /* 0x000fea0003800000 */
[----:B------:R-:W-:Y:S01]  /*0ac0*/  ISETP.GE.U32.AND P0, PT, R9, 0x8, PT ;  /* 0x000000080900780c */ /* 0x000fe20003f06070 */
[----:B------:R-:W-:Y:S01]  /*0ad0*/  BSSY.RECONVERGENT B1, `(.L_x_9) ;  /* 0x000000e000017945 */ /* 0x000fe20003800200 */
[----:B------:R-:W-:-:S04]  /*0ae0*/  LOP3.LUT R10, R6, 0x7, RZ, 0xc0, !PT ;  /* 0x00000007060a7812 */ /* 0x000fc800078ec0ff */
[----:B------:R-:W-:-:S07]  /*0af0*/  ISETP.NE.AND P1, PT, R10, RZ, PT ;  /* 0x000000ff0a00720c */ /* 0x000fce0003f25270 */
[----:B------:R-:W-:Y:S06]  /*0b00*/  @!P0 BRA `(.L_x_10) ;  /* 0x0000000000288947 */ /* 0x000fec0003800000 */
[C---:B------:R-:W-:Y:S02]  /*0b10*/  IMAD R9, R8.reuse, 0x4, R5 ;  /* 0x0000000408097824 */ /* 0x040fe400078e0205 */
[----:B------:R-:W-:-:S03]  /*0b20*/  VIADD R8, R8, 0x100 ;  /* 0x0000010008087836 */ /* 0x000fc60000000000 */
[----:B------:R0:W-:Y:S04]  /*0b30*/  STS [R9], RZ ;  /* 0x000000ff09007388 */ /* 0x0001e80000000800 */
[----:B------:R0:W-:Y:S04]  /*0b40*/  STS [R9+0x80], RZ ;  /* 0x000080ff09007388 */ /* 0x0001e80000000800 */
[----:B------:R0:W-:Y:S04]  /*0b50*/  STS [R9+0x100], RZ ;  /* 0x000100ff09007388 */ /* 0x0001e80000000800 */
[----:B------:R0:W-:Y:S04]  /*0b60*/  STS [R9+0x180], RZ ;  /* 0x000180ff09007388 */ /* 0x0001e80000000800 */
[----:B------:R0:W-:Y:S04]  /*0b70*/  STS [R9+0x200], RZ ;  /* 0x000200ff09007388 */ /* 0x0001e80000000800 */
[----:B------:R0:W-:Y:S04]  /*0b80*/  STS [R9+0x280], RZ ;  /* 0x000280ff09007388 */ /* 0x0001e80000000800 */
[----:B------:R0:W-:Y:S04]  /*0b90*/  STS [R9+0x300], RZ ;  /* 0x000300ff09007388 */ /* 0x0001e80000000800 */
[----:B------:R0:W-:Y:S02]  /*0ba0*/  STS [R9+0x380], RZ ;  /* 0x000380ff09007388 */ /* 0x0001e40000000800 */
.L_x_10:
[----:B------:R-:W-:Y:S05]  /*0bb0*/  BSYNC.RECONVERGENT B1 ;  /* 0x0000000000017941 */ /* 0x000fea0003800200 */
.L_x_9:
[----:B------:R-:W-:Y:S05]  /*0bc0*/  @!P1 BRA `(.L_x_8) ;  /* 0x0000000000489947 */ /* 0x000fea0003800000 */
[----:B------:R-:W-:Y:S02]  /*0bd0*/  ISETP.GE.U32.AND P0, PT, R10, 0x4, PT ;  /* 0x000000040a00780c */ /* 0x000fe40003f06070 */
[----:B------:R-:W-:-:S04]  /*0be0*/  LOP3.LUT R6, R6, 0x3, RZ, 0xc0, !PT ;  /* 0x0000000306067812 */ /* 0x000fc800078ec0ff */
[----:B------:R-:W-:-:S07]  /*0bf0*/  ISETP.NE.AND P1, PT, R6, RZ, PT ;  /* 0x000000ff0600720c */ /* 0x000fce0003f25270 */
[C---:B0-----:R-:W-:Y:S02]  /*0c00*/  @P0 IMAD R9, R8.reuse, 0x4, R5 ;  /* 0x0000000408090824 */ /* 0x041fe400078e0205 */
[----:B------:R-:W-:-:S03]  /*0c10*/  @P0 VIADD R8, R8, 0x80 ;  /* 0x0000008008080836 */ /* 0x000fc60000000000 */
[----:B------:R1:W-:Y:S04]  /*0c20*/  @P0 STS [R9], RZ ;  /* 0x000000ff09000388 */ /* 0x0003e80000000800 */
[----:B------:R1:W-:Y:S04]  /*0c30*/  @P0 STS [R9+0x80], RZ ;  /* 0x000080ff09000388 */ /* 0x0003e80000000800 */
[----:B------:R1:W-:Y:S04]  /*0c40*/  @P0 STS [R9+0x100], RZ ;  /* 0x000100ff09000388 */ /* 0x0003e80000000800 */
[----:B------:R1:W-:Y:S01]  /*0c50*/  @P0 STS [R9+0x180], RZ ;  /* 0x000180ff09000388 */ /* 0x0003e20000000800 */
[----:B------:R-:W-:Y:S05]  /*0c60*/  @!P1 BRA `(.L_x_8) ;  /* 0x0000000000209947 */ /* 0x000fea0003800000 */
[----:B------:R-:W-:Y:S02]  /*0c70*/  IMAD R0, R8, 0x4, R0 ;  /* 0x0000000408007824 */ /* 0x000fe400078e0200 */
[----:B------:R-:W-:Y:S02]  /*0c80*/  IMAD.MOV R6, RZ, RZ, -R6 ;  /* 0x000000ffff067224 */ /* 0x000fe400078e0a06 */
[----:B------:R-:W-:-:S07]  /*0c90*/  IMAD.IADD R0, R7, 0x1, R0 ;  /* 0x0000000107007824 */ /* 0x000fce00078e0200 */
.L_x_11:
[----:B------:R-:W-:Y:S01]  /*0ca0*/  VIADD R6, R6, 0x1 ;  /* 0x0000000106067836 */ /* 0x000fe20000000000 */
[----:B------:R0:W-:Y:S04]  /*0cb0*/  STS [R0], RZ ;  /* 0x000000ff00007388 */ /* 0x0001e80000000800 */
[----:B------:R-:W-:Y:S01]  /*0cc0*/  ISETP.NE.AND P0, PT, R6, RZ, PT ;  /* 0x000000ff0600720c */ /* 0x000fe20003f05270 */
[----:B0-----:R-:W-:-:S12]  /*0cd0*/  VIADD R0, R0, 0x80 ;  /* 0x0000008000007836 */ /* 0x001fd80000000000 */
[----:B------:R-:W-:Y:S05]  /*0ce0*/  @P0 BRA `(.L_x_11) ;  /* 0xfffffffc00ec0947 */ /* 0x000fea000383ffff */
.L_x_8:
[----:B------:R-:W-:Y:S05]  /*0cf0*/  BSYNC.RECONVERGENT B0 ;  /* 0x0000000000007941 */ /* 0x000fea0003800200 */
.L_x_7:
[----:B------:R-:W2:Y:S01]  /*0d00*/  LDCU UR5, c[0x0][0x3c4] ;  /* 0x00007880ff0577ac */ /* 0x000ea20008000800 */
[----:B-----5:R-:W-:Y:S01]  /*0d10*/  LOP3.LUT R27, R28, 0x7fffffff, RZ, 0x3c, !PT ;  /* 0x7fffffff1c1b7812 */ /* 0x020fe200078e3cff */
[----:B------:R-:W-:Y:S01]  /*0d20*/  BSSY.RECONVERGENT B0, `(.L_x_12) ;  /* 0x0000080000007945 */ /* 0x000fe20003800200 */
[----:B------:R-:W-:Y:S02]  /*0d30*/  LOP3.LUT R22, R29, 0x7fffffff, RZ, 0x3c, !PT ;  /* 0x7fffffff1d167812 */ /* 0x000fe400078e3cff */
[----:B------:R-:W-:Y:S02]  /*0d40*/  LOP3.LUT R21, R30, 0x7fffffff, RZ, 0x3c, !PT ;  /* 0x7fffffff1e157812 */ /* 0x000fe400078e3cff */
[----:B------:R-:W-:Y:S02]  /*0d50*/  LOP3.LUT R18, R31, 0x7fffffff, RZ, 0x3c, !PT ;  /* 0x7fffffff1f127812 */ /* 0x000fe400078e3cff */
[----:B------:R-:W-:Y:S02]  /*0d60*/  LOP3.LUT R20, R33, 0x7fffffff, RZ, 0x3c, !PT ;  /* 0x7fffffff21147812 */ /* 0x000fe400078e3cff */
[----:B------:R-:W-:-:S02]  /*0d70*/  LOP3.LUT R23, R32, 0x7fffffff, RZ, 0x3c, !PT ;  /* 0x7fffffff20177812 */ /* 0x000fc400078e3cff */
[----:B------:R-:W-:Y:S02]  /*0d80*/  LOP3.LUT R25, R34, 0x7fffffff, RZ, 0x3c, !PT ;  /* 0x7fffffff22197812 */ /* 0x000fe400078e3cff */
[----:B------:R-:W-:Y:S02]  /*0d90*/  LOP3.LUT R17, R36, 0x7fffffff, RZ, 0x3c, !PT ;  /* 0x7fffffff24117812 */ /* 0x000fe400078e3cff */
[----:B------:R-:W-:Y:S02]  /*0da0*/  LOP3.LUT R19, R38, 0x7fffffff, RZ, 0x3c, !PT ;  /* 0x7fffffff26137812 */ /* 0x000fe400078e3cff */
[----:B--2---:R-:W-:Y:S02]  /*0db0*/  SHF.R.U32.HI R49, RZ, UR5, R27 ;  /* 0x00000005ff317c19 */ /* 0x004fe4000801161b */
[----:B------:R-:W-:Y:S02]  /*0dc0*/  SHF.R.U32.HI R52, RZ, UR5, R22 ;  /* 0x00000005ff347c19 */ /* 0x000fe40008011616 */
[----:B------:R-:W-:-:S02]  /*0dd0*/  LOP3.LUT R49, R49, UR4, RZ, 0x30, !PT ;  /* 0x0000000431317c12 */ /* 0x000fc4000f8e30ff */
[----:B------:R-:W-:Y:S02]  /*0de0*/  LOP3.LUT R52, R52, UR4, RZ, 0x30, !PT ;  /* 0x0000000434347c12 */ /* 0x000fe4000f8e30ff */
[----:B------:R-:W-:Y:S01]  /*0df0*/  SHF.R.U32.HI R56, RZ, UR5, R21 ;  /* 0x00000005ff387c19 */ /* 0x000fe20008011615 */
[--C-:B------:R-:W-:Y:S01]  /*0e00*/  IMAD R0, R49, 0x4, R5.reuse ;  /* 0x0000000431007824 */ /* 0x100fe200078e0205 */
[----:B------:R-:W-:Y:S01]  /*0e10*/  SHF.R.U32.HI R48, RZ, UR5, R18 ;  /* 0x00000005ff307c19 */ /* 0x000fe20008011612 */
[----:B------:R-:W-:Y:S01]  /*0e20*/  IMAD R6, R52, 0x4, R5 ;  /* 0x0000000434067824 */ /* 0x000fe200078e0205 */
[----:B------:R-:W-:Y:S01]  /*0e30*/  LOP3.LUT R56, R56, UR4, RZ, 0x30, !PT ;  /* 0x0000000438387c12 */ /* 0x000fe2000f8e30ff */
[----:B------:R-:W-:Y:S01]  /*0e40*/  NOP ;  /* 0x0000000000007918 */ /* 0x000fe20000000000 */
[----:B01----:R-:W-:Y:S01]  /*0e50*/  SHF.R.U32.HI R9, RZ, UR5, R20 ;  /* 0x00000005ff097c19 */ /* 0x003fe20008011614 */
[----:B------:R0:W-:Y:S01]  /*0e60*/  ATOMS.POPC.INC.32 RZ, [R0+URZ] ;  /* 0x0000000000ff7f8c */ /* 0x0001e2000d8000ff */
[----:B------:R-:W-:-:S02]  /*0e70*/  LOP3.LUT R48, R48, UR4, RZ, 0x30, !PT ;  /* 0x0000000430307c12 */ /* 0x000fc4000f8e30ff */
[----:B------:R-:W-:Y:S01]  /*0e80*/  SHF.R.U32.HI R8, RZ, UR5, R23 ;  /* 0x00000005ff087c19 */ /* 0x000fe20008011617 */
[----:B------:R1:W-:Y:S01]  /*0e90*/  ATOMS.POPC.INC.32 RZ, [R6+URZ] ;  /* 0x0000000006ff7f8c */ /* 0x0003e2000d8000ff */
[----:B------:R-:W-:Y:S02]  /*0ea0*/  SHF.R.U32.HI R11, RZ, UR5, R25 ;  /* 0x00000005ff0b7c19 */ /* 0x000fe40008011619 */
[----:B------:R-:W-:Y:S01]  /*0eb0*/  LOP3.LUT R10, R9, UR4, RZ, 0x30, !PT ;  /* 0x00000004090a7c12 */ /* 0x000fe2000f8e30ff */
[--C-:B0-----:R-:W-:Y:S01]  /*0ec0*/  IMAD R0, R56, 0x4, R5.reuse ;  /* 0x0000000438007824 */ /* 0x101fe200078e0205 */
[----:B------:R-:W-:Y:S02]  /*0ed0*/  LOP3.LUT R8, R8, UR4, RZ, 0x30, !PT ;  /* 0x0000000408087c12 */ /* 0x000fe4000f8e30ff */
[----:B------:R-:W-:Y:S01]  /*0ee0*/  LOP3.LUT R12, R11, UR4, RZ, 0x30, !PT ;  /* 0x000000040b0c7c12 */ /* 0x000fe2000f8e30ff */
[--C-:B-1----:R-:W-:Y:S01]  /*0ef0*/  IMAD R6, R48, 0x4, R5.reuse ;  /* 0x0000000430067824 */ /* 0x102fe200078e0205 */
[----:B------:R0:W-:Y:S01]  /*0f00*/  ATOMS.POPC.INC.32 RZ, [R0+URZ] ;  /* 0x0000000000ff7f8c */ /* 0x0001e2000d8000ff */
[--C-:B------:R-:W-:Y:S01]  /*0f10*/  IMAD R9, R10, 0x4, R5.reuse ;  /* 0x000000040a097824 */ /* 0x100fe200078e0205 */
[----:B------:R-:W-:Y:S01]  /*0f20*/  LOP3.LUT R10, R35, 0x7fffffff, RZ, 0x3c, !PT ;  /* 0x7fffffff230a7812 */ /* 0x000fe200078e3cff */
[--C-:B------:R-:W-:Y:S01]  /*0f30*/  IMAD R8, R8, 0x4, R5.reuse ;  /* 0x0000000408087824 */ /* 0x100fe200078e0205 */
[----:B------:R1:W-:Y:S01]  /*0f40*/  ATOMS.POPC.INC.32 RZ, [R6+URZ] ;  /* 0x0000000006ff7f8c */ /* 0x0003e2000d8000ff */
[----:B------:R-:W-:Y:S01]  /*0f50*/  IMAD R11, R12, 0x4, R5 ;  /* 0x000000040c0b7824 */ /* 0x000fe200078e0205 */
[----:B------:R-:W-:-:S02]  /*0f60*/  LOP3.LUT R12, R37, 0x7fffffff, RZ, 0x3c, !PT ;  /* 0x7fffffff250c7812 */ /* 0x000fc400078e3cff */
[----:B------:R-:W-:Y:S01]  /*0f70*/  LOP3.LUT R16, R39, 0x7fffffff, RZ, 0x3c, !PT ;  /* 0x7fffffff27107812 */ /* 0x000fe200078e3cff */
[----:B------:R-:W-:Y:S01]  /*0f80*/  ATOMS.POPC.INC.32 RZ, [R8+URZ] ;  /* 0x0000000008ff7f8c */ /* 0x000fe2000d8000ff */
[----:B0-----:R-:W-:Y:S02]  /*0f90*/  SHF.R.U32.HI R0, RZ, UR5, R10 ;  /* 0x00000005ff007c19 */ /* 0x001fe4000801160a */
[----:B-1----:R-:W-:Y:S01]  /*0fa0*/  SHF.R.U32.HI R6, RZ, UR5, R17 ;  /* 0x00000005ff067c19 */ /* 0x002fe20008011611 */
[----:B------:R0:W-:Y:S01]  /*0fb0*/  ATOMS.POPC.INC.32 RZ, [R9+URZ] ;  /* 0x0000000009ff7f8c */ /* 0x0001e2000d8000ff */
[----:B------:R-:W-:Y:S02]  /*0fc0*/  SHF.R.U32.HI R14, RZ, UR5, R19 ;  /* 0x00000005ff0e7c19 */ /* 0x000fe40008011613 */
[----:B------:R-:W-:Y:S01]  /*0fd0*/  LOP3.LUT R6, R6, UR4, RZ, 0x30, !PT ;  /* 0x0000000406067c12 */ /* 0x000fe2000f8e30ff */
[----:B------:R1:W-:Y:S01]  /*0fe0*/  ATOMS.POPC.INC.32 RZ, [R11+URZ] ;  /* 0x000000000bff7f8c */ /* 0x0003e2000d8000ff */
[----:B------:R-:W-:-:S02]  /*0ff0*/  SHF.R.U32.HI R13, RZ, UR5, R12 ;  /* 0x00000005ff0d7c19 */ /* 0x000fc4000801160c */
[----:B------:R-:W-:Y:S02]  /*1000*/  LOP3.LUT R0, R0, UR4, RZ, 0x30, !PT ;  /* 0x0000000400007c12 */ /* 0x000fe4000f8e30ff */
[----:B0-----:R-:W-:Y:S02]  /*1010*/  SHF.R.U32.HI R9, RZ, UR5, R16 ;  /* 0x00000005ff097c19 */ /* 0x001fe40008011610 */
[----:B------:R-:W-:Y:S01]  /*1020*/  LOP3.LUT R50, R14, UR4, RZ, 0x30, !PT ;  /* 0x000000040e327c12 */ /* 0x000fe2000f8e30ff */
[--C-:B------:R-:W-:Y:S01]  /*1030*/  IMAD R14, R6, 0x4, R5.reuse ;  /* 0x00000004060e7824 */ /* 0x100fe200078e0205 */
[----:B------:R-:W-:Y:S01]  /*1040*/  LOP3.LUT R8, R13, UR4, RZ, 0x30, !PT ;  /* 0x000000040d087c12 */ /* 0x000fe2000f8e30ff */
[--C-:B------:R-:W-:Y:S01]  /*1050*/  IMAD R0, R0, 0x4, R5.reuse ;  /* 0x0000000400007824 */ /* 0x100fe200078e0205 */
[----:B------:R-:W-:Y:S01]  /*1060*/  LOP3.LUT R6, R9, UR4, RZ, 0x30, !PT ;  /* 0x0000000409067c12 */ /* 0x000fe2000f8e30ff */
[--C-:B------:R-:W-:Y:S01]  /*1070*/  IMAD R50, R50, 0x4, R5.reuse ;  /* 0x0000000432327824 */ /* 0x100fe200078e0205 */
[----:B------:R-:W-:Y:S01]  /*1080*/  LOP3.LUT R9, R40, 0x7fffffff, RZ, 0x3c, !PT ;  /* 0x7fffffff28097812 */ /* 0x000fe200078e3cff */
[--C-:B------:R-:W-:Y:S01]  /*1090*/  IMAD R26, R8, 0x4, R5.reuse ;  /* 0x00000004081a7824 */ /* 0x100fe200078e0205 */
[----:B------:R0:W-:Y:S01]  /*10a0*/  ATOMS.POPC.INC.32 RZ, [R0+URZ] ;  /* 0x0000000000ff7f8c */ /* 0x0001e2000d8000ff */
[----:B------:R-:W-:Y:S01]  /*10b0*/  IMAD R51, R6, 0x4, R5 ;  /* 0x0000000406337824 */ /* 0x000fe200078e0205 */
[----:B------:R-:W-:-:S02]  /*10c0*/  LOP3.LUT R6, R43, 0x7fffffff, RZ, 0x3c, !PT ;  /* 0x7fffffff2b067812 */ /* 0x000fc400078e3cff */
[----:B-1----:R-:W-:Y:S01]  /*10d0*/  LOP3.LUT R11, R44, 0x7fffffff, RZ, 0x3c, !PT ;  /* 0x7fffffff2c0b7812 */ /* 0x002fe200078e3cff */
[----:B------:R1:W-:Y:S01]  /*10e0*/  ATOMS.POPC.INC.32 RZ, [R14+URZ] ;  /* 0x000000000eff7f8c */ /* 0x0003e2000d8000ff */
[----:B------:R-:W-:Y:S02]  /*10f0*/  LOP3.LUT R8, R45, 0x7fffffff, RZ, 0x3c, !PT ;  /* 0x7fffffff2d087812 */ /* 0x000fe400078e3cff */
[----:B------:R-:W-:Y:S01]  /*1100*/  LOP3.LUT R13, R46, 0x7fffffff, RZ, 0x3c, !PT ;  /* 0x7fffffff2e0d7812 */ /* 0x000fe200078e3cff */
[----:B------:R2:W-:Y:S01]  /*1110*/  ATOMS.POPC.INC.32 RZ, [R26+URZ] ;  /* 0x000000001aff7f8c */ /* 0x0005e2000d8000ff */
[----:B0-----:R-:W-:Y:S02]  /*1120*/  SHF.R.U32.HI R0, RZ, UR5, R9 ;  /* 0x00000005ff007c19 */ /* 0x001fe40008011609 */
[----:B------:R-:W-:Y:S01]  /*1130*/  SHF.R.U32.HI R53, RZ, UR5, R11 ;  /* 0x00000005ff357c19 */ /* 0x000fe2000801160b */
[----:B-1----:R-:W0:Y:S01]  /*1140*/  LDC.64 R14, c[0x0][0x380] ;  /* 0x0000e000ff0e7b82 */ /* 0x002e220000000a00 */
[----:B------:R-:W-:Y:S01]  /*1150*/  SHF.R.U32.HI R55, RZ, UR5, R8 ;  /* 0x00000005ff377c19 */ /* 0x000fe20008011608 */
[----:B------:R1:W-:Y:S01]  /*1160*/  ATOMS.POPC.INC.32 RZ, [R50+URZ] ;  /* 0x0000000032ff7f8c */ /* 0x0003e2000d8000ff */
[----:B------:R-:W-:-:S02]  /*1170*/  SHF.R.U32.HI R57, RZ, UR5, R13 ;  /* 0x00000005ff397c19 */ /* 0x000fc4000801160d */
[----:B--2---:R-:W-:Y:S01]  /*1180*/  SHF.R.U32.HI R26, RZ, UR5, R6 ;  /* 0x00000005ff1a7c19 */ /* 0x004fe20008011606 */
[----:B------:R2:W-:Y:S01]  /*1190*/  ATOMS.POPC.INC.32 RZ, [R51+URZ] ;  /* 0x0000000033ff7f8c */ /* 0x0005e2000d8000ff */
[----:B------:R-:W-:Y:S02]  /*11a0*/  LOP3.LUT R0, R0, UR4, RZ, 0x30, !PT ;  /* 0x0000000400007c12 */ /* 0x000fe4000f8e30ff */
[----:B------:R-:W-:Y:S02]  /*11b0*/  LOP3.LUT R54, R26, UR4, RZ, 0x30, !PT ;  /* 0x000000041a367c12 */ /* 0x000fe4000f8e30ff */
[----:B------:R-:W-:Y:S01]  /*11c0*/  LOP3.LUT R58, R53, UR4, RZ, 0x30, !PT ;  /* 0x00000004353a7c12 */ /* 0x000fe2000f8e30ff */
[--C-:B------:R-:W-:Y:S01]  /*11d0*/  IMAD R53, R0, 0x4, R5.reuse ;  /* 0x0000000400357824 */ /* 0x100fe200078e0205 */
[----:B------:R-:W-:Y:S01]  /*11e0*/  ISETP.GT.U32.AND P2, PT, R3, 0xff, PT ;  /* 0x000000ff0300780c */ /* 0x000fe20003f44070 */
[--C-:B------:R-:W-:Y:S01]  /*11f0*/  IMAD R54, R54, 0x4, R5.reuse ;  /* 0x0000000436367824 */ /* 0x100fe200078e0205 */
[----:B------:R-:W-:Y:S01]  /*1200*/  LOP3.LUT R60, R55, UR4, RZ, 0x30, !PT ;  /* 0x00000004373c7c12 */ /* 0x000fe2000f8e30ff */
[--C-:B------:R-:W-:Y:S01]  /*1210*/  IMAD R58, R58, 0x4, R5.reuse ;  /* 0x000000043a3a7824 */ /* 0x100fe200078e0205 */
[----:B------:R-:W-:Y:S01]  /*1220*/  LOP3.LUT R26, R57, UR4, RZ, 0x30, !PT ;  /* 0x00000004391a7c12 */ /* 0x000fe2000f8e30ff */
[----:B------:R3:W-:Y:S01]  /*1230*/  ATOMS.POPC.INC.32 RZ, [R53+URZ] ;  /* 0x0000000035ff7f8c */ /* 0x0007e2000d8000ff */
[----:B-1----:R-:W-:Y:S01]  /*1240*/  P2R R50, PR, RZ, 0x4 ;  /* 0x00000004ff327803 */ /* 0x002fe20000000000 */
[----:B------:R-:W-:-:S02]  /*1250*/  IMAD R60, R60, 0x4, R5 ;  /* 0x000000043c3c7824 */ /* 0x000fc400078e0205 */
[----:B------:R-:W-:Y:S01]  /*1260*/  IMAD R5, R26, 0x4, R5 ;  /* 0x000000041a057824 */ /* 0x000fe200078e0205 */
[----:B------:R3:W-:Y:S01]  /*1270*/  ATOMS.POPC.INC.32 RZ, [R54+URZ] ;  /* 0x0000000036ff7f8c */ /* 0x0007e2000d8000ff */
[----:B--2---:R-:W-:Y:S02]  /*1280*/  IMAD R51, R3, 0x4, R7 ;  /* 0x0000000403337824 */ /* 0x004fe400078e0207 */
[----:B------:R-:W-:Y:S01]  /*1290*/  IMAD.MOV.U32 R0, RZ, RZ, RZ ;  /* 0x000000ffff007224 */ /* 0x000fe200078e00ff */
[----:B------:R3:W-:Y:S04]  /*12a0*/  ATOMS.POPC.INC.32 RZ, [R58+URZ] ;  /* 0x000000003aff7f8c */ /* 0x0007e8000d8000ff */
[----:B------:R3:W-:Y:S04]  /*12b0*/  ATOMS.POPC.INC.32 RZ, [R60+URZ] ;  /* 0x000000003cff7f8c */ /* 0x0007e8000d8000ff */
[----:B------:R3:W-:Y:S01]  /*12c0*/  ATOMS.POPC.INC.32 RZ, [R5+URZ] ;  /* 0x0000000005ff7f8c */ /* 0x0007e2000d8000ff */
[----:B------:R-:W-:Y:S06]  /*12d0*/  BAR.SYNC.DEFER_BLOCKING 0x0 ;  /* 0x0000000000007b1d */ /* 0x000fec0000010000 */
[----:B------:R-:W-:Y:S05]  /*12e0*/  @P2 BRA `(.L_x_13) ;  /* 0x00000000008c2947 */ /* 0x000fea0003800000 */
[----:B------:R-:W1:Y:S04]  /*12f0*/  LDS R0, [R51] ;  /* 0x0000000033007984 */ /* 0x000e680000000800 */
[----:B---3--:R-:W2:Y:S04]  /*1300*/  LDS R5, [R51+0x400] ;  /* 0x0004000033057984 */ /* 0x008ea80000000800 */
[----:B------:R-:W3:Y:S04]  /*1310*/  LDS R53, [R51+0x800] ;  /* 0x0008000033357984 */ /* 0x000ee80000000800 */
[----:B------:R-:W4:Y:S04]  /*1320*/  LDS R55, [R51+0xc00] ;  /* 0x000c000033377984 */ /* 0x000f280000000800 */
[----:B------:R-:W5:Y:S04]  /*1330*/  LDS R57, [R51+0x1000] ;  /* 0x0010000033397984 */ /* 0x000f680000000800 */
[----:B------:R-:W0:Y:S04]  /*1340*/  LDS R59, [R51+0x1400] ;  /* 0x00140000333b7984 */ /* 0x000e280000000800 */
[----:B------:R-:W-:Y:S04]  /*1350*/  LDS R61, [R51+0x2000] ;  /* 0x00200000333d7984 */ /* 0x000fe80000000800 */
[----:B------:R-:W-:Y:S04]  /*1360*/  LDS R63, [R51+0x2400] ;  /* 0x00240000333f7984 */ /* 0x000fe80000000800 */
[----:B------:R-:W-:Y:S04]  /*1370*/  LDS R65, [R51+0x2800] ;  /* 0x0028000033417984 */ /* 0x000fe80000000800 */
[----:B------:R-:W-:Y:S04]  /*1380*/  STS [R51], RZ ;  /* 0x000000ff33007388 */ /* 0x000fe80000000800 */
[----:B-1----:R-:W-:Y:S01]  /*1390*/  STS [R51+0x400], R0 ;  /* 0x0004000033007388 */ /* 0x002fe20000000800 */
[----:B--2---:R-:W-:-:S03]  /*13a0*/  IMAD.IADD R54, R0, 0x1, R5 ;  /* 0x0000000100367824 */ /* 0x004fc600078e0205 */
[----:B------:R-:W1:Y:S01]  /*13b0*/  LDS R5, [R51+0x1800] ;  /* 0x0018000033057984 */ /* 0x000e620000000800 */
[----:B---3--:R-:W-:-:S03]  /*13c0*/  IMAD.IADD R58, R54, 0x1, R53 ;  /* 0x00000001363a7824 */ /* 0x008fc600078e0235 */
[----:B------:R-:W2:Y:S01]  /*13d0*/  LDS R53, [R51+0x1c00] ;  /* 0x001c000033357984 */ /* 0x000ea20000000800 */
[----:B----4-:R-:W-:-:S03]  /*13e0*/  IMAD.IADD R60, R58, 0x1, R55 ;  /* 0x000000013a3c7824 */ /* 0x010fc600078e0237 */
[----:B------:R1:W-:Y:S01]  /*13f0*/  STS [R51+0x800], R54 ;  /* 0x0008003633007388 */ /* 0x0003e20000000800 */
[----:B-----5:R-:W-:-:S03]  /*1400*/  IMAD.IADD R62, R60, 0x1, R57 ;  /* 0x000000013c3e7824 */ /* 0x020fc600078e0239 */
[----:B------:R-:W3:Y:S01]  /*1410*/  LDS R55, [R51+0x2c00] ;  /* 0x002c000033377984 */ /* 0x000ee20000000800 */
[----:B0-----:R-:W-:-:S03]  /*1420*/  IMAD.IADD R64, R62, 0x1, R59 ;  /* 0x000000013e407824 */ /* 0x001fc600078e023b */
[----:B------:R0:W-:Y:S04]  /*1430*/  STS [R51+0xc00], R58 ;  /* 0x000c003a33007388 */ /* 0x0001e80000000800 */
[----:B------:R4:W-:Y:S04]  /*1440*/  STS [R51+0x1000], R60 ;  /* 0x0010003c33007388 */ /* 0x0009e80000000800 */
[----:B------:R4:W-:Y:S04]  /*1450*/  STS [R51+0x1400], R62 ;  /* 0x0014003e33007388 */ /* 0x0009e80000000800 */
[----:B------:R4:W-:Y:S01]  /*1460*/  STS [R51+0x1800], R64 ;  /* 0x0018004033007388 */ /* 0x0009e20000000800 */
[----:B-1----:R-:W-:-:S04]  /*1470*/  IMAD.IADD R54, R64, 0x1, R5 ;  /* 0x0000000140367824 */ /* 0x002fc800078e0205 */
[----:B--2---:R-:W-:Y:S01]  /*1480*/  IMAD.IADD R66, R54, 0x1, R53 ;  /* 0x0000000136427824 */ /* 0x004fe200078e0235 */
[----:B------:R4:W-:Y:S03]  /*1490*/  STS [R51+0x1c00], R54 ;  /* 0x001c003633007388 */ /* 0x0009e60000000800 */
[----:B------:R-:W-:Y:S01]  /*14a0*/  IMAD.IADD R68, R66, 0x1, R61 ;  /* 0x0000000142447824 */ /* 0x000fe200078e023d */
[----:B------:R4:W-:Y:S03]  /*14b0*/  STS [R51+0x2000], R66 ;  /* 0x0020004233007388 */ /* 0x0009e60000000800 */
[----:B------:R-:W-:Y:S01]  /*14c0*/  IMAD.IADD R70, R68, 0x1, R63 ;  /* 0x0000000144467824 */ /* 0x000fe200078e023f */
[----:B------:R4:W-:Y:S03]  /*14d0*/  STS [R51+0x2400], R68 ;  /* 0x0024004433007388 */ /* 0x0009e60000000800 */
[----:B0-----:R-:W-:Y:S01]  /*14e0*/  IMAD.IADD R58, R70, 0x1, R65 ;  /* 0x00000001463a7824 */ /* 0x001fe200078e0241 */
[----:B------:R4:W-:Y:S03]  /*14f0*/  STS [R51+0x2800], R70 ;  /* 0x0028004633007388 */ /* 0x0009e60000000800 */
[----:B---3--:R-:W-:Y:S01]  /*1500*/  IMAD.IADD R0, R58, 0x1, R55 ;  /* 0x000000013a007824 */ /* 0x008fe200078e0237 */
[----:B------:R4:W-:Y:S06]  /*1510*/  STS [R51+0x2c00], R58 ;  /* 0x002c003a33007388 */ /* 0x0009ec0000000800 */
.L_x_13:
[----:B------:R-:W-:Y:S05]  /*1520*/  BSYNC.RECONVERGENT B0 ;  /* 0x0000000000007941 */ /* 0x000fea0003800200 */
.L_x_12:
[----:B------:R-:W-:Y:S01]  /*1530*/  ISETP.NE.AND P0, PT, R0, 0x1980, PT ;  /* 0x000019800000780c */ /* 0x000fe20003f05270 */
[----:B---3--:R-:W-:Y:S01]  /*1540*/  IMAD R5, R42, 0x100, R3 ;  /* 0x000001002a057824 */ /* 0x008fe200078e0203 */
[----:B------:R-:W-:Y:S01]  /*1550*/  @!P2 LOP3.LUT R53, R0, 0x40000000, RZ, 0xfc, !PT ;  /* 0x400000000035a812 */ /* 0x000fe200078efcff */
[----:B------:R-:W-:Y:S01]  /*1560*/  IMAD R41, R41, 0x11, RZ ;  /* 0x0000001129297824 */ /* 0x000fe200078e02ff */
[----:B------:R-:W-:Y:S01]  /*1570*/  ISETP.LT.U32.AND P0, PT, R3, 0x100, !P0 ;  /* 0x000001000300780c */ /* 0x000fe20004701070 */
[----:B0-----:R-:W-:-:S03]  /*1580*/  IMAD.WIDE R14, R5, 0x4, R14 ;  /* 0x00000004050e7825 */ /* 0x001fc600078e020e */
[----:B------:R-:W-:Y:S01]  /*1590*/  LOP3.LUT R57, R41, R4, RZ, 0xfc, !PT ;  /* 0x0000000429397212 */ /* 0x000fe200078efcff */
[----:B----4-:R-:W-:Y:S01]  /*15a0*/  IMAD R54, R42, 0x1980, RZ ;  /* 0x000019802a367824 */ /* 0x010fe200078e02ff */
[----:B------:R0:W-:Y:S07]  /*15b0*/  @!P2 STG.E.STRONG.SYS desc[UR6][R14.64], R53 ;  /* 0x000000350e00a986 */ /* 0x0001ee000c115906 */
[----:B------:R-:W-:Y:S06]  /*15c0*/  BAR.RED.OR.DEFER_BLOCKING 0x0, P0 ;  /* 0x0000000000007b1d */ /* 0x000fec0000014800 */
[----:B------:R-:W1:Y:S01]  /*15d0*/  B2R.RESULT RZ, P0 ;  /* 0x0000000000ff731c */ /* 0x000e620000004000 */
[----:B------:R-:W-:-:S04]  /*15e0*/  IADD3 R4, P1, PT, R54, R57, RZ ;  /* 0x0000003936047210 */ /* 0x000fc80007f3e0ff */
[----:B------:R-:W-:Y:S01]  /*15f0*/  LEA.HI.X.SX32 R55, R54, RZ, 0x1, P1 ;  /* 0x000000ff36377211 */ /* 0x000fe200008f0eff */
[----:B------:R-:W-:-:S03]  /*1600*/  IMAD.SHL.U32 R5, R4, 0x4, RZ ;  /* 0x0000000404057824 */ /* 0x000fc600078e00ff */
[----:B------:R-:W-:Y:S01]  /*1610*/  SHF.L.U64.HI R4, R4, 0x2, R55 ;  /* 0x0000000204047819 */ /* 0x000fe20000010237 */
[----:B01----:R-:W-:Y:S06]  /*1620*/  @!P0 BRA `(.L_x_14) ;  /* 0x0000001000b48947 */ /* 0x003fec0003800000 */
[----:B------:R-:W0:Y:S01]  /*1630*/  LDCU.64 UR8, c[0x0][0x3b8] ;  /* 0x00007700ff0877ac */ /* 0x000e220008000a00 */
[----:B------:R-:W-:Y:S01]  /*1640*/  BSSY B1, `(.L_x_15) ;  /* 0x0000032000017945 */ /* 0x000fe20003800000 */
[----:B------:R-:W-:Y:S01]  /*1650*/  IMAD R13, R3, 0x8, R7 ;  /* 0x00000008030d7824 */ /* 0x000fe200078e0207 */
[----:B0-----:R-:W-:-:S04]  /*1660*/  IADD3 R8, P0, PT, R5, UR8, RZ ;  /* 0x0000000805087c10 */ /* 0x001fc8000ff1e0ff */
[----:B------:R-:W-:Y:S01]  /*1670*/  IADD3.X R9, PT, PT, R4, UR9, RZ, P0, !PT ;  /* 0x0000000904097c10 */ /* 0x000fe200087fe4ff */
[----:B------:R-:W-:Y:S08]  /*1680*/  @P2 BRA `(.L_x_16) ;  /* 0x0000000000b42947 */ /* 0x000ff00003800000 */
[----:B------:R-:W0:Y:S02]  /*1690*/  LDCU.64 UR8, c[0x0][0x398] ;  /* 0x00007300ff0877ac */ /* 0x000e240008000a00 */
[----:B0-----:R-:W-:-:S04]  /*16a0*/  LEA R10, P0, R3, UR8, 0x3 ;  /* 0x00000008030a7c11 */ /* 0x001fc8000f8018ff */
[----:B------:R-:W-:-:S05]  /*16b0*/  LEA.HI.X R11, R3, UR9, RZ, 0x3, P0 ;  /* 0x00000009030b7c11 */ /* 0x000fca00080f1cff */
[----:B------:R-:W2:Y:S01]  /*16c0*/  LDG.E.64 R4, desc[UR6][R10.64] ;  /* 0x000000060a047981 */ /* 0x000ea2000c1e1b00 */
[----:B------:R-:W-:-:S04]  /*16d0*/  ISETP.GT.U32.AND P0, PT, R3, R49, PT ;  /* 0x000000310300720c */ /* 0x000fc80003f04070 */
[----:B------:R-:W-:-:S04]  /*16e0*/  SEL R17, RZ, 0x1980, !P0 ;  /* 0x00001980ff117807 */ /* 0x000fc80004000000 */
[----:B--2---:R-:W-:Y:S01]  /*16f0*/  IADD3 R4, P0, PT, R4, -R17, RZ ;  /* 0x8000001104047210 */ /* 0x004fe20007f1e0ff */
[----:B------:R-:W-:-:S03]  /*1700*/  IMAD.MOV.U32 R17, RZ, RZ, R0 ;  /* 0x000000ffff117224 */ /* 0x000fc600078e0000 */
[----:B------:R-:W-:Y:S02]  /*1710*/  IADD3.X R5, PT, PT, R5, -0x1, RZ, P0, !PT ;  /* 0xffffffff05057810 */ /* 0x000fe400007fe4ff */
[----:B------:R-:W-:-:S03]  /*1720*/  ISETP.GE.AND P0, PT, R42, 0x1, PT ;  /* 0x000000012a00780c */ /* 0x000fc60003f06270 */
[----:B------:R0:W-:Y:S10]  /*1730*/  STS.64 [R13+0x6600], R4 ;  /* 0x006600040d007388 */ /* 0x0001f40000000a00 */
[----:B------:R-:W-:Y:S05]  /*1740*/  @!P0 BRA `(.L_x_17) ;  /* 0x00000000006c8947 */ /* 0x000fea0003800000 */
[----:B------:R-:W-:Y:S01]  /*1750*/  BSSY B0, `(.L_x_18) ;  /* 0x0000019000007945 */ /* 0x000fe20003800000 */
[----:B------:R-:W-:Y:S02]  /*1760*/  IMAD.MOV.U32 R6, RZ, RZ, -0x1 ;  /* 0xffffffffff067424 */ /* 0x000fe400078e00ff */
[----:B------:R-:W-:Y:S02]  /*1770*/  IMAD.MOV.U32 R10, RZ, RZ, R42 ;  /* 0x000000ffff0a7224 */ /* 0x000fe400078e002a */
[----:B------:R-:W-:-:S07]  /*1780*/  IMAD.MOV.U32 R17, RZ, RZ, R0 ;  /* 0x000000ffff117224 */ /* 0x000fce00078e0000 */
.L_x_22:
[----:B0-----:R-:W0:Y:S01]  /*1790*/  LDC.64 R4, c[0x0][0x380] ;  /* 0x0000e000ff047b82 */ /* 0x001e220000000a00 */
[----:B------:R-:W-:Y:S01]  /*17a0*/  VIADD R19, R10, 0xffffffff ;  /* 0xffffffff0a137836 */ /* 0x000fe20000000000 */
[----:B------:R-:W-:Y:S03]  /*17b0*/  BSSY B2, `(.L_x_19) ;  /* 0x0000008000027945 */ /* 0x000fe60003800000 */
[----:B------:R-:W-:-:S04]  /*17c0*/  IMAD R11, R19, 0x100, R3 ;  /* 0x00000100130b7824 */ /* 0x000fc800078e0203 */
[----:B0-----:R-:W-:-:S07]  /*17d0*/  IMAD.WIDE R4, R11, 0x4, R4 ;  /* 0x000000040b047825 */ /* 0x001fce00078e0204 */
.L_x_20:
[----:B------:R-:W-:Y:S05]  /*17e0*/  YIELD ;  /* 0x0000000000007946 */ /* 0x000fea0003800000 */
[----:B------:R0:W-:Y:S06]  /*17f0*/  MEMBAR.SC.CTA ;  /* 0x0000000000007992 */ /* 0x0001ec0000000000 */
[----:B0-----:R-:W2:Y:S02]  /*1800*/  LDG.E.STRONG.SYS R11, desc[UR6][R4.64] ;  /* 0x00000006040b7981 */ /* 0x001ea4000c1f5900 */
[----:B--2---:R-:W-:-:S13]  /*1810*/  ISETP.NE.AND P0, PT, R11, RZ, PT ;  /* 0x000000ff0b00720c */ /* 0x004fda0003f05270 */
[----:B------:R-:W-:Y:S05]  /*1820*/  @!P0 BRA `(.L_x_20) ;  /* 0xfffffffc00ec8947 */ /* 0x000fea000383ffff */
[----:B------:R-:W-:Y:S05]  /*1830*/  BSYNC B2 ;  /* 0x0000000000027941 */ /* 0x000fea0003800000 */
.L_x_19:
[----:B------:R-:W-:Y:S01]  /*1840*/  BSSY.RECONVERGENT B2, `(.L_x_21) ;  /* 0x0000006000027945 */ /* 0x000fe20003800200 */
[C---:B------:R-:W-:Y:S02]  /*1850*/  ISETP.GT.AND P0, PT, R11.reuse, -0x1, PT ;  /* 0xffffffff0b00780c */ /* 0x040fe40003f04270 */
[----:B------:R-:W-:Y:S01]  /*1860*/  LOP3.LUT R4, R11, 0x3fffffff, RZ, 0xc0, !PT ;  /* 0x3fffffff0b047812 */ /* 0x000fe200078ec0ff */
[----:B------:R-:W-:Y:S05]  /*1870*/  WARPSYNC.EXCLUSIVE R6 ;  /* 0x0000000006007348 */ /* 0x000fea0003a00000 */
[----:B------:R-:W-:-:S05]  /*1880*/  IMAD.IADD R17, R4, 0x1, R17 ;  /* 0x0000000104117824 */ /* 0x000fca00078e0211 */
[----:B------:R-:W-:-:S07]  /*1890*/  VOTE.ANY R6, PT, P0 ;  /* 0x0000000000067806 */ /* 0x000fce00000e0100 */
[----:B------:R-:W-:Y:S05]  /*18a0*/  BSYNC.RECONVERGENT B2 ;  /* 0x0000000000027941 */ /* 0x000fea0003800200 */
.L_x_21:
[----:B------:R-:W-:Y:S01]  /*18b0*/  ISETP.GT.U32.AND P1, PT, R10, 0x1, PT ;  /* 0x000000010a00780c */ /* 0x000fe20003f24070 */
[----:B------:R-:W-:-:S12]  /*18c0*/  IMAD.MOV.U32 R10, RZ, RZ, R19 ;  /* 0x000000ffff0a7224 */ /* 0x000fd800078e0013 */
[----:B------:R-:W-:Y:S05]  /*18d0*/  @P0 BRA P1, `(.L_x_22) ;  /* 0xfffffffc00ac0947 */ /* 0x000fea000083ffff */
[----:B------:R-:W-:Y:S05]  /*18e0*/  BSYNC B0 ;  /* 0x0000000000007941 */ /* 0x000fea0003800000 */
.L_x_18:
[----:B------:R1:W2:Y:S02]  /*18f0*/  LDS.64 R4, [R13+0x6600] ;  /* 0x006600000d047984 */ /* 0x0002a40000000a00 */
.L_x_17:
[C---:B------:R-:W-:Y:S01]  /*1900*/  IMAD.IADD R19, R17.reuse, 0x1, -R0 ;  /* 0x0000000111137824 */ /* 0x040fe200078e0a00 */
[----:B------:R-:W-:-:S04]  /*1910*/  LOP3.LUT R11, R17, 0x80000000, RZ, 0xfc, !PT ;  /* 0x80000000110b7812 */ /* 0x000fc800078efcff */
[C---:B0-2---:R-:W-:Y:S01]  /*1920*/  IADD3 R4, P0, PT, R19.reuse, R4, RZ ;  /* 0x0000000413047210 */ /* 0x045fe20007f1e0ff */
[----:B------:R0:W-:Y:S03]  /*1930*/  STG.E.STRONG.SYS desc[UR6][R14.64], R11 ;  /* 0x0000000b0e007986 */ /* 0x0001e6000c115906 */
[----:B------:R-:W-:-:S05]  /*1940*/  LEA.HI.X.SX32 R5, R19, R5, 0x1, P0 ;  /* 0x0000000513057211 */ /* 0x000fca00000f0eff */
[----:B------:R0:W-:Y:S04]  /*1950*/  STS.64 [R13+0x6600], R4 ;  /* 0x006600040d007388 */ /* 0x0001e80000000a00 */
.L_x_16:
[----:B------:R-:W-:Y:S05]  /*1960*/  BSYNC B1 ;  /* 0x0000000000017941 */ /* 0x000fea0003800000 */
.L_x_15:
[----:B0-----:R-:W0:Y:S01]  /*1970*/  LDC R5, c[0x0][0x3c0] ;  /* 0x0000f000ff057b82 */ /* 0x001e220000000800 */
[----:B------:R-:W-:-:S07]  /*1980*/  IMAD R4, R49, 0x8, R7 ;  /* 0x0000000831047824 */ /* 0x000fce00078e0207 */
[----:B------:R-:W2:Y:S01]  /*1990*/  LDC.64 R16, c[0x0][0x390] ;  /* 0x0000e400ff107b82 */ /* 0x000ea20000000a00 */
[----:B0-----:R-:W-:Y:S02]  /*19a0*/  ISETP.GE.AND P0, PT, R47, R5, PT ;  /* 0x000000052f00720c */ /* 0x001fe40003f06270 */
[----:B--2---:R-:W-:-:S04]  /*19b0*/  ISETP.EQ.U32.AND P1, PT, R16, RZ, PT ;  /* 0x000000ff1000720c */ /* 0x004fc80003f22070 */
[----:B------:R-:W-:-:S04]  /*19c0*/  ISETP.EQ.OR.EX P0, PT, R17, RZ, !P0, P1 ;  /* 0x000000ff1100720c */ /* 0x000fc80004702710 */
[----:B------:R-:W-:-:S13]  /*19d0*/  ISETP.GT.U32.OR P0, PT, R3, 0xff, P0 ;  /* 0x000000ff0300780c */ /* 0x000fda0000704470 */
[----:B------:R-:W-:Y:S05]  /*19e0*/  @P0 BRA `(.L_x_23) ;  /* 0x0000000000240947 */ /* 0x000fea0003800000 */
[----:B------:R-:W0:Y:S01]  /*19f0*/  LDS.64 R10, [R13+0x6600] ;  /* 0x006600000d0a7984 */ /* 0x000e220000000a00 */
[C---:B------:R-:W-:Y:S02]  /*1a00*/  ISETP.GT.U32.AND P0, PT, R3.reuse, R49, PT ;  /* 0x000000310300720c */ /* 0x040fe40003f04070 */
[C---:B------:R-:W-:Y:S02]  /*1a10*/  LEA R6, P2, R3.reuse, R16, 0x3 ;  /* 0x0000001003067211 */ /* 0x040fe400078418ff */
[----:B------:R-:W-:Y:S02]  /*1a20*/  SEL R7, RZ, 0x1980, !P0 ;  /* 0x00001980ff077807 */ /* 0x000fe40004000000 */
[--C-:B------:R-:W-:Y:S02]  /*1a30*/  SHF.R.S32.HI R15, RZ, 0x1f, R0.reuse ;  /* 0x0000001fff0f7819 */ /* 0x100fe40000011400 */
[----:B0-----:R-:W-:Y:S02]  /*1a40*/  IADD3 R2, P0, P1, R10, R7, R0 ;  /* 0x000000070a027210 */ /* 0x001fe4000791e000 */
[----:B------:R-:W-:-:S02]  /*1a50*/  LEA.HI.X R7, R3, R17, RZ, 0x3, P2 ;  /* 0x0000001103077211 */ /* 0x000fc400010f1cff */
[----:B------:R-:W-:-:S05]  /*1a60*/  IADD3.X R3, PT, PT, R11, RZ, R15, P0, P1 ;  /* 0x000000ff0b037210 */ /* 0x000fca00007e240f */
[----:B------:R0:W-:Y:S04]  /*1a70*/  STG.E.64 desc[UR6][R6.64], R2 ;  /* 0x0000000206007986 */ /* 0x0001e8000c101b06 */
.L_x_23:
[----:B------:R-:W-:Y:S05]  /*1a80*/  WARPSYNC.ALL ;  /* 0x0000000000007948 */ /* 0x000fea0003800000 */
[----:B------:R-:W-:Y:S01]  /*1a90*/  BAR.SYNC.DEFER_BLOCKING 0x0 ;  /* 0x0000000000007b1d */ /* 0x000fe20000010000 */
[----:B------:R-:W-:-:S05]  /*1aa0*/  ISETP.GT.AND P0, PT, R47, R5, PT ;  /* 0x000000052f00720c */ /* 0x000fca0003f04270 */
[----:B0-----:R0:W2:Y:S08]  /*1ab0*/  LDS.64 R2, [R4+0x6600] ;  /* 0x0066000004027984 */ /* 0x0010b00000000a00 */
[----:B0-----:R-:W-:Y:S05]  /*1ac0*/  @P0 BRA `(.L_x_24) ;  /* 0x00000000005c0947 */ /* 0x001fea0003800000 */
[----:B------:R-:W0:Y:S01]  /*1ad0*/  LDCU.64 UR4, c[0x0][0x3a0] ;  /* 0x00007400ff0477ac */ /* 0x000e220008000a00 */
[----:B--2---:R-:W-:-:S05]  /*1ae0*/  IADD3 R0, P1, PT, R57, R2, RZ ;  /* 0x0000000239007210 */ /* 0x004fca0007f3e0ff */
[----:B------:R-:W-:Y:S01]  /*1af0*/  IMAD.X R7, RZ, RZ, R3, P1 ;  /* 0x000000ffff077224 */ /* 0x000fe200008e0603 */
[----:B0-----:R-:W-:-:S04]  /*1b00*/  LEA R2, P1, R0, UR4, 0x2 ;  /* 0x0000000400027c11 */ /* 0x001fc8000f8210ff */
[----:B------:R-:W-:-:S05]  /*1b10*/  LEA.HI.X R3, R0, UR5, R7, 0x2, P1 ;  /* 0x0000000500037c11 */ /* 0x000fca00088f1407 */
[----:B------:R2:W-:Y:S04]  /*1b20*/  STG.E desc[UR6][R2.64], R28 ;  /* 0x0000001c02007986 */ /* 0x0005e8000c101906 */
        /* <DEDUP_REMOVED lines=15> */
[----:B------:R2:W-:Y:S01]  /*1c20*/  STG.E desc[UR6][R2.64+0x800], R46 ;  /* 0x0008002e02007986 */ /* 0x0005e2000c101906 */
[----:B------:R-:W-:Y:S05]  /*1c30*/  BRA `(.L_x_25) ;  /* 0x0000000000e07947 */ /* 0x000fea0003800000 */
.L_x_24:
[----:B------:R-:W0:Y:S01]  /*1c40*/  LDCU.64 UR4, c[0x0][0x3a0] ;  /* 0x00007400ff0477ac */ /* 0x000e220008000a00 */
[----:B------:R-:W-:Y:S01]  /*1c50*/  IMAD R4, R42, -0x1980, R5 ;  /* 0xffffe6802a047824 */ /* 0x000fe200078e0205 */
[C---:B--2---:R-:W-:Y:S01]  /*1c60*/  IADD3 R0, P1, PT, R57.reuse, R2, RZ ;  /* 0x0000000239007210 */ /* 0x044fe20007f3e0ff */
[C---:B------:R-:W-:Y:S02]  /*1c70*/  VIADD R11, R57.reuse, 0x20 ;  /* 0x00000020390b7836 */ /* 0x040fe40000000000 */
[C---:B-1----:R-:W-:Y:S01]  /*1c80*/  VIADD R13, R57.reuse, 0x40 ;  /* 0x00000040390d7836 */ /* 0x042fe20000000000 */
[-C--:B------:R-:W-:Y:S01]  /*1c90*/  ISETP.GE.AND P5, PT, R57, R4.reuse, PT ;  /* 0x000000043900720c */ /* 0x080fe20003fa6270 */
[----:B------:R-:W-:Y:S01]  /*1ca0*/  IMAD.X R7, RZ, RZ, R3, P1 ;  /* 0x000000ffff077224 */ /* 0x000fe200008e0603 */
[-C--:B------:R-:W-:Y:S01]  /*1cb0*/  ISETP.GE.AND P4, PT, R11, R4.reuse, PT ;  /* 0x000000040b00720c */ /* 0x080fe20003f86270 */
[----:B------:R-:W-:Y:S01]  /*1cc0*/  VIADD R11, R57, 0x60 ;  /* 0x00000060390b7836 */ /* 0x000fe20000000000 */
[----:B------:R-:W-:Y:S01]  /*1cd0*/  ISETP.GE.AND P3, PT, R13, R4, PT ;  /* 0x000000040d00720c */ /* 0x000fe20003f66270 */
[----:B------:R-:W-:-:S02]  /*1ce0*/  VIADD R13, R57, 0x80 ;  /* 0x00000080390d7836 */ /* 0x000fc40000000000 */
[----:B------:R-:W-:Y:S01]  /*1cf0*/  VIADD R15, R57, 0xa0 ;  /* 0x000000a0390f7836 */ /* 0x000fe20000000000 */
[-C--:B------:R-:W-:Y:S01]  /*1d00*/  ISETP.GE.AND P2, PT, R11, R4.reuse, PT ;  /* 0x000000040b00720c */ /* 0x080fe20003f46270 */
[----:B------:R-:W-:Y:S01]  /*1d10*/  VIADD R11, R57, 0xc0 ;  /* 0x000000c0390b7836 */ /* 0x000fe20000000000 */
[C---:B0-----:R-:W-:Y:S02]  /*1d20*/  LEA R2, P1, R0.reuse, UR4, 0x2 ;  /* 0x0000000400027c11 */ /* 0x041fe4000f8210ff */
[-C--:B------:R-:W-:Y:S02]  /*1d30*/  ISETP.GE.AND P6, PT, R15, R4.reuse, PT ;  /* 0x000000040f00720c */ /* 0x080fe40003fc6270 */
[----:B------:R-:W-:Y:S02]  /*1d40*/  LEA.HI.X R3, R0, UR5, R7, 0x2, P1 ;  /* 0x0000000500037c11 */ /* 0x000fe400088f1407 */
[----:B------:R-:W-:Y:S01]  /*1d50*/  ISETP.GE.AND P1, PT, R13, R4, PT ;  /* 0x000000040d00720c */ /* 0x000fe20003f26270 */
[----:B------:R-:W-:-:S02]  /*1d60*/  VIADD R13, R57, 0xe0 ;  /* 0x000000e0390d7836 */ /* 0x000fc40000000000 */
[----:B------:R0:W-:Y:S01]  /*1d70*/  @!P5 STG.E desc[UR6][R2.64], R28 ;  /* 0x0000001c0200d986 */ /* 0x0001e2000c101906 */
[-C--:B------:R-:W-:Y:S01]  /*1d80*/  ISETP.GE.AND P5, PT, R11, R4.reuse, PT ;  /* 0x000000040b00720c */ /* 0x080fe20003fa6270 */
[----:B------:R-:W-:Y:S02]  /*1d90*/  VIADD R11, R57, 0x100 ;  /* 0x00000100390b7836 */ /* 0x000fe40000000000 */
[----:B------:R0:W-:Y:S01]  /*1da0*/  @!P4 STG.E desc[UR6][R2.64+0x80], R29 ;  /* 0x0000801d0200c986 */ /* 0x0001e2000c101906 */
[-C--:B------:R-:W-:Y:S01]  /*1db0*/  ISETP.GE.AND P4, PT, R13, R4.reuse, PT ;  /* 0x000000040d00720c */ /* 0x080fe20003f86270 */
[----:B------:R-:W-:Y:S02]  /*1dc0*/  VIADD R13, R57, 0x120 ;  /* 0x00000120390d7836 */ /* 0x000fe40000000000 */
[----:B------:R0:W-:Y:S01]  /*1dd0*/  @!P3 STG.E desc[UR6][R2.64+0x100], R30 ;  /* 0x0001001e0200b986 */ /* 0x0001e2000c101906 */
        /* <DEDUP_REMOVED lines=21> */
[----:B------:R-:W-:-:S03]  /*1f30*/  ISETP.GE.AND P2, PT, R13, R4, PT ;  /* 0x000000040d00720c */ /* 0x000fc60003f46270 */
[----:B------:R0:W-:Y:S01]  /*1f40*/  @!P1 STG.E desc[UR6][R2.64+0x500], R38 ;  /* 0x0005002602009986 */ /* 0x0001e2000c101906 */
[----:B------:R-:W-:-:S03]  /*1f50*/  ISETP.GE.AND P1, PT, R11, R4, PT ;  /* 0x000000040b00720c */ /* 0x000fc60003f26270 */
[----:B------:R0:W-:Y:S04]  /*1f60*/  @!P6 STG.E desc[UR6][R2.64+0x580], R39 ;  /* 0x000580270200e986 */ /* 0x0001e8000c101906 */
[----:B------:R0:W-:Y:S04]  /*1f70*/  @!P5 STG.E desc[UR6][R2.64+0x600], R40 ;  /* 0x000600280200d986 */ /* 0x0001e8000c101906 */
[----:B------:R0:W-:Y:S04]  /*1f80*/  @!P4 STG.E desc[UR6][R2.64+0x680], R43 ;  /* 0x0006802b0200c986 */ /* 0x0001e8000c101906 */
[----:B------:R0:W-:Y:S04]  /*1f90*/  @!P3 STG.E desc[UR6][R2.64+0x700], R44 ;  /* 0x0007002c0200b986 */ /* 0x0001e8000c101906 */
[----:B------:R0:W-:Y:S04]  /*1fa0*/  @!P2 STG.E desc[UR6][R2.64+0x780], R45 ;  /* 0x0007802d0200a986 */ /* 0x0001e8000c101906 */
[----:B------:R0:W-:Y:S02]  /*1fb0*/  @!P1 STG.E desc[UR6][R2.64+0x800], R46 ;  /* 0x0008002e02009986 */ /* 0x0001e4000c101906 */
.L_x_25:
[----:B------:R-:W-:Y:S05]  /*1fc0*/  @P0 BRA `(.L_x_26) ;  /* 0x0000000000480947 */ /* 0x000fea0003800000 */
[----:B------:R3:W5:Y:S04]  /*1fd0*/  LDG.E R11, desc[UR6][R8.64] ;  /* 0x00000006080b7981 */ /* 0x000768000c1e1900 */
[----:B-1----:R3:W5:Y:S04]  /*1fe0*/  LDG.E R13, desc[UR6][R8.64+0x80] ;  /* 0x00008006080d7981 */ /* 0x002768000c1e1900 */
[----:B------:R3:W5:Y:S04]  /*1ff0*/  LDG.E R15, desc[UR6][R8.64+0x100] ;  /* 0x00010006080f7981 */ /* 0x000768000c1e1900 */
[----:B------:R3:W5:Y:S04]  /*2000*/  LDG.E R17, desc[UR6][R8.64+0x180] ;  /* 0x0001800608117981 */ /* 0x000768000c1e1900 */
[----:B------:R3:W5:Y:S04]  /*2010*/  LDG.E R19, desc[UR6][R8.64+0x200] ;  /* 0x0002000608137981 */ /* 0x000768000c1e1900 */
[----:B------:R3:W5:Y:S04]  /*2020*/  LDG.E R21, desc[UR6][R8.64+0x280] ;  /* 0x0002800608157981 */ /* 0x000768000c1e1900 */
[----:B------:R3:W5:Y:S04]  /*2030*/  LDG.E R23, desc[UR6][R8.64+0x300] ;  /* 0x0003000608177981 */ /* 0x000768000c1e1900 */
[----:B------:R3:W5:Y:S04]  /*2040*/  LDG.E R25, desc[UR6][R8.64+0x380] ;  /* 0x0003800608197981 */ /* 0x000768000c1e1900 */
[----:B------:R3:W5:Y:S04]  /*2050*/  LDG.E R27, desc[UR6][R8.64+0x400] ;  /* 0x00040006081b7981 */ /* 0x000768000c1e1900 */
[----:B0-2---:R3:W5:Y:S04]  /*2060*/  LDG.E R29, desc[UR6][R8.64+0x480] ;  /* 0x00048006081d7981 */ /* 0x005768000c1e1900 */
        /* <DEDUP_REMOVED lines=8> */
.L_x_26:
[----:B------:R-:W-:Y:S02]  /*20f0*/  IMAD.IADD R54, R5, 0x1, -R54 ;  /* 0x0000000105367824 */ /* 0x000fe400078e0a36 */
[C---:B0-2---:R-:W-:Y:S02]  /*2100*/  VIADD R3, R57.reuse, 0x20 ;  /* 0x0000002039037836 */ /* 0x045fe40000000000 */
[C---:B------:R-:W-:Y:S01]  /*2110*/  VIADD R45, R57.reuse, 0x40 ;  /* 0x00000040392d7836 */ /* 0x040fe20000000000 */
[CC--:B------:R-:W-:Y:S01]  /*2120*/  ISETP.GE.AND P5, PT, R57.reuse, R54.reuse, PT ;  /* 0x000000363900720c */ /* 0x0c0fe20003fa6270 */
[----:B------:R-:W-:Y:S01]  /*2130*/  VIADD R47, R57, 0x80 ;  /* 0x00000080392f7836 */ /* 0x000fe20000000000 */
[-C--:B------:R-:W-:Y:S01]  /*2140*/  ISETP.GE.AND P4, PT, R3, R54.reuse, PT ;  /* 0x000000360300720c */ /* 0x080fe20003f86270 */
[----:B------:R-:W-:Y:S01]  /*2150*/  VIADD R3, R57, 0x60 ;  /* 0x0000006039037836 */ /* 0x000fe20000000000 */
[-C--:B------:R-:W-:Y:S01]  /*2160*/  ISETP.GE.AND P3, PT, R45, R54.reuse, PT ;  /* 0x000000362d00720c */ /* 0x080fe20003f66270 */
[----:B------:R-:W-:Y:S01]  /*2170*/  VIADD R45, R57, 0xa0 ;  /* 0x000000a0392d7836 */ /* 0x000fe20000000000 */
[----:B------:R-:W-:-:S02]  /*2180*/  ISETP.GE.AND P1, PT, R47, R54, PT ;  /* 0x000000362f00720c */ /* 0x000fc40003f26270 */
[-C--:B------:R-:W-:Y:S01]  /*2190*/  ISETP.GE.AND P2, PT, R3, R54.reuse, PT ;  /* 0x000000360300720c */ /* 0x080fe20003f46270 */
[----:B------:R-:W-:Y:S01]  /*21a0*/  VIADD R3, R57, 0xc0 ;  /* 0x000000c039037836 */ /* 0x000fe20000000000 */
[-C--:B------:R-:W-:Y:S01]  /*21b0*/  ISETP.GE.AND P6, PT, R45, R54.reuse, PT ;  /* 0x000000362d00720c */ /* 0x080fe20003fc6270 */
[----:B------:R-:W-:Y:S02]  /*21c0*/  VIADD R45, R57, 0xe0 ;  /* 0x000000e0392d7836 */ /* 0x000fe40000000000 */
[----:B------:R0:W5:Y:S01]  /*21d0*/  @!P5 LDG.E R11, desc[UR6][R8.64] ;  /* 0x00000006080bd981 */ /* 0x000162000c1e1900 */
[-C--:B------:R-:W-:Y:S01]  /*21e0*/  ISETP.GE.AND P5, PT, R3, R54.reuse, PT ;  /* 0x000000360300720c */ /* 0x080fe20003fa6270 */
[----:B------:R-:W-:Y:S02]  /*21f0*/  VIADD R3, R57, 0x100 ;  /* 0x0000010039037836 */ /* 0x000fe40000000000 */
[----:B-1----:R0:W5:Y:S01]  /*2200*/  @!P4 LDG.E R13, desc[UR6][R8.64+0x80] ;  /* 0x00008006080dc981 */ /* 0x002162000c1e1900 */
[----:B------:R-:W-:Y:S01]  /*2210*/  ISETP.GE.AND P4, PT, R45, R54, PT ;  /* 0x000000362d00720c */ /* 0x000fe20003f86270 */
[----:B------:R-:W-:-:S02]  /*2220*/  VIADD R45, R57, 0x120 ;  /* 0x00000120392d7836 */ /* 0x000fc40000000000 */
[----:B------:R0:W5:Y:S01]  /*2230*/  @!P3 LDG.E R15, desc[UR6][R8.64+0x100] ;  /* 0x00010006080fb981 */ /* 0x000162000c1e1900 */
[-C--:B------:R-:W-:Y:S01]  /*2240*/  ISETP.GE.AND P3, PT, R3, R54.reuse, PT ;  /* 0x000000360300720c */ /* 0x080fe20003f66270 */
[----:B------:R-:W-:Y:S02]  /*2250*/  VIADD R3, R57, 0x140 ;  /* 0x0000014039037836 */ /* 0x000fe40000000000 */
[----:B------:R0:W5:Y:S01]  /*2260*/  @!P2 LDG.E R17, desc[UR6][R8.64+0x180] ;  /* 0x000180060811a981 */ /* 0x000162000c1e1900 */
[-C--:B------:R-:W-:Y:S01]  /*2270*/  ISETP.GE.AND P2, PT, R45, R54.reuse, PT ;  /* 0x000000362d00720c */ /* 0x080fe20003f46270 */
[----:B------:R-:W-:Y:S02]  /*2280*/  VIADD R45, R57, 0x160 ;  /* 0x00000160392d7836 */ /* 0x000fe40000000000 */
[----:B------:R0:W5:Y:S01]  /*2290*/  @!P1 LDG.E R19, desc[UR6][R8.64+0x200] ;  /* 0x0002000608139981 */ /* 0x000162000c1e1900 */
        /* <DEDUP_REMOVED lines=15> */
[----:B------:R-:W-:-:S03]  /*2390*/  ISETP.GE.AND P2, PT, R45, R54, PT ;  /* 0x000000362d00720c */ /* 0x000fc60003f46270 */
[----:B------:R0:W5:Y:S01]  /*23a0*/  @!P1 LDG.E R31, desc[UR6][R8.64+0x500] ;  /* 0x00050006081f9981 */ /* 0x000162000c1e1900 */
[----:B------:R-:W-:-:S03]  /*23b0*/  ISETP.GE.AND P1, PT, R3, R54, PT ;  /* 0x000000360300720c */ /* 0x000fc60003f26270 */
[----:B------:R0:W5:Y:S04]  /*23c0*/  @!P6 LDG.E R33, desc[UR6][R8.64+0x580] ;  /* 0x000580060821e981 */ /* 0x000168000c1e1900 */
[----:B------:R0:W5:Y:S04]  /*23d0*/  @!P5 LDG.E R35, desc[UR6][R8.64+0x600] ;  /* 0x000600060823d981 */ /* 0x000168000c1e1900 */
[----:B------:R0:W5:Y:S04]  /*23e0*/  @!P4 LDG.E R37, desc[UR6][R8.64+0x680] ;  /* 0x000680060825c981 */ /* 0x000168000c1e1900 */
[----:B------:R0:W5:Y:S04]  /*23f0*/  @!P3 LDG.E R39, desc[UR6][R8.64+0x700] ;  /* 0x000700060827b981 */ /* 0x000168000c1e1900 */
[----:B------:R0:W5:Y:S04]  /*2400*/  @!P2 LDG.E R41, desc[UR6][R8.64+0x780] ;  /* 0x000780060829a981 */ /* 0x000168000c1e1900 */
[----:B------:R0:W5:Y:S02]  /*2410*/  @!P1 LDG.E R43, desc[UR6][R8.64+0x800] ;  /* 0x00080006082b9981 */ /* 0x000164000c1e1900 */
.L_x_27:
[----:B------:R-:W-:Y:S05]  /*2420*/  @P0 BRA `(.L_x_28) ;  /* 0x0000000000540947 */ /* 0x000fea0003800000 */
[----:B------:R-:W1:Y:S02]  /*2430*/  LDCU.64 UR4, c[0x0][0x3b0] ;  /* 0x00007600ff0477ac */ /* 0x000e640008000a00 */
[----:B-1----:R-:W-:-:S04]  /*2440*/  LEA R2, P0, R0, UR4, 0x2 ;  /* 0x0000000400027c11 */ /* 0x002fc8000f8010ff */
[----:B------:R-:W-:-:S05]  /*2450*/  LEA.HI.X R3, R0, UR5, R7, 0x2, P0 ;  /* 0x0000000500037c11 */ /* 0x000fca00080f1407 */
[----:B-----5:R-:W-:Y:S04]  /*2460*/  STG.E desc[UR6][R2.64], R11 ;  /* 0x0000000b02007986 */ /* 0x020fe8000c101906 */
[----:B------:R-:W-:Y:S04]  /*2470*/  STG.E desc[UR6][R2.64+0x80], R13 ;  /* 0x0000800d02007986 */ /* 0x000fe8000c101906 */
        /* <DEDUP_REMOVED lines=14> */
[----:B------:R-:W-:Y:S01]  /*2560*/  STG.E desc[UR6][R2.64+0x800], R43 ;  /* 0x0008002b02007986 */ /* 0x000fe2000c101906 */
[----:B------:R-:W-:Y:S05]  /*2570*/  EXIT ;  /* 0x000000000000794d */ /* 0x000fea0003800000 */
.L_x_28:
[----:B------:R-:W1:Y:S01]  /*2580*/  LDCU.64 UR4, c[0x0][0x3b0] ;  /* 0x00007600ff0477ac */ /* 0x000e620008000a00 */
[----:B------:R-:W-:Y:S02]  /*2590*/  IMAD R42, R42, -0x1980, R5 ;  /* 0xffffe6802a2a7824 */ /* 0x000fe400078e0205 */
[C---:B------:R-:W-:Y:S02]  /*25a0*/  VIADD R5, R57.reuse, 0x40 ;  /* 0x0000004039057836 */ /* 0x040fe40000000000 */
[C---:B------:R-:W-:Y:S01]  /*25b0*/  VIADD R3, R57.reuse, 0x20 ;  /* 0x0000002039037836 */ /* 0x040fe20000000000 */
[CC--:B------:R-:W-:Y:S01]  /*25c0*/  ISETP.GE.AND P3, PT, R57.reuse, R42.reuse, PT ;  /* 0x0000002a3900720c */ /* 0x0c0fe20003f66270 */
[----:B0--3--:R-:W-:Y:S01]  /*25d0*/  VIADD R9, R57, 0x60 ;  /* 0x0000006039097836 */ /* 0x009fe20000000000 */
[-C--:B------:R-:W-:Y:S01]  /*25e0*/  ISETP.GE.AND P1, PT, R5, R42.reuse, PT ;  /* 0x0000002a0500720c */ /* 0x080fe20003f26270 */
[----:B------:R-:W-:Y:S01]  /*25f0*/  VIADD R5, R57, 0x80 ;  /* 0x0000008039057836 */ /* 0x000fe20000000000 */
[-C--:B------:R-:W-:Y:S01]  /*2600*/  ISETP.GE.AND P2, PT, R3, R42.reuse, PT ;  /* 0x0000002a0300720c */ /* 0x080fe20003f46270 */
[----:B------:R-:W-:Y:S01]  /*2610*/  VIADD R45, R57, 0xc0 ;  /* 0x000000c0392d7836 */ /* 0x000fe20000000000 */
[-C--:B------:R-:W-:Y:S01]  /*2620*/  ISETP.GE.AND P0, PT, R9, R42.reuse, PT ;  /* 0x0000002a0900720c */ /* 0x080fe20003f06270 */
[----:B------:R-:W-:Y:S01]  /*2630*/  VIADD R9, R57, 0xa0 ;  /* 0x000000a039097836 */ /* 0x000fe20000000000 */
[----:B------:R-:W-:Y:S01]  /*2640*/  ISETP.GE.AND P6, PT, R5, R42, PT ;  /* 0x0000002a0500720c */ /* 0x000fe20003fc6270 */
[----:B------:R-:W-:Y:S01]  /*2650*/  VIADD R5, R57, 0xe0 ;  /* 0x000000e039057836 */ /* 0x000fe20000000000 */
[----:B-1----:R-:W-:-:S02]  /*2660*/  LEA R2, P4, R0, UR4, 0x2 ;  /* 0x0000000400027c11 */ /* 0x002fc4000f8810ff */
[-C--:B------:R-:W-:Y:S02]  /*2670*/  ISETP.GE.AND P5, PT, R9, R42.reuse, PT ;  /* 0x0000002a0900720c */ /* 0x080fe40003fa6270 */
[----:B------:R-:W-:Y:S01]  /*2680*/  LEA.HI.X R3, R0, UR5, R7, 0x2, P4 ;  /* 0x0000000500037c11 */ /* 0x000fe2000a0f1407 */
[----:B------:R-:W-:Y:S01]  /*2690*/  VIADD R7, R57, 0x100 ;  /* 0x0000010039077836 */ /* 0x000fe20000000000 */
[----:B------:R-:W-:-:S03]  /*26a0*/  ISETP.GE.AND P4, PT, R45, R42, PT ;  /* 0x0000002a2d00720c */ /* 0x000fc60003f86270 */
[----:B-----5:R0:W-:Y:S01]  /*26b0*/  @!P3 STG.E desc[UR6][R2.64], R11 ;  /* 0x0000000b0200b986 */ /* 0x0201e2000c101906 */
        /* <DEDUP_REMOVED lines=19> */
[C---:B------:R-:W-:Y:S02]  /*27f0*/  VIADD R5, R57.reuse, 0x1e0 ;  /* 0x000001e039057836 */ /* 0x040fe40000000000 */
[----:B------:R-:W-:Y:S01]  /*2800*/  VIADD R57, R57, 0x200 ;  /* 0x0000020039397836 */ /* 0x000fe20000000000 */
[----:B------:R0:W-:Y:S01]  /*2810*/  @!P3 STG.E desc[UR6][R2.64+0x380], R25 ;  /* 0x000380190200b986 */ /* 0x0001e2000c101906 */
[----:B------:R-:W-:-:S03]  /*2820*/  ISETP.GE.AND P3, PT, R7, R42, PT ;  /* 0x0000002a0700720c */ /* 0x000fc60003f66270 */
        /* <DEDUP_REMOVED lines=9> */
[----:B------:R0:W-:Y:S01]  /*28c0*/  @!P2 STG.E desc[UR6][R2.64+0x780], R41 ;  /* 0x000780290200a986 */ /* 0x0001e2000c101906 */
[----:B------:R-:W-:Y:S05]  /*28d0*/  @P1 EXIT ;  /* 0x000000000000194d */ /* 0x000fea0003800000 */
[----:B------:R-:W-:Y:S01]  /*28e0*/  STG.E desc[UR6][R2.64+0x800], R43 ;  /* 0x0008002b02007986 */ /* 0x000fe2000c101906 */
[----:B------:R-:W-:Y:S05]  /*28f0*/  EXIT ;  /* 0x000000000000794d */ /* 0x000fea0003800000 */
.L_x_14:
[----:B------:R-:W-:Y:S01]  /*2900*/  IMAD.MOV.U32 R2, RZ, RZ, RZ ;  /* 0x000000ffff027224 */ /* 0x000fe200078e00ff */
[C---:B------:R-:W-:Y:S01]  /*2910*/  ISETP.GT.U32.AND P0, PT, R3.reuse, 0x1f, PT ;  /* 0x0000001f0300780c */ /* 0x040fe20003f04070 */
[----:B------:R-:W-:Y:S05]  /*2920*/  WARPSYNC.ALL ;  /* 0x0000000000007948 */ /* 0x000fea0003800000 */
[----:B------:R-:W-:-:S04]  /*2930*/  IMAD.HI.U32 R14, R3, 0x15555556, R2 ;  /* 0x15555556030e7827 */ /* 0x000fc800078e0002 */
[----:B------:R-:W-:-:S05]  /*2940*/  IMAD R15, R14, 0x4, R7 ;  /* 0x000000040e0f7824 */ /* 0x000fca00078e0207 */
[----:B------:R0:W-:Y:S01]  /*2950*/  STS [R15+0x3410], R0 ;  /* 0x003410000f007388 */ /* 0x0001e20000000800 */
[----:B------:R-:W-:Y:S06]  /*2960*/  BAR.SYNC.DEFER_BLOCKING 0x0 ;  /* 0x0000000000007b1d */ /* 0x000fec0000010000 */
[----:B------:R-:W-:Y:S05]  /*2970*/  @P0 BRA `(.L_x_29) ;  /* 0x0000000000dc0947 */ /* 0x000fea0003800000 */
[----:B------:R-:W-:Y:S01]  /*2980*/  IMAD R14, R3, 0x34, R7 ;  /* 0x00000034030e7824 */ /* 0x000fe200078e0207 */
[----:B------:R-:W-:-:S04]  /*2990*/  UMOV UR8, 0xffffffff ;  /* 0xffffffff00087882 */ /* 0x000fc80000000000 */
[----:B------:R-:W-:Y:S04]  /*29a0*/  LDS R28, [R14+0x3410] ;  /* 0x003410000e1c7984 */ /* 0x000fe80000000800 */
[----:B------:R-:W-:Y:S04]  /*29b0*/  LDS R29, [R14+0x3414] ;  /* 0x003414000e1d7984 */ /* 0x000fe80000000800 */
[----:B------:R-:W1:Y:S04]  /*29c0*/  LDS R30, [R14+0x3418] ;  /* 0x003418000e1e7984 */ /* 0x000e680000000800 */
[----:B------:R-:W-:Y:S04]  /*29d0*/  LDS R31, [R14+0x341c] ;  /* 0x00341c000e1f7984 */ /* 0x000fe80000000800 */
[----:B------:R-:W2:Y:S04]  /*29e0*/  LDS R32, [R14+0x3420] ;  /* 0x003420000e207984 */ /* 0x000ea80000000800 */
[----:B------:R-:W-:Y:S04]  /*29f0*/  LDS R33, [R14+0x3424] ;  /* 0x003424000e217984 */ /* 0x000fe80000000800 */
[----:B------:R-:W3:Y:S04]  /*2a00*/  LDS R34, [R14+0x3428] ;  /* 0x003428000e227984 */ /* 0x000ee80000000800 */
[----:B------:R-:W-:Y:S04]  /*2a10*/  LDS R35, [R14+0x342c] ;  /* 0x00342c000e237984 */ /* 0x000fe80000000800 */
[----:B------:R-:W4:Y:S04]  /*2a20*/  LDS R36, [R14+0x3430] ;  /* 0x003430000e247984 */ /* 0x000f280000000800 */
[----:B------:R-:W-:Y:S04]  /*2a30*/  LDS R37, [R14+0x3434] ;  /* 0x003434000e257984 */ /* 0x000fe80000000800 */
[----:B------:R-:W5:Y:S04]  /*2a40*/  LDS R38, [R14+0x3438] ;  /* 0x003438000e267984 */ /* 0x000f680000000800 */
[----:B------:R-:W0:Y:S01]  /*2a50*/  LDS R39, [R14+0x343c] ;  /* 0x00343c000e277984 */ /* 0x000e220000000800 */
[----:B-1----:R-:W-:-:S04]  /*2a60*/  IADD3 R40, PT, PT, R30, R29, R28 ;  /* 0x0000001d1e287210 */ /* 0x002fc80007ffe01c */
[----:B--2---:R-:W-:-:S04]  /*2a70*/  IADD3 R40, PT, PT, R32, R40, R31 ;  /* 0x0000002820287210 */ /* 0x004fc80007ffe01f */
[----:B---3--:R-:W-:-:S04]  /*2a80*/  IADD3 R40, PT, PT, R34, R40, R33 ;  /* 0x0000002822287210 */ /* 0x008fc80007ffe021 */
[----:B----4-:R-:W-:-:S04]  /*2a90*/  IADD3 R40, PT, PT, R36, R40, R35 ;  /* 0x0000002824287210 */ /* 0x010fc80007ffe023 */
[----:B-----5:R-:W-:-:S05]  /*2aa0*/  IADD3 R40, PT, PT, R38, R40, R37 ;  /* 0x0000002826287210 */ /* 0x020fca0007ffe025 */
[----:B0-----:R-:W-:Y:S01]  /*2ab0*/  IMAD.IADD R39, R39, 0x1, R40 ;  /* 0x0000000127277824 */ /* 0x001fe200078e0228 */
[----:B------:R-:W-:Y:S06]  /*2ac0*/  BRA.DIV UR8, `(.L_x_30) ;  /* 0x0000007a08547947 */ /* 0x000fec000b800000 */
[----:B------:R-:W0:Y:S02]  /*2ad0*/  SHFL.UP P0, R40, R39, 0x1, RZ ;  /* 0x0420000027287989 */ /* 0x000e2400000000ff */
[----:B0-----:R-:W-:-:S05]  /*2ae0*/  @P0 IMAD.IADD R40, R39, 0x1, R40 ;  /* 0x0000000127280824 */ /* 0x001fca00078e0228 */
[----:B------:R-:W0:Y:S02]  /*2af0*/  SHFL.UP P0, R43, R40, 0x2, RZ ;  /* 0x04400000282b7989 */ /* 0x000e2400000000ff */
[----:B0-----:R-:W-:-:S05]  /*2b00*/  @P0 IMAD.IADD R43, R40, 0x1, R43 ;  /* 0x00000001282b0824 */ /* 0x001fca00078e022b */
[----:B------:R-:W0:Y:S02]  /*2b10*/  SHFL.UP P0, R44, R43, 0x4, RZ ;  /* 0x048000002b2c7989 */ /* 0x000e2400000000ff */
[----:B0-----:R-:W-:-:S05]  /*2b20*/  @P0 IMAD.IADD R44, R43, 0x1, R44 ;  /* 0x000000012b2c0824 */ /* 0x001fca00078e022c */
[----:B------:R-:W0:Y:S02]  /*2b30*/  SHFL.UP P0, R45, R44, 0x8, RZ ;  /* 0x050000002c2d7989 */ /* 0x000e2400000000ff */
[----:B0-----:R-:W-:-:S05]  /*2b40*/  @P0 IMAD.IADD R45, R44, 0x1, R45 ;  /* 0x000000012c2d0824 */ /* 0x001fca00078e022d */
[----:B------:R0:W1:Y:S02]  /*2b50*/  SHFL.UP P0, R46, R45, 0x10, RZ ;  /* 0x060000002d2e7989 */ /* 0x00006400000000ff */
.L_x_120:
[----:B-1----:R-:W-:-:S04]  /*2b60*/  @P0 IMAD.IADD R46, R45, 0x1, R46 ;  /* 0x000000012d2e0824 */ /* 0x002fc800078e022e */
[----:B------:R-:W-:-:S04]  /*2b70*/  IMAD.IADD R39, R46, 0x1, -R39 ;  /* 0x000000012e277824 */ /* 0x000fc800078e0a27 */
[----:B------:R-:W-:Y:S01]  /*2b80*/  IMAD.IADD R28, R28, 0x1, R39 ;  /* 0x000000011c1c7824 */ /* 0x000fe200078e0227 */
[----:B------:R1:W-:Y:S03]  /*2b90*/  STS [R14+0x3410], R39 ;  /* 0x003410270e007388 */ /* 0x0003e60000000800 */
        /* <DEDUP_REMOVED lines=19> */
[----:B------:R1:W-:Y:S04]  /*2cd0*/  STS [R14+0x3438], R37 ;  /* 0x003438250e007388 */ /* 0x0003e80000000800 */
[----:B------:R1:W-:Y:S02]  /*2ce0*/  STS [R14+0x343c], R43 ;  /* 0x00343c2b0e007388 */ /* 0x0003e40000000800 */
.L_x_29:
[----:B------:R-:W-:Y:S05]  /*2cf0*/  WARPSYNC.ALL ;  /* 0x0000000000007948 */ /* 0x000fea0003800000 */
[----:B------:R-:W-:Y:S01]  /*2d00*/  BAR.SYNC.DEFER_BLOCKING 0x0 ;  /* 0x0000000000007b1d */ /* 0x000fe20000010000 */
[----:B------:R-:W-:Y:S02]  /*2d10*/  ISETP.NE.AND P0, PT, R50, RZ, PT ;  /* 0x000000ff3200720c */ /* 0x000fe40003f05270 */
[----:B-1----:R-:W-:-:S03]  /*2d20*/  SHF.R.U32.HI R28, RZ, UR5, R27 ;  /* 0x00000005ff1c7c19 */ /* 0x002fc6000801161b */
[----:B------:R-:W-:Y:S01]  /*2d30*/  BSSY.RECONVERGENT B0, `(.L_x_31) ;  /* 0x0000028000007945 */ /* 0x000fe20003800200 */
[----:B------:R-:W-:Y:S01]  /*2d40*/  LOP3.LUT R28, R28, UR4, RZ, 0x30, !PT ;  /* 0x000000041c1c7c12 */ /* 0x000fe2000f8e30ff */
[----:B0-----:R-:W0:Y:S06]  /*2d50*/  LDS R15, [R15+0x3410] ;  /* 0x003410000f0f7984 */ /* 0x001e2c0000000800 */
[----:B------:R-:W-:Y:S05]  /*2d60*/  @P0 BRA `(.L_x_32) ;  /* 0x0000000000900947 */ /* 0x000fea0003800000 */
[----:B------:R-:W0:Y:S04]  /*2d70*/  LDS R14, [R51] ;  /* 0x00000000330e7984 */ /* 0x000e280000000800 */
[----:B------:R-:W1:Y:S04]  /*2d80*/  LDS R30, [R51+0x400] ;  /* 0x00040000331e7984 */ /* 0x000e680000000800 */
[----:B------:R-:W2:Y:S04]  /*2d90*/  LDS R32, [R51+0x800] ;  /* 0x0008000033207984 */ /* 0x000ea80000000800 */
[----:B------:R-:W3:Y:S04]  /*2da0*/  LDS R34, [R51+0xc00] ;  /* 0x000c000033227984 */ /* 0x000ee80000000800 */
[----:B------:R-:W4:Y:S04]  /*2db0*/  LDS R36, [R51+0x1000] ;  /* 0x0010000033247984 */ /* 0x000f280000000800 */
[----:B------:R-:W5:Y:S04]  /*2dc0*/  LDS R38, [R51+0x1400] ;  /* 0x0014000033267984 */ /* 0x000f680000000800 */
[----:B------:R-:W5:Y:S04]  /*2dd0*/  LDS R40, [R51+0x1800] ;  /* 0x0018000033287984 */ /* 0x000f680000000800 */
[----:B------:R-:W5:Y:S04]  /*2de0*/  LDS R44, [R51+0x1c00] ;  /* 0x001c0000332c7984 */ /* 0x000f680000000800 */
[----:B------:R-:W5:Y:S04]  /*2df0*/  LDS R46, [R51+0x2000] ;  /* 0x00200000332e7984 */ /* 0x000f680000000800 */
[----:B------:R-:W5:Y:S04]  /*2e00*/  LDS R58, [R51+0x2400] ;  /* 0x00240000333a7984 */ /* 0x000f680000000800 */
[----:B------:R-:W5:Y:S01]  /*2e10*/  LDS R60, [R51+0x2800] ;  /* 0x00280000333c7984 */ /* 0x000f620000000800 */
[----:B0-----:R-:W-:-:S03]  /*2e20*/  IMAD.IADD R14, R15, 0x1, R14 ;  /* 0x000000010f0e7824 */ /* 0x001fc600078e020e */
[----:B------:R-:W0:Y:S01]  /*2e30*/  LDS R62, [R51+0x2c00] ;  /* 0x002c0000333e7984 */ /* 0x000e220000000800 */
[C---:B-1----:R-:W-:Y:S02]  /*2e40*/  IMAD.IADD R30, R15.reuse, 0x1, R30 ;  /* 0x000000010f1e7824 */ /* 0x042fe400078e021e */
[C---:B--2---:R-:W-:Y:S01]  /*2e50*/  IMAD.IADD R32, R15.reuse, 0x1, R32 ;  /* 0x000000010f207824 */ /* 0x044fe200078e0220 */
[----:B------:R1:W-:Y:S01]  /*2e60*/  STS [R51], R14 ;  /* 0x0000000e33007388 */ /* 0x0003e20000000800 */
[----:B---3--:R-:W-:-:S03]  /*2e70*/  IMAD.IADD R34, R15, 0x1, R34 ;  /* 0x000000010f227824 */ /* 0x008fc600078e0222 */
[----:B------:R1:W-:Y:S01]  /*2e80*/  STS [R51+0x400], R30 ;  /* 0x0004001e33007388 */ /* 0x0003e20000000800 */
[----:B----4-:R-:W-:-:S03]  /*2e90*/  IMAD.IADD R36, R15, 0x1, R36 ;  /* 0x000000010f247824 */ /* 0x010fc600078e0224 */
[----:B------:R1:W-:Y:S01]  /*2ea0*/  STS [R51+0x800], R32 ;  /* 0x0008002033007388 */ /* 0x0003e20000000800 */
[----:B-----5:R-:W-:-:S03]  /*2eb0*/  IMAD.IADD R38, R15, 0x1, R38 ;  /* 0x000000010f267824 */ /* 0x020fc600078e0226 */
[----:B------:R1:W-:Y:S01]  /*2ec0*/  STS [R51+0xc00], R34 ;  /* 0x000c002233007388 */ /* 0x0003e20000000800 */
[----:B------:R-:W-:-:S03]  /*2ed0*/  IMAD.IADD R40, R15, 0x1, R40 ;  /* 0x000000010f287824 */ /* 0x000fc600078e0228 */
        /* <DEDUP_REMOVED lines=9> */
[----:B0-----:R-:W-:-:S03]  /*2f70*/  IMAD.IADD R62, R15, 0x1, R62 ;  /* 0x000000010f3e7824 */ /* 0x001fc600078e023e */
[----:B------:R1:W-:Y:S04]  /*2f80*/  STS [R51+0x2400], R58 ;  /* 0x0024003a33007388 */ /* 0x0003e80000000800 */
[----:B------:R1:W-:Y:S04]  /*2f90*/  STS [R51+0x2800], R60 ;  /* 0x0028003c33007388 */ /* 0x0003e80000000800 */
[----:B------:R1:W-:Y:S02]  /*2fa0*/  STS [R51+0x2c00], R62 ;  /* 0x002c003e33007388 */ /* 0x0003e40000000800 */
.L_x_32:
[----:B------:R-:W-:Y:S05]  /*2fb0*/  BSYNC.RECONVERGENT B0 ;  /* 0x0000000000007941 */ /* 0x000fea0003800200 */
.L_x_31:
[----:B------:R-:W-:Y:S01]  /*2fc0*/  BAR.SYNC.DEFER_BLOCKING 0x0 ;  /* 0x0000000000007b1d */ /* 0x000fe20000010000 */
[----:B------:R-:W-:Y:S01]  /*2fd0*/  R2P PR, R28, 0x7f ;  /* 0x0000007f1c007804 */ /* 0x000fe20000000000 */
[----:B------:R-:W-:-:S04]  /*2fe0*/  IMAD.MOV.U32 R47, RZ, RZ, RZ ;  /* 0x000000ffff2f7224 */ /* 0x000fc800078e00ff */
[----:B------:R-:W-:Y:S08]  /*2ff0*/  BSSY.RECONVERGENT B0, `(.L_x_33) ;  /* 0x0000024000007945 */ /* 0x000ff00003800200 */
[----:B-1----:R-:W-:Y:S02]  /*3000*/  VOTE.ANY R14, PT, P0 ;  /* 0x00000000000e7806 */ /* 0x002fe400000e0100 */
[----:B------:R-:W-:-:S02]  /*3010*/  VOTE.ANY R29, PT, P1 ;  /* 0x00000000001d7806 */ /* 0x000fc400008e0100 */
[----:B------:R-:W-:Y:S02]  /*3020*/  @!P0 LOP3.LUT R14, RZ, R14, RZ, 0x33, !PT ;  /* 0x0000000eff0e8212 */ /* 0x000fe400078e33ff */
[----:B------:R-:W-:Y:S02]  /*3030*/  VOTE.ANY R31, PT, P2 ;  /* 0x00000000001f7806 */ /* 0x000fe400010e0100 */
[----:B------:R-:W-:Y:S02]  /*3040*/  @!P1 LOP3.LUT R29, RZ, R29, RZ, 0x33, !PT ;  /* 0x0000001dff1d9212 */ /* 0x000fe400078e33ff */
[----:B------:R-:W-:Y:S02]  /*3050*/  VOTE.ANY R33, PT, P3 ;  /* 0x0000000000217806 */ /* 0x000fe400018e0100 */
[----:B------:R-:W-:Y:S02]  /*3060*/  @!P2 LOP3.LUT R31, RZ, R31, RZ, 0x33, !PT ;  /* 0x0000001fff1fa212 */ /* 0x000fe400078e33ff */
[----:B------:R-:W-:-:S02]  /*3070*/  LOP3.LUT R14, R29, R14, RZ, 0xc0, !PT ;  /* 0x0000000e1d0e7212 */ /* 0x000fc400078ec0ff */
[----:B------:R-:W-:Y:S02]  /*3080*/  @!P3 LOP3.LUT R33, RZ, R33, RZ, 0x33, !PT ;  /* 0x00000021ff21b212 */ /* 0x000fe400078e33ff */
[----:B------:R-:W-:Y:S02]  /*3090*/  LOP3.LUT R14, R31, R14, RZ, 0xc0, !PT ;  /* 0x0000000e1f0e7212 */ /* 0x000fe400078ec0ff */
[----:B------:R-:W-:Y:S02]  /*30a0*/  VOTE.ANY R29, PT, P4 ;  /* 0x00000000001d7806 */ /* 0x000fe400020e0100 */
[----:B------:R-:W-:Y:S02]  /*30b0*/  LOP3.LUT R14, R33, R14, RZ, 0xc0, !PT ;  /* 0x0000000e210e7212 */ /* 0x000fe400078ec0ff */
[----:B------:R-:W-:Y:S02]  /*30c0*/  @!P4 LOP3.LUT R29, RZ, R29, RZ, 0x33, !PT ;  /* 0x0000001dff1dc212 */ /* 0x000fe400078e33ff */
[----:B------:R-:W-:-:S02]  /*30d0*/  VOTE.ANY R31, PT, P5 ;  /* 0x00000000001f7806 */ /* 0x000fc400028e0100 */
[----:B------:R-:W-:Y:S01]  /*30e0*/  LOP3.LUT R14, R29, R14, RZ, 0xc0, !PT ;  /* 0x0000000e1d0e7212 */ /* 0x000fe200078ec0ff */
[----:B------:R-:W-:Y:S01]  /*30f0*/  IMAD.SHL.U32 R29, R3, 0x20, RZ ;  /* 0x00000020031d7824 */ /* 0x000fe200078e00ff */
[----:B------:R-:W-:Y:S02]  /*3100*/  LOP3.LUT P0, RZ, R28, 0x80, RZ, 0xc0, !PT ;  /* 0x000000801cff7812 */ /* 0x000fe4000780c0ff */
[----:B------:R-:W-:Y:S02]  /*3110*/  @!P5 LOP3.LUT R31, RZ, R31, RZ, 0x33, !PT ;  /* 0x0000001fff1fd212 */ /* 0x000fe400078e33ff */
[----:B------:R-:W-:Y:S02]  /*3120*/  VOTE.ANY R30, PT, P6 ;  /* 0x00000000001e7806 */ /* 0x000fe400030e0100 */
[----:B------:R-:W-:Y:S02]  /*3130*/  LOP3.LUT R31, R31, R14, RZ, 0xc0, !PT ;  /* 0x0000000e1f1f7212 */ /* 0x000fe400078ec0ff */
[----:B------:R-:W1:Y:S01]  /*3140*/  S2R R14, SR_LEMASK ;  /* 0x00000000000e7919 */ /* 0x000e620000003a00 */
[----:B------:R-:W-:-:S04]  /*3150*/  @!P6 LOP3.LUT R30, RZ, R30, RZ, 0x33, !PT ;  /* 0x0000001eff1ee212 */ /* 0x000fc800078e33ff */
[----:B------:R-:W-:Y:S02]  /*3160*/  VOTE.ANY R32, PT, P0 ;  /* 0x0000000000207806 */ /* 0x000fe400000e0100 */
[----:B------:R-:W-:Y:S02]  /*3170*/  LOP3.LUT R31, R30, R31, RZ, 0xc0, !PT ;  /* 0x0000001f1e1f7212 */ /* 0x000fe400078ec0ff */
[----:B------:R-:W-:Y:S02]  /*3180*/  @!P0 LOP3.LUT R32, RZ, R32, RZ, 0x33, !PT ;  /* 0x00000020ff208212 */ /* 0x000fe400078e33ff */
[----:B------:R-:W-:Y:S02]  /*3190*/  LOP3.LUT R30, R29, 0x7c00, RZ, 0xc0, !PT ;  /* 0x00007c001d1e7812 */ /* 0x000fe400078ec0ff */
[----:B------:R-:W-:-:S03]  /*31a0*/  LOP3.LUT R31, R32, R31, RZ, 0xc0, !PT ;  /* 0x0000001f201f7212 */ /* 0x000fc600078ec0ff */
[----:B------:R-:W-:Y:S01]  /*31b0*/  IMAD.IADD R29, R7, 0x1, R30 ;  /* 0x00000001071d7824 */ /* 0x000fe200078e021e */
[----:B------:R-:W2:Y:S01]  /*31c0*/  FLO.U32 R32, R31 ;  /* 0x0000001f00207300 */ /* 0x000ea200000e0000 */
[----:B-1----:R-:W-:Y:S02]  /*31d0*/  LOP3.LUT R44, R14, R31, RZ, 0xc0, !PT ;  /* 0x0000001f0e2c7212 */ /* 0x002fe400078ec0ff */
[----:B--2---:R-:W-:-:S05]  /*31e0*/  ISETP.NE.AND P0, PT, R24, R32, PT ;  /* 0x000000201800720c */ /* 0x004fca0003f05270 */
[----:B------:R-:W1:Y:S08]  /*31f0*/  POPC R44, R44 ;  /* 0x0000002c002c7309 */ /* 0x000e700000000000 */
[----:B------:R-:W-:Y:S05]  /*3200*/  @P0 BRA `(.L_x_34) ;  /* 0x0000000000080947 */ /* 0x000fea0003800000 */
[----:B------:R-:W-:-:S06]  /*3210*/  IMAD R47, R28, 0x4, R29 ;  /* 0x000000041c2f7824 */ /* 0x000fcc00078e021d */
[----:B-1----:R2:W3:Y:S02]  /*3220*/  ATOMS.ADD R47, [R47], R44 ;  /* 0x0000002c2f2f738c */ /* 0x0024e40000000000 */
.L_x_34:
[----:B------:R-:W-:Y:S05]  /*3230*/  BSYNC.RECONVERGENT B0 ;  /* 0x0000000000007941 */ /* 0x000fea0003800200 */
.L_x_33:
[----:B------:R-:W-:Y:S01]  /*3240*/  R2P PR, R52, 0x7f ;  /* 0x0000007f34007804 */ /* 0x000fe20000000000 */
[----:B---3--:R3:W4:Y:S01]  /*3250*/  SHFL.IDX PT, R47, R47, R32, 0x1f ;  /* 0x00001f202f2f7589 */ /* 0x00872200000e0000 */
[----:B------:R-:W-:Y:S01]  /*3260*/  BSSY.RECONVERGENT B0, `(.L_x_35) ;  /* 0x0000021000007945 */ /* 0x000fe20003800200 */
[----:B------:R-:W-:-:S10]  /*3270*/  IMAD.MOV.U32 R49, RZ, RZ, RZ ;  /* 0x000000ffff317224 */ /* 0x000fd400078e00ff */
[----:B------:R-:W-:Y:S02]  /*3280*/  VOTE.ANY R28, PT, P0 ;  /* 0x00000000001c7806 */ /* 0x000fe400000e0100 */
[----:B------:R-:W-:Y:S02]  /*3290*/  VOTE.ANY R31, PT, P1 ;  /* 0x00000000001f7806 */ /* 0x000fe400008e0100 */
[----:B------:R-:W-:Y:S02]  /*32a0*/  @!P0 LOP3.LUT R28, RZ, R28, RZ, 0x33, !PT ;  /* 0x0000001cff1c8212 */ /* 0x000fe400078e33ff */
[----:B------:R-:W-:Y:S02]  /*32b0*/  VOTE.ANY R33, PT, P2 ;  /* 0x0000000000217806 */ /* 0x000fe400010e0100 */
[----:B------:R-:W-:Y:S02]  /*32c0*/  @!P1 LOP3.LUT R31, RZ, R31, RZ, 0x33, !PT ;  /* 0x0000001fff1f9212 */ /* 0x000fe400078e33ff */
[----:B------:R-:W-:-:S02]  /*32d0*/  @!P2 LOP3.LUT R33, RZ, R33, RZ, 0x33, !PT ;  /* 0x00000021ff21a212 */ /* 0x000fc400078e33ff */
[----:B------:R-:W-:Y:S02]  /*32e0*/  LOP3.LUT R28, R31, R28, RZ, 0xc0, !PT ;  /* 0x0000001c1f1c7212 */ /* 0x000fe400078ec0ff */
[----:B------:R-:W-:Y:S02]  /*32f0*/  VOTE.ANY R31, PT, P3 ;  /* 0x00000000001f7806 */ /* 0x000fe400018e0100 */
[----:B------:R-:W-:Y:S02]  /*3300*/  LOP3.LUT R28, R33, R28, RZ, 0xc0, !PT ;  /* 0x0000001c211c7212 */ /* 0x000fe400078ec0ff */
[----:B------:R-:W-:Y:S02]  /*3310*/  LOP3.LUT P0, RZ, R52, 0x80, RZ, 0xc0, !PT ;  /* 0x0000008034ff7812 */ /* 0x000fe4000780c0ff */
[----:B------:R-:W-:Y:S02]  /*3320*/  VOTE.ANY R33, PT, P4 ;  /* 0x0000000000217806 */ /* 0x000fe400020e0100 */
[----:B------:R-:W-:-:S02]  /*3330*/  @!P3 LOP3.LUT R31, RZ, R31, RZ, 0x33, !PT ;  /* 0x0000001fff1fb212 */ /* 0x000fc400078e33ff */
[----:B------:R-:W-:Y:S02]  /*3340*/  @!P4 LOP3.LUT R33, RZ, R33, RZ, 0x33, !PT ;  /* 0x00000021ff21c212 */ /* 0x000fe400078e33ff */
[----:B------:R-:W-:Y:S02]  /*3350*/  LOP3.LUT R28, R31, R28, RZ, 0xc0, !PT ;  /* 0x0000001c1f1c7212 */ /* 0x000fe400078ec0ff */
[----:B------:R-:W-:Y:S02]  /*3360*/  VOTE.ANY R31, PT, P5 ;  /* 0x00000000001f7806 */ /* 0x000fe400028e0100 */
[----:B------:R-:W-:Y:S02]  /*3370*/  LOP3.LUT R28, R33, R28, RZ, 0xc0, !PT ;  /* 0x0000001c211c7212 */ /* 0x000fe400078ec0ff */
[----:B------:R-:W-:Y:S02]  /*3380*/  VOTE.ANY R33, PT, P6 ;  /* 0x0000000000217806 */ /* 0x000fe400030e0100 */
[----:B------:R-:W-:-:S02]  /*3390*/  @!P5 LOP3.LUT R31, RZ, R31, RZ, 0x33, !PT ;  /* 0x0000001fff1fd212 */ /* 0x000fc400078e33ff */
[----:B------:R-:W-:Y:S02]  /*33a0*/  VOTE.ANY R35, PT, P0 ;  /* 0x0000000000237806 */ /* 0x000fe400000e0100 */
[----:B------:R-:W-:Y:S02]  /*33b0*/  @!P6 LOP3.LUT R33, RZ, R33, RZ, 0x33, !PT ;  /* 0x00000021ff21e212 */ /* 0x000fe400078e33ff */
[----:B------:R-:W-:Y:S02]  /*33c0*/  LOP3.LUT R28, R31, R28, RZ, 0xc0, !PT ;  /* 0x0000001c1f1c7212 */ /* 0x000fe400078ec0ff */
[----:B------:R-:W-:Y:S02]  /*33d0*/  @!P0 LOP3.LUT R35, RZ, R35, RZ, 0x33, !PT ;  /* 0x00000023ff238212 */ /* 0x000fe400078e33ff */
[----:B------:R-:W-:-:S04]  /*33e0*/  LOP3.LUT R28, R33, R28, RZ, 0xc0, !PT ;  /* 0x0000001c211c7212 */ /* 0x000fc800078ec0ff */
[----:B------:R-:W-:-:S04]  /*33f0*/  LOP3.LUT R35, R35, R28, RZ, 0xc0, !PT ;  /* 0x0000001c23237212 */ /* 0x000fc800078ec0ff */
[----:B------:R-:W5:Y:S01]  /*3400*/  FLO.U32 R30, R35 ;  /* 0x00000023001e7300 */ /* 0x000f6200000e0000 */
[----:B------:R-:W-:-:S07]  /*3410*/  LOP3.LUT R46, R14, R35, RZ, 0xc0, !PT ;  /* 0x000000230e2e7212 */ /* 0x000fce00078ec0ff */
[----:B------:R-:W0:Y:S01]  /*3420*/  POPC R46, R46 ;  /* 0x0000002e002e7309 */ /* 0x000e220000000000 */
[----:B-----5:R-:W-:-:S13]  /*3430*/  ISETP.NE.AND P0, PT, R24, R30, PT ;  /* 0x0000001e1800720c */ /* 0x020fda0003f05270 */
[----:B0--34-:R-:W-:Y:S05]  /*3440*/  @P0 BRA `(.L_x_36) ;  /* 0x0000000000080947 */ /* 0x019fea0003800000 */
[----:B------:R-:W-:-:S06]  /*3450*/  IMAD R49, R52, 0x4, R29 ;  /* 0x0000000434317824 */ /* 0x000fcc00078e021d */
[----:B------:R0:W3:Y:S02]  /*3460*/  ATOMS.ADD R49, [R49], R46 ;  /* 0x0000002e3131738c */ /* 0x0000e40000000000 */
.L_x_36:
[----:B------:R-:W-:Y:S05]  /*3470*/  BSYNC.RECONVERGENT B0 ;  /* 0x0000000000007941 */ /* 0x000fea0003800200 */
.L_x_35:
        /* <DEDUP_REMOVED lines=35> */
.L_x_38:
[----:B------:R-:W-:Y:S05]  /*36b0*/  BSYNC.RECONVERGENT B0 ;  /* 0x0000000000007941 */ /* 0x000fea0003800200 */
.L_x_37:
        /* <DEDUP_REMOVED lines=27> */
[----:B------:R-:W-:Y:S02]  /*3870*/  LOP3.LUT R35, R35, R28, RZ, 0xc0, !PT ;  /* 0x0000001c23237212 */ /* 0x000fe400078ec0ff */
[----:B------:R-:W-:Y:S02]  /*3880*/  SHF.R.U32.HI R28, RZ, UR5, R23 ;  /* 0x00000005ff1c7c19 */ /* 0x000fe40008011617 */
[----:B------:R-:W5:Y:S01]  /*3890*/  FLO.U32 R39, R35 ;  /* 0x0000002300277300 */ /* 0x000f6200000e0000 */
[----:B------:R-:W-:Y:S02]  /*38a0*/  LOP3.LUT R53, R14, R35, RZ, 0xc0, !PT ;  /* 0x000000230e357212 */ /* 0x000fe400078ec0ff */
[----:B------:R-:W-:-:S05]  /*38b0*/  LOP3.LUT R30, R28, UR4, RZ, 0x30, !PT ;  /* 0x000000041c1e7c12 */ /* 0x000fca000f8e30ff */
[----:B------:R-:W0:Y:S01]  /*38c0*/  POPC R53, R53 ;  /* 0x0000003500357309 */ /* 0x000e220000000000 */
[----:B-----5:R-:W-:-:S13]  /*38d0*/  ISETP.NE.AND P0, PT, R24, R39, PT ;  /* 0x000000271800720c */ /* 0x020fda0003f05270 */
[----:B0--34-:R-:W-:Y:S05]  /*38e0*/  @P0 BRA `(.L_x_40) ;  /* 0x0000000000080947 */ /* 0x019fea0003800000 */
[----:B------:R-:W-:-:S05]  /*38f0*/  IMAD R48, R48, 0x4, R29 ;  /* 0x0000000430307824 */ /* 0x000fca00078e021d */
[----:B------:R0:W3:Y:S02]  /*3900*/  ATOMS.ADD R56, [R48], R53 ;  /* 0x000000353038738c */ /* 0x0000e40000000000 */
.L_x_40:
[----:B------:R-:W-:Y:S05]  /*3910*/  BSYNC.RECONVERGENT B0 ;  /* 0x0000000000007941 */ /* 0x000fea0003800200 */
.L_x_39:
        /* <DEDUP_REMOVED lines=30> */
[----:B0-----:R-:W-:Y:S02]  /*3b00*/  LOP3.LUT R48, R14, R35, RZ, 0xc0, !PT ;  /* 0x000000230e307212 */ /* 0x001fe400078ec0ff */
[----:B------:R-:W-:-:S05]  /*3b10*/  LOP3.LUT R34, R28, UR4, RZ, 0x30, !PT ;  /* 0x000000041c227c12 */ /* 0x000fca000f8e30ff */
[----:B------:R-:W0:Y:S01]  /*3b20*/  POPC R48, R48 ;  /* 0x0000003000307309 */ /* 0x000e220000000000 */
[----:B-----5:R-:W-:-:S13]  /*3b30*/  ISETP.NE.AND P0, PT, R24, R32, PT ;  /* 0x000000201800720c */ /* 0x020fda0003f05270 */
[----:B0--34-:R-:W-:Y:S05]  /*3b40*/  @P0 BRA `(.L_x_42) ;  /* 0x0000000000080947 */ /* 0x019fea0003800000 */
[----:B------:R-:W-:-:S06]  /*3b50*/  IMAD R45, R30, 0x4, R29 ;  /* 0x000000041e2d7824 */ /* 0x000fcc00078e021d */
[----:B------:R0:W3:Y:S02]  /*3b60*/  ATOMS.ADD R45, [R45], R48 ;  /* 0x000000302d2d738c */ /* 0x0000e40000000000 */
.L_x_42:
[----:B------:R-:W-:Y:S05]  /*3b70*/  BSYNC.RECONVERGENT B0 ;  /* 0x0000000000007941 */ /* 0x000fea0003800200 */
.L_x_41:
        /* <DEDUP_REMOVED lines=35> */
[----:B------:R-:W-:-:S06]  /*3db0*/  IMAD R36, R34, 0x4, R29 ;  /* 0x0000000422247824 */ /* 0x000fcc00078e021d */
[----:B------:R0:W3:Y:S02]  /*3dc0*/  ATOMS.ADD R36, [R36], R37 ;  /* 0x000000252424738c */ /* 0x0000e40000000000 */
.L_x_44:
[----:B------:R-:W-:Y:S05]  /*3dd0*/  BSYNC.RECONVERGENT B0 ;  /* 0x0000000000007941 */ /* 0x000fea0003800200 */
.L_x_43:
        /* <DEDUP_REMOVED lines=37> */
.L_x_46:
[----:B------:R-:W-:Y:S05]  /*4030*/  BSYNC.RECONVERGENT B0 ;  /* 0x0000000000007941 */ /* 0x000fea0003800200 */
.L_x_45:
        /* <DEDUP_REMOVED lines=37> */
.L_x_48:
[----:B------:R-:W-:Y:S05]  /*4290*/  BSYNC.RECONVERGENT B0 ;  /* 0x0000000000007941 */ /* 0x000fea0003800200 */
.L_x_47:
[----:B------:R-:W-:Y:S01]  /*42a0*/  R2P PR, R40, 0x7f ;  /* 0x0000007f28007804 */ /* 0x000fe20000000000 */
[----:B---3--:R3:W4:Y:S01]  /*42b0*/  SHFL.IDX PT, R32, R32, R55, 0x1f ;  /* 0x00001f3720207589 */ /* 0x00872200000e0000 */
[----:B------:R-:W-:Y:S01]  /*42c0*/  SHF.R.U32.HI R38, RZ, UR5, R12 ;  /* 0x00000005ff267c19 */ /* 0x000fe2000801160c */
[----:B------:R-:W-:Y:S01]  /*42d0*/  BSSY.RECONVERGENT B0, `(.L_x_49) ;  /* 0x0000022000007945 */ /* 0x000fe20003800200 */
[----:B------:R-:W-:Y:S02]  /*42e0*/  IMAD.MOV.U32 R30, RZ, RZ, RZ ;  /* 0x000000ffff1e7224 */ /* 0x000fe400078e00ff */
[----:B------:R-:W-:-:S07]  /*42f0*/  LOP3.LUT R38, R38, UR4, RZ, 0x30, !PT ;  /* 0x0000000426267c12 */ /* 0x000fce000f8e30ff */
        /* <DEDUP_REMOVED lines=31> */
.L_x_50:
[----:B------:R-:W-:Y:S05]  /*44f0*/  BSYNC.RECONVERGENT B0 ;  /* 0x0000000000007941 */ /* 0x000fea0003800200 */
.L_x_49:
        /* <DEDUP_REMOVED lines=9> */
[----:B------:R-:W-:Y:S02]  /*4590*/  @!P1 LOP3.LUT R39, RZ, R39, RZ, 0x33, !PT ;  /* 0x00000027ff279212 */ /* 0x000fe400078e33ff */
[----:B------:R-:W-:Y:S02]  /*45a0*/  VOTE.ANY R55, PT, P2 ;  /* 0x0000000000377806 */ /* 0x000fe400010e0100 */
[----:B------:R-:W-:-:S02]  /*45b0*/  LOP3.LUT R28, R39, R28, RZ, 0xc0, !PT ;  /* 0x0000001c271c7212 */ /* 0x000fc400078ec0ff */
[----:B------:R-:W-:Y:S02]  /*45c0*/  VOTE.ANY R39, PT, P3 ;  /* 0x0000000000277806 */ /* 0x000fe400018e0100 */
[----:B------:R-:W-:Y:S02]  /*45d0*/  @!P2 LOP3.LUT R55, RZ, R55, RZ, 0x33, !PT ;  /* 0x00000037ff37a212 */ /* 0x000fe400078e33ff */
[----:B------:R-:W-:Y:S02]  /*45e0*/  @!P3 LOP3.LUT R39, RZ, R39, RZ, 0x33, !PT ;  /* 0x00000027ff27b212 */ /* 0x000fe400078e33ff */
[----:B------:R-:W-:Y:S02]  /*45f0*/  LOP3.LUT R28, R55, R28, RZ, 0xc0, !PT ;  /* 0x0000001c371c7212 */ /* 0x000fe400078ec0ff */
[----:B------:R-:W-:Y:S02]  /*4600*/  LOP3.LUT P0, RZ, R38, 0x80, RZ, 0xc0, !PT ;  /* 0x0000008026ff7812 */ /* 0x000fe4000780c0ff */
[----:B------:R-:W-:-:S02]  /*4610*/  VOTE.ANY R55, PT, P4 ;  /* 0x0000000000377806 */ /* 0x000fc400020e0100 */
[----:B------:R-:W-:Y:S02]  /*4620*/  LOP3.LUT R28, R39, R28, RZ, 0xc0, !PT ;  /* 0x0000001c271c7212 */ /* 0x000fe400078ec0ff */
[----:B------:R-:W-:Y:S02]  /*4630*/  VOTE.ANY R39, PT, P5 ;  /* 0x0000000000277806 */ /* 0x000fe400028e0100 */
[----:B------:R-:W-:Y:S02]  /*4640*/  @!P4 LOP3.LUT R55, RZ, R55, RZ, 0x33, !PT ;  /* 0x00000037ff37c212 */ /* 0x000fe400078e33ff */
[----:B------:R-:W-:Y:S02]  /*4650*/  @!P5 LOP3.LUT R39, RZ, R39, RZ, 0x33, !PT ;  /* 0x00000027ff27d212 */ /* 0x000fe400078e33ff */
[----:B------:R-:W-:Y:S02]  /*4660*/  LOP3.LUT R28, R55, R28, RZ, 0xc0, !PT ;  /* 0x0000001c371c7212 */ /* 0x000fe400078ec0ff */
[----:B------:R-:W-:-:S02]  /*4670*/  VOTE.ANY R55, PT, P6 ;  /* 0x0000000000377806 */ /* 0x000fc400030e0100 */
[----:B------:R-:W-:Y:S02]  /*4680*/  LOP3.LUT R28, R39, R28, RZ, 0xc0, !PT ;  /* 0x0000001c271c7212 */ /* 0x000fe400078ec0ff */
[----:B------:R-:W-:Y:S02]  /*4690*/  VOTE.ANY R39, PT, P0 ;  /* 0x0000000000277806 */ /* 0x000fe400000e0100 */
[----:B------:R-:W-:Y:S02]  /*46a0*/  @!P6 LOP3.LUT R55, RZ, R55, RZ, 0x33, !PT ;  /* 0x00000037ff37e212 */ /* 0x000fe400078e33ff */
        /* <DEDUP_REMOVED lines=8> */
[----:B------:R-:W-:-:S05]  /*4730*/  IMAD R43, R38, 0x4, R29 ;  /* 0x00000004262b7824 */ /* 0x000fca00078e021d */
[----:B------:R0:W3:Y:S02]  /*4740*/  ATOMS.ADD R60, [R43], R28 ;  /* 0x0000001c2b3c738c */ /* 0x0000e40000000000 */
.L_x_52:
[----:B------:R-:W-:Y:S05]  /*4750*/  BSYNC.RECONVERGENT B0 ;  /* 0x0000000000007941 */ /* 0x000fea0003800200 */
.L_x_51:
[----:B------:R-:W-:Y:S01]  /*4760*/  R2P PR, R40, 0x7f ;  /* 0x0000007f28007804 */ /* 0x000fe20000000000 */
[----:B---3--:R3:W4:Y:S01]  /*4770*/  SHFL.IDX PT, R39, R60, R39, 0x1f ;  /* 0x00001f273c277589 */ /* 0x00872200000e0000 */
[----:B------:R-:W-:Y:S01]  /*4780*/  SHF.R.U32.HI R58, RZ, UR5, R16 ;  /* 0x00000005ff3a7c19 */ /* 0x000fe20008011610 */
[----:B------:R-:W-:Y:S01]  /*4790*/  BSSY.RECONVERGENT B0, `(.L_x_53) ;  /* 0x0000022000007945 */ /* 0x000fe20003800200 */
[----:B------:R-:W-:Y:S02]  /*47a0*/  IMAD.MOV.U32 R64, RZ, RZ, RZ ;  /* 0x000000ffff407224 */ /* 0x000fe400078e00ff */
[----:B------:R-:W-:-:S07]  /*47b0*/  LOP3.LUT R58, R58, UR4, RZ, 0x30, !PT ;  /* 0x000000043a3a7c12 */ /* 0x000fce000f8e30ff */
[----:B------:R-:W-:Y:S02]  /*47c0*/  VOTE.ANY R38, PT, P0 ;  /* 0x0000000000267806 */ /* 0x000fe400000e0100 */
[----:B0-----:R-:W-:Y:S02]  /*47d0*/  VOTE.ANY R43, PT, P1 ;  /* 0x00000000002b7806 */ /* 0x001fe400008e0100 */
[----:B------:R-:W-:Y:S02]  /*47e0*/  @!P0 LOP3.LUT R38, RZ, R38, RZ, 0x33, !PT ;  /* 0x00000026ff268212 */ /* 0x000fe400078e33ff */
[----:B------:R-:W-:Y:S02]  /*47f0*/  @!P1 LOP3.LUT R43, RZ, R43, RZ, 0x33, !PT ;  /* 0x0000002bff2b9212 */ /* 0x000fe400078e33ff */
[----:B------:R-:W-:Y:S02]  /*4800*/  LOP3.LUT P0, RZ, R40, 0x80, RZ, 0xc0, !PT ;  /* 0x0000008028ff7812 */ /* 0x000fe4000780c0ff */
[----:B------:R-:W-:-:S02]  /*4810*/  LOP3.LUT R38, R43, R38, RZ, 0xc0, !PT ;  /* 0x000000262b267212 */ /* 0x000fc400078ec0ff */
[----:B------:R-:W-:-:S04]  /*4820*/  VOTE.ANY R43, PT, P2 ;  /* 0x00000000002b7806 */ /* 0x000fc800010e0100 */
[----:B------:R-:W-:-:S04]  /*4830*/  @!P2 LOP3.LUT R43, RZ, R43, RZ, 0x33, !PT ;  /* 0x0000002bff2ba212 */ /* 0x000fc800078e33ff */
[----:B------:R-:W-:Y:S02]  /*4840*/  LOP3.LUT R38, R43, R38, RZ, 0xc0, !PT ;  /* 0x000000262b267212 */ /* 0x000fe400078ec0ff */
        /* <DEDUP_REMOVED lines=14> */
[----:B------:R-:W-:-:S04]  /*4930*/  LOP3.LUT R55, R43, R38, RZ, 0xc0, !PT ;  /* 0x000000262b377212 */ /* 0x000fc800078ec0ff */
[----:B------:R-:W0:Y:S01]  /*4940*/  FLO.U32 R43, R55 ;  /* 0x00000037002b7300 */ /* 0x000e2200000e0000 */
[----:B------:R-:W-:-:S07]  /*4950*/  LOP3.LUT R38, R14, R55, RZ, 0xc0, !PT ;  /* 0x000000370e267212 */ /* 0x000fce00078ec0ff */
[----:B------:R-:W1:Y:S01]  /*4960*/  POPC R38, R38 ;  /* 0x0000002600267309 */ /* 0x000e620000000000 */
[----:B0-----:R-:W-:-:S13]  /*4970*/  ISETP.NE.AND P0, PT, R24, R43, PT ;  /* 0x0000002b1800720c */ /* 0x001fda0003f05270 */
[----:B-1-34-:R-:W-:Y:S05]  /*4980*/  @P0 BRA `(.L_x_54) ;  /* 0x0000000000080947 */ /* 0x01afea0003800000 */
[----:B------:R-:W-:-:S05]  /*4990*/  IMAD R55, R40, 0x4, R29 ;  /* 0x0000000428377824 */ /* 0x000fca00078e021d */
[----:B------:R0:W1:Y:S02]  /*49a0*/  ATOMS.ADD R64, [R55], R38 ;  /* 0x000000263740738c */ /* 0x0000640000000000 */
.L_x_54:
[----:B------:R-:W-:Y:S05]  /*49b0*/  BSYNC.RECONVERGENT B0 ;  /* 0x0000000000007941 */ /* 0x000fea0003800200 */
.L_x_53:
[----:B------:R-:W-:Y:S01]  /*49c0*/  R2P PR, R58, 0x7f ;  /* 0x0000007f3a007804 */ /* 0x000fe20000000000 */
[----:B-1----:R1:W3:Y:S01]  /*49d0*/  SHFL.IDX PT, R43, R64, R43, 0x1f ;  /* 0x00001f2b402b7589 */ /* 0x0022e200000e0000 */
        /* <DEDUP_REMOVED lines=30> */
[----:B------:R-:W4:Y:S01]  /*4bc0*/  POPC R40, R40 ;  /* 0x0000002800287309 */ /* 0x000f220000000000 */
[----:B0-----:R-:W-:-:S13]  /*4bd0*/  ISETP.NE.AND P0, PT, R24, R55, PT ;  /* 0x000000371800720c */ /* 0x001fda0003f05270 */
[----:B-1-34-:R-:W-:Y:S05]  /*4be0*/  @P0 BRA `(.L_x_56) ;  /* 0x0000000000080947 */ /* 0x01afea0003800000 */
[----:B------:R-:W-:-:S05]  /*4bf0*/  IMAD R59, R58, 0x4, R29 ;  /* 0x000000043a3b7824 */ /* 0x000fca00078e021d */
[----:B------:R0:W1:Y:S02]  /*4c00*/  ATOMS.ADD R62, [R59], R40 ;  /* 0x000000283b3e738c */ /* 0x0000640000000000 */
.L_x_56:
[----:B------:R-:W-:Y:S05]  /*4c10*/  BSYNC.RECONVERGENT B0 ;  /* 0x0000000000007941 */ /* 0x000fea0003800200 */
.L_x_55:
[----:B------:R-:W-:Y:S01]  /*4c20*/  R2P PR, R60, 0x7f ;  /* 0x0000007f3c007804 */ /* 0x000fe20000000000 */
[----:B--2---:R-:W-:Y:S01]  /*4c30*/  IMAD.IADD R44, R44, 0x1, R47 ;  /* 0x000000012c2c7824 */ /* 0x004fe200078e022f */
[----:B------:R-:W-:Y:S01]  /*4c40*/  BSSY.RECONVERGENT B0, `(.L_x_57) ;  /* 0x0000025000007945 */ /* 0x000fe20003800200 */
[----:B------:R-:W-:Y:S02]  /*4c50*/  IMAD.IADD R46, R46, 0x1, R49 ;  /* 0x000000012e2e7824 */ /* 0x000fe400078e0231 */
[----:B-1----:R1:W2:Y:S01]  /*4c60*/  SHFL.IDX PT, R49, R62, R55, 0x1f ;  /* 0x00001f373e317589 */ /* 0x0022a200000e0000 */
[----:B------:R-:W-:-:S07]  /*4c70*/  IMAD.MOV.U32 R64, RZ, RZ, RZ ;  /* 0x000000ffff407224 */ /* 0x000fce00078e00ff */
[----:B------:R-:W-:Y:S02]  /*4c80*/  VOTE.ANY R58, PT, P0 ;  /* 0x00000000003a7806 */ /* 0x000fe400000e0100 */
[----:B------:R-:W-:Y:S02]  /*4c90*/  VOTE.ANY R47, PT, P1 ;  /* 0x00000000002f7806 */ /* 0x000fe400008e0100 */
        /* <DEDUP_REMOVED lines=22> */
[----:B------:R-:W-:Y:S02]  /*4e00*/  SHF.R.U32.HI R58, RZ, UR5, R6 ;  /* 0x00000005ff3a7c19 */ /* 0x000fe40008011606 */
[----:B0-----:R-:W0:Y:S01]  /*4e10*/  FLO.U32 R59, R61 ;  /* 0x0000003d003b7300 */ /* 0x001e2200000e0000 */
[----:B------:R-:W-:Y:S02]  /*4e20*/  LOP3.LUT R47, R14, R61, RZ, 0xc0, !PT ;  /* 0x0000003d0e2f7212 */ /* 0x000fe400078ec0ff */
[----:B------:R-:W-:-:S05]  /*4e30*/  LOP3.LUT R58, R58, UR4, RZ, 0x30, !PT ;  /* 0x000000043a3a7c12 */ /* 0x000fca000f8e30ff */
[----:B------:R-:W3:Y:S01]  /*4e40*/  POPC R47, R47 ;  /* 0x0000002f002f7309 */ /* 0x000ee20000000000 */
[----:B0-----:R-:W-:-:S13]  /*4e50*/  ISETP.NE.AND P0, PT, R24, R59, PT ;  /* 0x0000003b1800720c */ /* 0x001fda0003f05270 */
[----:B-123--:R-:W-:Y:S05]  /*4e60*/  @P0 BRA `(.L_x_58) ;  /* 0x0000000000080947 */ /* 0x00efea0003800000 */
[----:B------:R-:W-:-:S05]  /*4e70*/  IMAD R60, R60, 0x4, R29 ;  /* 0x000000043c3c7824 */ /* 0x000fca00078e021d */
[----:B------:R0:W1:Y:S02]  /*4e80*/  ATOMS.ADD R64, [R60], R47 ;  /* 0x0000002f3c40738c */ /* 0x0000640000000000 */
.L_x_58:
[----:B------:R-:W-:Y:S05]  /*4e90*/  BSYNC.RECONVERGENT B0 ;  /* 0x0000000000007941 */ /* 0x000fea0003800200 */
.L_x_57:
[----:B------:R-:W-:Y:S01]  /*4ea0*/  R2P PR, R58, 0x7f ;  /* 0x0000007f3a007804 */ /* 0x000fe20000000000 */
[----:B------:R-:W-:Y:S01]  /*4eb0*/  IMAD.IADD R52, R51, 0x1, R52 ;  /* 0x0000000133347824 */ /* 0x000fe200078e0234 */
[----:B-1----:R1:W2:Y:S01]  /*4ec0*/  SHFL.IDX PT, R64, R64, R59, 0x1f ;  /* 0x00001f3b40407589 */ /* 0x0022a200000e0000 */
[----:B------:R-:W-:Y:S01]  /*4ed0*/  BSSY.RECONVERGENT B0, `(.L_x_59) ;  /* 0x0000024000007945 */ /* 0x000fe20003800200 */
[----:B------:R-:W-:Y:S02]  /*4ee0*/  IMAD.IADD R56, R53, 0x1, R56 ;  /* 0x0000000135387824 */ /* 0x000fe400078e0238 */
[----:B------:R-:W-:-:S07]  /*4ef0*/  IMAD.MOV.U32 R62, RZ, RZ, RZ ;  /* 0x000000ffff3e7224 */ /* 0x000fce00078e00ff */
        /* <DEDUP_REMOVED lines=25> */
[----:B------:R-:W0:Y:S01]  /*5090*/  FLO.U32 R55, R61 ;  /* 0x0000003d00377300 */ /* 0x000e2200000e0000 */
[----:B------:R-:W-:Y:S02]  /*50a0*/  LOP3.LUT R51, R14, R61, RZ, 0xc0, !PT ;  /* 0x0000003d0e337212 */ /* 0x000fe400078ec0ff */
[----:B------:R-:W-:-:S05]  /*50b0*/  LOP3.LUT R60, R60, UR4, RZ, 0x30, !PT ;  /* 0x000000043c3c7c12 */ /* 0x000fca000f8e30ff */
[----:B------:R-:W3:Y:S01]  /*50c0*/  POPC R51, R51 ;  /* 0x0000003300337309 */ /* 0x000ee20000000000 */
[----:B0-----:R-:W-:-:S13]  /*50d0*/  ISETP.NE.AND P0, PT, R24, R55, PT ;  /* 0x000000371800720c */ /* 0x001fda0003f05270 */
[----:B-123--:R-:W-:Y:S05]  /*50e0*/  @P0 BRA `(.L_x_60) ;  /* 0x0000000000080947 */ /* 0x00efea0003800000 */
[----:B------:R-:W-:-:S05]  /*50f0*/  IMAD R58, R58, 0x4, R29 ;  /* 0x000000043a3a7824 */ /* 0x000fca00078e021d */
[----:B------:R0:W1:Y:S02]  /*5100*/  ATOMS.ADD R62, [R58], R51 ;  /* 0x000000333a3e738c */ /* 0x0000640000000000 */
.L_x_60:
[----:B------:R-:W-:Y:S05]  /*5110*/  BSYNC.RECONVERGENT B0 ;  /* 0x0000000000007941 */ /* 0x000fea0003800200 */
.L_x_59:
[----:B------:R-:W-:Y:S01]  /*5120*/  R2P PR, R60, 0x7f ;  /* 0x0000007f3c007804 */ /* 0x000fe20000000000 */
[----:B------:R-:W-:Y:S01]  /*5130*/  IMAD.IADD R48, R48, 0x1, R45 ;  /* 0x0000000130307824 */ /* 0x000fe200078e022d */
[----:B-1----:R1:W2:Y:S01]  /*5140*/  SHFL.IDX PT, R62, R62, R55, 0x1f ;  /* 0x00001f373e3e7589 */ /* 0x0022a200000e0000 */
[----:B------:R-:W-:Y:S01]  /*5150*/  BSSY.RECONVERGENT B0, `(.L_x_61) ;  /* 0x0000024000007945 */ /* 0x000fe20003800200 */
[----:B------:R-:W-:-:S09]  /*5160*/  IMAD.MOV.U32 R66, RZ, RZ, RZ ;  /* 0x000000ffff427224 */ /* 0x000fd200078e00ff */
        /* <DEDUP_REMOVED lines=23> */
[----:B------:R-:W-:Y:S01]  /*52e0*/  LOP3.LUT R53, R58, R53, RZ, 0xc0, !PT ;  /* 0x000000353a357212 */ /* 0x000fe200078ec0ff */
[----:B------:R-:W-:Y:S01]  /*52f0*/  IMAD.IADD R58, R37, 0x1, R36 ;  /* 0x00000001253a7824 */ /* 0x000fe200078e0224 */
        /* <DEDUP_REMOVED lines=9> */
.L_x_62:
[----:B------:R-:W-:Y:S05]  /*5390*/  BSYNC.RECONVERGENT B0 ;  /* 0x0000000000007941 */ /* 0x000fea0003800200 */
.L_x_61:
[----:B------:R-:W-:Y:S01]  /*53a0*/  R2P PR, R36, 0x7f ;  /* 0x0000007f24007804 */ /* 0x000fe20000000000 */
[----:B------:R-:W-:Y:S01]  /*53b0*/  IMAD.IADD R34, R35, 0x1, R34 ;  /* 0x0000000123227824 */ /* 0x000fe200078e0222 */
[----:B------:R-:W-:Y:S01]  /*53c0*/  BSSY.RECONVERGENT B0, `(.L_x_63) ;  /* 0x0000022000007945 */ /* 0x000fe20003800200 */
[----:B------:R-:W-:-:S10]  /*53d0*/  IMAD.MOV.U32 R55, RZ, RZ, RZ ;  /* 0x000000ffff377224 */ /* 0x000fd400078e00ff */
        /* <DEDUP_REMOVED lines=24> */
[----:B-1----:R0:W1:Y:S02]  /*5560*/  SHFL.IDX PT, R60, R66, R45, 0x1f ;  /* 0x00001f2d423c7589 */ /* 0x00206400000e0000 */
[----:B------:R-:W2:Y:S01]  /*5570*/  FLO.U32 R59, R53 ;  /* 0x00000035003b7300 */ /* 0x000ea200000e0000 */
[----:B------:R-:W-:-:S07]  /*5580*/  LOP3.LUT R35, R14, R53, RZ, 0xc0, !PT ;  /* 0x000000350e237212 */ /* 0x000fce00078ec0ff */
[----:B------:R-:W3:Y:S01]  /*5590*/  POPC R35, R35 ;  /* 0x0000002300237309 */ /* 0x000ee20000000000 */
[----:B--2---:R-:W-:-:S13]  /*55a0*/  ISETP.NE.AND P0, PT, R24, R59, PT ;  /* 0x0000003b1800720c */ /* 0x004fda0003f05270 */
[----:B01-3--:R-:W-:Y:S05]  /*55b0*/  @P0 BRA `(.L_x_64) ;  /* 0x0000000000080947 */ /* 0x00bfea0003800000 */
[----:B------:R-:W-:-:S05]  /*55c0*/  IMAD R36, R36, 0x4, R29 ;  /* 0x0000000424247824 */ /* 0x000fca00078e021d */
[----:B------:R0:W1:Y:S02]  /*55d0*/  ATOMS.ADD R55, [R36], R35 ;  /* 0x000000232437738c */ /* 0x0000640000000000 */
.L_x_64:
[----:B------:R-:W-:Y:S05]  /*55e0*/  BSYNC.RECONVERGENT B0 ;  /* 0x0000000000007941 */ /* 0x000fea0003800200 */
.L_x_63:
[----:B------:R-:W-:Y:S01]  /*55f0*/  R2P PR, R26, 0x7f ;  /* 0x0000007f1a007804 */ /* 0x000fe20000000000 */
[----:B01----:R0:W1:Y:S01]  /*5600*/  SHFL.IDX PT, R36, R55, R59, 0x1f ;  /* 0x00001f3b37247589 */ /* 0x00306200000e0000 */
[----:B------:R-:W-:Y:S11]  /*5610*/  BSSY.RECONVERGENT B0, `(.L_x_65) ;  /* 0x0000021000007945 */ /* 0x000ff60003800200 */
[----:B------:R-:W-:-:S02]  /*5620*/  VOTE.ANY R45, PT, P0 ;  /* 0x00000000002d7806 */ /* 0x000fc400000e0100 */
[----:B------:R-:W-:Y:S02]  /*5630*/  VOTE.ANY R66, PT, P1 ;  /* 0x0000000000427806 */ /* 0x000fe400008e0100 */
[----:B------:R-:W-:Y:S02]  /*5640*/  @!P0 LOP3.LUT R45, RZ, R45, RZ, 0x33, !PT ;  /* 0x0000002dff2d8212 */ /* 0x000fe400078e33ff */
[----:B------:R-:W-:Y:S02]  /*5650*/  @!P1 LOP3.LUT R66, RZ, R66, RZ, 0x33, !PT ;  /* 0x00000042ff429212 */ /* 0x000fe400078e33ff */
[----:B------:R-:W-:Y:S02]  /*5660*/  LOP3.LUT P0, RZ, R26, 0x80, RZ, 0xc0, !PT ;  /* 0x000000801aff7812 */ /* 0x000fe4000780c0ff */
        /* <DEDUP_REMOVED lines=19> */
[----:B------:R-:W2:Y:S01]  /*57a0*/  FLO.U32 R53, R45 ;  /* 0x0000002d00357300 */ /* 0x000ea200000e0000 */
[----:B------:R-:W-:-:S07]  /*57b0*/  LOP3.LUT R14, R14, R45, RZ, 0xc0, !PT ;  /* 0x0000002d0e0e7212 */ /* 0x000fce00078ec0ff */
[----:B0-----:R0:W3:Y:S01]  /*57c0*/  POPC R55, R14 ;  /* 0x0000000e00377309 */ /* 0x0010e20000000000 */
[----:B--2---:R-:W-:Y:S01]  /*57d0*/  ISETP.NE.AND P0, PT, R24, R53, PT ;  /* 0x000000351800720c */ /* 0x004fe20003f05270 */
[----:B------:R-:W-:-:S12]  /*57e0*/  IMAD.MOV.U32 R24, RZ, RZ, RZ ;  /* 0x000000ffff187224 */ /* 0x000fd800078e00ff */
[----:B01-3--:R-:W-:Y:S05]  /*57f0*/  @P0 BRA `(.L_x_66) ;  /* 0x0000000000080947 */ /* 0x00bfea0003800000 */
[----:B------:R-:W-:-:S06]  /*5800*/  IMAD R24, R26, 0x4, R29 ;  /* 0x000000041a187824 */ /* 0x000fcc00078e021d */
[----:B------:R0:W1:Y:S02]  /*5810*/  ATOMS.ADD R24, [R24], R55 ;  /* 0x000000371818738c */ /* 0x0000640000000000 */
.L_x_66:
[----:B------:R-:W-:Y:S05]  /*5820*/  BSYNC.RECONVERGENT B0 ;  /* 0x0000000000007941 */ /* 0x000fea0003800200 */
.L_x_65:
[----:B------:R-:W-:Y:S01]  /*5830*/  BAR.SYNC.DEFER_BLOCKING 0x0 ;  /* 0x0000000000007b1d */ /* 0x000fe20000010000 */
[----:B------:R-:W-:Y:S01]  /*5840*/  IMAD.IADD R26, R40, 0x1, R49 ;  /* 0x00000001281a7824 */ /* 0x000fe200078e0231 */
[----:B------:R-:W-:Y:S01]  /*5850*/  ISETP.NE.AND P0, PT, R50, RZ, PT ;  /* 0x000000ff3200720c */ /* 0x000fe20003f05270 */
[----:B------:R-:W-:Y:S02]  /*5860*/  IMAD.IADD R28, R28, 0x1, R39 ;  /* 0x000000011c1c7824 */ /* 0x000fe400078e0227 */
[----:B------:R-:W-:Y:S01]  /*5870*/  IMAD R40, R44, 0x4, R7 ;  /* 0x000000042c287824 */ /* 0x000fe200078e0207 */
[----:B------:R-:W-:Y:S01]  /*5880*/  BSSY B1, `(.L_x_67) ;  /* 0x000005c000017945 */ /* 0x000fe20003800000 */
[----:B------:R-:W-:Y:S01]  /*5890*/  IMAD.IADD R14, R38, 0x1, R43 ;  /* 0x00000001260e7824 */ /* 0x000fe200078e022b */
[----:B-1----:R-:W1:Y:S01]  /*58a0*/  SHFL.IDX PT, R24, R24, R53, 0x1f ;  /* 0x00001f3518187589 */ /* 0x002e6200000e0000 */
[----:B------:R-:W-:Y:S02]  /*58b0*/  IMAD R39, R46, 0x4, R7 ;  /* 0x000000042e277824 */ /* 0x000fe400078e0207 */
[----:B------:R-:W-:-:S02]  /*58c0*/  IMAD.IADD R60, R37, 0x1, R60 ;  /* 0x00000001253c7824 */ /* 0x000fc400078e023c */
[--C-:B------:R-:W-:Y:S02]  /*58d0*/  IMAD R38, R52, 0x4, R7.reuse ;  /* 0x0000000434267824 */ /* 0x100fe400078e0207 */
[----:B------:R-:W-:Y:S02]  /*58e0*/  IMAD.IADD R32, R33, 0x1, R32 ;  /* 0x0000000121207824 */ /* 0x000fe400078e0220 */
[----:B------:R-:W-:Y:S02]  /*58f0*/  IMAD.IADD R44, R35, 0x1, R36 ;  /* 0x00000001232c7824 */ /* 0x000fe400078e0224 */
[--C-:B------:R-:W-:Y:S02]  /*5900*/  IMAD R37, R56, 0x4, R7.reuse ;  /* 0x0000000438257824 */ /* 0x100fe400078e0207 */
[----:B------:R-:W-:Y:S02]  /*5910*/  IMAD.IADD R30, R31, 0x1, R30 ;  /* 0x000000011f1e7824 */ /* 0x000fe400078e021e */
[--C-:B------:R-:W-:Y:S01]  /*5920*/  IMAD R36, R48, 0x4, R7.reuse ;  /* 0x0000000430247824 */ /* 0x100fe200078e0207 */
[----:B------:R2:W-:Y:S01]  /*5930*/  STS [R40+-0x4], R27 ;  /* 0xfffffc1b28007388 */ /* 0x0005e20000000800 */
[----:B------:R-:W-:-:S02]  /*5940*/  IMAD R35, R58, 0x4, R7 ;  /* 0x000000043a237824 */ /* 0x000fc400078e0207 */
[--C-:B------:R-:W-:Y:S01]  /*5950*/  IMAD R34, R34, 0x4, R7.reuse ;  /* 0x0000000422227824 */ /* 0x100fe200078e0207 */
[----:B------:R-:W-:Y:S01]  /*5960*/  STS [R39+-0x4], R22 ;  /* 0xfffffc1627007388 */ /* 0x000fe20000000800 */
[--C-:B------:R-:W-:Y:S02]  /*5970*/  IMAD R33, R32, 0x4, R7.reuse ;  /* 0x0000000420217824 */ /* 0x100fe400078e0207 */
[----:B------:R-:W-:Y:S01]  /*5980*/  IMAD.IADD R64, R47, 0x1, R64 ;  /* 0x000000012f407824 */ /* 0x000fe200078e0240 */
[----:B------:R-:W-:Y:S01]  /*5990*/  STS [R38+-0x4], R21 ;  /* 0xfffffc1526007388 */ /* 0x000fe20000000800 */
[--C-:B------:R-:W-:Y:S02]  /*59a0*/  IMAD R32, R30, 0x4, R7.reuse ;  /* 0x000000041e207824 */ /* 0x100fe400078e0207 */
[----:B------:R-:W-:Y:S01]  /*59b0*/  IMAD.IADD R62, R51, 0x1, R62 ;  /* 0x00000001333e7824 */ /* 0x000fe200078e023e */
[----:B------:R-:W-:Y:S01]  /*59c0*/  STS [R37+-0x4], R18 ;  /* 0xfffffc1225007388 */ /* 0x000fe20000000800 */
[----:B------:R-:W-:-:S02]  /*59d0*/  IMAD R31, R28, 0x4, R7 ;  /* 0x000000041c1f7824 */ /* 0x000fc400078e0207 */
[--C-:B------:R-:W-:Y:S01]  /*59e0*/  IMAD R30, R14, 0x4, R7.reuse ;  /* 0x000000040e1e7824 */ /* 0x100fe200078e0207 */
[----:B------:R-:W-:Y:S01]  /*59f0*/  STS [R36+-0x4], R23 ;  /* 0xfffffc1724007388 */ /* 0x000fe20000000800 */
[--C-:B------:R-:W-:Y:S02]  /*5a00*/  IMAD R29, R26, 0x4, R7.reuse ;  /* 0x000000041a1d7824 */ /* 0x100fe400078e0207 */
[----:B-1----:R-:W-:Y:S01]  /*5a10*/  IMAD.IADD R24, R55, 0x1, R24 ;  /* 0x0000000137187824 */ /* 0x002fe200078e0218 */
[----:B------:R-:W-:Y:S01]  /*5a20*/  STS [R35+-0x4], R20 ;  /* 0xfffffc1423007388 */ /* 0x000fe20000000800 */
[--C-:B------:R-:W-:Y:S02]  /*5a30*/  IMAD R28, R64, 0x4, R7.reuse ;  /* 0x00000004401c7824 */ /* 0x100fe400078e0207 */
[--C-:B--2---:R-:W-:Y:S01]  /*5a40*/  IMAD R27, R62, 0x4, R7.reuse ;  /* 0x000000043e1b7824 */ /* 0x104fe200078e0207 */
[----:B------:R1:W-:Y:S01]  /*5a50*/  STS [R34+-0x4], R25 ;  /* 0xfffffc1922007388 */ /* 0x0003e20000000800 */
[----:B------:R-:W-:-:S02]  /*5a60*/  IMAD R26, R60, 0x4, R7 ;  /* 0x000000043c1a7824 */ /* 0x000fc400078e0207 */
[--C-:B------:R-:W-:Y:S01]  /*5a70*/  IMAD R24, R24, 0x4, R7.reuse ;  /* 0x0000000418187824 */ /* 0x100fe200078e0207 */
[----:B------:R-:W-:Y:S04]  /*5a80*/  STS [R33+-0x4], R10 ;  /* 0xfffffc0a21007388 */ /* 0x000fe80000000800 */
[----:B------:R-:W-:Y:S01]  /*5a90*/  STS [R32+-0x4], R17 ;  /* 0xfffffc1120007388 */ /* 0x000fe20000000800 */
[----:B-1----:R-:W-:-:S03]  /*5aa0*/  IMAD R25, R44, 0x4, R7 ;  /* 0x000000042c197824 */ /* 0x002fc600078e0207 */
[----:B------:R-:W-:Y:S04]  /*5ab0*/  STS [R31+-0x4], R12 ;  /* 0xfffffc0c1f007388 */ /* 0x000fe80000000800 */
[----:B------:R1:W-:Y:S04]  /*5ac0*/  STS [R30+-0x4], R19 ;  /* 0xfffffc131e007388 */ /* 0x0003e80000000800 */
[----:B------:R2:W-:Y:S04]  /*5ad0*/  STS [R29+-0x4], R16 ;  /* 0xfffffc101d007388 */ /* 0x0005e80000000800 */
[----:B------:R2:W-:Y:S01]  /*5ae0*/  STS [R28+-0x4], R9 ;  /* 0xfffffc091c007388 */ /* 0x0005e20000000800 */
[----:B-1----:R-:W-:-:S03]  /*5af0*/  IMAD R19, R3, 0x8, R7 ;  /* 0x0000000803137824 */ /* 0x002fc600078e0207 */
[----:B------:R2:W-:Y:S04]  /*5b00*/  STS [R27+-0x4], R6 ;  /* 0xfffffc061b007388 */ /* 0x0005e80000000800 */
[----:B------:R2:W-:Y:S04]  /*5b10*/  STS [R26+-0x4], R11 ;  /* 0xfffffc0b1a007388 */ /* 0x0005e80000000800 */
[----:B------:R2:W-:Y:S04]  /*5b20*/  STS [R25+-0x4], R8 ;  /* 0xfffffc0819007388 */ /* 0x0005e80000000800 */
[----:B------:R2:W-:Y:S01]  /*5b30*/  STS [R24+-0x4], R13 ;  /* 0xfffffc0d18007388 */ /* 0x0005e20000000800 */
[----:B------:R-:W-:Y:S05]  /*5b40*/  @P0 BRA `(.L_x_68) ;  /* 0x0000000000bc0947 */ /* 0x000fea0003800000 */
[----:B------:R-:W1:Y:S02]  /*5b50*/  LDCU.64 UR8, c[0x0][0x398] ;  /* 0x00007300ff0877ac */ /* 0x000e640008000a00 */
[----:B-1----:R-:W-:-:S04]  /*5b60*/  LEA R10, P0, R3, UR8, 0x3 ;  /* 0x00000008030a7c11 */ /* 0x002fc8000f8018ff */
[----:B--2---:R-:W-:-:S05]  /*5b70*/  LEA.HI.X R11, R3, UR9, RZ, 0x3, P0 ;  /* 0x00000009030b7c11 */ /* 0x004fca00080f1cff */
[----:B------:R-:W2:Y:S01]  /*5b80*/  LDG.E.64 R8, desc[UR6][R10.64] ;  /* 0x000000060a087981 */ /* 0x000ea2000c1e1b00 */
[----:B------:R-:W-:Y:S02]  /*5b90*/  SHF.R.S32.HI R13, RZ, 0x1f, R15 ;  /* 0x0000001fff0d7819 */ /* 0x000fe4000001140f */
[----:B--2---:R-:W-:-:S05]  /*5ba0*/  IADD3 R8, P0, PT, -R15, R8, RZ ;  /* 0x000000080f087210 */ /* 0x004fca0007f1e1ff */
[----:B------:R-:W-:Y:S01]  /*5bb0*/  IMAD.X R9, R9, 0x1, ~R13, P0 ;  /* 0x0000000109097824 */ /* 0x000fe200000e0e0d */
[----:B------:R-:W-:Y:S01]  /*5bc0*/  ISETP.GE.AND P0, PT, R42, 0x1, PT ;  /* 0x000000012a00780c */ /* 0x000fe20003f06270 */
[----:B------:R-:W-:-:S03]  /*5bd0*/  IMAD.MOV.U32 R13, RZ, RZ, R0 ;  /* 0x000000ffff0d7224 */ /* 0x000fc600078e0000 */
[----:B------:R1:W-:Y:S09]  /*5be0*/  STS.64 [R19+0x6600], R8 ;  /* 0x0066000813007388 */ /* 0x0003f20000000a00 */
[----:B------:R-:W-:Y:S05]  /*5bf0*/  @!P0 BRA `(.L_x_69) ;  /* 0x00000000006c8947 */ /* 0x000fea0003800000 */
[----:B------:R-:W-:Y:S01]  /*5c00*/  BSSY B0, `(.L_x_70) ;  /* 0x0000019000007945 */ /* 0x000fe20003800000 */
[----:B------:R-:W-:Y:S02]  /*5c10*/  IMAD.MOV.U32 R6, RZ, RZ, -0x1 ;  /* 0xffffffffff067424 */ /* 0x000fe400078e00ff */
[----:B------:R-:W-:Y:S02]  /*5c20*/  IMAD.MOV.U32 R10, RZ, RZ, R42 ;  /* 0x000000ffff0a7224 */ /* 0x000fe400078e002a */
[----:B------:R-:W-:-:S07]  /*5c30*/  IMAD.MOV.U32 R13, RZ, RZ, R0 ;  /* 0x000000ffff0d7224 */ /* 0x000fce00078e0000 */
.L_x_74:
[----:B-1----:R-:W1:Y:S01]  /*5c40*/  LDC.64 R8, c[0x0][0x380] ;  /* 0x0000e000ff087b82 */ /* 0x002e620000000a00 */
[----:B------:R-:W-:Y:S01]  /*5c50*/  VIADD R17, R10, 0xffffffff ;  /* 0xffffffff0a117836 */ /* 0x000fe20000000000 */
[----:B------:R-:W-:Y:S03]  /*5c60*/  BSSY B2, `(.L_x_71) ;  /* 0x0000008000027945 */ /* 0x000fe60003800000 */
[----:B------:R-:W-:-:S04]  /*5c70*/  IMAD R11, R17, 0x100, R3 ;  /* 0x00000100110b7824 */ /* 0x000fc800078e0203 */
[----:B-1----:R-:W-:-:S07]  /*5c80*/  IMAD.WIDE R8, R11, 0x4, R8 ;  /* 0x000000040b087825 */ /* 0x002fce00078e0208 */
.L_x_72:
[----:B------:R-:W-:Y:S05]  /*5c90*/  YIELD ;  /* 0x0000000000007946 */ /* 0x000fea0003800000 */
[----:B------:R1:W-:Y:S06]  /*5ca0*/  MEMBAR.SC.CTA ;  /* 0x0000000000007992 */ /* 0x0003ec0000000000 */
[----:B-1----:R-:W2:Y:S02]  /*5cb0*/  LDG.E.STRONG.SYS R11, desc[UR6][R8.64] ;  /* 0x00000006080b7981 */ /* 0x002ea4000c1f5900 */
[----:B--2---:R-:W-:-:S13]  /*5cc0*/  ISETP.NE.AND P0, PT, R11, RZ, PT ;  /* 0x000000ff0b00720c */ /* 0x004fda0003f05270 */
[----:B------:R-:W-:Y:S05]  /*5cd0*/  @!P0 BRA `(.L_x_72) ;  /* 0xfffffffc00ec8947 */ /* 0x000fea000383ffff */
[----:B------:R-:W-:Y:S05]  /*5ce0*/  BSYNC B2 ;  /* 0x0000000000027941 */ /* 0x000fea0003800000 */
.L_x_71:
[----:B------:R-:W-:Y:S01]  /*5cf0*/  BSSY.RECONVERGENT B2, `(.L_x_73) ;  /* 0x0000006000027945 */ /* 0x000fe20003800200 */
[C---:B------:R-:W-:Y:S02]  /*5d00*/  ISETP.GT.AND P0, PT, R11.reuse, -0x1, PT ;  /* 0xffffffff0b00780c */ /* 0x040fe40003f04270 */
[----:B------:R-:W-:Y:S01]  /*5d10*/  LOP3.LUT R8, R11, 0x3fffffff, RZ, 0xc0, !PT ;  /* 0x3fffffff0b087812 */ /* 0x000fe200078ec0ff */
[----:B------:R-:W-:Y:S05]  /*5d20*/  WARPSYNC.EXCLUSIVE R6 ;  /* 0x0000000006007348 */ /* 0x000fea0003a00000 */
[----:B------:R-:W-:-:S05]  /*5d30*/  IMAD.IADD R13, R8, 0x1, R13 ;  /* 0x00000001080d7824 */ /* 0x000fca00078e020d */
[----:B------:R-:W-:-:S07]  /*5d40*/  VOTE.ANY R6, PT, P0 ;  /* 0x0000000000067806 */ /* 0x000fce00000e0100 */
[----:B------:R-:W-:Y:S05]  /*5d50*/  BSYNC.RECONVERGENT B2 ;  /* 0x0000000000027941 */ /* 0x000fea0003800200 */
.L_x_73:
[----:B------:R-:W-:Y:S01]  /*5d60*/  ISETP.GT.U32.AND P1, PT, R10, 0x1, PT ;  /* 0x000000010a00780c */ /* 0x000fe20003f24070 */
[----:B------:R-:W-:-:S12]  /*5d70*/  IMAD.MOV.U32 R10, RZ, RZ, R17 ;  /* 0x000000ffff0a7224 */ /* 0x000fd800078e0011 */
[----:B------:R-:W-:Y:S05]  /*5d80*/  @P0 BRA P1, `(.L_x_74) ;  /* 0xfffffffc00ac0947 */ /* 0x000fea000083ffff */
[----:B------:R-:W-:Y:S05]  /*5d90*/  BSYNC B0 ;  /* 0x0000000000007941 */ /* 0x000fea0003800000 */
.L_x_70:
[----:B------:R2:W3:Y:S02]  /*5da0*/  LDS.64 R8, [R19+0x6600] ;  /* 0x0066000013087984 */ /* 0x0004e40000000a00 */
.L_x_69:
[----:B------:R-:W4:Y:S01]  /*5db0*/  LDC.64 R10, c[0x0][0x380] ;  /* 0x0000e000ff0a7b82 */ /* 0x000f220000000a00 */
[C---:B------:R-:W-:Y:S01]  /*5dc0*/  IMAD.IADD R17, R13.reuse, 0x1, -R0 ;  /* 0x000000010d117824 */ /* 0x040fe200078e0a00 */
[----:B------:R-:W-:Y:S01]  /*5dd0*/  LOP3.LUT R13, R13, 0x80000000, RZ, 0xfc, !PT ;  /* 0x800000000d0d7812 */ /* 0x000fe200078efcff */
[----:B------:R-:W-:-:S03]  /*5de0*/  IMAD R21, R42, 0x100, R3 ;  /* 0x000001002a157824 */ /* 0x000fc600078e0203 */
[----:B-1-3--:R-:W-:-:S04]  /*5df0*/  IADD3 R8, P0, PT, R17, R8, RZ ;  /* 0x0000000811087210 */ /* 0x00afc80007f1e0ff */
[----:B------:R-:W-:-:S05]  /*5e00*/  LEA.HI.X.SX32 R9, R17, R9, 0x1, P0 ;  /* 0x0000000911097211 */ /* 0x000fca00000f0eff */
[----:B------:R1:W-:Y:S01]  /*5e10*/  STS.64 [R19+0x6600], R8 ;  /* 0x0066000813007388 */ /* 0x0003e20000000a00 */
[----:B----4-:R-:W-:-:S05]  /*5e20*/  IMAD.WIDE R10, R21, 0x4, R10 ;  /* 0x00000004150a7825 */ /* 0x010fca00078e020a */
[----:B------:R1:W-:Y:S02]  /*5e30*/  STG.E.STRONG.SYS desc[UR6][R10.64], R13 ;  /* 0x0000000d0a007986 */ /* 0x0003e4000c115906 */
.L_x_68:
[----:B------:R-:W-:Y:S05]  /*5e40*/  BSYNC B1 ;  /* 0x0000000000017941 */ /* 0x000fea0003800000 */
.L_x_67:
[----:B------:R-:W3:Y:S01]  /*5e50*/  LDC R23, c[0x0][0x3c0] ;  /* 0x0000f000ff177b82 */ /* 0x000ee20000000800 */
[----:B--2---:R-:W-:-:S07]  /*5e60*/  VIADD R6, R54, 0x1980 ;  /* 0x0000198036067836 */ /* 0x004fce0000000000 */
[----:B-1----:R-:W1:Y:S01]  /*5e70*/  LDC.64 R10, c[0x0][0x390] ;  /* 0x0000e400ff0a7b82 */ /* 0x002e620000000a00 */
[----:B---3--:R-:W-:Y:S02]  /*5e80*/  ISETP.GE.AND P0, PT, R6, R23, PT ;  /* 0x000000170600720c */ /* 0x008fe40003f06270 */
[----:B-1----:R-:W-:-:S04]  /*5e90*/  ISETP.EQ.U32.AND P1, PT, R10, RZ, PT ;  /* 0x000000ff0a00720c */ /* 0x002fc80003f22070 */
[----:B------:R-:W-:-:S04]  /*5ea0*/  ISETP.EQ.OR.EX P0, PT, R11, RZ, !P0, P1 ;  /* 0x000000ff0b00720c */ /* 0x000fc80004702710 */
[----:B------:R-:W-:-:S13]  /*5eb0*/  ISETP.GT.U32.OR P0, PT, R3, 0xff, P0 ;  /* 0x000000ff0300780c */ /* 0x000fda0000704470 */
[----:B------:R-:W-:Y:S05]  /*5ec0*/  @P0 BRA `(.L_x_75) ;  /* 0x0000000000200947 */ /* 0x000fea0003800000 */
[----:B------:R-:W1:Y:S01]  /*5ed0*/  LDS.64 R8, [R19+0x6600] ;  /* 0x0066000013087984 */ /* 0x000e620000000a00 */
[C---:B------:R-:W-:Y:S02]  /*5ee0*/  LEA R10, P2, R3.reuse, R10, 0x3 ;  /* 0x0000000a030a7211 */ /* 0x040fe400078418ff */
[--C-:B------:R-:W-:Y:S02]  /*5ef0*/  SHF.R.S32.HI R13, RZ, 0x1f, R0.reuse ;  /* 0x0000001fff0d7819 */ /* 0x100fe40000011400 */
[----:B------:R-:W-:Y:S02]  /*5f00*/  LEA.HI.X R11, R3, R11, RZ, 0x3, P2 ;  /* 0x0000000b030b7211 */ /* 0x000fe400010f1cff */
[----:B-1----:R-:W-:Y:S02]  /*5f10*/  IADD3 R8, P0, P1, R8, R15, R0 ;  /* 0x0000000f08087210 */ /* 0x002fe4000791e000 */
[----:B------:R-:W-:-:S04]  /*5f20*/  SHF.R.S32.HI R15, RZ, 0x1f, R15 ;  /* 0x0000001fff0f7819 */ /* 0x000fc8000001140f */
[----:B------:R-:W-:-:S05]  /*5f30*/  IADD3.X R9, PT, PT, R9, R15, R13, P0, P1 ;  /* 0x0000000f09097210 */ /* 0x000fca00007e240d */
[----:B------:R1:W-:Y:S02]  /*5f40*/  STG.E.64 desc[UR6][R10.64], R8 ;  /* 0x000000080a007986 */ /* 0x0003e4000c101b06 */
.L_x_75:
[----:B------:R-:W-:Y:S01]  /*5f50*/  ISETP.GT.AND P0, PT, R6, R23, PT ;  /* 0x000000170600720c */ /* 0x000fe20003f04270 */
[----:B------:R-:W-:Y:S05]  /*5f60*/  WARPSYNC.ALL ;  /* 0x0000000000007948 */ /* 0x000fea0003800000 */
[----:B------:R-:W-:Y:S01]  /*5f70*/  BAR.SYNC.DEFER_BLOCKING 0x0 ;  /* 0x0000000000007b1d */ /* 0x000fe20000010000 */
[----:B------:R-:W-:-:S06]  /*5f80*/  IMAD R22, R3, 0x4, R7 ;  /* 0x0000000403167824 */ /* 0x000fcc00078e0207 */
[----:B------:R-:W-:Y:S05]  /*5f90*/  @P0 BRA `(.L_x_76) ;  /* 0x0000000c003c0947 */ /* 0x000fea0003800000 */
[----:B------:R-:W2:Y:S01]  /*5fa0*/  LDS R0, [R22] ;  /* 0x0000000016007984 */ /* 0x000ea20000000800 */
[----:B------:R-:W2:Y:S01]  /*5fb0*/  LDCU UR5, c[0x0][0x3c4] ;  /* 0x00007880ff0577ac */ /* 0x000ea20008000800 */
[----:B------:R-:W3:Y:S01]  /*5fc0*/  LDCU.64 UR8, c[0x0][0x3a0] ;  /* 0x00007400ff0877ac */ /* 0x000ee20008000a00 */
[----:B--2---:R-:W-:Y:S02]  /*5fd0*/  SHF.R.U32.HI R6, RZ, UR5, R0 ;  /* 0x00000005ff067c19 */ /* 0x004fe40008011600 */
[----:B------:R-:W-:Y:S02]  /*5fe0*/  LOP3.LUT R15, R0, 0x7fffffff, RZ, 0x3c, !PT ;  /* 0x7fffffff000f7812 */ /* 0x000fe400078e3cff */
[----:B------:R-:W-:-:S05]  /*5ff0*/  LOP3.LUT R6, R6, UR4, RZ, 0x30, !PT ;  /* 0x0000000406067c12 */ /* 0x000fca000f8e30ff */
[----:B-1----:R-:W-:-:S06]  /*6000*/  IMAD R8, R6, 0x8, R7 ;  /* 0x0000000806087824 */ /* 0x002fcc00078e0207 */
[----:B------:R-:W1:Y:S02]  /*6010*/  LDS.64 R8, [R8+0x6600] ;  /* 0x0066000008087984 */ /* 0x000e640000000a00 */
[----:B-1----:R-:W-:-:S05]  /*6020*/  IADD3 R6, P1, PT, R8, R3, RZ ;  /* 0x0000000308067210 */ /* 0x002fca0007f3e0ff */
[----:B------:R-:W-:Y:S01]  /*6030*/  IMAD.X R9, RZ, RZ, R9, P1 ;  /* 0x000000ffff097224 */ /* 0x000fe200008e0609 */
[----:B---3--:R-:W-:-:S04]  /*6040*/  LEA R10, P1, R6, UR8, 0x2 ;  /* 0x00000008060a7c11 */ /* 0x008fc8000f8210ff */
[----:B------:R-:W-:-:S05]  /*6050*/  LEA.HI.X R11, R6, UR9, R9, 0x2, P1 ;  /* 0x00000009060b7c11 */ /* 0x000fca00088f1409 */
[----:B------:R-:W-:Y:S01]  /*6060*/  STG.E desc[UR6][R10.64], R15 ;  /* 0x0000000f0a007986 */ /* 0x000fe2000c101906 */
[----:B------:R-:W-:-:S03]  /*6070*/  NOP ;  /* 0x0000000000007918 */ /* 0x000fc60000000000 */
[----:B------:R-:W1:Y:S02]  /*6080*/  LDS R0, [R22+0x600] ;  /* 0x0006000016007984 */ /* 0x000e640000000800 */
[----:B-1----:R-:W-:Y:S02]  /*6090*/  SHF.R.U32.HI R6, RZ, UR5, R0 ;  /* 0x00000005ff067c19 */ /* 0x002fe40008011600 */
[----:B------:R-:W-:Y:S02]  /*60a0*/  LOP3.LUT R15, R0, 0x7fffffff, RZ, 0x3c, !PT ;  /* 0x7fffffff000f7812 */ /* 0x000fe400078e3cff */
[----:B------:R-:W-:-:S05]  /*60b0*/  LOP3.LUT R6, R6, UR4, RZ, 0x30, !PT ;  /* 0x0000000406067c12 */ /* 0x000fca000f8e30ff */
[----:B------:R-:W-:-:S06]  /*60c0*/  IMAD R8, R6, 0x8, R7 ;  /* 0x0000000806087824 */ /* 0x000fcc00078e0207 */
[----:B------:R-:W1:Y:S02]  /*60d0*/  LDS.64 R8, [R8+0x6600] ;  /* 0x0066000008087984 */ /* 0x000e640000000a00 */
[----:B-1----:R-:W-:-:S05]  /*60e0*/  IADD3 R6, P1, PT, R8, R3, RZ ;  /* 0x0000000308067210 */ /* 0x002fca0007f3e0ff */
[----:B------:R-:W-:Y:S01]  /*60f0*/  IMAD.X R9, RZ, RZ, R9, P1 ;  /* 0x000000ffff097224 */ /* 0x000fe200008e0609 */
[----:B------:R-:W-:-:S04]  /*6100*/  LEA R12, P1, R6, UR8, 0x2 ;  /* 0x00000008060c7c11 */ /* 0x000fc8000f8210ff */
        /* <DEDUP_REMOVED lines=163> */
[----:B------:R-:W-:-:S05]  /*6b40*/  IMAD R12, R6, 0x8, R7 ;  /* 0x00000008060c7824 */ /* 0x000fca00078e0207 */
        /* <DEDUP_REMOVED lines=17> */
[----:B------:R1:W-:Y:S01]  /*6c60*/  STG.E desc[UR6][R6.64+0x6000], R9 ;  /* 0x0060000906007986 */ /* 0x0003e2000c101906 */
[----:B------:R-:W-:Y:S01]  /*6c70*/  NOP ;  /* 0x0000000000007918 */ /* 0x000fe20000000000 */
[----:B------:R-:W-:Y:S05]  /*6c80*/  BRA `(.L_x_77) ;  /* 0x00000014000c7947 */ /* 0x000fea0003800000 */
.L_x_76:
[----:B-1----:R-:W-:Y:S01]  /*6c90*/  IMAD R9, R42, -0x1980, R23 ;  /* 0xffffe6802a097824 */ /* 0x002fe200078e0217 */
[----:B------:R-:W-:Y:S01]  /*6ca0*/  BSSY.RECONVERGENT B0, `(.L_x_78) ;  /* 0x000001b000007945 */ /* 0x000fe20003800200 */
[C---:B------:R-:W-:Y:S02]  /*6cb0*/  VIADD R0, R3.reuse, 0x180 ;  /* 0x0000018003007836 */ /* 0x040fe40000000000 */
[C---:B------:R-:W-:Y:S01]  /*6cc0*/  VIADD R6, R3.reuse, 0x300 ;  /* 0x0000030003067836 */ /* 0x040fe20000000000 */
[CC--:B------:R-:W-:Y:S01]  /*6cd0*/  ISETP.GE.AND P1, PT, R3.reuse, R9.reuse, PT ;  /* 0x000000090300720c */ /* 0x0c0fe20003f26270 */
[C---:B------:R-:W-:Y:S01]  /*6ce0*/  VIADD R8, R3.reuse, 0x480 ;  /* 0x0000048003087836 */ /* 0x040fe20000000000 */
[-C--:B------:R-:W-:Y:S01]  /*6cf0*/  ISETP.GE.AND P2, PT, R0, R9.reuse, PT ;  /* 0x000000090000720c */ /* 0x080fe20003f46270 */
[C---:B------:R-:W-:Y:S01]  /*6d00*/  VIADD R0, R3.reuse, 0x600 ;  /* 0x0000060003007836 */ /* 0x040fe20000000000 */
[-C--:B------:R-:W-:Y:S01]  /*6d10*/  ISETP.GE.AND P3, PT, R6, R9.reuse, PT ;  /* 0x000000090600720c */ /* 0x080fe20003f66270 */
[C---:B------:R-:W-:Y:S01]  /*6d20*/  VIADD R6, R3.reuse, 0x780 ;  /* 0x0000078003067836 */ /* 0x040fe20000000000 */
[-C--:B------:R-:W-:Y:S01]  /*6d30*/  ISETP.GE.AND P4, PT, R8, R9.reuse, PT ;  /* 0x000000090800720c */ /* 0x080fe20003f86270 */
[----:B------:R-:W-:Y:S01]  /*6d40*/  VIADD R8, R3, 0x900 ;  /* 0x0000090003087836 */ /* 0x000fe20000000000 */
[----:B------:R-:W-:-:S02]  /*6d50*/  ISETP.GE.AND P5, PT, R0, R9, PT ;  /* 0x000000090000720c */ /* 0x000fc40003fa6270 */
[----:B------:R-:W-:-:S03]  /*6d60*/  ISETP.GE.AND P6, PT, R6, R9, PT ;  /* 0x000000090600720c */ /* 0x000fc60003fc6270 */
[----:B------:R-:W-:Y:S10]  /*6d70*/  @P1 BRA `(.L_x_79) ;  /* 0x0000000000341947 */ /* 0x000ff40003800000 */
[----:B------:R-:W1:Y:S01]  /*6d80*/  LDS R0, [R22] ;  /* 0x0000000016007984 */ /* 0x000e620000000800 */
[----:B------:R-:W1:Y:S01]  /*6d90*/  LDCU UR5, c[0x0][0x3c4] ;  /* 0x00007880ff0577ac */ /* 0x000e620008000800 */
[----:B------:R-:W2:Y:S01]  /*6da0*/  LDCU.64 UR8, c[0x0][0x3a0] ;  /* 0x00007400ff0877ac */ /* 0x000ea20008000a00 */
[----:B-1----:R-:W-:Y:S02]  /*6db0*/  SHF.R.U32.HI R6, RZ, UR5, R0 ;  /* 0x00000005ff067c19 */ /* 0x002fe40008011600 */
[----:B------:R-:W-:Y:S02]  /*6dc0*/  LOP3.LUT R13, R0, 0x7fffffff, RZ, 0x3c, !PT ;  /* 0x7fffffff000d7812 */ /* 0x000fe400078e3cff */
[----:B------:R-:W-:-:S05]  /*6dd0*/  LOP3.LUT R6, R6, UR4, RZ, 0x30, !PT ;  /* 0x0000000406067c12 */ /* 0x000fca000f8e30ff */
[----:B------:R-:W-:-:S05]  /*6de0*/  IMAD R6, R6, 0x8, R7 ;  /* 0x0000000806067824 */ /* 0x000fca00078e0207 */
[----:B------:R-:W1:Y:S02]  /*6df0*/  LDS.64 R10, [R6+0x6600] ;  /* 0x00660000060a7984 */ /* 0x000e640000000a00 */
[----:B-1----:R-:W-:-:S05]  /*6e00*/  IADD3 R12, P1, PT, R10, R3, RZ ;  /* 0x000000030a0c7210 */ /* 0x002fca0007f3e0ff */
[----:B------:R-:W-:Y:S01]  /*6e10*/  IMAD.X R11, RZ, RZ, R11, P1 ;  /* 0x000000ffff0b7224 */ /* 0x000fe200008e060b */
[----:B--2---:R-:W-:-:S04]  /*6e20*/  LEA R10, P1, R12, UR8, 0x2 ;  /* 0x000000080c0a7c11 */ /* 0x004fc8000f8210ff */
[----:B------:R-:W-:-:S05]  /*6e30*/  LEA.HI.X R11, R12, UR9, R11, 0x2, P1 ;  /* 0x000000090c0b7c11 */ /* 0x000fca00088f140b */
[----:B------:R1:W-:Y:S04]  /*6e40*/  STG.E desc[UR6][R10.64], R13 ;  /* 0x0000000d0a007986 */ /* 0x0003e8000c101906 */
.L_x_79:
[----:B------:R-:W-:Y:S05]  /*6e50*/  BSYNC.RECONVERGENT B0 ;  /* 0x0000000000007941 */ /* 0x000fea0003800200 */
.L_x_78:
[----:B------:R-:W-:Y:S01]  /*6e60*/  NOP ;  /* 0x0000000000007918 */ /* 0x000fe20000000000 */
[----:B------:R-:W-:Y:S01]  /*6e70*/  BSSY.RECONVERGENT B0, `(.L_x_80) ;  /* 0x0000011000007945 */ /* 0x000fe20003800200 */
[----:B------:R-:W-:Y:S01]  /*6e80*/  ISETP.GE.AND P1, PT, R8, R9, PT ;  /* 0x000000090800720c */ /* 0x000fe20003f26270 */
[----:B------:R-:W-:Y:S02]  /*6e90*/  VIADD R8, R3, 0xa80 ;  /* 0x00000a8003087836 */ /* 0x000fe40000000000 */
[----:B------:R-:W-:Y:S10]  /*6ea0*/  @P2 BRA `(.L_x_81) ;  /* 0x0000000000342947 */ /* 0x000ff40003800000 */
[----:B------:R-:W2:Y:S01]  /*6eb0*/  LDS R0, [R22+0x600] ;  /* 0x0006000016007984 */ /* 0x000ea20000000800 */
[----:B------:R-:W2:Y:S01]  /*6ec0*/  LDCU UR5, c[0x0][0x3c4] ;  /* 0x00007880ff0577ac */ /* 0x000ea20008000800 */
[----:B------:R-:W3:Y:S01]  /*6ed0*/  LDCU.64 UR8, c[0x0][0x3a0] ;  /* 0x00007400ff0877ac */ /* 0x000ee20008000a00 */
[----:B--2---:R-:W-:Y:S02]  /*6ee0*/  SHF.R.U32.HI R6, RZ, UR5, R0 ;  /* 0x00000005ff067c19 */ /* 0x004fe40008011600 */
[----:B-1----:R-:W-:Y:S02]  /*6ef0*/  LOP3.LUT R13, R0, 0x7fffffff, RZ, 0x3c, !PT ;  /* 0x7fffffff000d7812 */ /* 0x002fe400078e3cff */
[----:B------:R-:W-:-:S05]  /*6f00*/  LOP3.LUT R6, R6, UR4, RZ, 0x30, !PT ;  /* 0x0000000406067c12 */ /* 0x000fca000f8e30ff */
[----:B------:R-:W-:-:S05]  /*6f10*/  IMAD R6, R6, 0x8, R7 ;  /* 0x0000000806067824 */ /* 0x000fca00078e0207 */
[----:B------:R-:W1:Y:S02]  /*6f20*/  LDS.64 R10, [R6+0x6600] ;  /* 0x00660000060a7984 */ /* 0x000e640000000a00 */
[----:B-1----:R-:W-:-:S05]  /*6f30*/  IADD3 R12, P2, PT, R10, R3, RZ ;  /* 0x000000030a0c7210 */ /* 0x002fca0007f5e0ff */
[----:B------:R-:W-:Y:S01]  /*6f40*/  IMAD.X R11, RZ, RZ, R11, P2 ;  /* 0x000000ffff0b7224 */ /* 0x000fe200010e060b */
[----:B---3--:R-:W-:-:S04]  /*6f50*/  LEA R10, P2, R12, UR8, 0x2 ;  /* 0x000000080c0a7c11 */ /* 0x008fc8000f8410ff */
[----:B------:R-:W-:-:S05]  /*6f60*/  LEA.HI.X R11, R12, UR9, R11, 0x2, P2 ;  /* 0x000000090c0b7c11 */ /* 0x000fca00090f140b */
[----:B------:R2:W-:Y:S04]  /*6f70*/  STG.E desc[UR6][R10.64+0x600], R13 ;  /* 0x0006000d0a007986 */ /* 0x0005e8000c101906 */
.L_x_81:
[----:B------:R-:W-:Y:S05]  /*6f80*/  BSYNC.RECONVERGENT B0 ;  /* 0x0000000000007941 */ /* 0x000fea0003800200 */
.L_x_80:
[----:B------:R-:W-:Y:S01]  /*6f90*/  NOP ;  /* 0x0000000000007918 */ /* 0x000fe20000000000 */
[----:B------:R-:W-:Y:S01]  /*6fa0*/  BSSY.RECONVERGENT B0, `(.L_x_82) ;  /* 0x0000011000007945 */ /* 0x000fe20003800200 */
[----:B------:R-:W-:Y:S02]  /*6fb0*/  ISETP.GE.AND P2, PT, R8, R9, PT ;  /* 0x000000090800720c */ /* 0x000fe40003f46270 */
[----:B------:R-:W-:Y:S01]  /*6fc0*/  LOP3.LUT R8, R3, 0xc00, RZ, 0xfc, !PT ;  /* 0x00000c0003087812 */ /* 0x000fe200078efcff */
[----:B------:R-:W-:Y:S10]  /*6fd0*/  @P3 BRA `(.L_x_83) ;  /* 0x0000000000343947 */ /* 0x000ff40003800000 */
[----:B------:R-:W3:Y:S01]  /*6fe0*/  LDS R0, [R22+0xc00] ;  /* 0x000c000016007984 */ /* 0x000ee20000000800 */
[----:B------:R-:W3:Y:S01]  /*6ff0*/  LDCU UR5, c[0x0][0x3c4] ;  /* 0x00007880ff0577ac */ /* 0x000ee20008000800 */
[----:B------:R-:W4:Y:S01]  /*7000*/  LDCU.64 UR8, c[0x0][0x3a0] ;  /* 0x00007400ff0877ac */ /* 0x000f220008000a00 */
[----:B---3--:R-:W-:Y:S02]  /*7010*/  SHF.R.U32.HI R6, RZ, UR5, R0 ;  /* 0x00000005ff067c19 */ /* 0x008fe40008011600 */
[----:B-12---:R-:W-:Y:S02]  /*7020*/  LOP3.LUT R13, R0, 0x7fffffff, RZ, 0x3c, !PT ;  /* 0x7fffffff000d7812 */ /* 0x006fe400078e3cff */
[----:B------:R-:W-:-:S05]  /*7030*/  LOP3.LUT R6, R6, UR4, RZ, 0x30, !PT ;  /* 0x0000000406067c12 */ /* 0x000fca000f8e30ff */
[----:B------:R-:W-:-:S05]  /*7040*/  IMAD R6, R6, 0x8, R7 ;  /* 0x0000000806067824 */ /* 0x000fca00078e0207 */
[----:B------:R-:W1:Y:S02]  /*7050*/  LDS.64 R10, [R6+0x6600] ;  /* 0x00660000060a7984 */ /* 0x000e640000000a00 */
[----:B-1----:R-:W-:-:S05]  /*7060*/  IADD3 R12, P3, PT, R10, R3, RZ ;  /* 0x000000030a0c7210 */ /* 0x002fca0007f7e0ff */
[----:B------:R-:W-:Y:S01]  /*7070*/  IMAD.X R11, RZ, RZ, R11, P3 ;  /* 0x000000ffff0b7224 */ /* 0x000fe200018e060b */
[----:B----4-:R-:W-:-:S04]  /*7080*/  LEA R10, P3, R12, UR8, 0x2 ;  /* 0x000000080c0a7c11 */ /* 0x010fc8000f8610ff */
[----:B------:R-:W-:-:S05]  /*7090*/  LEA.HI.X R11, R12, UR9, R11, 0x2, P3 ;  /* 0x000000090c0b7c11 */ /* 0x000fca00098f140b */
[----:B------:R3:W-:Y:S04]  /*70a0*/  STG.E desc[UR6][R10.64+0xc00], R13 ;  /* 0x000c000d0a007986 */ /* 0x0007e8000c101906 */
.L_x_83:
[----:B------:R-:W-:Y:S05]  /*70b0*/  BSYNC.RECONVERGENT B0 ;  /* 0x0000000000007941 */ /* 0x000fea0003800200 */
.L_x_82:
[----:B------:R-:W-:Y:S01]  /*70c0*/  NOP ;  /* 0x0000000000007918 */ /* 0x000fe20000000000 */
[----:B------:R-:W-:Y:S01]  /*70d0*/  BSSY.RECONVERGENT B0, `(.L_x_84) ;  /* 0x0000011000007945 */ /* 0x000fe20003800200 */
[----:B------:R-:W-:Y:S01]  /*70e0*/  ISETP.GE.AND P3, PT, R8, R9, PT ;  /* 0x000000090800720c */ /* 0x000fe20003f66270 */
[----:B------:R-:W-:Y:S02]  /*70f0*/  VIADD R8, R3, 0xd80 ;  /* 0x00000d8003087836 */ /* 0x000fe40000000000 */
[----:B------:R-:W-:Y:S10]  /*7100*/  @P4 BRA `(.L_x_85) ;  /* 0x0000000000344947 */ /* 0x000ff40003800000 */
[----:B------:R-:W4:Y:S01]  /*7110*/  LDS R0, [R22+0x1200] ;  /* 0x0012000016007984 */ /* 0x000f220000000800 */
[----:B------:R-:W4:Y:S01]  /*7120*/  LDCU UR5, c[0x0][0x3c4] ;  /* 0x00007880ff0577ac */ /* 0x000f220008000800 */
[----:B------:R-:W5:Y:S01]  /*7130*/  LDCU.64 UR8, c[0x0][0x3a0] ;  /* 0x00007400ff0877ac */ /* 0x000f620008000a00 */
[----:B----4-:R-:W-:Y:S02]  /*7140*/  SHF.R.U32.HI R6, RZ, UR5, R0 ;  /* 0x00000005ff067c19 */ /* 0x010fe40008011600 */
[----:B-123--:R-:W-:Y:S02]  /*7150*/  LOP3.LUT R13, R0, 0x7fffffff, RZ, 0x3c, !PT ;  /* 0x7fffffff000d7812 */ /* 0x00efe400078e3cff */
[----:B------:R-:W-:-:S05]  /*7160*/  LOP3.LUT R6, R6, UR4, RZ, 0x30, !PT ;  /* 0x0000000406067c12 */ /* 0x000fca000f8e30ff */
[----:B------:R-:W-:-:S05]  /*7170*/  IMAD R6, R6, 0x8, R7 ;  /* 0x0000000806067824 */ /* 0x000fca00078e0207 */
[----:B------:R-:W1:Y:S02]  /*7180*/  LDS.64 R10, [R6+0x6600] ;  /* 0x00660000060a7984 */ /* 0x000e640000000a00 */
[----:B-1----:R-:W-:-:S05]  /*7190*/  IADD3 R12, P4, PT, R10, R3, RZ ;  /* 0x000000030a0c7210 */ /* 0x002fca0007f9e0ff */
[----:B------:R-:W-:Y:S01]  /*71a0*/  IMAD.X R11, RZ, RZ, R11, P4 ;  /* 0x000000ffff0b7224 */ /* 0x000fe200020e060b */
[----:B-----5:R-:W-:-:S04]  /*71b0*/  LEA R10, P4, R12, UR8, 0x2 ;  /* 0x000000080c0a7c11 */ /* 0x020fc8000f8810ff */
[----:B------:R-:W-:-:S05]  /*71c0*/  LEA.HI.X R11, R12, UR9, R11, 0x2, P4 ;  /* 0x000000090c0b7c11 */ /* 0x000fca000a0f140b */
[----:B------:R4:W-:Y:S04]  /*71d0*/  STG.E desc[UR6][R10.64+0x1200], R13 ;  /* 0x0012000d0a007986 */ /* 0x0009e8000c101906 */
.L_x_85:
[----:B------:R-:W-:Y:S05]  /*71e0*/  BSYNC.RECONVERGENT B0 ;  /* 0x0000000000007941 */ /* 0x000fea0003800200 */
.L_x_84:
[----:B------:R-:W-:Y:S01]  /*71f0*/  NOP ;  /* 0x0000000000007918 */ /* 0x000fe20000000000 */
[----:B------:R-:W-:Y:S01]  /*7200*/  BSSY.RECONVERGENT B0, `(.L_x_86) ;  /* 0x0000011000007945 */ /* 0x000fe20003800200 */
[----:B------:R-:W-:Y:S01]  /*7210*/  ISETP.GE.AND P4, PT, R8, R9, PT ;  /* 0x000000090800720c */ /* 0x000fe20003f86270 */
[----:B------:R-:W-:Y:S02]  /*7220*/  VIADD R8, R3, 0xf00 ;  /* 0x00000f0003087836 */ /* 0x000fe40000000000 */
[----:B------:R-:W-:Y:S10]  /*7230*/  @P5 BRA `(.L_x_87) ;  /* 0x0000000000345947 */ /* 0x000ff40003800000 */
[----:B------:R-:W5:Y:S01]  /*7240*/  LDS R0, [R22+0x1800] ;  /* 0x0018000016007984 */ /* 0x000f620000000800 */
[----:B------:R-:W5:Y:S01]  /*7250*/  LDCU UR5, c[0x0][0x3c4] ;  /* 0x00007880ff0577ac */ /* 0x000f620008000800 */
[----:B------:R-:W0:Y:S01]  /*7260*/  LDCU.64 UR8, c[0x0][0x3a0] ;  /* 0x00007400ff0877ac */ /* 0x000e220008000a00 */
[----:B-----5:R-:W-:Y:S02]  /*7270*/  SHF.R.U32.HI R6, RZ, UR5, R0 ;  /* 0x00000005ff067c19 */ /* 0x020fe40008011600 */
[----:B-1234-:R-:W-:Y:S02]  /*7280*/  LOP3.LUT R13, R0, 0x7fffffff, RZ, 0x3c, !PT ;  /* 0x7fffffff000d7812 */ /* 0x01efe400078e3cff */
[----:B------:R-:W-:-:S05]  /*7290*/  LOP3.LUT R6, R6, UR4, RZ, 0x30, !PT ;  /* 0x0000000406067c12 */ /* 0x000fca000f8e30ff */
[----:B------:R-:W-:-:S05]  /*72a0*/  IMAD R6, R6, 0x8, R7 ;  /* 0x0000000806067824 */ /* 0x000fca00078e0207 */
[----:B------:R-:W1:Y:S02]  /*72b0*/  LDS.64 R10, [R6+0x6600] ;  /* 0x00660000060a7984 */ /* 0x000e640000000a00 */
[----:B-1----:R-:W-:-:S05]  /*72c0*/  IADD3 R12, P5, PT, R10, R3, RZ ;  /* 0x000000030a0c7210 */ /* 0x002fca0007fbe0ff */
[----:B------:R-:W-:Y:S01]  /*72d0*/  IMAD.X R11, RZ, RZ, R11, P5 ;  /* 0x000000ffff0b7224 */ /* 0x000fe200028e060b */
[----:B0-----:R-:W-:-:S04]  /*72e0*/  LEA R10, P5, R12, UR8, 0x2 ;  /* 0x000000080c0a7c11 */ /* 0x001fc8000f8a10ff */
[----:B------:R-:W-:-:S05]  /*72f0*/  LEA.HI.X R11, R12, UR9, R11, 0x2, P5 ;  /* 0x000000090c0b7c11 */ /* 0x000fca000a8f140b */
[----:B------:R0:W-:Y:S04]  /*7300*/  STG.E desc[UR6][R10.64+0x1800], R13 ;  /* 0x0018000d0a007986 */ /* 0x0001e8000c101906 */
.L_x_87:
[----:B------:R-:W-:Y:S05]  /*7310*/  BSYNC.RECONVERGENT B0 ;  /* 0x0000000000007941 */ /* 0x000fea0003800200 */
.L_x_86:
        /* <DEDUP_REMOVED lines=9> */
[----:B01234-:R-:W-:Y:S02]  /*73b0*/  LOP3.LUT R13, R0, 0x7fffffff, RZ, 0x3c, !PT ;  /* 0x7fffffff000d7812 */ /* 0x01ffe400078e3cff */
[----:B------:R-:W-:-:S05]  /*73c0*/  LOP3.LUT R6, R6, UR4, RZ, 0x30, !PT ;  /* 0x0000000406067c12 */ /* 0x000fca000f8e30ff */
[----:B------:R-:W-:-:S05]  /*73d0*/  IMAD R6, R6, 0x8, R7 ;  /* 0x0000000806067824 */ /* 0x000fca00078e0207 */
[----:B------:R-:W0:Y:S02]  /*73e0*/  LDS.64 R10, [R6+0x6600] ;  /* 0x00660000060a7984 */ /* 0x000e240000000a00 */
[----:B0-----:R-:W-:-:S05]  /*73f0*/  IADD3 R12, P6, PT, R10, R3, RZ ;  /* 0x000000030a0c7210 */ /* 0x001fca0007fde0ff */
[----:B------:R-:W-:Y:S01]  /*7400*/  IMAD.X R11, RZ, RZ, R11, P6 ;  /* 0x000000ffff0b7224 */ /* 0x000fe200030e060b */
[----:B------:R-:W-:-:S04]  /*7410*/  LEA R10, P6, R12, UR8, 0x2 ;  /* 0x000000080c0a7c11 */ /* 0x000fc8000f8c10ff */
[----:B------:R-:W-:-:S05]  /*7420*/  LEA.HI.X R11, R12, UR9, R11, 0x2, P6 ;  /* 0x000000090c0b7c11 */ /* 0x000fca000b0f140b */
[----:B------:R0:W-:Y:S04]  /*7430*/  STG.E desc[UR6][R10.64+0x1e00], R13 ;  /* 0x001e000d0a007986 */ /* 0x0001e8000c101906 */
.L_x_89:
[----:B------:R-:W-:Y:S05]  /*7440*/  BSYNC.RECONVERGENT B0 ;  /* 0x0000000000007941 */ /* 0x000fea0003800200 */
.L_x_88:
        /* <DEDUP_REMOVED lines=18> */
.L_x_91:
[----:B------:R-:W-:Y:S05]  /*7570*/  BSYNC.RECONVERGENT B0 ;  /* 0x0000000000007941 */ /* 0x000fea0003800200 */
.L_x_90:
        /* <DEDUP_REMOVED lines=18> */
.L_x_93:
[----:B------:R-:W-:Y:S05]  /*76a0*/  BSYNC.RECONVERGENT B0 ;  /* 0x0000000000007941 */ /* 0x000fea0003800200 */
.L_x_92:
        /* <DEDUP_REMOVED lines=18> */
.L_x_95:
[----:B------:R-:W-:Y:S05]  /*77d0*/  BSYNC.RECONVERGENT B0 ;  /* 0x0000000000007941 */ /* 0x000fea0003800200 */
.L_x_94:
        /* <DEDUP_REMOVED lines=18> */
.L_x_97:
[----:B------:R-:W-:Y:S05]  /*7900*/  BSYNC.RECONVERGENT B0 ;  /* 0x0000000000007941 */ /* 0x000fea0003800200 */
.L_x_96:
[----:B------:R-:W-:Y:S01]  /*7910*/  NOP ;  /* 0x0000000000007918 */ /* 0x000fe20000000000 */
[----:B------:R-:W-:Y:S01]  /*7920*/  BSSY.RECONVERGENT B0, `(.L_x_98) ;  /* 0x0000011000007945 */ /* 0x000fe20003800200 */
[----:B------:R-:W-:Y:S02]  /*7930*/  ISETP.GE.AND P4, PT, R8, R9, PT ;  /* 0x000000090800720c */ /* 0x000fe40003f86270 */
[----:B------:R-:W-:Y:S01]  /*7940*/  LOP3.LUT R8, R3, 0x1800, RZ, 0xfc, !PT ;  /* 0x0000180003087812 */ /* 0x000fe200078efcff */
        /* <DEDUP_REMOVED lines=14> */
.L_x_99:
[----:B------:R-:W-:Y:S05]  /*7a30*/  BSYNC.RECONVERGENT B0 ;  /* 0x0000000000007941 */ /* 0x000fea0003800200 */
.L_x_98:
[----:B------:R-:W-:Y:S01]  /*7a40*/  NOP ;  /* 0x0000000000007918 */ /* 0x000fe20000000000 */
[----:B------:R-:W-:Y:S01]  /*7a50*/  BSSY.RECONVERGENT B0, `(.L_x_100) ;  /* 0x0000010000007945 */ /* 0x000fe20003800200 */
[----:B------:R-:W-:-:S03]  /*7a60*/  ISETP.GE.AND P5, PT, R8, R9, PT ;  /* 0x000000090800720c */ /* 0x000fc60003fa6270 */
        /* <DEDUP_REMOVED lines=14> */
.L_x_101:
[----:B------:R-:W-:Y:S05]  /*7b50*/  BSYNC.RECONVERGENT B0 ;  /* 0x0000000000007941 */ /* 0x000fea0003800200 */
.L_x_100:
[----:B------:R-:W-:Y:S01]  /*7b60*/  NOP ;  /* 0x0000000000007918 */ /* 0x000fe20000000000 */
[----:B------:R-:W-:Y:S04]  /*7b70*/  BSSY.RECONVERGENT B0, `(.L_x_102) ;  /* 0x000000f000007945 */ /* 0x000fe80003800200 */
[----:B------:R-:W-:Y:S05]  /*7b80*/  @P1 BRA `(.L_x_103) ;  /* 0x0000000000341947 */ /* 0x000fea0003800000 */
        /* <DEDUP_REMOVED lines=13> */
.L_x_103:
[----:B------:R-:W-:Y:S05]  /*7c60*/  BSYNC.RECONVERGENT B0 ;  /* 0x0000000000007941 */ /* 0x000fea0003800200 */
.L_x_102:
        /* <DEDUP_REMOVED lines=16> */
.L_x_105:
[----:B------:R-:W-:Y:S05]  /*7d70*/  BSYNC.RECONVERGENT B0 ;  /* 0x0000000000007941 */ /* 0x000fea0003800200 */
.L_x_104:
        /* <DEDUP_REMOVED lines=16> */
.L_x_107:
[----:B------:R-:W-:Y:S05]  /*7e80*/  BSYNC.RECONVERGENT B0 ;  /* 0x0000000000007941 */ /* 0x000fea0003800200 */
.L_x_106:
        /* <DEDUP_REMOVED lines=16> */
.L_x_109:
[----:B------:R-:W-:Y:S05]  /*7f90*/  BSYNC.RECONVERGENT B0 ;  /* 0x0000000000007941 */ /* 0x000fea0003800200 */
.L_x_108:
[----:B------:R-:W-:Y:S01]  /*7fa0*/  NOP ;  /* 0x0000000000007918 */ /* 0x000fe20000000000 */
[----:B------:R-:W-:Y:S04]  /*7fb0*/  BSSY.RECONVERGENT B0, `(.L_x_110) ;  /* 0x000000f000007945 */ /* 0x000fe80003800200 */
[----:B------:R-:W-:Y:S05]  /*7fc0*/  @P5 BRA `(.L_x_111) ;  /* 0x0000000000345947 */ /* 0x000fea0003800000 */
[----:B------:R-:W5:Y:S01]  /*7fd0*/  LDS R0, [R22+0x6000] ;  /* 0x0060000016007984 */ /* 0x000f620000000800 */
[----:B------:R-:W5:Y:S01]  /*7fe0*/  LDCU UR5, c[0x0][0x3c4] ;  /* 0x00007880ff0577ac */ /* 0x000f620008000800 */
[----:B------:R-:W1:Y:S01]  /*7ff0*/  LDCU.64 UR8, c[0x0][0x3a0] ;  /* 0x00007400ff0877ac */ /* 0x000e620008000a00 */
[----:B-----5:R-:W-:-:S04]  /*8000*/  SHF.R.U32.HI R6, RZ, UR5, R0 ;  /* 0x00000005ff067c19 */ /* 0x020fc80008011600 */
[----:B------:R-:W-:-:S05]  /*8010*/  LOP3.LUT R6, R6, UR4, RZ, 0x30, !PT ;  /* 0x0000000406067c12 */ /* 0x000fca000f8e30ff */
[----:B0-----:R-:W-:-:S05]  /*8020*/  IMAD R8, R6, 0x8, R7 ;  /* 0x0000000806087824 */ /* 0x001fca00078e0207 */
[----:B------:R-:W0:Y:S02]  /*8030*/  LDS.64 R6, [R8+0x6600] ;  /* 0x0066000008067984 */ /* 0x000e240000000a00 */
[----:B0-----:R-:W-:-:S05]  /*8040*/  IADD3 R9, P1, PT, R6, R3, RZ ;  /* 0x0000000306097210 */ /* 0x001fca0007f3e0ff */
[----:B-1234-:R-:W-:Y:S01]  /*8050*/  IMAD.X R10, RZ, RZ, R7, P1 ;  /* 0x000000ffff0a7224 */ /* 0x01efe200008e0607 */
[----:B------:R-:W-:-:S04]  /*8060*/  LEA R6, P1, R9, UR8, 0x2 ;  /* 0x0000000809067c11 */ /* 0x000fc8000f8210ff */
[----:B------:R-:W-:Y:S02]  /*8070*/  LEA.HI.X R7, R9, UR9, R10, 0x2, P1 ;  /* 0x0000000909077c11 */ /* 0x000fe400088f140a */
[----:B------:R-:W-:-:S05]  /*8080*/  LOP3.LUT R9, R0, 0x7fffffff, RZ, 0x3c, !PT ;  /* 0x7fffffff00097812 */ /* 0x000fca00078e3cff */
[----:B------:R0:W-:Y:S02]  /*8090*/  STG.E desc[UR6][R6.64+0x6000], R9 ;  /* 0x0060000906007986 */ /* 0x0001e4000c101906 */
.L_x_111:
[----:B------:R-:W-:Y:S05]  /*80a0*/  BSYNC.RECONVERGENT B0 ;  /* 0x0000000000007941 */ /* 0x000fea0003800200 */
.L_x_110:
[----:B------:R-:W-:Y:S01]  /*80b0*/  NOP ;  /* 0x0000000000007918 */ /* 0x000fe20000000000 */
.L_x_77:
[----:B------:R-:W5:Y:S01]  /*80c0*/  LDS R0, [R22] ;  /* 0x0000000016007984 */ /* 0x000f620000000800 */
[----:B------:R-:W5:Y:S03]  /*80d0*/  LDCU UR5, c[0x0][0x3c4] ;  /* 0x00007880ff0577ac */ /* 0x000f660008000800 */
[----:B01----:R-:W0:Y:S04]  /*80e0*/  LDS R6, [R22+0x600] ;  /* 0x0006000016067984 */ /* 0x003e280000000800 */
[----:B------:R-:W1:Y:S04]  /*80f0*/  LDS R7, [R22+0xc00] ;  /* 0x000c000016077984 */ /* 0x000e680000000800 */
[----:B------:R-:W1:Y:S04]  /*8100*/  LDS R8, [R22+0x1200] ;  /* 0x0012000016087984 */ /* 0x000e680000000800 */
[----:B------:R-:W1:Y:S04]  /*8110*/  LDS R9, [R22+0x1800] ;  /* 0x0018000016097984 */ /* 0x000e680000000800 */
[----:B--234-:R-:W2:Y:S04]  /*8120*/  LDS R10, [R22+0x1e00] ;  /* 0x001e0000160a7984 */ /* 0x01cea80000000800 */
[----:B------:R-:W3:Y:S04]  /*8130*/  LDS R11, [R22+0x2400] ;  /* 0x00240000160b7984 */ /* 0x000ee80000000800 */
[----:B------:R-:W4:Y:S04]  /*8140*/  LDS R12, [R22+0x2a00] ;  /* 0x002a0000160c7984 */ /* 0x000f280000000800 */
[----:B------:R-:W4:Y:S04]  /*8150*/  LDS R13, [R22+0x3000] ;  /* 0x00300000160d7984 */ /* 0x000f280000000800 */
[----:B------:R-:W4:Y:S04]  /*8160*/  LDS R14, [R22+0x3600] ;  /* 0x00360000160e7984 */ /* 0x000f280000000800 */
[----:B------:R-:W4:Y:S01]  /*8170*/  LDS R15, [R22+0x3c00] ;  /* 0x003c0000160f7984 */ /* 0x000f220000000800 */
[----:B-----5:R-:W-:-:S03]  /*8180*/  SHF.R.U32.HI R0, RZ, UR5, R0 ;  /* 0x00000005ff007c19 */ /* 0x020fc60008011600 */
[----:B------:R-:W5:Y:S01]  /*8190*/  LDS R16, [R22+0x4200] ;  /* 0x0042000016107984 */ /* 0x000f620000000800 */
[----:B0-----:R-:W-:-:S03]  /*81a0*/  SHF.R.U32.HI R6, RZ, UR5, R6 ;  /* 0x00000005ff067c19 */ /* 0x001fc60008011606 */
[----:B------:R-:W0:Y:S01]  /*81b0*/  LDS R17, [R22+0x4800] ;  /* 0x0048000016117984 */ /* 0x000e220000000800 */
[----:B-1----:R-:W-:-:S03]  /*81c0*/  SHF.R.U32.HI R7, RZ, UR5, R7 ;  /* 0x00000005ff077c19 */ /* 0x002fc60008011607 */
[----:B------:R-:W1:Y:S01]  /*81d0*/  LDS R18, [R22+0x4e00] ;  /* 0x004e000016127984 */ /* 0x000e620000000800 */
[----:B------:R-:W-:-:S03]  /*81e0*/  SHF.R.U32.HI R8, RZ, UR5, R8 ;  /* 0x00000005ff087c19 */ /* 0x000fc60008011608 */
[----:B------:R-:W1:Y:S01]  /*81f0*/  LDS R19, [R22+0x5400] ;  /* 0x0054000016137984 */ /* 0x000e620000000800 */
[----:B------:R-:W-:-:S03]  /*8200*/  SHF.R.U32.HI R9, RZ, UR5, R9 ;  /* 0x00000005ff097c19 */ /* 0x000fc60008011609 */
[----:B------:R-:W1:Y:S01]  /*8210*/  LDS R20, [R22+0x5a00] ;  /* 0x005a000016147984 */ /* 0x000e620000000800 */
[----:B--2---:R-:W-:-:S03]  /*8220*/  SHF.R.U32.HI R10, RZ, UR5, R10 ;  /* 0x00000005ff0a7c19 */ /* 0x004fc6000801160a */
[----:B------:R-:W2:Y:S01]  /*8230*/  LDS R21, [R22+0x6000] ;  /* 0x0060000016157984 */ /* 0x000ea20000000800 */
[----:B---3--:R-:W-:Y:S02]  /*8240*/  SHF.R.U32.HI R11, RZ, UR5, R11 ;  /* 0x00000005ff0b7c19 */ /* 0x008fe4000801160b */
[----:B----4-:R-:W-:Y:S02]  /*8250*/  SHF.R.U32.HI R12, RZ, UR5, R12 ;  /* 0x00000005ff0c7c19 */ /* 0x010fe4000801160c */
[----:B------:R-:W-:Y:S02]  /*8260*/  SHF.R.U32.HI R13, RZ, UR5, R13 ;  /* 0x00000005ff0d7c19 */ /* 0x000fe4000801160d */
[----:B------:R-:W-:Y:S02]  /*8270*/  SHF.R.U32.HI R43, RZ, UR5, R14 ;  /* 0x00000005ff2b7c19 */ /* 0x000fe4000801160e */
[----:B------:R-:W-:Y:S02]  /*8280*/  LOP3.LUT R14, R12, UR4, RZ, 0x30, !PT ;  /* 0x000000040c0e7c12 */ /* 0x000fe4000f8e30ff */
[----:B------:R-:W-:-:S02]  /*8290*/  SHF.R.U32.HI R44, RZ, UR5, R15 ;  /* 0x00000005ff2c7c19 */ /* 0x000fc4000801160f */
[----:B------:R-:W-:Y:S02]  /*82a0*/  LOP3.LUT R15, R11, UR4, RZ, 0x30, !PT ;  /* 0x000000040b0f7c12 */ /* 0x000fe4000f8e30ff */
[----:B-----5:R-:W-:Y:S02]  /*82b0*/  SHF.R.U32.HI R45, RZ, UR5, R16 ;  /* 0x00000005ff2d7c19 */ /* 0x020fe40008011610 */
[----:B------:R-:W-:Y:S02]  /*82c0*/  LOP3.LUT R16, R10, UR4, RZ, 0x30, !PT ;  /* 0x000000040a107c12 */ /* 0x000fe4000f8e30ff */
[----:B0-----:R-:W-:Y:S02]  /*82d0*/  SHF.R.U32.HI R46, RZ, UR5, R17 ;  /* 0x00000005ff2e7c19 */ /* 0x001fe40008011611 */
[----:B------:R-:W-:Y:S02]  /*82e0*/  LOP3.LUT R17, R9, UR4, RZ, 0x30, !PT ;  /* 0x0000000409117c12 */ /* 0x000fe4000f8e30ff */
[----:B-1----:R-:W-:-:S02]  /*82f0*/  SHF.R.U32.HI R47, RZ, UR5, R18 ;  /* 0x00000005ff2f7c19 */ /* 0x002fc40008011612 */
[----:B------:R-:W-:Y:S02]  /*8300*/  LOP3.LUT R18, R8, UR4, RZ, 0x30, !PT ;  /* 0x0000000408127c12 */ /* 0x000fe4000f8e30ff */
[----:B------:R-:W-:Y:S02]  /*8310*/  SHF.R.U32.HI R48, RZ, UR5, R19 ;  /* 0x00000005ff307c19 */ /* 0x000fe40008011613 */
[----:B------:R-:W-:Y:S02]  /*8320*/  LOP3.LUT R19, R7, UR4, RZ, 0x30, !PT ;  /* 0x0000000407137c12 */ /* 0x000fe4000f8e30ff */
[----:B------:R-:W-:Y:S02]  /*8330*/  SHF.R.U32.HI R49, RZ, UR5, R20 ;  /* 0x00000005ff317c19 */ /* 0x000fe40008011614 */
[----:B------:R-:W-:Y:S02]  /*8340*/  LOP3.LUT R20, R6, UR4, RZ, 0x30, !PT ;  /* 0x0000000406147c12 */ /* 0x000fe4000f8e30ff */
[----:B--2---:R-:W-:-:S02]  /*8350*/  SHF.R.U32.HI R50, RZ, UR5, R21 ;  /* 0x00000005ff327c19 */ /* 0x004fc40008011615 */
[----:B------:R-:W-:Y:S02]  /*8360*/  LOP3.LUT R21, R0, UR4, RZ, 0x30, !PT ;  /* 0x0000000400157c12 */ /* 0x000fe4000f8e30ff */
[----:B------:R-:W-:Y:S02]  /*8370*/  LOP3.LUT R13, R13, UR4, RZ, 0x30, !PT ;  /* 0x000000040d0d7c12 */ /* 0x000fe4000f8e30ff */
[----:B------:R-:W-:Y:S02]  /*8380*/  LOP3.LUT R12, R43, UR4, RZ, 0x30, !PT ;  /* 0x000000042b0c7c12 */ /* 0x000fe4000f8e30ff */
[----:B------:R-:W-:Y:S02]  /*8390*/  LOP3.LUT R11, R44, UR4, RZ, 0x30, !PT ;  /* 0x000000042c0b7c12 */ /* 0x000fe4000f8e30ff */
[----:B------:R-:W-:Y:S02]  /*83a0*/  LOP3.LUT R10, R45, UR4, RZ, 0x30, !PT ;  /* 0x000000042d0a7c12 */ /* 0x000fe4000f8e30ff */
[----:B------:R-:W-:-:S02]  /*83b0*/  LOP3.LUT R9, R46, UR4, RZ, 0x30, !PT ;  /* 0x000000042e097c12 */ /* 0x000fc4000f8e30ff */
[----:B------:R-:W-:Y:S02]  /*83c0*/  LOP3.LUT R8, R47, UR4, RZ, 0x30, !PT ;  /* 0x000000042f087c12 */ /* 0x000fe4000f8e30ff */
[----:B------:R-:W-:Y:S02]  /*83d0*/  LOP3.LUT R7, R48, UR4, RZ, 0x30, !PT ;  /* 0x0000000430077c12 */ /* 0x000fe4000f8e30ff */
[----:B------:R-:W-:Y:S02]  /*83e0*/  LOP3.LUT R6, R49, UR4, RZ, 0x30, !PT ;  /* 0x0000000431067c12 */ /* 0x000fe4000f8e30ff */
[----:B------:R-:W-:Y:S01]  /*83f0*/  LOP3.LUT R0, R50, UR4, RZ, 0x30, !PT ;  /* 0x0000000432007c12 */ /* 0x000fe2000f8e30ff */
[----:B------:R-:W-:Y:S06]  /*8400*/  @P0 BRA `(.L_x_112) ;  /* 0x0000000000640947 */ /* 0x000fec0003800000 */
[----:B------:R-:W0:Y:S01]  /*8410*/  LDCU.64 UR4, c[0x0][0x3b8] ;  /* 0x00007700ff0477ac */ /* 0x000e220008000a00 */
[----:B------:R-:W-:Y:S01]  /*8420*/  IMAD R5, R42, 0x1980, RZ ;  /* 0x000019802a057824 */ /* 0x000fe200078e02ff */
[----:B------:R-:W-:-:S04]  /*8430*/  LOP3.LUT R2, R41, 0x1f, R3, 0xf8, !PT ;  /* 0x0000001f29027812 */ /* 0x000fc800078ef803 */
[----:B------:R-:W-:-:S04]  /*8440*/  IADD3 R3, P1, PT, R5, R2, RZ ;  /* 0x0000000205037210 */ /* 0x000fc80007f3e0ff */
[----:B------:R-:W-:Y:S02]  /*8450*/  LEA.HI.X.SX32 R4, R5, RZ, 0x1, P1 ;  /* 0x000000ff05047211 */ /* 0x000fe400008f0eff */
[----:B0-----:R-:W-:-:S04]  /*8460*/  LEA R2, P1, R3, UR4, 0x2 ;  /* 0x0000000403027c11 */ /* 0x001fc8000f8210ff */
        /* <DEDUP_REMOVED lines=19> */
.L_x_112:
[----:B------:R-:W-:Y:S01]  /*85a0*/  IMAD.IADD R60, R23, 0x1, -R54 ;  /* 0x00000001173c7824 */ /* 0x000fe200078e0a36 */
[----:B------:R-:W0:Y:S01]  /*85b0*/  LDCU.64 UR4, c[0x0][0x3b8] ;  /* 0x00007700ff0477ac */ /* 0x000e220008000a00 */
[----:B------:R-:W-:-:S03]  /*85c0*/  VIADD R3, R57, 0x20 ;  /* 0x0000002039037836 */ /* 0x000fc60000000000 */
[-C--:B------:R-:W-:Y:S02]  /*85d0*/  ISETP.GE.AND P2, PT, R57, R60.reuse, PT ;  /* 0x0000003c3900720c */ /* 0x080fe40003f46270 */
[----:B------:R-:W-:Y:S01]  /*85e0*/  ISETP.GE.AND P1, PT, R3, R60, PT ;  /* 0x0000003c0300720c */ /* 0x000fe20003f26270 */
[----:B------:R-:W-:-:S05]  /*85f0*/  VIADD R3, R57, 0x40 ;  /* 0x0000004039037836 */ /* 0x000fca0000000000 */
[----:B------:R-:W-:Y:S01]  /*8600*/  ISETP.GE.AND P5, PT, R3, R60, PT ;  /* 0x0000003c0300720c */ /* 0x000fe20003fa6270 */
[----:B------:R-:W-:-:S05]  /*8610*/  VIADD R3, R57, 0x60 ;  /* 0x0000006039037836 */ /* 0x000fca0000000000 */
[----:B------:R-:W-:Y:S01]  /*8620*/  ISETP.GE.AND P4, PT, R3, R60, PT ;  /* 0x0000003c0300720c */ /* 0x000fe20003f86270 */
[----:B------:R-:W-:Y:S01]  /*8630*/  VIADD R3, R57, 0x80 ;  /* 0x0000008039037836 */ /* 0x000fe20000000000 */
[----:B0-----:R-:W-:Y:S01]  /*8640*/  IADD3 R2, P6, PT, R5, UR4, RZ ;  /* 0x0000000405027c10 */ /* 0x001fe2000ffde0ff */
[----:B------:R-:W-:-:S03]  /*8650*/  VIADD R5, R57, 0xa0 ;  /* 0x000000a039057836 */ /* 0x000fc60000000000 */
[-C--:B------:R-:W-:Y:S02]  /*8660*/  ISETP.GE.AND P3, PT, R3, R60.reuse, PT ;  /* 0x0000003c0300720c */ /* 0x080fe40003f66270 */
[----:B------:R-:W-:Y:S02]  /*8670*/  IADD3.X R3, PT, PT, R4, UR5, RZ, P6, !PT ;  /* 0x0000000504037c10 */ /* 0x000fe4000b7fe4ff */
[-C--:B------:R-:W-:Y:S01]  /*8680*/  ISETP.GE.AND P6, PT, R5, R60.reuse, PT ;  /* 0x0000003c0500720c */ /* 0x080fe20003fc6270 */
[----:B------:R-:W-:Y:S02]  /*8690*/  VIADD R5, R57, 0xc0 ;  /* 0x000000c039057836 */ /* 0x000fe40000000000 */
[----:B------:R-:W5:Y:S03]  /*86a0*/  @!P2 LDG.E R41, desc[UR6][R2.64] ;  /* 0x000000060229a981 */ /* 0x000f66000c1e1900 */
[-C--:B------:R-:W-:Y:S01]  /*86b0*/  ISETP.GE.AND P2, PT, R5, R60.reuse, PT ;  /* 0x0000003c0500720c */ /* 0x080fe20003f46270 */
[----:B------:R-:W-:Y:S01]  /*86c0*/  VIADD R5, R57, 0xe0 ;  /* 0x000000e039057836 */ /* 0x000fe20000000000 */
[----:B------:R-:W5:Y:S04]  /*86d0*/  @!P1 LDG.E R44, desc[UR6][R2.64+0x80] ;  /* 0x00008006022c9981 */ /* 0x000f68000c1e1900 */
[----:B------:R-:W-:Y:S01]  /*86e0*/  ISETP.GE.AND P1, PT, R5, R60, PT ;  /* 0x0000003c0500720c */ /* 0x000fe20003f26270 */
[----:B------:R-:W-:Y:S01]  /*86f0*/  VIADD R59, R57, 0x100 ;  /* 0x00000100393b7836 */ /* 0x000fe20000000000 */
[----:B------:R-:W5:Y:S04]  /*8700*/  @!P5 LDG.E R43, desc[UR6][R2.64+0x100] ;  /* 0x00010006022bd981 */ /* 0x000f68000c1e1900 */
[----:B------:R-:W5:Y:S04]  /*8710*/  @!P4 LDG.E R46, desc[UR6][R2.64+0x180] ;  /* 0x00018006022ec981 */ /* 0x000f68000c1e1900 */
[----:B------:R-:W5:Y:S03]  /*8720*/  @!P2 LDG.E R47, desc[UR6][R2.64+0x300] ;  /* 0x00030006022fa981 */ /* 0x000f66000c1e1900 */
[C---:B------:R-:W-:Y:S01]  /*8730*/  @!P1 IADD3 R5, P2, PT, R54.reuse, R57, RZ ;  /* 0x0000003936059210 */ /* 0x040fe20007f5e0ff */
[----:B------:R-:W5:Y:S03]  /*8740*/  @!P3 LDG.E R45, desc[UR6][R2.64+0x200] ;  /* 0x00020006022db981 */ /* 0x000f66000c1e1900 */
[----:B------:R-:W-:Y:S01]  /*8750*/  @!P1 LEA.HI.X.SX32 R62, R54, RZ, 0x1, P2 ;  /* 0x000000ff363e9211 */ /* 0x000fe200010f0eff */
[----:B------:R0:W5:Y:S01]  /*8760*/  @!P6 LDG.E R48, desc[UR6][R2.64+0x280] ;  /* 0x000280060230e981 */ /* 0x000162000c1e1900 */
[----:B------:R-:W-:-:S04]  /*8770*/  @!P1 LEA R4, P2, R5, UR4, 0x2 ;  /* 0x0000000405049c11 */ /* 0x000fc8000f8410ff */
[----:B------:R-:W-:-:S05]  /*8780*/  @!P1 LEA.HI.X R5, R5, UR5, R62, 0x2, P2 ;  /* 0x0000000505059c11 */ /* 0x000fca00090f143e */
[----:B------:R1:W5:Y:S01]  /*8790*/  @!P1 LDG.E R50, desc[UR6][R4.64+0x380] ;  /* 0x0003800604329981 */ /* 0x000362000c1e1900 */
[----:B------:R-:W-:-:S13]  /*87a0*/  ISETP.GE.AND P1, PT, R59, R60, PT ;  /* 0x0000003c3b00720c */ /* 0x000fda0003f26270 */
[----:B------:R-:W-:-:S04]  /*87b0*/  @!P1 IADD3 R59, P2, PT, R54, R57, RZ ;  /* 0x00000039363b9210 */ /* 0x000fc80007f5e0ff */
[----:B------:R-:W-:Y:S02]  /*87c0*/  @!P1 LEA.HI.X.SX32 R62, R54, RZ, 0x1, P2 ;  /* 0x000000ff363e9211 */ /* 0x000fe400010f0eff */
[----:B0-----:R-:W-:-:S04]  /*87d0*/  @!P1 LEA R2, P2, R59, UR4, 0x2 ;  /* 0x000000043b029c11 */ /* 0x001fc8000f8410ff */
[----:B------:R-:W-:Y:S01]  /*87e0*/  @!P1 LEA.HI.X R3, R59, UR5, R62, 0x2, P2 ;  /* 0x000000053b039c11 */ /* 0x000fe200090f143e */
[----:B------:R-:W-:-:S04]  /*87f0*/  VIADD R59, R57, 0x120 ;  /* 0x00000120393b7836 */ /* 0x000fc80000000000 */
[----:B------:R0:W5:Y:S01]  /*8800*/  @!P1 LDG.E R49, desc[UR6][R2.64+0x400] ;  /* 0x0004000602319981 */ /* 0x000162000c1e1900 */
[----:B------:R-:W-:-:S13]  /*8810*/  ISETP.GE.AND P1, PT, R59, R60, PT ;  /* 0x0000003c3b00720c */ /* 0x000fda0003f26270 */
[----:B------:R-:W-:-:S04]  /*8820*/  @!P1 IADD3 R59, P2, PT, R54, R57, RZ ;  /* 0x00000039363b9210 */ /* 0x000fc80007f5e0ff */
[----:B------:R-:W-:Y:S02]  /*8830*/  @!P1 LEA.HI.X.SX32 R62, R54, RZ, 0x1, P2 ;  /* 0x000000ff363e9211 */ /* 0x000fe400010f0eff */
[----:B-1----:R-:W-:-:S04]  /*8840*/  @!P1 LEA R4, P2, R59, UR4, 0x2 ;  /* 0x000000043b049c11 */ /* 0x002fc8000f8410ff */
[----:B------:R-:W-:Y:S01]  /*8850*/  @!P1 LEA.HI.X R5, R59, UR5, R62, 0x2, P2 ;  /* 0x000000053b059c11 */ /* 0x000fe200090f143e */
[----:B------:R-:W-:-:S04]  /*8860*/  VIADD R59, R57, 0x140 ;  /* 0x00000140393b7836 */ /* 0x000fc80000000000 */
        /* <DEDUP_REMOVED lines=9> */
[----:B------:R-:W-:-:S05]  /*8900*/  @!P1 IMAD R62, R42, 0x1980, RZ ;  /* 0x000019802a3e9824 */ /* 0x000fca00078e02ff */
[----:B-1----:R-:W-:-:S04]  /*8910*/  @!P1 IADD3 R5, P2, PT, R62, R57, RZ ;  /* 0x000000393e059210 */ /* 0x002fc80007f5e0ff */
[----:B------:R-:W-:Y:S02]  /*8920*/  @!P1 LEA.HI.X.SX32 R62, R62, RZ, 0x1, P2 ;  /* 0x000000ff3e3e9211 */ /* 0x000fe400010f0eff */
[----:B------:R-:W-:Y:S01]  /*8930*/  @!P1 LEA R4, P2, R5, UR4, 0x2 ;  /* 0x0000000405049c11 */ /* 0x000fe2000f8410ff */
[----:B------:R-:W-:-:S03]  /*8940*/  VIADD R59, R57, 0x180 ;  /* 0x00000180393b7836 */ /* 0x000fc60000000000 */
[----:B------:R-:W-:-:S05]  /*8950*/  @!P1 LEA.HI.X R5, R5, UR5, R62, 0x2, P2 ;  /* 0x0000000505059c11 */ /* 0x000fca00090f143e */
[----:B------:R1:W5:Y:S01]  /*8960*/  @!P1 LDG.E R56, desc[UR6][R4.64+0x580] ;  /* 0x0005800604389981 */ /* 0x000362000c1e1900 */
[----:B------:R-:W-:-:S13]  /*8970*/  ISETP.GE.AND P1, PT, R59, R60, PT ;  /* 0x0000003c3b00720c */ /* 0x000fda0003f26270 */
[----:B0-----:R-:W-:-:S05]  /*8980*/  @!P1 IMAD R2, R42, 0x1980, RZ ;  /* 0x000019802a029824 */ /* 0x001fca00078e02ff */
[----:B------:R-:W-:-:S04]  /*8990*/  @!P1 IADD3 R3, P2, PT, R2, R57, RZ ;  /* 0x0000003902039210 */ /* 0x000fc80007f5e0ff */
[----:B------:R-:W-:Y:S02]  /*89a0*/  @!P1 LEA.HI.X.SX32 R62, R2, RZ, 0x1, P2 ;  /* 0x000000ff023e9211 */ /* 0x000fe400010f0eff */
[----:B------:R-:W-:Y:S01]  /*89b0*/  @!P1 LEA R2, P2, R3, UR4, 0x2 ;  /* 0x0000000403029c11 */ /* 0x000fe2000f8410ff */
[----:B------:R-:W-:-:S03]  /*89c0*/  VIADD R59, R57, 0x1a0 ;  /* 0x000001a0393b7836 */ /* 0x000fc60000000000 */
[----:B------:R-:W-:-:S05]  /*89d0*/  @!P1 LEA.HI.X R3, R3, UR5, R62, 0x2, P2 ;  /* 0x0000000503039c11 */ /* 0x000fca00090f143e */
[----:B------:R0:W5:Y:S01]  /*89e0*/  @!P1 LDG.E R53, desc[UR6][R2.64+0x600] ;  /* 0x0006000602359981 */ /* 0x000162000c1e1900 */
[----:B------:R-:W-:-:S13]  /*89f0*/  ISETP.GE.AND P1, PT, R59, R60, PT ;  /* 0x0000003c3b00720c */ /* 0x000fda0003f26270 */
[----:B-1----:R-:W-:-:S05]  /*8a00*/  @!P1 IMAD R4, R42, 0x1980, RZ ;  /* 0x000019802a049824 */ /* 0x002fca00078e02ff */
[----:B------:R-:W-:-:S04]  /*8a10*/  @!P1 IADD3 R5, P2, PT, R4, R57, RZ ;  /* 0x0000003904059210 */ /* 0x000fc80007f5e0ff */
[----:B------:R-:W-:Y:S02]  /*8a20*/  @!P1 LEA.HI.X.SX32 R62, R4, RZ, 0x1, P2 ;  /* 0x000000ff043e9211 */ /* 0x000fe400010f0eff */
[----:B------:R-:W-:Y:S01]  /*8a30*/  @!P1 LEA R4, P2, R5, UR4, 0x2 ;  /* 0x0000000405049c11 */ /* 0x000fe2000f8410ff */
[----:B------:R-:W-:-:S03]  /*8a40*/  VIADD R59, R57, 0x1c0 ;  /* 0x000001c0393b7836 */ /* 0x000fc60000000000 */
[----:B------:R-:W-:-:S05]  /*8a50*/  @!P1 LEA.HI.X R5, R5, UR5, R62, 0x2, P2 ;  /* 0x0000000505059c11 */ /* 0x000fca00090f143e */
[----:B------:R1:W5:Y:S01]  /*8a60*/  @!P1 LDG.E R54, desc[UR6][R4.64+0x680] ;  /* 0x0006800604369981 */ /* 0x000362000c1e1900 */
[----:B------:R-:W-:Y:S01]  /*8a70*/  ISETP.GE.AND P1, PT, R59, R60, PT ;  /* 0x0000003c3b00720c */ /* 0x000fe20003f26270 */
[----:B------:R-:W-:-:S05]  /*8a80*/  VIADD R59, R57, 0x200 ;  /* 0x00000200393b7836 */ /* 0x000fca0000000000 */
[----:B------:R-:W-:-:S07]  /*8a90*/  ISETP.GE.AND P3, PT, R59, R60, PT ;  /* 0x0000003c3b00720c */ /* 0x000fce0003f66270 */
[----:B0-----:R-:W-:-:S05]  /*8aa0*/  @!P1 IMAD R2, R42, 0x1980, RZ ;  /* 0x000019802a029824 */ /* 0x001fca00078e02ff */
[C---:B------:R-:W-:Y:S01]  /*8ab0*/  @!P1 IADD3 R3, P2, PT, R2.reuse, R57, RZ ;  /* 0x0000003902039210 */ /* 0x040fe20007f5e0ff */
[----:B------:R-:W0:Y:S03]  /*8ac0*/  @!P3 S2R R59, SR_TID.X ;  /* 0x00000000003bb919 */ /* 0x000e260000002100 */
[----:B------:R-:W-:Y:S02]  /*8ad0*/  @!P1 LEA.HI.X.SX32 R62, R2, RZ, 0x1, P2 ;  /* 0x000000ff023e9211 */ /* 0x000fe400010f0eff */
[----:B------:R-:W-:Y:S01]  /*8ae0*/  @!P1 LEA R2, P2, R3, UR4, 0x2 ;  /* 0x0000000403029c11 */ /* 0x000fe2000f8410ff */
[----:B-1----:R-:W-:-:S03]  /*8af0*/  VIADD R5, R57, 0x1e0 ;  /* 0x000001e039057836 */ /* 0x002fc60000000000 */
[----:B------:R-:W-:-:S05]  /*8b00*/  @!P1 LEA.HI.X R3, R3, UR5, R62, 0x2, P2 ;  /* 0x0000000503039c11 */ /* 0x000fca00090f143e */
[----:B------:R0:W5:Y:S01]  /*8b10*/  @!P1 LDG.E R51, desc[UR6][R2.64+0x700] ;  /* 0x0007000602339981 */ /* 0x000162000c1e1900 */
[----:B------:R-:W-:-:S13]  /*8b20*/  ISETP.GE.AND P1, PT, R5, R60, PT ;  /* 0x0000003c0500720c */ /* 0x000fda0003f26270 */
[----:B------:R-:W-:-:S05]  /*8b30*/  @!P1 IMAD R4, R42, 0x1980, RZ ;  /* 0x000019802a049824 */ /* 0x000fca00078e02ff */
[C---:B------:R-:W-:Y:S02]  /*8b40*/  @!P1 IADD3 R5, P2, PT, R4.reuse, R57, RZ ;  /* 0x0000003904059210 */ /* 0x040fe40007f5e0ff */
[----:B0-----:R-:W-:Y:S02]  /*8b50*/  @!P3 LOP3.LUT R2, R59, 0x3e0, RZ, 0xc0, !PT ;  /* 0x000003e03b02b812 */ /* 0x001fe400078ec0ff */
[----:B------:R-:W-:Y:S02]  /*8b60*/  @!P1 LEA.HI.X.SX32 R60, R4, RZ, 0x1, P2 ;  /* 0x000000ff043c9211 */ /* 0x000fe400010f0eff */
[----:B------:R-:W-:Y:S02]  /*8b70*/  @!P1 LEA R4, P2, R5, UR4, 0x2 ;  /* 0x0000000405049c11 */ /* 0x000fe4000f8410ff */
[----:B------:R-:W-:Y:S01]  /*8b80*/  @!P3 LOP3.LUT R59, R59, 0x1f, RZ, 0xc0, !PT ;  /* 0x0000001f3b3bb812 */ /* 0x000fe200078ec0ff */
[----:B------:R-:W-:Y:S01]  /*8b90*/  @!P3 IMAD R3, R42, 0x1980, RZ ;  /* 0x000019802a03b824 */ /* 0x000fe200078e02ff */
[----:B------:R-:W-:-:S03]  /*8ba0*/  @!P1 LEA.HI.X R5, R5, UR5, R60, 0x2, P2 ;  /* 0x0000000505059c11 */ /* 0x000fc600090f143c */
[----:B------:R-:W-:Y:S02]  /*8bb0*/  @!P3 IMAD R2, R2, 0x11, R59 ;  /* 0x000000110202b824 */ /* 0x000fe400078e023b */
[----:B------:R1:W5:Y:S03]  /*8bc0*/  @!P1 LDG.E R58, desc[UR6][R4.64+0x780] ;  /* 0x00078006043a9981 */ /* 0x000366000c1e1900 */
[----:B------:R-:W-:-:S04]  /*8bd0*/  @!P3 IADD3 R59, P1, PT, R3, R2, RZ ;  /* 0x00000002033bb210 */ /* 0x000fc80007f3e0ff */
[----:B------:R-:W-:Y:S02]  /*8be0*/  @!P3 LEA.HI.X.SX32 R60, R3, RZ, 0x1, P1 ;  /* 0x000000ff033cb211 */ /* 0x000fe400008f0eff */
[----:B------:R-:W-:-:S04]  /*8bf0*/  @!P3 LEA R2, P1, R59, UR4, 0x2 ;  /* 0x000000043b02bc11 */ /* 0x000fc8000f8210ff */
[----:B------:R-:W-:-:S05]  /*8c00*/  @!P3 LEA.HI.X R3, R59, UR5, R60, 0x2, P1 ;  /* 0x000000053b03bc11 */ /* 0x000fca00088f143c */
[----:B------:R1:W5:Y:S04]  /*8c10*/  @!P3 LDG.E R57, desc[UR6][R2.64+0x800] ;  /* 0x000800060239b981 */ /* 0x000368000c1e1900 */
.L_x_113:
[----:B------:R-:W-:Y:S08]  /*8c20*/  BAR.SYNC.DEFER_BLOCKING 0x0 ;  /* 0x0000000000007b1d */ /* 0x000ff00000010000 */
[----:B------:R-:W2:Y:S01]  /*8c30*/  S2UR UR5, SR_CgaCtaId ;  /* 0x00000000000579c3 */ /* 0x000ea20000008800 */
[----:B------:R-:W-:Y:S01]  /*8c40*/  UMOV UR4, 0x400 ;  /* 0x0000040000047882 */ /* 0x000fe20000000000 */
[----:B01----:R-:W0:Y:S01]  /*8c50*/  S2R R2, SR_TID.X ;  /* 0x0000000000027919 */ /* 0x003e220000002100 */
[----:B-----5:R1:W-:Y:S04]  /*8c60*/  STS [R40+-0x4], R41 ;  /* 0xfffffc2928007388 */ /* 0x0203e80000000800 */
[----:B------:R1:W-:Y:S01]  /*8c70*/  STS [R39+-0x4], R44 ;  /* 0xfffffc2c27007388 */ /* 0x0003e20000000800 */
[----:B--2---:R-:W-:-:S03]  /*8c80*/  ULEA UR4, UR5, UR4, 0x18 ;  /* 0x0000000405047291 */ /* 0x004fc6000f8ec0ff */
[----:B------:R1:W-:Y:S04]  /*8c90*/  STS [R38+-0x4], R43 ;  /* 0xfffffc2b26007388 */ /* 0x0003e80000000800 */
        /* <DEDUP_REMOVED lines=13> */
[----:B------:R1:W-:Y:S01]  /*8d70*/  STS [R24+-0x4], R57 ;  /* 0xfffffc3918007388 */ /* 0x0003e20000000800 */
[----:B------:R-:W-:Y:S06]  /*8d80*/  BAR.SYNC.DEFER_BLOCKING 0x0 ;  /* 0x0000000000007b1d */ /* 0x000fec0000010000 */
[----:B0-----:R-:W-:Y:S05]  /*8d90*/  @P0 BRA `(.L_x_114) ;  /* 0x00000008006c0947 */ /* 0x001fea0003800000 */
[----:B------:R-:W-:Y:S01]  /*8da0*/  LEA R21, R21, UR4, 0x3 ;  /* 0x0000000415157c11 */ /* 0x000fe2000f8e18ff */
[----:B------:R-:W-:Y:S01]  /*8db0*/  LDS R3, [R22] ;  /* 0x0000000016037984 */ /* 0x000fe20000000800 */
[----:B------:R-:W0:Y:S01]  /*8dc0*/  LDCU.64 UR8, c[0x0][0x3b0] ;  /* 0x00007600ff0877ac */ /* 0x000e220008000a00 */
[----:B-1----:R-:W-:Y:S02]  /*8dd0*/  LEA R26, R20, UR4, 0x3 ;  /* 0x00000004141a7c11 */ /* 0x002fe4000f8e18ff */
[----:B------:R-:W1:Y:S01]  /*8de0*/  LDS.64 R4, [R21+0x6600] ;  /* 0x0066000015047984 */ /* 0x000e620000000a00 */
[----:B------:R-:W-:Y:S02]  /*8df0*/  LEA R19, R19, UR4, 0x3 ;  /* 0x0000000413137c11 */ /* 0x000fe4000f8e18ff */
[----:B------:R-:W-:Y:S02]  /*8e00*/  LEA R17, R17, UR4, 0x3 ;  /* 0x0000000411117c11 */ /* 0x000fe4000f8e18ff */
[----:B------:R-:W-:-:S02]  /*8e10*/  LEA R15, R15, UR4, 0x3 ;  /* 0x000000040f0f7c11 */ /* 0x000fc4000f8e18ff */
[----:B------:R-:W-:Y:S02]  /*8e20*/  LEA R13, R13, UR4, 0x3 ;  /* 0x000000040d0d7c11 */ /* 0x000fe4000f8e18ff */
[----:B------:R-:W-:Y:S02]  /*8e30*/  LEA R11, R11, UR4, 0x3 ;  /* 0x000000040b0b7c11 */ /* 0x000fe4000f8e18ff */
[----:B------:R-:W-:Y:S02]  /*8e40*/  LEA R9, R9, UR4, 0x3 ;  /* 0x0000000409097c11 */ /* 0x000fe4000f8e18ff */
[----:B------:R-:W-:Y:S02]  /*8e50*/  LEA R7, R7, UR4, 0x3 ;  /* 0x0000000407077c11 */ /* 0x000fe4000f8e18ff */
[----:B-1----:R-:W-:-:S05]  /*8e60*/  IADD3 R4, P0, PT, R4, R2, RZ ;  /* 0x0000000204047210 */ /* 0x002fca0007f1e0ff */
[----:B------:R-:W-:Y:S01]  /*8e70*/  IMAD.X R5, RZ, RZ, R5, P0 ;  /* 0x000000ffff057224 */ /* 0x000fe200000e0605 */
[----:B0-----:R-:W-:-:S04]  /*8e80*/  LEA R24, P0, R4, UR8, 0x2 ;  /* 0x0000000804187c11 */ /* 0x001fc8000f8010ff */
[----:B------:R-:W-:-:S05]  /*8e90*/  LEA.HI.X R25, R4, UR9, R5, 0x2, P0 ;  /* 0x0000000904197c11 */ /* 0x000fca00080f1405 */
[----:B------:R-:W-:Y:S01]  /*8ea0*/  STG.E desc[UR6][R24.64], R3 ;  /* 0x0000000318007986 */ /* 0x000fe2000c101906 */
[----:B------:R-:W-:-:S03]  /*8eb0*/  NOP ;  /* 0x0000000000007918 */ /* 0x000fc60000000000 */
[----:B------:R0:W1:Y:S04]  /*8ec0*/  LDS.64 R4, [R26+0x6600] ;  /* 0x006600001a047984 */ /* 0x0000680000000a00 */
[----:B------:R-:W2:Y:S01]  /*8ed0*/  LDS R23, [R22+0x600] ;  /* 0x0006000016177984 */ /* 0x000ea20000000800 */
[----:B0-----:R-:W-:Y:S02]  /*8ee0*/  LEA R26, R18, UR4, 0x3 ;  /* 0x00000004121a7c11 */ /* 0x001fe4000f8e18ff */
[----:B-1----:R-:W-:-:S05]  /*8ef0*/  IADD3 R4, P0, PT, R4, R2, RZ ;  /* 0x0000000204047210 */ /* 0x002fca0007f1e0ff */
[----:B------:R-:W-:Y:S01]  /*8f00*/  IMAD.X R5, RZ, RZ, R5, P0 ;  /* 0x000000ffff057224 */ /* 0x000fe200000e0605 */
[----:B------:R-:W-:-:S04]  /*8f10*/  LEA R20, P0, R4, UR8, 0x2 ;  /* 0x0000000804147c11 */ /* 0x000fc8000f8010ff */
[----:B------:R-:W-:-:S05]  /*8f20*/  LEA.HI.X R21, R4, UR9, R5, 0x2, P0 ;  /* 0x0000000904157c11 */ /* 0x000fca00080f1405 */
[----:B--2---:R-:W-:Y:S01]  /*8f30*/  STG.E desc[UR6][R20.64+0x600], R23 ;  /* 0x0006001714007986 */ /* 0x004fe2000c101906 */
[----:B------:R-:W-:-:S03]  /*8f40*/  NOP ;  /* 0x0000000000007918 */ /* 0x000fc60000000000 */
[----:B------:R-:W0:Y:S04]  /*8f50*/  LDS.64 R4, [R19+0x6600] ;  /* 0x0066000013047984 */ /* 0x000e280000000a00 */
[----:B------:R-:W1:Y:S01]  /*8f60*/  LDS R3, [R22+0xc00] ;  /* 0x000c000016037984 */ /* 0x000e620000000800 */
[----:B0-----:R-:W-:-:S05]  /*8f70*/  IADD3 R4, P0, PT, R4, R2, RZ ;  /* 0x0000000204047210 */ /* 0x001fca0007f1e0ff */
[----:B------:R-:W-:Y:S01]  /*8f80*/  IMAD.X R5, RZ, RZ, R5, P0 ;  /* 0x000000ffff057224 */ /* 0x000fe200000e0605 */
[----:B------:R-:W-:-:S04]  /*8f90*/  LEA R24, P0, R4, UR8, 0x2 ;  /* 0x0000000804187c11 */ /* 0x000fc8000f8010ff */
[----:B------:R-:W-:-:S05]  /*8fa0*/  LEA.HI.X R25, R4, UR9, R5, 0x2, P0 ;  /* 0x0000000904197c11 */ /* 0x000fca00080f1405 */
[----:B-1----:R0:W-:Y:S01]  /*8fb0*/  STG.E desc[UR6][R24.64+0xc00], R3 ;  /* 0x000c000318007986 */ /* 0x0021e2000c101906 */
[----:B------:R-:W-:-:S03]  /*8fc0*/  NOP ;  /* 0x0000000000007918 */ /* 0x000fc60000000000 */
[----:B------:R-:W1:Y:S04]  /*8fd0*/  LDS.64 R4, [R26+0x6600] ;  /* 0x006600001a047984 */ /* 0x000e680000000a00 */
        /* <DEDUP_REMOVED lines=99> */
[----:B-1----:R-:W-:Y:S01]  /*9610*/  STG.E desc[UR6][R10.64+0x5400], R3 ;  /* 0x005400030a007986 */ /* 0x002fe2000c101906 */
[----:B------:R-:W-:-:S03]  /*9620*/  NOP ;  /* 0x0000000000007918 */ /* 0x000fc60000000000 */
[----:B------:R-:W0:Y:S04]  /*9630*/  LDS.64 R4, [R12+0x6600] ;  /* 0x006600000c047984 */ /* 0x000e280000000a00 */
[----:B------:R-:W1:Y:S01]  /*9640*/  LDS R9, [R22+0x5a00] ;  /* 0x005a000016097984 */ /* 0x000e620000000800 */
[----:B0-----:R-:W-:-:S05]  /*9650*/  IADD3 R4, P0, PT, R4, R2, RZ ;  /* 0x0000000204047210 */ /* 0x001fca0007f1e0ff */
[----:B------:R-:W-:Y:S01]  /*9660*/  IMAD.X R5, RZ, RZ, R5, P0 ;  /* 0x000000ffff057224 */ /* 0x000fe200000e0605 */
[----:B------:R-:W-:-:S04]  /*9670*/  LEA R6, P0, R4, UR8, 0x2 ;  /* 0x0000000804067c11 */ /* 0x000fc8000f8010ff */
[----:B------:R-:W-:Y:S02]  /*9680*/  LEA.HI.X R7, R4, UR9, R5, 0x2, P0 ;  /* 0x0000000904077c11 */ /* 0x000fe400080f1405 */
[----:B------:R-:W-:-:S03]  /*9690*/  LEA R4, R0, UR4, 0x3 ;  /* 0x0000000400047c11 */ /* 0x000fc6000f8e18ff */
[----:B-1----:R-:W-:Y:S01]  /*96a0*/  STG.E desc[UR6][R6.64+0x5a00], R9 ;  /* 0x005a000906007986 */ /* 0x002fe2000c101906 */
        /* <DEDUP_REMOVED lines=8> */
[----:B------:R-:W-:Y:S01]  /*9730*/  NOP ;  /* 0x0000000000007918 */ /* 0x000fe20000000000 */
[----:B------:R-:W-:Y:S05]  /*9740*/  EXIT ;  /* 0x000000000000794d */ /* 0x000fea0003800000 */
.L_x_114:
[----:B------:R-:W-:Y:S01]  /*9750*/  LEA R21, R21, UR4, 0x3 ;  /* 0x0000000415157c11 */ /* 0x000fe2000f8e18ff */
[----:B------:R-:W-:Y:S01]  /*9760*/  IMAD R23, R42, -0x1980, R23 ;  /* 0xffffe6802a177824 */ /* 0x000fe200078e0217 */
[----:B-1----:R-:W-:Y:S01]  /*9770*/  LEA R26, R20, UR4, 0x3 ;  /* 0x00000004141a7c11 */ /* 0x002fe2000f8e18ff */
[C---:B------:R-:W-:Y:S01]  /*9780*/  VIADD R20, R2.reuse, 0x180 ;  /* 0x0000018002147836 */ /* 0x040fe20000000000 */
[----:B------:R-:W-:Y:S01]  /*9790*/  LEA R19, R19, UR4, 0x3 ;  /* 0x0000000413137c11 */ /* 0x000fe2000f8e18ff */
[----:B------:R-:W0:Y:S01]  /*97a0*/  LDS.64 R4, [R21+0x6600] ;  /* 0x0066000015047984 */ /* 0x000e220000000a00 */
[----:B------:R-:W-:Y:S02]  /*97b0*/  ISETP.GE.AND P1, PT, R2, R23, PT ;  /* 0x000000170200720c */ /* 0x000fe40003f26270 */
[----:B------:R-:W-:Y:S02]  /*97c0*/  LEA R17, R17, UR4, 0x3 ;  /* 0x0000000411117c11 */ /* 0x000fe4000f8e18ff */
[----:B------:R-:W-:-:S02]  /*97d0*/  LEA R15, R15, UR4, 0x3 ;  /* 0x000000040f0f7c11 */ /* 0x000fc4000f8e18ff */
[----:B------:R-:W-:Y:S02]  /*97e0*/  LEA R13, R13, UR4, 0x3 ;  /* 0x000000040d0d7c11 */ /* 0x000fe4000f8e18ff */
[----:B------:R-:W-:Y:S02]  /*97f0*/  LEA R11, R11, UR4, 0x3 ;  /* 0x000000040b0b7c11 */ /* 0x000fe4000f8e18ff */
[----:B------:R-:W-:Y:S02]  /*9800*/  LEA R9, R9, UR4, 0x3 ;  /* 0x0000000409097c11 */ /* 0x000fe4000f8e18ff */
[----:B------:R-:W-:Y:S01]  /*9810*/  LEA R7, R7, UR4, 0x3 ;  /* 0x0000000407077c11 */ /* 0x000fe2000f8e18ff */
[----:B------:R-:W1:Y:S01]  /*9820*/  @!P1 LDS R3, [R22] ;  /* 0x0000000016039984 */ /* 0x000e620000000800 */
[----:B------:R-:W2:Y:S01]  /*9830*/  @!P1 LDC.64 R24, c[0x0][0x3b0] ;  /* 0x0000ec00ff189b82 */ /* 0x000ea20000000a00 */
[----:B0-----:R-:W-:-:S05]  /*9840*/  @!P1 IADD3 R4, P0, PT, R4, R2, RZ ;  /* 0x0000000204049210 */ /* 0x001fca0007f1e0ff */
[----:B------:R-:W-:Y:S01]  /*9850*/  @!P1 IMAD.X R5, RZ, RZ, R5, P0 ;  /* 0x000000ffff059224 */ /* 0x000fe200000e0605 */
[----:B--2---:R-:W-:-:S04]  /*9860*/  @!P1 LEA R24, P0, R4, R24, 0x2 ;  /* 0x0000001804189211 */ /* 0x004fc800078010ff */
[----:B------:R-:W-:-:S05]  /*9870*/  @!P1 LEA.HI.X R25, R4, R25, R5, 0x2, P0 ;  /* 0x0000001904199211 */ /* 0x000fca00000f1405 */
[----:B-1----:R0:W-:Y:S01]  /*9880*/  @!P1 STG.E desc[UR6][R24.64], R3 ;  /* 0x0000000318009986 */ /* 0x0021e2000c101906 */
[----:B------:R-:W-:-:S03]  /*9890*/  NOP ;  /* 0x0000000000007918 */ /* 0x000fc60000000000 */
[----:B------:R1:W2:Y:S01]  /*98a0*/  LDS.64 R4, [R26+0x6600] ;  /* 0x006600001a047984 */ /* 0x0002a20000000a00 */
[----:B------:R-:W-:Y:S01]  /*98b0*/  ISETP.GE.AND P1, PT, R20, R23, PT ;  /* 0x000000171400720c */ /* 0x000fe20003f26270 */
[----:B0-----:R-:W-:Y:S01]  /*98c0*/  VIADD R24, R2, 0x300 ;  /* 0x0000030002187836 */ /* 0x001fe20000000000 */
[----:B-1----:R-:W-:Y:S01]  /*98d0*/  LEA R26, R18, UR4, 0x3 ;  /* 0x00000004121a7c11 */ /* 0x002fe2000f8e18ff */
[----:B------:R-:W-:-:S10]  /*98e0*/  VIADD R18, R2, 0x480 ;  /* 0x0000048002127836 */ /* 0x000fd40000000000 */
[----:B------:R-:W0:Y:S01]  /*98f0*/  @!P1 LDS R27, [R22+0x600] ;  /* 0x00060000161b9984 */ /* 0x000e220000000800 */
[----:B------:R-:W1:Y:S01]  /*9900*/  @!P1 LDC.64 R20, c[0x0][0x3b0] ;  /* 0x0000ec00ff149b82 */ /* 0x000e620000000a00 */
[----:B--2---:R-:W-:-:S05]  /*9910*/  @!P1 IADD3 R4, P0, PT, R4, R2, RZ ;  /* 0x0000000204049210 */ /* 0x004fca0007f1e0ff */
[----:B------:R-:W-:Y:S01]  /*9920*/  @!P1 IMAD.X R5, RZ, RZ, R5, P0 ;  /* 0x000000ffff059224 */ /* 0x000fe200000e0605 */
[----:B-1----:R-:W-:-:S04]  /*9930*/  @!P1 LEA R20, P0, R4, R20, 0x2 ;  /* 0x0000001404149211 */ /* 0x002fc800078010ff */
[----:B------:R-:W-:-:S05]  /*9940*/  @!P1 LEA.HI.X R21, R4, R21, R5, 0x2, P0 ;  /* 0x0000001504159211 */ /* 0x000fca00000f1405 */
[----:B0-----:R0:W-:Y:S01]  /*9950*/  @!P1 STG.E desc[UR6][R20.64+0x600], R27 ;  /* 0x0006001b14009986 */ /* 0x0011e2000c101906 */
[----:B------:R-:W-:-:S03]  /*9960*/  NOP ;  /* 0x0000000000007918 */ /* 0x000fc60000000000 */
[----:B------:R-:W1:Y:S01]  /*9970*/  LDS.64 R4, [R19+0x6600] ;  /* 0x0066000013047984 */ /* 0x000e620000000a00 */
[----:B------:R-:W-:Y:S01]  /*9980*/  ISETP.GE.AND P1, PT, R24, R23, PT ;  /* 0x000000171800720c */ /* 0x000fe20003f26270 */
[----:B0-----:R-:W-:-:S12]  /*9990*/  VIADD R20, R2, 0x600 ;  /* 0x0000060002147836 */ /* 0x001fd80000000000 */
[----:B------:R-:W0:Y:S01]  /*99a0*/  @!P1 LDS R3, [R22+0xc00] ;  /* 0x000c000016039984 */ /* 0x000e220000000800 */
[----:B------:R-:W2:Y:S01]  /*99b0*/  @!P1 LDC.64 R24, c[0x0][0x3b0] ;  /* 0x0000ec00ff189b82 */ /* 0x000ea20000000a00 */
[----:B-1----:R-:W-:-:S05]  /*99c0*/  @!P1 IADD3 R4, P0, PT, R4, R2, RZ ;  /* 0x0000000204049210 */ /* 0x002fca0007f1e0ff */
[----:B------:R-:W-:Y:S01]  /*99d0*/  @!P1 IMAD.X R5, RZ, RZ, R5, P0 ;  /* 0x000000ffff059224 */ /* 0x000fe200000e0605 */
[----:B--2---:R-:W-:-:S04]  /*99e0*/  @!P1 LEA R24, P0, R4, R24, 0x2 ;  /* 0x0000001804189211 */ /* 0x004fc800078010ff */
[----:B------:R-:W-:-:S05]  /*99f0*/  @!P1 LEA.HI.X R25, R4, R25, R5, 0x2, P0 ;  /* 0x0000001904199211 */ /* 0x000fca00000f1405 */
[----:B0-----:R0:W-:Y:S01]  /*9a00*/  @!P1 STG.E desc[UR6][R24.64+0xc00], R3 ;  /* 0x000c000318009986 */ /* 0x0011e2000c101906 */
[----:B------:R-:W-:-:S03]  /*9a10*/  NOP ;  /* 0x0000000000007918 */ /* 0x000fc60000000000 */
[----:B------:R-:W1:Y:S01]  /*9a20*/  LDS.64 R4, [R26+0x6600] ;  /* 0x006600001a047984 */ /* 0x000e620000000a00 */
[----:B------:R-:W-:Y:S02]  /*9a30*/  ISETP.GE.AND P1, PT, R18, R23, PT ;  /* 0x000000171200720c */ /* 0x000fe40003f26270 */
[----:B0-----:R-:W-:Y:S01]  /*9a40*/  LEA R24, R16, UR4, 0x3 ;  /* 0x0000000410187c11 */ /* 0x001fe2000f8e18ff */
[----:B------:R-:W-:-:S10]  /*9a50*/  VIADD R16, R2, 0x780 ;  /* 0x0000078002107836 */ /* 0x000fd40000000000 */
        /* <DEDUP_REMOVED lines=33> */
[----:B0-----:R-:W-:-:S11]  /*9c70*/  LOP3.LUT R16, R2, 0xc00, RZ, 0xfc, !PT ;  /* 0x00000c0002107812 */ /* 0x001fd600078efcff */
        /* <DEDUP_REMOVED lines=87> */
[----:B0-----:R-:W-:Y:S01]  /*a1f0*/  @!P1 STG.E desc[UR6][R8.64+0x4e00], R15 ;  /* 0x004e000f08009986 */ /* 0x001fe2000c101906 */
[----:B------:R-:W-:-:S03]  /*a200*/  NOP ;  /* 0x0000000000007918 */ /* 0x000fc60000000000 */
[----:B------:R-:W0:Y:S01]  /*a210*/  LDS.64 R4, [R7+0x6600] ;  /* 0x0066000007047984 */ /* 0x000e220000000a00 */
[----:B------:R-:W-:-:S13]  /*a220*/  ISETP.GE.AND P1, PT, R10, R23, PT ;  /* 0x000000170a00720c */ /* 0x000fda0003f26270 */
[----:B------:R-:W1:Y:S01]  /*a230*/  @!P1 LDS R3, [R22+0x5400] ;  /* 0x0054000016039984 */ /* 0x000e620000000800 */
[----:B------:R-:W2:Y:S01]  /*a240*/  @!P1 LDC.64 R10, c[0x0][0x3b0] ;  /* 0x0000ec00ff0a9b82 */ /* 0x000ea20000000a00 */
[----:B0-----:R-:W-:-:S05]  /*a250*/  @!P1 IADD3 R4, P0, PT, R4, R2, RZ ;  /* 0x0000000204049210 */ /* 0x001fca0007f1e0ff */
[----:B------:R-:W-:Y:S01]  /*a260*/  @!P1 IMAD.X R5, RZ, RZ, R5, P0 ;  /* 0x000000ffff059224 */ /* 0x000fe200000e0605 */
[----:B--2---:R-:W-:-:S04]  /*a270*/  @!P1 LEA R10, P0, R4, R10, 0x2 ;  /* 0x0000000a040a9211 */ /* 0x004fc800078010ff */
[----:B------:R-:W-:-:S05]  /*a280*/  @!P1 LEA.HI.X R11, R4, R11, R5, 0x2, P0 ;  /* 0x0000000b040b9211 */ /* 0x000fca00000f1405 */
[----:B-1----:R-:W-:Y:S01]  /*a290*/  @!P1 STG.E desc[UR6][R10.64+0x5400], R3 ;  /* 0x005400030a009986 */ /* 0x002fe2000c101906 */
        /* <DEDUP_REMOVED lines=8> */
[----:B------:R-:W-:Y:S02]  /*a320*/  @!P1 LEA.HI.X R7, R4, R7, R5, 0x2, P0 ;  /* 0x0000000704079211 */ /* 0x000fe400000f1405 */
[----:B------:R-:W-:Y:S02]  /*a330*/  LEA R5, R0, UR4, 0x3 ;  /* 0x0000000400057c11 */ /* 0x000fe4000f8e18ff */
[----:B------:R-:W-:Y:S01]  /*a340*/  LOP3.LUT R0, R2, 0x1800, RZ, 0xfc, !PT ;  /* 0x0000180002007812 */ /* 0x000fe200078efcff */
[----:B-1----:R-:W-:Y:S01]  /*a350*/  @!P1 STG.E desc[UR6][R6.64+0x5a00], R9 ;  /* 0x005a000906009986 */ /* 0x002fe2000c101906 */
[----:B------:R-:W-:-:S03]  /*a360*/  NOP ;  /* 0x0000000000007918 */ /* 0x000fc60000000000 */
[----:B------:R-:W0:Y:S01]  /*a370*/  LDS.64 R4, [R5+0x6600] ;  /* 0x0066000005047984 */ /* 0x000e220000000a00 */
[----:B------:R-:W-:-:S13]  /*a380*/  ISETP.GE.AND P1, PT, R0, R23, PT ;  /* 0x000000170000720c */ /* 0x000fda0003f26270 */
[----:B------:R-:W1:Y:S01]  /*a390*/  @!P1 LDS R11, [R22+0x6000] ;  /* 0x00600000160b9984 */ /* 0x000e620000000800 */
[----:B------:R-:W2:Y:S01]  /*a3a0*/  @!P1 LDC.64 R12, c[0x0][0x3b0] ;  /* 0x0000ec00ff0c9b82 */ /* 0x000ea20000000a00 */
[----:B0-----:R-:W-:-:S05]  /*a3b0*/  IADD3 R0, P0, PT, R4, R2, RZ ;  /* 0x0000000204007210 */ /* 0x001fca0007f1e0ff */
[----:B------:R-:W-:Y:S01]  /*a3c0*/  IMAD.X R4, RZ, RZ, R5, P0 ;  /* 0x000000ffff047224 */ /* 0x000fe200000e0605 */
[----:B--2---:R-:W-:-:S04]  /*a3d0*/  @!P1 LEA R2, P0, R0, R12, 0x2 ;  /* 0x0000000c00029211 */ /* 0x004fc800078010ff */
[----:B------:R-:W-:-:S05]  /*a3e0*/  @!P1 LEA.HI.X R3, R0, R13, R4, 0x2, P0 ;  /* 0x0000000d00039211 */ /* 0x000fca00000f1404 */
[----:B-1----:R-:W-:Y:S01]  /*a3f0*/  @!P1 STG.E desc[UR6][R2.64+0x6000], R11 ;  /* 0x0060000b02009986 */ /* 0x002fe2000c101906 */
[----:B------:R-:W-:Y:S01]  /*a400*/  NOP ;  /* 0x0000000000007918 */ /* 0x000fe20000000000 */
[----:B------:R-:W-:Y:S05]  /*a410*/  EXIT ;  /* 0x000000000000794d */ /* 0x000fea0003800000 */
.L_x_30:
[----:B------:R-:W-:Y:S02]  /*a420*/  IMAD.MOV.U32 R58, RZ, RZ, R39 ;  /* 0x000000ffff3a7224 */ /* 0x000fe400078e0027 */
[----:B------:R-:W-:Y:S02]  /*a430*/  IMAD.MOV.U32 R49, RZ, RZ, 0x1 ;  /* 0x00000001ff317424 */ /* 0x000fe400078e00ff */
[----:B------:R-:W-:Y:S02]  /*a440*/  IMAD.MOV.U32 R60, RZ, RZ, RZ ;  /* 0x000000ffff3c7224 */ /* 0x000fe400078e00ff */
[----:B------:R-:W-:-:S07]  /*a450*/  IMAD.MOV.U32 R47, RZ, RZ, -0x1 ;  /* 0xffffffffff2f7424 */ /* 0x000fce00078e00ff */
[----:B------:R-:W-:Y:S05]  /*a460*/  WARPSYNC.COLLECTIVE R47, `(.L_x_115) ;  /* 0x000000002f087348 */ /* 0x000fea0003c00000 */
[----:B------:R0:W1:Y:S02]  /*a470*/  SHFL.UP P0, R46, R58, R49, R60 ;  /* 0x040000313a2e7389 */ /* 0x000064000000003c */
[----:B01----:R-:W-:Y:S05]  /*a480*/  ENDCOLLECTIVE ;  /* 0x000000000000791b */ /* 0x003fea0003800000 */
.L_x_115:
[----:B------:R-:W-:Y:S02]  /*a490*/  IMAD.MOV.U32 R49, RZ, RZ, 0x2 ;  /* 0x00000002ff317424 */ /* 0x000fe400078e00ff */
[----:B------:R-:W-:-:S04]  /*a4a0*/  IMAD.MOV.U32 R40, RZ, RZ, R46 ;  /* 0x000000ffff287224 */ /* 0x000fc800078e002e */
[----:B------:R-:W-:-:S04]  /*a4b0*/  @P0 IMAD.IADD R40, R39, 0x1, R40 ;  /* 0x0000000127280824 */ /* 0x000fc800078e0228 */
[----:B------:R-:W-:-:S07]  /*a4c0*/  IMAD.MOV.U32 R58, RZ, RZ, R40 ;  /* 0x000000ffff3a7224 */ /* 0x000fce00078e0028 */
[----:B------:R-:W-:Y:S05]  /*a4d0*/  WARPSYNC.COLLECTIVE R47, `(.L_x_116) ;  /* 0x000000002f087348 */ /* 0x000fea0003c00000 */
[----:B------:R0:W1:Y:S02]  /*a4e0*/  SHFL.UP P0, R46, R58, R49, R60 ;  /* 0x040000313a2e7389 */ /* 0x000064000000003c */
[----:B01----:R-:W-:Y:S05]  /*a4f0*/  ENDCOLLECTIVE ;  /* 0x000000000000791b */ /* 0x003fea0003800000 */
.L_x_116:
[----:B------:R-:W-:Y:S02]  /*a500*/  IMAD.MOV.U32 R49, RZ, RZ, 0x4 ;  /* 0x00000004ff317424 */ /* 0x000fe400078e00ff */
[----:B------:R-:W-:-:S04]  /*a510*/  IMAD.MOV.U32 R43, RZ, RZ, R46 ;  /* 0x000000ffff2b7224 */ /* 0x000fc800078e002e */
[----:B------:R-:W-:-:S04]  /*a520*/  @P0 IMAD.IADD R43, R40, 0x1, R43 ;  /* 0x00000001282b0824 */ /* 0x000fc800078e022b */
[----:B------:R-:W-:-:S07]  /*a530*/  IMAD.MOV.U32 R58, RZ, RZ, R43 ;  /* 0x000000ffff3a7224 */ /* 0x000fce00078e002b */
[----:B------:R-:W-:Y:S05]  /*a540*/  WARPSYNC.COLLECTIVE R47, `(.L_x_117) ;  /* 0x000000002f087348 */ /* 0x000fea0003c00000 */
[----:B------:R0:W1:Y:S02]  /*a550*/  SHFL.UP P0, R46, R58, R49, R60 ;  /* 0x040000313a2e7389 */ /* 0x000064000000003c */
[----:B01----:R-:W-:Y:S05]  /*a560*/  ENDCOLLECTIVE ;  /* 0x000000000000791b */ /* 0x003fea0003800000 */
.L_x_117:
[----:B------:R-:W-:Y:S02]  /*a570*/  IMAD.MOV.U32 R49, RZ, RZ, 0x8 ;  /* 0x00000008ff317424 */ /* 0x000fe400078e00ff */
[----:B------:R-:W-:-:S04]  /*a580*/  IMAD.MOV.U32 R44, RZ, RZ, R46 ;  /* 0x000000ffff2c7224 */ /* 0x000fc800078e002e */
[----:B------:R-:W-:-:S04]  /*a590*/  @P0 IMAD.IADD R44, R43, 0x1, R44 ;  /* 0x000000012b2c0824 */ /* 0x000fc800078e022c */
[----:B------:R-:W-:-:S07]  /*a5a0*/  IMAD.MOV.U32 R58, RZ, RZ, R44 ;  /* 0x000000ffff3a7224 */ /* 0x000fce00078e002c */
[----:B------:R-:W-:Y:S05]  /*a5b0*/  WARPSYNC.COLLECTIVE R47, `(.L_x_118) ;  /* 0x000000002f087348 */ /* 0x000fea0003c00000 */
[----:B------:R0:W1:Y:S02]  /*a5c0*/  SHFL.UP P0, R46, R58, R49, R60 ;  /* 0x040000313a2e7389 */ /* 0x000064000000003c */
[----:B01----:R-:W-:Y:S05]  /*a5d0*/  ENDCOLLECTIVE ;  /* 0x000000000000791b */ /* 0x003fea0003800000 */
.L_x_118:
[----:B------:R-:W-:Y:S02]  /*a5e0*/  IMAD.MOV.U32 R49, RZ, RZ, 0x10 ;  /* 0x00000010ff317424 */ /* 0x000fe400078e00ff */
[----:B------:R-:W-:-:S04]  /*a5f0*/  IMAD.MOV.U32 R45, RZ, RZ, R46 ;  /* 0x000000ffff2d7224 */ /* 0x000fc800078e002e */
[----:B------:R-:W-:-:S04]  /*a600*/  @P0 IMAD.IADD R45, R44, 0x1, R45 ;  /* 0x000000012c2d0824 */ /* 0x000fc800078e022d */
[----:B------:R-:W-:-:S07]  /*a610*/  IMAD.MOV.U32 R58, RZ, RZ, R45 ;  /* 0x000000ffff3a7224 */ /* 0x000fce00078e002d */
[----:B------:R-:W-:Y:S05]  /*a620*/  WARPSYNC.COLLECTIVE R47, `(.L_x_119) ;  /* 0x000000002f087348 */ /* 0x000fea0003c00000 */
[----:B------:R0:W1:Y:S02]  /*a630*/  SHFL.UP P0, R46, R58, R49, R60 ;  /* 0x040000313a2e7389 */ /* 0x000064000000003c */
[----:B01----:R-:W-:Y:S05]  /*a640*/  ENDCOLLECTIVE ;  /* 0x000000000000791b */ /* 0x003fea0003800000 */
.L_x_119:
[----:B------:R-:W-:Y:S05]  /*a650*/  BRA `(.L_x_120) ;  /* 0xffffff8400407947 */ /* 0x000fea000383ffff */
.L_x_121:
[----:B------:R-:W-:-:S00]  /*a660*/  BRA `(.L_x_121) ;  /* 0xfffffffc00fc7947 */ /* 0x000fc0000383ffff */
[----:B------:R-:W-:-:S00]  /*a670*/  NOP ;  /* 0x0000000000007918 */ /* 0x000fc00000000000 */
        /* <DEDUP_REMOVED lines=8> */
.L_x_2195:


//--------------------- .text._ZN3cub18CUB_300001_SM_10006detail10radix_sort30DeviceRadixSortHistogramKernelINS1_5radix10policy_hubIiiyE10Policy1000ELNS0_9SortOrderE1EiyNS1_21identity_decomposer_tEEEvPT2_PKT1_SA_iiT3_ --------------------------
	.section	.text._ZN3cub18CUB_300001_SM_10006detail10radix_sort30DeviceRadixSortHistogramKernelINS1_5radix10policy_hubIiiyE10Policy1000ELNS0_9SortOrderE1EiyNS1_21identity_decomposer_tEEEvPT2_PKT1_SA_iiT3_,"ax",@progbits
	.align	128
        .global         _ZN3cub18CUB_300001_SM_10006detail10radix_sort30DeviceRadixSortHistogramKernelINS1_5radix10policy_hubIiiyE10Policy1000ELNS0_9SortOrderE1EiyNS1_21identity_decomposer_tEEEvPT2_PKT1_SA_iiT3_
        .type           _ZN3cub18CUB_300001_SM_10006detail10radix_sort30DeviceRadixSortHistogramKernelINS1_5radix10policy_hubIiiyE10Policy1000ELNS0_9SortOrderE1EiyNS1_21identity_decomposer_tEEEvPT2_PKT1_SA_iiT3_,@function
        .size           _ZN3cub18CUB_300001_SM_10006detail10radix_sort30DeviceRadixSortHistogramKernelINS1_5radix10policy_hubIiiyE10Policy1000ELNS0_9SortOrderE1EiyNS1_21identity_decomposer_tEEEvPT2_PKT1_SA_iiT3_,(.L_x_2196 - _ZN3cub18CUB_300001_SM_10006detail10radix_sort30DeviceRadixSortHistogramKernelINS1_5radix10policy_hubIiiyE10Policy1000ELNS0_9SortOrderE1EiyNS1_21identity_decomposer_tEEEvPT2_PKT1_SA_iiT3_)
        .other          _ZN3cub18CUB_300001_SM_10006detail10radix_sort30DeviceRadixSortHistogramKernelINS1_5radix10policy_hubIiiyE10Policy1000ELNS0_9SortOrderE1EiyNS1_21identity_decomposer_tEEEvPT2_PKT1_SA_iiT3_,@"STO_CUDA_ENTRY STV_DEFAULT"
_ZN3cub18CUB_300001_SM_10006detail10radix_sort30DeviceRadixSortHistogramKernelINS1_5radix10policy_hubIiiyE10Policy1000ELNS0_9SortOrderE1EiyNS1_21identity_decomposer_tEEEvPT2_PKT1_SA_iiT3_:
.text._ZN3cub18CUB_300001_SM_10006detail10radix_sort30DeviceRadixSortHistogramKernelINS1_5radix10policy_hubIiiyE10Policy1000ELNS0_9SortOrderE1EiyNS1_21identity_decomposer_tEEEvPT2_PKT1_SA_iiT3_:
[----:B------:R-:W-:Y:S01]  /*0000*/  LDC R1, c[0x0][0x37c] ;  /* 0x0000df00ff017b82 */ /* 0x000fe20000000800 */
[----:B------:R-:W0:Y:S02]  /*0010*/  LDCU.64 UR14, c[0x0][0x390] ;  /* 0x00007200ff0e77ac */ /* 0x000e240008000a00 */
[----:B0-----:R-:W-:-:S04]  /*0020*/  ISETP.NE.U32.AND P0, PT, RZ, UR14, PT ;  /* 0x0000000eff007c0c */ /* 0x001fc8000bf05070 */
[----:B------:R-:W-:-:S13]  /*0030*/  ISETP.NE.AND.EX P0, PT, RZ, UR15, PT, P0 ;  /* 0x0000000fff007c0c */ /* 0x000fda000bf05300 */
[----:B------:R-:W-:Y:S05]  /*0040*/  @!P0 EXIT ;  /* 0x000000000000894d */ /* 0x000fea0003800000 */
[----:B------:R-:W-:Y:S01]  /*0050*/  UIADD3 UR11, UP0, UPT, UR14, -0x1, URZ ;  /* 0xffffffff0e0b7890 */ /* 0x000fe2000ff1e0ff */
[----:B------:R-:W0:Y:S01]  /*0060*/  S2R R4, SR_TID.X ;  /* 0x0000000000047919 */ /* 0x000e220000002100 */
[----:B------:R-:W1:Y:S01]  /*0070*/  LDCU.64 UR4, c[0x0][0x398] ;  /* 0x00007300ff0477ac */ /* 0x000e620008000a00 */
[----:B------:R-:W2:Y:S01]  /*0080*/  S2UR UR7, SR_CgaCtaId ;  /* 0x00000000000779c3 */ /* 0x000ea20000008800 */
[----:B------:R-:W-:Y:S01]  /*0090*/  UIADD3.X UR12, UPT, UPT, UR15, -0x1, URZ, UP0, !UPT ;  /* 0xffffffff0f0c7890 */ /* 0x000fe200087fe4ff */
[----:B------:R-:W-:Y:S01]  /*00a0*/  UMOV UR6, 0x400 ;  /* 0x0000040000067882 */ /* 0x000fe20000000000 */
[----:B------:R-:W3:Y:S05]  /*00b0*/  LDCU.64 UR20, c[0x0][0x358] ;  /* 0x00006b00ff1477ac */ /* 0x000eea0008000a00 */
[----:B------:R-:W4:Y:S01]  /*00c0*/  S2UR UR8, SR_CTAID.X ;  /* 0x00000000000879c3 */ /* 0x000f220000002500 */
[----:B------:R-:W-:Y:S01]  /*00d0*/  USHF.R.U64 UR11, UR11, 0x1e, UR12 ;  /* 0x0000001e0b0b7899 */ /* 0x000fe2000800120c */
[----:B------:R-:W0:Y:S03]  /*00e0*/  LDCU UR28, c[0x0][0x370] ;  /* 0x00006e00ff1c77ac */ /* 0x000e260008000800 */
[----:B------:R-:W-:-:S02]  /*00f0*/  UIADD3 UR11, UP0, UPT, UR11, 0x1, URZ ;  /* 0x000000010b0b7890 */ /* 0x000fc4000ff1e0ff */
[----:B-1----:R-:W-:Y:S02]  /*0100*/  UIADD3 UR4, UPT, UPT, UR5, 0x7, -UR4 ;  /* 0x0000000705047890 */ /* 0x002fe4000fffe804 */
[----:B------:R-:W-:Y:S02]  /*0110*/  ULEA.HI.X UR12, UR12, URZ, URZ, 0x2, UP0 ;  /* 0x000000ff0c0c7291 */ /* 0x000fe400080f14ff */
[----:B------:R-:W-:Y:S02]  /*0120*/  UISETP.LT.U32.AND UP0, UPT, UR11, UR14, UPT ;  /* 0x0000000e0b00728c */ /* 0x000fe4000bf01070 */
[----:B------:R-:W-:Y:S02]  /*0130*/  USHF.R.S32.HI UR5, URZ, 0x1f, UR4 ;  /* 0x0000001fff057899 */ /* 0x000fe40008011404 */
[----:B------:R-:W-:Y:S02]  /*0140*/  UISETP.LT.U32.AND.EX UP0, UPT, UR12, UR15, UPT, UP0 ;  /* 0x0000000f0c00728c */ /* 0x000fe4000bf01100 */
[----:B------:R-:W-:-:S02]  /*0150*/  ULEA.HI UR5, UR5, UR4, URZ, 0x3 ;  /* 0x0000000405057291 */ /* 0x000fc4000f8f18ff */
[----:B------:R-:W-:Y:S01]  /*0160*/  USEL UR11, UR11, UR14, UP0 ;  /* 0x0000000e0b0b7287 */ /* 0x000fe20008000000 */
[C---:B0-----:R-:W-:Y:S01]  /*0170*/  VIADD R21, R4.reuse, 0x780 ;  /* 0x0000078004157836 */ /* 0x041fe20000000000 */
[----:B------:R-:W-:Y:S02]  /*0180*/  USEL UR12, UR12, UR15, UP0 ;  /* 0x0000000f0c0c7287 */ /* 0x000fe40008000000 */
[----:B------:R-:W-:Y:S02]  /*0190*/  UISETP.GE.AND UP0, UPT, UR4, 0x8, UPT ;  /* 0x000000080400788c */ /* 0x000fe4000bf06270 */
[----:B--2---:R-:W-:Y:S02]  /*01a0*/  ULEA UR6, UR7, UR6, 0x18 ;  /* 0x0000000607067291 */ /* 0x004fe4000f8ec0ff */
[----:B------:R-:W-:Y:S02]  /*01b0*/  USHF.R.S32.HI UR5, URZ, 0x3, UR5 ;  /* 0x00000003ff057899 */ /* 0x000fe40008011405 */
[----:B------:R-:W-:Y:S01]  /*01c0*/  PLOP3.LUT P0, PT, PT, PT, UP0, 0x80, 0x8 ;  /* 0x000000000008781c */ /* 0x000fe20003f0f008 */
[----:B----4-:R-:W-:Y:S01]  /*01d0*/  USHF.L.U32 UR8, UR8, 0xb, URZ ;  /* 0x0000000b08087899 */ /* 0x010fe200080006ff */
[C---:B------:R-:W-:Y:S01]  /*01e0*/  LEA R0, R4.reuse, UR6, 0x2 ;  /* 0x0000000604007c11 */ /* 0x040fe2000f8e10ff */
[----:B------:R-:W-:Y:S01]  /*01f0*/  UIADD3 UR22, UPT, UPT, UR5, -0x1, URZ ;  /* 0xffffffff05167890 */ /* 0x000fe2000fffe0ff */
[----:B------:R-:W-:Y:S01]  /*0200*/  ISETP.GT.U32.OR P0, PT, R4, 0xff, !P0 ;  /* 0x000000ff0400780c */ /* 0x000fe20004704470 */
[----:B------:R-:W-:-:S02]  /*0210*/  ULOP3.LUT UR23, UR5, 0xf, URZ, 0xc0, !UPT ;  /* 0x0000000f05177892 */ /* 0x000fc4000f8ec0ff */
[----:B------:R-:W-:Y:S01]  /*0220*/  ULOP3.LUT UR24, UR5, 0x7, URZ, 0xc0, !UPT ;  /* 0x0000000705187892 */ /* 0x000fe2000f8ec0ff */
[----:B------:R-:W-:Y:S01]  /*0230*/  P2R R20, PR, RZ, 0x1 ;  /* 0x00000001ff147803 */ /* 0x000fe20000000000 */
[----:B------:R-:W-:Y:S02]  /*0240*/  ULOP3.LUT UR25, UR5, 0x3, URZ, 0xc0, !UPT ;  /* 0x0000000305197892 */ /* 0x000fe4000f8ec0ff */
[----:B------:R-:W-:Y:S02]  /*0250*/  ULOP3.LUT UR26, UR5, 0xffffff0, URZ, 0xc0, !UPT ;  /* 0x0ffffff0051a7892 */ /* 0x000fe4000f8ec0ff */
[----:B------:R-:W-:Y:S02]  /*0260*/  ULOP3.LUT UR27, UR5, 0xffffff8, URZ, 0xc0, !UPT ;  /* 0x0ffffff8051b7892 */ /* 0x000fe4000f8ec0ff */
[----:B------:R-:W-:Y:S01]  /*0270*/  ULOP3.LUT UR9, UR5, 0x1, URZ, 0xc0, !UPT ;  /* 0x0000000105097892 */ /* 0x000fe2000f8ec0ff */
[----:B------:R-:W-:Y:S01]  /*0280*/  UMOV UR6, URZ ;  /* 0x000000ff00067c82 */ /* 0x000fe20008000000 */
[----:B---3--:R-:W-:-:S10]  /*0290*/  UMOV UR7, URZ ;  /* 0x000000ff00077c82 */ /* 0x008fd40008000000 */
.L_x_205:
[----:B------:R-:W-:Y:S01]  /*02a0*/  ISETP.NE.AND P0, PT, R20, RZ, PT ;  /* 0x000000ff1400720c */ /* 0x000fe20003f05270 */
[----:B------:R-:W-:-:S12]  /*02b0*/  BSSY.RECONVERGENT B0, `(.L_x_122) ;  /* 0x000007c000007945 */ /* 0x000fd80003800200 */
[----:B012345:R-:W-:Y:S05]  /*02c0*/  @P0 BRA `(.L_x_123) ;  /* 0x0000000400e80947 */ /* 0x03ffea0003800000 */
[----:B------:R-:W-:Y:S02]  /*02d0*/  IMAD.U32 R2, RZ, RZ, UR22 ;  /* 0x00000016ff027e24 */ /* 0x000fe4000f8e00ff */
[----:B------:R-:W-:-:S03]  /*02e0*/  IMAD.MOV.U32 R3, RZ, RZ, RZ ;  /* 0x000000ffff037224 */ /* 0x000fc600078e00ff */
[----:B------:R-:W-:-:S13]  /*02f0*/  ISETP.GE.U32.AND P1, PT, R2, 0xf, PT ;  /* 0x0000000f0200780c */ /* 0x000fda0003f26070 */
[----:B------:R-:W-:Y:S05]  /*0300*/  @!P1 BRA `(.L_x_124) ;  /* 0x00000000005c9947 */ /* 0x000fea0003800000 */
[----:B------:R-:W-:Y:S01]  /*0310*/  VIADD R2, R0, 0x2000 ;  /* 0x0000200000027836 */ /* 0x000fe20000000000 */
[----:B------:R-:W-:-:S12]  /*0320*/  UIADD3 UR4, UPT, UPT, -UR26, URZ, URZ ;  /* 0x000000ff1a047290 */ /* 0x000fd8000fffe1ff */
.L_x_125:
[----:B------:R-:W-:Y:S01]  /*0330*/  UIADD3 UR4, UPT, UPT, UR4, 0x10, URZ ;  /* 0x0000001004047890 */ /* 0x000fe2000fffe0ff */
[----:B------:R-:W-:Y:S03]  /*0340*/  STS [R2+-0x2000], RZ ;  /* 0xffe000ff02007388 */ /* 0x000fe60000000800 */
[----:B------:R-:W-:Y:S01]  /*0350*/  UISETP.NE.AND UP0, UPT, UR4, URZ, UPT ;  /* 0x000000ff0400728c */ /* 0x000fe2000bf05270 */
        /* <DEDUP_REMOVED lines=16> */
[----:B------:R-:W-:Y:S06]  /*0460*/  BRA.U UP0, `(.L_x_125) ;  /* 0xfffffffd00b07547 */ /* 0x000fec000b83ffff */
[----:B------:R-:W-:-:S07]  /*0470*/  IMAD.U32 R3, RZ, RZ, UR26 ;  /* 0x0000001aff037e24 */ /* 0x000fce000f8e00ff */
.L_x_124:
[----:B------:R-:W-:Y:S01]  /*0480*/  ISETP.NE.AND P0, PT, RZ, UR23, PT ;  /* 0x00000017ff007c0c */ /* 0x000fe2000bf05270 */
[----:B------:R-:W-:Y:S01]  /*0490*/  IMAD.U32 R6, RZ, RZ, UR24 ;  /* 0x00000018ff067e24 */ /* 0x000fe2000f8e00ff */
[----:B------:R-:W-:-:S03]  /*04a0*/  MOV R2, UR23 ;  /* 0x0000001700027c02 */ /* 0x000fc60008000f00 */
[----:B------:R-:W-:Y:S02]  /*04b0*/  VIADD R6, R6, 0xffffffff ;  /* 0xffffffff06067836 */ /* 0x000fe40000000000 */
[----:B------:R-:W-:-:S06]  /*04c0*/  VIADD R2, R2, 0xffffffff ;  /* 0xffffffff02027836 */ /* 0x000fcc0000000000 */
[----:B------:R-:W-:Y:S05]  /*04d0*/  @!P0 BRA `(.L_x_126) ;  /* 0x00000000007c8947 */ /* 0x000fea0003800000 */
[----:B------:R-:W-:Y:S01]  /*04e0*/  ISETP.GE.U32.AND P2, PT, R2, 0x7, PT ;  /* 0x000000070200780c */ /* 0x000fe20003f46070 */
[----:B------:R-:W-:-:S12]  /*04f0*/  UISETP.NE.AND UP0, UPT, UR24, URZ, UPT ;  /* 0x000000ff1800728c */ /* 0x000fd8000bf05270 */
[----:B------:R-:W-:Y:S05]  /*0500*/  @!P2 BRA `(.L_x_127) ;  /* 0x000000000028a947 */ /* 0x000fea0003800000 */
        /* <DEDUP_REMOVED lines=10> */
.L_x_127:
[----:B------:R-:W-:Y:S05]  /*05b0*/  BRA.U !UP0, `(.L_x_126) ;  /* 0x0000000108447547 */ /* 0x000fea000b800000 */
[----:B------:R-:W-:Y:S01]  /*05c0*/  ISETP.GE.U32.AND P2, PT, R6, 0x3, PT ;  /* 0x000000030600780c */ /* 0x000fe20003f46070 */
[----:B------:R-:W-:-:S12]  /*05d0*/  UISETP.NE.AND UP0, UPT, UR25, URZ, UPT ;  /* 0x000000ff1900728c */ /* 0x000fd8000bf05270 */
[C---:B0-----:R-:W-:Y:S02]  /*05e0*/  @P2 IMAD R5, R3.reuse, 0x400, R0 ;  /* 0x0000040003052824 */ /* 0x041fe400078e0200 */
[----:B------:R-:W-:-:S03]  /*05f0*/  @P2 VIADD R3, R3, 0x4 ;  /* 0x0000000403032836 */ /* 0x000fc60000000000 */
[----:B------:R1:W-:Y:S04]  /*0600*/  @P2 STS [R5], RZ ;  /* 0x000000ff05002388 */ /* 0x0003e80000000800 */
[----:B------:R1:W-:Y:S04]  /*0610*/  @P2 STS [R5+0x400], RZ ;  /* 0x000400ff05002388 */ /* 0x0003e80000000800 */
[----:B------:R1:W-:Y:S04]  /*0620*/  @P2 STS [R5+0x800], RZ ;  /* 0x000800ff05002388 */ /* 0x0003e80000000800 */
[----:B------:R1:W-:Y:S01]  /*0630*/  @P2 STS [R5+0xc00], RZ ;  /* 0x000c00ff05002388 */ /* 0x0003e20000000800 */
[----:B------:R-:W-:Y:S05]  /*0640*/  BRA.U !UP0, `(.L_x_126) ;  /* 0x0000000108207547 */ /* 0x000fea000b800000 */
[----:B------:R-:W-:Y:S01]  /*0650*/  IMAD R3, R3, 0x400, R0 ;  /* 0x0000040003037824 */ /* 0x000fe200078e0200 */
[----:B------:R-:W-:-:S04]  /*0660*/  UISETP.NE.AND UP0, UPT, UR25, 0x1, UPT ;  /* 0x000000011900788c */ /* 0x000fc8000bf05270 */
[----:B------:R2:W-:Y:S05]  /*0670*/  STS [R3], RZ ;  /* 0x000000ff03007388 */ /* 0x0005ea0000000800 */
[----:B------:R-:W-:Y:S05]  /*0680*/  BRA.U !UP0, `(.L_x_126) ;  /* 0x0000000108107547 */ /* 0x000fea000b800000 */
[----:B------:R-:W-:Y:S01]  /*0690*/  UISETP.NE.AND UP0, UPT, UR25, 0x2, UPT ;  /* 0x000000021900788c */ /* 0x000fe2000bf05270 */
[----:B------:R3:W-:Y:S05]  /*06a0*/  STS [R3+0x400], RZ ;  /* 0x000400ff03007388 */ /* 0x0007ea0000000800 */
[----:B------:R-:W-:-:S13]  /*06b0*/  PLOP3.LUT P2, PT, PT, PT, UP0, 0x80, 0x8 ;  /* 0x000000000008781c */ /* 0x000fda0003f4f008 */
[----:B------:R3:W-:Y:S02]  /*06c0*/  @P2 STS [R3+0x800], RZ ;  /* 0x000800ff03002388 */ /* 0x0007e40000000800 */
.L_x_126:
[----:B------:R-:W-:-:S13]  /*06d0*/  ISETP.GT.U32.AND P2, PT, R4, 0x7f, PT ;  /* 0x0000007f0400780c */ /* 0x000fda0003f44070 */
[----:B------:R-:W-:Y:S05]  /*06e0*/  @P2 BRA `(.L_x_123) ;  /* 0x0000000000e02947 */ /* 0x000fea0003800000 */
[----:B--23--:R-:W-:Y:S01]  /*06f0*/  HFMA2 R3, -RZ, RZ, 0, 0 ;  /* 0x00000000ff037431 */ /* 0x00cfe200000001ff */
[----:B------:R-:W-:Y:S06]  /*0700*/  @!P1 BRA `(.L_x_128) ;  /* 0x0000000000589947 */ /* 0x000fec0003800000 */
[----:B------:R-:W-:-:S07]  /*0710*/  IMAD.MOV.U32 R3, RZ, RZ, RZ ;  /* 0x000000ffff037224 */ /* 0x000fce00078e00ff */
.L_x_129:
[C---:B012---:R-:W-:Y:S02]  /*0720*/  IMAD R5, R3.reuse, 0x400, R0 ;  /* 0x0000040003057824 */ /* 0x047fe400078e0200 */
[----:B------:R-:W-:-:S03]  /*0730*/  VIADD R3, R3, 0x10 ;  /* 0x0000001003037836 */ /* 0x000fc60000000000 */
[----:B------:R2:W-:Y:S02]  /*0740*/  STS [R5+0x200], RZ ;  /* 0x000200ff05007388 */ /* 0x0005e40000000800 */
[----:B------:R-:W-:Y:S02]  /*0750*/  ISETP.NE.AND P1, PT, R3, UR26, PT ;  /* 0x0000001a03007c0c */ /* 0x000fe4000bf25270 */
[----:B------:R2:W-:Y:S04]  /*0760*/  STS [R5+0x600], RZ ;  /* 0x000600ff05007388 */ /* 0x0005e80000000800 */
        /* <DEDUP_REMOVED lines=13> */
[----:B------:R2:W-:Y:S01]  /*0840*/  STS [R5+0x3e00], RZ ;  /* 0x003e00ff05007388 */ /* 0x0005e20000000800 */
[----:B------:R-:W-:Y:S05]  /*0850*/  @P1 BRA `(.L_x_129) ;  /* 0xfffffffc00b01947 */ /* 0x000fea000383ffff */
[----:B------:R-:W-:-:S07]  /*0860*/  IMAD.U32 R3, RZ, RZ, UR26 ;  /* 0x0000001aff037e24 */ /* 0x000fce000f8e00ff */
.L_x_128:
[----:B------:R-:W-:Y:S05]  /*0870*/  @!P0 BRA `(.L_x_123) ;  /* 0x00000000007c8947 */ /* 0x000fea0003800000 */
[----:B------:R-:W-:Y:S01]  /*0880*/  ISETP.GE.U32.AND P0, PT, R2, 0x7, PT ;  /* 0x000000070200780c */ /* 0x000fe20003f06070 */
[----:B------:R-:W-:-:S12]  /*0890*/  UISETP.NE.AND UP0, UPT, UR24, URZ, UPT ;  /* 0x000000ff1800728c */ /* 0x000fd8000bf05270 */
[----:B------:R-:W-:Y:S05]  /*08a0*/  @!P0 BRA `(.L_x_130) ;  /* 0x0000000000288947 */ /* 0x000fea0003800000 */
[C---:B------:R-:W-:Y:S02]  /*08b0*/  IMAD R2, R3.reuse, 0x400, R0 ;  /* 0x0000040003027824 */ /* 0x040fe400078e0200 */
[----:B------:R-:W-:-:S03]  /*08c0*/  VIADD R3, R3, 0x8 ;  /* 0x0000000803037836 */ /* 0x000fc60000000000 */
[----:B------:R3:W-:Y:S04]  /*08d0*/  STS [R2+0x200], RZ ;  /* 0x000200ff02007388 */ /* 0x0007e80000000800 */
[----:B------:R3:W-:Y:S04]  /*08e0*/  STS [R2+0x600], RZ ;  /* 0x000600ff02007388 */ /* 0x0007e80000000800 */
[----:B------:R3:W-:Y:S04]  /*08f0*/  STS [R2+0xa00], RZ ;  /* 0x000a00ff02007388 */ /* 0x0007e80000000800 */
[----:B------:R3:W-:Y:S04]  /*0900*/  STS [R2+0xe00], RZ ;  /* 0x000e00ff02007388 */ /* 0x0007e80000000800 */
[----:B------:R3:W-:Y:S04]  /*0910*/  STS [R2+0x1200], RZ ;  /* 0x001200ff02007388 */ /* 0x0007e80000000800 */
[----:B------:R3:W-:Y:S04]  /*0920*/  STS [R2+0x1600], RZ ;  /* 0x001600ff02007388 */ /* 0x0007e80000000800 */
[----:B------:R3:W-:Y:S04]  /*0930*/  STS [R2+0x1a00], RZ ;  /* 0x001a00ff02007388 */ /* 0x0007e80000000800 */
[----:B------:R3:W-:Y:S02]  /*0940*/  STS [R2+0x1e00], RZ ;  /* 0x001e00ff02007388 */ /* 0x0007e40000000800 */
.L_x_130:
[----:B------:R-:W-:Y:S05]  /*0950*/  BRA.U !UP0, `(.L_x_123) ;  /* 0x0000000108447547 */ /* 0x000fea000b800000 */
[----:B------:R-:W-:Y:S01]  /*0960*/  ISETP.GE.U32.AND P0, PT, R6, 0x3, PT ;  /* 0x000000030600780c */ /* 0x000fe20003f06070 */
[----:B------:R-:W-:-:S12]  /*0970*/  UISETP.NE.AND UP0, UPT, UR25, URZ, UPT ;  /* 0x000000ff1900728c */ /* 0x000fd8000bf05270 */
[C---:B---3--:R-:W-:Y:S01]  /*0980*/  @P0 IMAD R2, R3.reuse, 0x400, R0 ;  /* 0x0000040003020824 */ /* 0x048fe200078e0200 */
[----:B------:R-:W-:-:S04]  /*0990*/  @P0 IADD3 R3, PT, PT, R3, 0x4, RZ ;  /* 0x0000000403030810 */ /* 0x000fc80007ffe0ff */
[----:B------:R4:W-:Y:S04]  /*09a0*/  @P0 STS [R2+0x200], RZ ;  /* 0x000200ff02000388 */ /* 0x0009e80000000800 */
[----:B------:R4:W-:Y:S04]  /*09b0*/  @P0 STS [R2+0x600], RZ ;  /* 0x000600ff02000388 */ /* 0x0009e80000000800 */
[----:B------:R4:W-:Y:S04]  /*09c0*/  @P0 STS [R2+0xa00], RZ ;  /* 0x000a00ff02000388 */ /* 0x0009e80000000800 */
[----:B------:R4:W-:Y:S01]  /*09d0*/  @P0 STS [R2+0xe00], RZ ;  /* 0x000e00ff02000388 */ /* 0x0009e20000000800 */
[----:B------:R-:W-:Y:S05]  /*09e0*/  BRA.U !UP0, `(.L_x_123) ;  /* 0x0000000108207547 */ /* 0x000fea000b800000 */
[----:B------:R-:W-:Y:S01]  /*09f0*/  IMAD R3, R3, 0x400, R0 ;  /* 0x0000040003037824 */ /* 0x000fe200078e0200 */
[----:B------:R-:W-:-:S04]  /*0a00*/  UISETP.NE.AND UP0, UPT, UR25, 0x1, UPT ;  /* 0x000000011900788c */ /* 0x000fc8000bf05270 */
[----:B------:R3:W-:Y:S05]  /*0a10*/  STS [R3+0x200], RZ ;  /* 0x000200ff03007388 */ /* 0x0007ea0000000800 */
[----:B------:R-:W-:Y:S05]  /*0a20*/  BRA.U !UP0, `(.L_x_123) ;  /* 0x0000000108107547 */ /* 0x000fea000b800000 */
[----:B------:R-:W-:Y:S01]  /*0a30*/  UISETP.NE.AND UP0, UPT, UR25, 0x2, UPT ;  /* 0x000000021900788c */ /* 0x000fe2000bf05270 */
[----:B------:R0:W-:Y:S05]  /*0a40*/  STS [R3+0x600], RZ ;  /* 0x000600ff03007388 */ /* 0x0001ea0000000800 */
[----:B------:R-:W-:-:S13]  /*0a50*/  PLOP3.LUT P0, PT, PT, PT, UP0, 0x80, 0x8 ;  /* 0x000000000008781c */ /* 0x000fda0003f0f008 */
[----:B------:R0:W-:Y:S02]  /*0a60*/  @P0 STS [R3+0xa00], RZ ;  /* 0x000a00ff03000388 */ /* 0x0001e40000000800 */
.L_x_123:
[----:B------:R-:W-:Y:S05]  /*0a70*/  BSYNC.RECONVERGENT B0 ;  /* 0x0000000000007941 */ /* 0x000fea0003800200 */
.L_x_122:
[----:B------:R-:W5:Y:S01]  /*0a80*/  LDCU.64 UR14, c[0x0][0x390] ;  /* 0x00007200ff0e77ac */ /* 0x000f620008000a00 */
[----:B------:R-:W-:Y:S02]  /*0a90*/  USHF.L.U32 UR4, UR6, 0x1e, URZ ;  /* 0x0000001e06047899 */ /* 0x000fe400080006ff */
[----:B------:R-:W-:Y:S02]  /*0aa0*/  USHF.L.U64.HI UR5, UR6, 0x1e, UR7 ;  /* 0x0000001e06057899 */ /* 0x000fe40008010207 */
[----:B-----5:R-:W-:-:S04]  /*0ab0*/  UIADD3 UR4, UP0, UPT, -UR4, UR14, URZ ;  /* 0x0000000e04047290 */ /* 0x020fc8000ff1e1ff */
[----:B------:R-:W-:Y:S02]  /*0ac0*/  UIADD3.X UR5, UPT, UPT, ~UR5, UR15, URZ, UP0, !UPT ;  /* 0x0000000f05057290 */ /* 0x000fe400087fe5ff */
[----:B------:R-:W-:-:S04]  /*0ad0*/  UISETP.LT.U32.AND UP0, UPT, UR4, 0x40000000, UPT ;  /* 0x400000000400788c */ /* 0x000fc8000bf01070 */
[----:B------:R-:W-:-:S04]  /*0ae0*/  UISETP.LT.U32.AND.EX UP0, UPT, UR5, URZ, UPT, UP0 ;  /* 0x000000ff0500728c */ /* 0x000fc8000bf01100 */
[----:B------:R-:W-:Y:S02]  /*0af0*/  USEL UR13, UR4, 0x40000000, UP0 ;  /* 0x40000000040d7887 */ /* 0x000fe40008000000 */
[----:B------:R-:W-:Y:S02]  /*0b00*/  USEL UR14, UR5, URZ, UP0 ;  /* 0x000000ff050e7287 */ /* 0x000fe40008000000 */
[----:B------:R-:W-:-:S04]  /*0b10*/  UISETP.GT.U32.AND UP0, UPT, UR13, UR8, UPT ;  /* 0x000000080d00728c */ /* 0x000fc8000bf04070 */
[----:B------:R-:W-:Y:S01]  /*0b20*/  UISETP.GT.U32.AND.EX UP0, UPT, UR14, URZ, UPT, UP0 ;  /* 0x000000ff0e00728c */ /* 0x000fe2000bf04100 */
[----:B------:R-:W-:Y:S08]  /*0b30*/  BAR.SYNC.DEFER_BLOCKING 0x0 ;  /* 0x0000000000007b1d */ /* 0x000ff00000010000 */
[----:B------:R-:W-:Y:S06]  /*0b40*/  BAR.SYNC.DEFER_BLOCKING 0x0 ;  /* 0x0000000000007b1d */ /* 0x000fec0000010000 */
[----:B------:R-:W-:Y:S05]  /*0b50*/  BRA.U !UP0, `(.L_x_131) ;  /* 0x0000000d082c7547 */ /* 0x000fea000b800000 */
[----:B------:R-:W-:Y:S01]  /*0b60*/  UMOV UR10, UR8 ;  /* 0x00000008000a7c82 */ /* 0x000fe20008000000 */
[----:B------:R-:W-:-:S05]  /*0b70*/  UMOV UR5, URZ ;  /* 0x000000ff00057c82 */ /* 0x000fca0008000000 */
.L_x_136:
[----:B-----5:R-:W5:Y:S01]  /*0b80*/  LDCU.64 UR18, c[0x0][0x390] ;  /* 0x00007200ff1277ac */ /* 0x020f620008000a00 */
[----:B------:R-:W-:Y:S02]  /*0b90*/  USHF.L.U32 UR15, UR6, 0x1e, URZ ;  /* 0x0000001e060f7899 */ /* 0x000fe400080006ff */
[----:B------:R-:W-:Y:S02]  /*0ba0*/  USHF.L.U64.HI UR16, UR6, 0x1e, UR7 ;  /* 0x0000001e06107899 */ /* 0x000fe40008010207 */
[----:B------:R-:W-:-:S04]  /*0bb0*/  UIADD3 UR15, UP0, UPT, UR10, UR15, URZ ;  /* 0x0000000f0a0f7290 */ /* 0x000fc8000ff1e0ff */
[----:B------:R-:W-:Y:S02]  /*0bc0*/  UIADD3.X UR16, UPT, UPT, UR5, UR16, URZ, UP0, !UPT ;  /* 0x0000001005107290 */ /* 0x000fe400087fe4ff */
[----:B------:R-:W-:Y:S02]  /*0bd0*/  ULEA UR10, UP0, UR28, UR10, 0xb ;  /* 0x0000000a1c0a7291 */ /* 0x000fe4000f8058ff */
[----:B-----5:R-:W-:Y:S02]  /*0be0*/  UIADD3 UR17, UP1, UPT, -UR15, UR18, URZ ;  /* 0x000000120f117290 */ /* 0x020fe4000ff3e1ff */
[----:B------:R-:W-:Y:S02]  /*0bf0*/  UIADD3.X UR5, UPT, UPT, URZ, UR5, URZ, UP0, !UPT ;  /* 0x00000005ff057290 */ /* 0x000fe400087fe4ff */
[----:B------:R-:W-:Y:S02]  /*0c00*/  UIADD3.X UR4, UPT, UPT, ~UR16, UR19, URZ, UP1, !UPT ;  /* 0x0000001310047290 */ /* 0x000fe40008ffe5ff */
[----:B------:R-:W-:-:S02]  /*0c10*/  UISETP.GE.U32.AND UP1, UPT, UR17, 0x800, UPT ;  /* 0x000008001100788c */ /* 0x000fc4000bf26070 */
[----:B------:R-:W-:Y:S02]  /*0c20*/  UISETP.GE.U32.AND UP0, UPT, UR10, UR13, UPT ;  /* 0x0000000d0a00728c */ /* 0x000fe4000bf06070 */
[----:B------:R-:W-:Y:S02]  /*0c30*/  UISETP.GE.U32.AND.EX UP1, UPT, UR4, URZ, UPT, UP1 ;  /* 0x000000ff0400728c */ /* 0x000fe4000bf26110 */
[----:B------:R-:W-:-:S07]  /*0c40*/  UISETP.GE.U32.AND.EX UP0, UPT, UR5, UR14, UPT, UP0 ;  /* 0x0000000e0500728c */ /* 0x000fce000bf06100 */
[----:B0-----:R-:W-:Y:S05]  /*0c50*/  BRA.U !UP1, `(.L_x_132) ;  /* 0x0000000109587547 */ /* 0x001fea000b800000 */
[----:B------:R-:W4:Y:S01]  /*0c60*/  LDCU.64 UR18, c[0x0][0x388] ;  /* 0x00007100ff1277ac */ /* 0x000f220008000a00 */
[----:B0-23--:R-:W-:-:S05]  /*0c70*/  IADD3 R3, P0, PT, R4, UR15, RZ ;  /* 0x0000000f04037c10 */ /* 0x00dfca000ff1e0ff */
[----:B------:R-:W-:Y:S01]  /*0c80*/  IMAD.X R6, RZ, RZ, UR16, P0 ;  /* 0x00000010ff067e24 */ /* 0x000fe200080e06ff */
[----:B----4-:R-:W-:-:S04]  /*0c90*/  LEA R2, P0, R3, UR18, 0x2 ;  /* 0x0000001203027c11 */ /* 0x010fc8000f8010ff */
        /* <DEDUP_REMOVED lines=18> */
.L_x_132:
[----:B------:R-:W4:Y:S01]  /*0dc0*/  LDCU.64 UR18, c[0x0][0x388] ;  /* 0x00007100ff1277ac */ /* 0x000f220008000a00 */
[C---:B012---:R-:W-:Y:S01]  /*0dd0*/  VIADD R5, R4.reuse, 0x100 ;  /* 0x0000010004057836 */ /* 0x047fe20000000000 */
[C---:B---3--:R-:W-:Y:S01]  /*0de0*/  IADD3 R3, P0, PT, R4.reuse, UR15, RZ ;  /* 0x0000000f04037c10 */ /* 0x048fe2000ff1e0ff */
[C---:B----4-:R-:W-:Y:S01]  /*0df0*/  VIADD R2, R4.reuse, 0x80 ;  /* 0x0000008004027836 */ /* 0x050fe20000000000 */
[C---:B------:R-:W-:Y:S01]  /*0e00*/  ISETP.GE.AND P1, PT, R4.reuse, UR17, PT ;  /* 0x0000001104007c0c */ /* 0x040fe2000bf26270 */
[----:B------:R-:W-:Y:S01]  /*0e10*/  VIADD R7, R4, 0x180 ;  /* 0x0000018004077836 */ /* 0x000fe20000000000 */
[----:B------:R-:W-:Y:S01]  /*0e20*/  ISETP.GE.AND P3, PT, R5, UR17, PT ;  /* 0x0000001105007c0c */ /* 0x000fe2000bf66270 */
[----:B------:R-:W-:Y:S01]  /*0e30*/  IMAD.X R6, RZ, RZ, UR16, P0 ;  /* 0x00000010ff067e24 */ /* 0x000fe200080e06ff */
[----:B------:R-:W-:Y:S01]  /*0e40*/  ISETP.GE.AND P2, PT, R2, UR17, PT ;  /* 0x0000001102007c0c */ /* 0x000fe2000bf46270 */
[----:B------:R-:W-:Y:S01]  /*0e50*/  VIADD R5, R4, 0x200 ;  /* 0x0000020004057836 */ /* 0x000fe20000000000 */
[----:B------:R-:W-:Y:S01]  /*0e60*/  ISETP.GE.AND P4, PT, R7, UR17, PT ;  /* 0x0000001107007c0c */ /* 0x000fe2000bf86270 */
[----:B------:R-:W-:-:S03]  /*0e70*/  IMAD.MOV.U32 R12, RZ, RZ, -0x80000000 ;  /* 0x80000000ff0c7424 */ /* 0x000fc600078e00ff */
[----:B------:R-:W-:Y:S01]  /*0e80*/  ISETP.GE.AND P5, PT, R5, UR17, PT ;  /* 0x0000001105007c0c */ /* 0x000fe2000bfa6270 */
[----:B------:R-:W-:Y:S01]  /*0e90*/  VIADD R5, R4, 0x300 ;  /* 0x0000030004057836 */ /* 0x000fe20000000000 */
[----:B------:R-:W-:-:S04]  /*0ea0*/  LEA R2, P0, R3, UR18, 0x2 ;  /* 0x0000001203027c11 */ /* 0x000fc8000f8010ff */
[----:B------:R-:W-:Y:S01]  /*0eb0*/  LEA.HI.X R3, R3, UR19, R6, 0x2, P0 ;  /* 0x0000001303037c11 */ /* 0x000fe200080f1406 */
[----:B------:R-:W-:Y:S01]  /*0ec0*/  IMAD.MOV.U32 R11, RZ, RZ, -0x80000000 ;  /* 0x80000000ff0b7424 */ /* 0x000fe200078e00ff */
[----:B------:R-:W-:-:S03]  /*0ed0*/  IADD3 R6, PT, PT, R4, 0x280, RZ ;  /* 0x0000028004067810 */ /* 0x000fc60007ffe0ff */
[----:B------:R1:W5:Y:S01]  /*0ee0*/  @!P1 LDG.E R12, desc[UR20][R2.64] ;  /* 0x00000014020c9981 */ /* 0x000362000c1e1900 */
[----:B------:R-:W-:Y:S01]  /*0ef0*/  ISETP.GE.AND P1, PT, R5, UR17, PT ;  /* 0x0000001105007c0c */ /* 0x000fe2000bf26270 */
[C---:B------:R-:W-:Y:S02]  /*0f00*/  VIADD R5, R4.reuse, 0x380 ;  /* 0x0000038004057836 */ /* 0x040fe40000000000 */
[----:B------:R-:W-:Y:S01]  /*0f10*/  IMAD.MOV.U32 R9, RZ, RZ, -0x80000000 ;  /* 0x80000000ff097424 */ /* 0x000fe200078e00ff */
[----:B------:R1:W5:Y:S01]  /*0f20*/  @!P2 LDG.E R11, desc[UR20][R2.64+0x200] ;  /* 0x00020014020ba981 */ /* 0x000362000c1e1900 */
[----:B------:R-:W-:Y:S01]  /*0f30*/  HFMA2 R8, -RZ, RZ, -0.0 , 0 ;  /* 0x80000000ff087431 */ /* 0x000fe200000001ff */
[----:B------:R-:W-:Y:S01]  /*0f40*/  ISETP.GE.AND P2, PT, R5, UR17, PT ;  /* 0x0000001105007c0c */ /* 0x000fe2000bf46270 */
[----:B------:R-:W-:Y:S01]  /*0f50*/  VIADD R5, R4, 0x480 ;  /* 0x0000048004057836 */ /* 0x000fe20000000000 */
[----:B------:R-:W-:Y:S01]  /*0f60*/  ISETP.GE.AND P0, PT, R6, UR17, PT ;  /* 0x0000001106007c0c */ /* 0x000fe2000bf06270 */
[----:B------:R-:W-:Y:S01]  /*0f70*/  IMAD.MOV.U32 R10, RZ, RZ, -0x80000000 ;  /* 0x80000000ff0a7424 */ /* 0x000fe200078e00ff */
[----:B------:R1:W5:Y:S01]  /*0f80*/  @!P4 LDG.E R9, desc[UR20][R2.64+0x600] ;  /* 0x000600140209c981 */ /* 0x000362000c1e1900 */
[----:B------:R-:W-:-:S02]  /*0f90*/  LOP3.LUT R6, R4, 0x400, RZ, 0xfc, !PT ;  /* 0x0000040004067812 */ /* 0x000fc400078efcff */
[----:B------:R-:W-:Y:S01]  /*0fa0*/  ISETP.GE.AND P4, PT, R5, UR17, PT ;  /* 0x0000001105007c0c */ /* 0x000fe2000bf86270 */
[----:B------:R-:W-:Y:S01]  /*0fb0*/  VIADD R5, R4, 0x500 ;  /* 0x0000050004057836 */ /* 0x000fe20000000000 */
[----:B------:R1:W5:Y:S01]  /*0fc0*/  @!P3 LDG.E R10, desc[UR20][R2.64+0x400] ;  /* 0x00040014020ab981 */ /* 0x000362000c1e1900 */
[----:B------:R-:W-:Y:S01]  /*0fd0*/  ISETP.GE.AND P3, PT, R6, UR17, PT ;  /* 0x0000001106007c0c */ /* 0x000fe2000bf66270 */
[----:B------:R-:W-:Y:S02]  /*0fe0*/  IMAD.MOV.U32 R6, RZ, RZ, -0x80000000 ;  /* 0x80000000ff067424 */ /* 0x000fe400078e00ff */
[----:B------:R1:W5:Y:S01]  /*0ff0*/  @!P5 LDG.E R8, desc[UR20][R2.64+0x800] ;  /* 0x000800140208d981 */ /* 0x000362000c1e1900 */
[----:B------:R-:W-:Y:S01]  /*1000*/  ISETP.GE.AND P5, PT, R5, UR17, PT ;  /* 0x0000001105007c0c */ /* 0x000fe2000bfa6270 */
[C---:B------:R-:W-:Y:S02]  /*1010*/  VIADD R5, R4.reuse, 0x600 ;  /* 0x0000060004057836 */ /* 0x040fe40000000000 */
[----:B------:R-:W-:Y:S01]  /*1020*/  IMAD.MOV.U32 R7, RZ, RZ, -0x80000000 ;  /* 0x80000000ff077424 */ /* 0x000fe200078e00ff */
[----:B------:R1:W5:Y:S01]  /*1030*/  @!P1 LDG.E R6, desc[UR20][R2.64+0xc00] ;  /* 0x000c001402069981 */ /* 0x000362000c1e1900 */
[----:B------:R-:W-:Y:S01]  /*1040*/  VIADD R13, R4, 0x580 ;  /* 0x00000580040d7836 */ /* 0x000fe20000000000 */
[----:B------:R-:W-:Y:S01]  /*1050*/  ISETP.GE.AND P1, PT, R5, UR17, PT ;  /* 0x0000001105007c0c */ /* 0x000fe2000bf26270 */
[----:B------:R-:W-:-:S02]  /*1060*/  IMAD.MOV.U32 R5, RZ, RZ, -0x80000000 ;  /* 0x80000000ff057424 */ /* 0x000fc400078e00ff */
[----:B------:R-:W-:Y:S01]  /*1070*/  IMAD.MOV.U32 R19, RZ, RZ, -0x80000000 ;  /* 0x80000000ff137424 */ /* 0x000fe200078e00ff */
[----:B------:R1:W5:Y:S01]  /*1080*/  @!P0 LDG.E R7, desc[UR20][R2.64+0xa00] ;  /* 0x000a001402078981 */ /* 0x000362000c1e1900 */
[----:B------:R-:W-:Y:S01]  /*1090*/  IMAD.MOV.U32 R18, RZ, RZ, -0x80000000 ;  /* 0x80000000ff127424 */ /* 0x000fe200078e00ff */
[----:B------:R-:W-:Y:S01]  /*10a0*/  ISETP.GE.AND P0, PT, R13, UR17, PT ;  /* 0x000000110d007c0c */ /* 0x000fe2000bf06270 */
[C---:B------:R-:W-:Y:S01]  /*10b0*/  VIADD R14, R4.reuse, 0x700 ;  /* 0x00000700040e7836 */ /* 0x040fe20000000000 */
[----:B------:R-:W-:Y:S01]  /*10c0*/  IADD3 R13, PT, PT, R4, 0x680, RZ ;  /* 0x00000680040d7810 */ /* 0x000fe20007ffe0ff */
[----:B------:R1:W5:Y:S03]  /*10d0*/  @!P2 LDG.E R5, desc[UR20][R2.64+0xe00] ;  /* 0x000e00140205a981 */ /* 0x000366000c1e1900 */
[----:B------:R-:W-:Y:S01]  /*10e0*/  ISETP.GE.AND P2, PT, R13, UR17, PT ;  /* 0x000000110d007c0c */ /* 0x000fe2000bf46270 */
[----:B------:R1:W5:Y:S01]  /*10f0*/  @!P3 LDG.E R19, desc[UR20][R2.64+0x1000] ;  /* 0x001000140213b981 */ /* 0x000362000c1e1900 */
[----:B------:R-:W-:-:S03]  /*1100*/  ISETP.GE.AND P3, PT, R14, UR17, PT ;  /* 0x000000110e007c0c */ /* 0x000fc6000bf66270 */
[----:B------:R1:W5:Y:S01]  /*1110*/  @!P4 LDG.E R18, desc[UR20][R2.64+0x1200] ;  /* 0x001200140212c981 */ /* 0x000362000c1e1900 */
[----:B------:R-:W-:Y:S01]  /*1120*/  ISETP.GE.AND P4, PT, R21, UR17, PT ;  /* 0x0000001115007c0c */ /* 0x000fe2000bf86270 */
[----:B------:R-:W-:Y:S01]  /*1130*/  IMAD.MOV.U32 R17, RZ, RZ, -0x80000000 ;  /* 0x80000000ff117424 */ /* 0x000fe200078e00ff */
[----:B------:R-:W-:Y:S01]  /*1140*/  MOV R14, 0x80000000 ;  /* 0x80000000000e7802 */ /* 0x000fe20000000f00 */
[----:B------:R-:W-:Y:S02]  /*1150*/  IMAD.MOV.U32 R16, RZ, RZ, -0x80000000 ;  /* 0x80000000ff107424 */ /* 0x000fe400078e00ff */
[----:B------:R-:W-:Y:S02]  /*1160*/  IMAD.MOV.U32 R22, RZ, RZ, -0x80000000 ;  /* 0x80000000ff167424 */ /* 0x000fe400078e00ff */
        /* <DEDUP_REMOVED lines=8> */
.L_x_133:
[----:B01----:R-:W0:Y:S02]  /*11f0*/  LDC.64 R2, c[0x0][0x398] ;  /* 0x0000e600ff027b82 */ /* 0x003e240000000a00 */
[----:B0-----:R-:W-:-:S13]  /*1200*/  ISETP.GT.AND P0, PT, R3, R2, PT ;  /* 0x000000020300720c */ /* 0x001fda0003f04270 */
[----:B------:R-:W-:Y:S05]  /*1210*/  @!P0 BRA `(.L_x_134) ;  /* 0x0000000400788947 */ /* 0x000fea0003800000 */
[----:B------:R-:W0:Y:S01]  /*1220*/  S2UR UR15, SR_CgaCtaId ;  /* 0x00000000000f79c3 */ /* 0x000e220000008800 */
[----:B-----5:R-:W-:Y:S01]  /*1230*/  LOP3.LUT R15, R15, 0x7fffffff, RZ, 0x3c, !PT ;  /* 0x7fffffff0f0f7812 */ /* 0x020fe200078e3cff */
[----:B------:R-:W-:Y:S01]  /*1240*/  UMOV UR4, 0x400 ;  /* 0x0000040000047882 */ /* 0x000fe20000000000 */
[----:B------:R-:W-:Y:S01]  /*1250*/  LOP3.LUT R14, R14, 0x7fffffff, RZ, 0x3c, !PT ;  /* 0x7fffffff0e0e7812 */ /* 0x000fe200078e3cff */
[----:B------:R-:W1:Y:S01]  /*1260*/  LDCU UR16, c[0x0][0x398] ;  /* 0x00007300ff1077ac */ /* 0x000e620008000800 */
[----:B------:R-:W-:Y:S02]  /*1270*/  LOP3.LUT R13, R13, 0x7fffffff, RZ, 0x3c, !PT ;  /* 0x7fffffff0d0d7812 */ /* 0x000fe400078e3cff */
[----:B------:R-:W-:Y:S02]  /*1280*/  LOP3.LUT R2, R22, 0x7fffffff, RZ, 0x3c, !PT ;  /* 0x7fffffff16027812 */ /* 0x000fe400078e3cff */
[----:B------:R-:W-:Y:S02]  /*1290*/  LOP3.LUT R16, R16, 0x7fffffff, RZ, 0x3c, !PT ;  /* 0x7fffffff10107812 */ /* 0x000fe400078e3cff */
[----:B------:R-:W-:-:S02]  /*12a0*/  LOP3.LUT R17, R17, 0x7fffffff, RZ, 0x3c, !PT ;  /* 0x7fffffff11117812 */ /* 0x000fc400078e3cff */
[----:B------:R-:W-:Y:S02]  /*12b0*/  LOP3.LUT R18, R18, 0x7fffffff, RZ, 0x3c, !PT ;  /* 0x7fffffff12127812 */ /* 0x000fe400078e3cff */
[----:B------:R-:W-:Y:S02]  /*12c0*/  LOP3.LUT R19, R19, 0x7fffffff, RZ, 0x3c, !PT ;  /* 0x7fffffff13137812 */ /* 0x000fe400078e3cff */
[----:B------:R-:W-:Y:S02]  /*12d0*/  LOP3.LUT R5, R5, 0x7fffffff, RZ, 0x3c, !PT ;  /* 0x7fffffff05057812 */ /* 0x000fe400078e3cff */
[----:B------:R-:W-:Y:S02]  /*12e0*/  LOP3.LUT R6, R6, 0x7fffffff, RZ, 0x3c, !PT ;  /* 0x7fffffff06067812 */ /* 0x000fe400078e3cff */
[----:B------:R-:W-:Y:S02]  /*12f0*/  LOP3.LUT R7, R7, 0x7fffffff, RZ, 0x3c, !PT ;  /* 0x7fffffff07077812 */ /* 0x000fe400078e3cff */
[----:B------:R-:W-:Y:S01]  /*1300*/  LOP3.LUT R8, R8, 0x7fffffff, RZ, 0x3c, !PT ;  /* 0x7fffffff08087812 */ /* 0x000fe200078e3cff */
[----:B0-----:R-:W-:Y:S01]  /*1310*/  ULEA UR15, UR15, UR4, 0x18 ;  /* 0x000000040f0f7291 */ /* 0x001fe2000f8ec0ff */
[----:B------:R-:W-:-:S02]  /*1320*/  LOP3.LUT R9, R9, 0x7fffffff, RZ, 0x3c, !PT ;  /* 0x7fffffff09097812 */ /* 0x000fc400078e3cff */
[----:B------:R-:W-:Y:S01]  /*1330*/  LOP3.LUT R10, R10, 0x7fffffff, RZ, 0x3c, !PT ;  /* 0x7fffffff0a0a7812 */ /* 0x000fe200078e3cff */
[----:B------:R-:W-:Y:S01]  /*1340*/  UMOV UR4, URZ ;  /* 0x000000ff00047c82 */ /* 0x000fe20008000000 */
[----:B------:R-:W-:Y:S02]  /*1350*/  LOP3.LUT R11, R11, 0x7fffffff, RZ, 0x3c, !PT ;  /* 0x7fffffff0b0b7812 */ /* 0x000fe400078e3cff */
[----:B-1----:R-:W-:-:S07]  /*1360*/  LOP3.LUT R12, R12, 0x7fffffff, RZ, 0x3c, !PT ;  /* 0x7fffffff0c0c7812 */ /* 0x002fce00078e3cff */
.L_x_135:
[----:B------:R-:W-:Y:S01]  /*1370*/  IMAD R22, RZ, RZ, -UR16 ;  /* 0x80000010ff167e24 */ /* 0x000fe2000f8e02ff */
[----:B0-----:R-:W-:Y:S01]  /*1380*/  SHF.R.U32.HI R23, RZ, UR16, R12 ;  /* 0x00000010ff177c19 */ /* 0x001fe2000801160c */
[----:B------:R-:W-:Y:S01]  /*1390*/  IMAD.MOV.U32 R25, RZ, RZ, -0x1 ;  /* 0xffffffffff197424 */ /* 0x000fe200078e00ff */
[----:B------:R-:W-:Y:S01]  /*13a0*/  ULEA UR17, UR4, UR15, 0xa ;  /* 0x0000000f04117291 */ /* 0x000fe2000f8e50ff */
[----:B------:R-:W-:Y:S01]  /*13b0*/  SHF.R.U32.HI R27, RZ, UR16, R10 ;  /* 0x00000010ff1b7c19 */ /* 0x000fe2000801160a */
[----:B------:R-:W-:Y:S01]  /*13c0*/  UIADD3 UR4, UPT, UPT, UR4, 0x1, URZ ;  /* 0x0000000104047890 */ /* 0x000fe2000fffe0ff */
[----:B------:R-:W-:Y:S02]  /*13d0*/  VIADDMNMX R22, R22, R3, 0x8, PT ;  /* 0x0000000816167446 */ /* 0x000fe40003800103 */
[----:B------:R-:W-:Y:S02]  /*13e0*/  SHF.R.U32.HI R29, RZ, UR16, R9 ;  /* 0x00000010ff1d7c19 */ /* 0x000fe40008011609 */
[----:B------:R-:W-:-:S02]  /*13f0*/  SHF.L.U32 R22, R25, R22, RZ ;  /* 0x0000001619167219 */ /* 0x000fc400000006ff */
[----:B------:R-:W-:Y:S02]  /*1400*/  SHF.R.U32.HI R25, RZ, UR16, R11 ;  /* 0x00000010ff197c19 */ /* 0x000fe4000801160b */
[-C--:B------:R-:W-:Y:S02]  /*1410*/  LOP3.LUT R23, R23, R22.reuse, RZ, 0x30, !PT ;  /* 0x0000001617177212 */ /* 0x080fe400078e30ff */
[-C--:B------:R-:W-:Y:S02]  /*1420*/  LOP3.LUT R25, R25, R22.reuse, RZ, 0x30, !PT ;  /* 0x0000001619197212 */ /* 0x080fe400078e30ff */
[----:B------:R-:W-:Y:S02]  /*1430*/  LOP3.LUT R27, R27, R22, RZ, 0x30, !PT ;  /* 0x000000161b1b7212 */ /* 0x000fe400078e30ff */
[----:B------:R-:W-:Y:S02]  /*1440*/  LEA R23, R23, UR17, 0x2 ;  /* 0x0000001117177c11 */ /* 0x000fe4000f8e10ff */
[----:B------:R-:W-:-:S02]  /*1450*/  LEA R25, R25, UR17, 0x2 ;  /* 0x0000001119197c11 */ /* 0x000fc4000f8e10ff */
[----:B------:R-:W-:Y:S01]  /*1460*/  LEA R27, R27, UR17, 0x2 ;  /* 0x000000111b1b7c11 */ /* 0x000fe2000f8e10ff */
[----:B------:R0:W-:Y:S01]  /*1470*/  ATOMS.POPC.INC.32 RZ, [R23+URZ] ;  /* 0x0000000017ff7f8c */ /* 0x0001e2000d8000ff */
[----:B------:R-:W-:Y:S02]  /*1480*/  SHF.R.U32.HI R24, RZ, UR16, R8 ;  /* 0x00000010ff187c19 */ /* 0x000fe40008011608 */
[----:B------:R-:W-:Y:S01]  /*1490*/  SHF.R.U32.HI R26, RZ, UR16, R7 ;  /* 0x00000010ff1a7c19 */ /* 0x000fe20008011607 */
[----:B------:R1:W-:Y:S01]  /*14a0*/  ATOMS.POPC.INC.32 RZ, [R25+URZ] ;  /* 0x0000000019ff7f8c */ /* 0x0003e2000d8000ff */
[-C--:B------:R-:W-:Y:S02]  /*14b0*/  LOP3.LUT R29, R29, R22.reuse, RZ, 0x30, !PT ;  /* 0x000000161d1d7212 */ /* 0x080fe400078e30ff */
[----:B------:R-:W-:Y:S01]  /*14c0*/  LOP3.LUT R24, R24, R22, RZ, 0x30, !PT ;  /* 0x0000001618187212 */ /* 0x000fe200078e30ff */
[----:B------:R2:W-:Y:S01]  /*14d0*/  ATOMS.POPC.INC.32 RZ, [R27+URZ] ;  /* 0x000000001bff7f8c */ /* 0x0005e2000d8000ff */
[----:B0-----:R-:W-:-:S02]  /*14e0*/  SHF.R.U32.HI R23, RZ, UR16, R6 ;  /* 0x00000010ff177c19 */ /* 0x001fc40008011606 */
[-C--:B------:R-:W-:Y:S02]  /*14f0*/  LOP3.LUT R26, R26, R22.reuse, RZ, 0x30, !PT ;  /* 0x000000161a1a7212 */ /* 0x080fe400078e30ff */
[----:B-1----:R-:W-:Y:S02]  /*1500*/  SHF.R.U32.HI R25, RZ, UR16, R5 ;  /* 0x00000010ff197c19 */ /* 0x002fe40008011605 */
[-C--:B------:R-:W-:Y:S02]  /*1510*/  LOP3.LUT R23, R23, R22.reuse, RZ, 0x30, !PT ;  /* 0x0000001617177212 */ /* 0x080fe400078e30ff */
[----:B--2---:R-:W-:Y:S02]  /*1520*/  SHF.R.U32.HI R27, RZ, UR16, R19 ;  /* 0x00000010ff1b7c19 */ /* 0x004fe40008011613 */
[----:B------:R-:W-:Y:S02]  /*1530*/  LEA R29, R29, UR17, 0x2 ;  /* 0x000000111d1d7c11 */ /* 0x000fe4000f8e10ff */
[----:B------:R-:W-:-:S02]  /*1540*/  LOP3.LUT R25, R25, R22, RZ, 0x30, !PT ;  /* 0x0000001619197212 */ /* 0x000fc400078e30ff */
[----:B------:R-:W-:Y:S01]  /*1550*/  LEA R24, R24, UR17, 0x2 ;  /* 0x0000001118187c11 */ /* 0x000fe2000f8e10ff */
[----:B------:R0:W-:Y:S01]  /*1560*/  ATOMS.POPC.INC.32 RZ, [R29+URZ] ;  /* 0x000000001dff7f8c */ /* 0x0001e2000d8000ff */
[----:B------:R-:W-:Y:S02]  /*1570*/  LOP3.LUT R27, R27, R22, RZ, 0x30, !PT ;  /* 0x000000161b1b7212 */ /* 0x000fe400078e30ff */
[----:B------:R-:W-:Y:S01]  /*1580*/  LEA R26, R26, UR17, 0x2 ;  /* 0x000000111a1a7c11 */ /* 0x000fe2000f8e10ff */
[----:B------:R1:W-:Y:S01]  /*1590*/  ATOMS.POPC.INC.32 RZ, [R24+URZ] ;  /* 0x0000000018ff7f8c */ /* 0x0003e2000d8000ff */
[----:B------:R-:W-:Y:S02]  /*15a0*/  LEA R23, R23, UR17, 0x2 ;  /* 0x0000001117177c11 */ /* 0x000fe4000f8e10ff */
[----:B------:R-:W-:Y:S01]  /*15b0*/  LEA R25, R25, UR17, 0x2 ;  /* 0x0000001119197c11 */ /* 0x000fe2000f8e10ff */
[----:B------:R2:W-:Y:S01]  /*15c0*/  ATOMS.POPC.INC.32 RZ, [R26+URZ] ;  /* 0x000000001aff7f8c */ /* 0x0005e2000d8000ff */
[----:B------:R-:W-:-:S02]  /*15d0*/  LEA R27, R27, UR17, 0x2 ;  /* 0x000000111b1b7c11 */ /* 0x000fc4000f8e10ff */
[----:B0-----:R-:W-:Y:S01]  /*15e0*/  SHF.R.U32.HI R29, RZ, UR16, R18 ;  /* 0x00000010ff1d7c19 */ /* 0x001fe20008011612 */
[----:B------:R0:W-:Y:S01]  /*15f0*/  ATOMS.POPC.INC.32 RZ, [R23+URZ] ;  /* 0x0000000017ff7f8c */ /* 0x0001e2000d8000ff */
[----:B-1----:R-:W-:Y:S02]  /*1600*/  SHF.R.U32.HI R24, RZ, UR16, R17 ;  /* 0x00000010ff187c19 */ /* 0x002fe40008011611 */
[----:B------:R-:W-:Y:S01]  /*1610*/  SHF.R.U32.HI R28, RZ, UR16, R15 ;  /* 0x00000010ff1c7c19 */ /* 0x000fe2000801160f */
[----:B------:R1:W-:Y:S01]  /*1620*/  ATOMS.POPC.INC.32 RZ, [R25+URZ] ;  /* 0x0000000019ff7f8c */ /* 0x0003e2000d8000ff */
[----:B--2---:R-:W-:Y:S02]  /*1630*/  SHF.R.U32.HI R26, RZ, UR16, R16 ;  /* 0x00000010ff1a7c19 */ /* 0x004fe40008011610 */
[----:B------:R-:W-:Y:S01]  /*1640*/  LOP3.LUT R29, R29, R22, RZ, 0x30, !PT ;  /* 0x000000161d1d7212 */ /* 0x000fe200078e30ff */
[----:B------:R2:W-:Y:S01]  /*1650*/  ATOMS.POPC.INC.32 RZ, [R27+URZ] ;  /* 0x000000001bff7f8c */ /* 0x0005e2000d8000ff */
[----:B0-----:R-:W-:-:S02]  /*1660*/  SHF.R.U32.HI R23, RZ, UR16, R2 ;  /* 0x00000010ff177c19 */ /* 0x001fc40008011602 */
[-C--:B------:R-:W-:Y:S02]  /*1670*/  LOP3.LUT R24, R24, R22.reuse, RZ, 0x30, !PT ;  /* 0x0000001618187212 */ /* 0x080fe400078e30ff */
[----:B-1----:R-:W-:Y:S02]  /*1680*/  SHF.R.U32.HI R25, RZ, UR16, R13 ;  /* 0x00000010ff197c19 */ /* 0x002fe4000801160d */
[-C--:B------:R-:W-:Y:S02]  /*1690*/  LOP3.LUT R26, R26, R22.reuse, RZ, 0x30, !PT ;  /* 0x000000161a1a7212 */ /* 0x080fe400078e30ff */
[----:B--2---:R-:W-:Y:S01]  /*16a0*/  SHF.R.U32.HI R27, RZ, UR16, R14 ;  /* 0x00000010ff1b7c19 */ /* 0x004fe2000801160e */
[----:B------:R-:W-:Y:S01]  /*16b0*/  UIADD3 UR16, UPT, UPT, UR16, 0x8, URZ ;  /* 0x0000000810107890 */ /* 0x000fe2000fffe0ff */
[----:B------:R-:W-:Y:S02]  /*16c0*/  LOP3.LUT R23, R23, R22, RZ, 0x30, !PT ;  /* 0x0000001617177212 */ /* 0x000fe400078e30ff */
[----:B------:R-:W-:-:S02]  /*16d0*/  LEA R29, R29, UR17, 0x2 ;  /* 0x000000111d1d7c11 */ /* 0x000fc4000f8e10ff */
[-C--:B------:R-:W-:Y:S02]  /*16e0*/  LOP3.LUT R25, R25, R22.reuse, RZ, 0x30, !PT ;  /* 0x0000001619197212 */ /* 0x080fe400078e30ff */
[----:B------:R-:W-:Y:S01]  /*16f0*/  ISETP.LE.AND P0, PT, R3, UR16, PT ;  /* 0x0000001003007c0c */ /* 0x000fe2000bf03270 */
[----:B------:R0:W-:Y:S01]  /*1700*/  ATOMS.POPC.INC.32 RZ, [R29+URZ] ;  /* 0x000000001dff7f8c */ /* 0x0001e2000d8000ff */
[----:B------:R-:W-:Y:S02]  /*1710*/  LEA R24, R24, UR17, 0x2 ;  /* 0x0000001118187c11 */ /* 0x000fe4000f8e10ff */
[-C--:B------:R-:W-:Y:S02]  /*1720*/  LOP3.LUT R27, R27, R22.reuse, RZ, 0x30, !PT ;  /* 0x000000161b1b7212 */ /* 0x080fe400078e30ff */
[----:B------:R-:W-:Y:S01]  /*1730*/  LEA R26, R26, UR17, 0x2 ;  /* 0x000000111a1a7c11 */ /* 0x000fe2000f8e10ff */
[----:B------:R0:W-:Y:S01]  /*1740*/  ATOMS.POPC.INC.32 RZ, [R24+URZ] ;  /* 0x0000000018ff7f8c */ /* 0x0001e2000d8000ff */
[----:B------:R-:W-:-:S02]  /*1750*/  LOP3.LUT R28, R28, R22, RZ, 0x30, !PT ;  /* 0x000000161c1c7212 */ /* 0x000fc400078e30ff */
[----:B------:R-:W-:Y:S01]  /*1760*/  LEA R23, R23, UR17, 0x2 ;  /* 0x0000001117177c11 */ /* 0x000fe2000f8e10ff */
[----:B------:R0:W-:Y:S01]  /*1770*/  ATOMS.POPC.INC.32 RZ, [R26+URZ] ;  /* 0x000000001aff7f8c */ /* 0x0001e2000d8000ff */
[----:B------:R-:W-:Y:S02]  /*1780*/  LEA R25, R25, UR17, 0x2 ;  /* 0x0000001119197c11 */ /* 0x000fe4000f8e10ff */
[----:B------:R-:W-:Y:S01]  /*1790*/  LEA R27, R27, UR17, 0x2 ;  /* 0x000000111b1b7c11 */ /* 0x000fe2000f8e10ff */
[----:B------:R0:W-:Y:S01]  /*17a0*/  ATOMS.POPC.INC.32 RZ, [R23+URZ] ;  /* 0x0000000017ff7f8c */ /* 0x0001e2000d8000ff */
[----:B------:R-:W-:-:S03]  /*17b0*/  LEA R28, R28, UR17, 0x2 ;  /* 0x000000111c1c7c11 */ /* 0x000fc6000f8e10ff */
[----:B------:R0:W-:Y:S04]  /*17c0*/  ATOMS.POPC.INC.32 RZ, [R25+URZ] ;  /* 0x0000000019ff7f8c */ /* 0x0001e8000d8000ff */
[----:B------:R0:W-:Y:S04]  /*17d0*/  ATOMS.POPC.INC.32 RZ, [R27+URZ] ;  /* 0x000000001bff7f8c */ /* 0x0001e8000d8000ff */
[----:B------:R0:W-:Y:S01]  /*17e0*/  ATOMS.POPC.INC.32 RZ, [R28+URZ] ;  /* 0x000000001cff7f8c */ /* 0x0001e2000d8000ff */
[----:B------:R-:W-:Y:S05]  /*17f0*/  @!P0 BRA `(.L_x_135) ;  /* 0xfffffff800dc8947 */ /* 0x000fea000383ffff */
.L_x_134:
[----:B------:R-:W-:Y:S05]  /*1800*/  BRA.U !UP0, `(.L_x_136) ;  /* 0xfffffff108dc7547 */ /* 0x000fea000b83ffff */
.L_x_131:
[----:B------:R-:W-:Y:S01]  /*1810*/  BAR.SYNC.DEFER_BLOCKING 0x0 ;  /* 0x0000000000007b1d */ /* 0x000fe20000010000 */
[----:B------:R-:W-:-:S05]  /*1820*/  ISETP.NE.AND P0, PT, R20, RZ, PT ;  /* 0x000000ff1400720c */ /* 0x000fca0003f05270 */
[----:B------:R-:W-:Y:S08]  /*1830*/  BSSY.RECONVERGENT B0, `(.L_x_137) ;  /* 0x0000164000007945 */ /* 0x000ff00003800200 */
[----:B------:R-:W-:Y:S05]  /*1840*/  @P0 BRA `(.L_x_138) ;  /* 0x0000001400880947 */ /* 0x000fea0003800000 */
[----:B------:R-:W-:Y:S01]  /*1850*/  UISETP.GE.U32.AND UP0, UPT, UR22, 0x7, UPT ;  /* 0x000000071600788c */ /* 0x000fe2000bf06070 */
[----:B0-23--:R-:W-:-:S08]  /*1860*/  IMAD.MOV.U32 R3, RZ, RZ, RZ ;  /* 0x000000ffff037224 */ /* 0x00dfd000078e00ff */
[----:B------:R-:W-:Y:S05]  /*1870*/  BRA.U !UP0, `(.L_x_139) ;  /* 0x00000005085c7547 */ /* 0x000fea000b800000 */
[----:B----4-:R-:W0:Y:S01]  /*1880*/  LDC.64 R2, c[0x0][0x380] ;  /* 0x0000e000ff027b82 */ /* 0x010e220000000a00 */
[----:B-1---5:R-:W-:-:S07]  /*1890*/  IMAD.MOV.U32 R5, RZ, RZ, RZ ;  /* 0x000000ffff057224 */ /* 0x022fce00078e00ff */
.L_x_156:
[----:B----4-:R-:W-:Y:S01]  /*18a0*/  IMAD R7, R5, 0x400, R0 ;  /* 0x0000040005077824 */ /* 0x010fe200078e0200 */
[----:B------:R-:W-:Y:S04]  /*18b0*/  BSSY.RECONVERGENT B1, `(.L_x_140) ;  /* 0x000000f000017945 */ /* 0x000fe80003800200 */
[----:B01----:R-:W1:Y:S04]  /*18c0*/  LDS R18, [R7] ;  /* 0x0000000007127984 */ /* 0x003e680000000800 */
[----:B--23--:R2:W3:Y:S04]  /*18d0*/  LDS R9, [R7+0x400] ;  /* 0x0004000007097984 */ /* 0x00c4e80000000800 */
[----:B------:R2:W4:Y:S04]  /*18e0*/  LDS R22, [R7+0x800] ;  /* 0x0008000007167984 */ /* 0x0005280000000800 */
[----:B------:R2:W0:Y:S04]  /*18f0*/  LDS R14, [R7+0xc00] ;  /* 0x000c0000070e7984 */ /* 0x0004280000000800 */
[----:B------:R2:W0:Y:S04]  /*1900*/  LDS R12, [R7+0x1000] ;  /* 0x00100000070c7984 */ /* 0x0004280000000800 */
[----:B------:R2:W0:Y:S04]  /*1910*/  LDS R6, [R7+0x1400] ;  /* 0x0014000007067984 */ /* 0x0004280000000800 */
[----:B------:R2:W0:Y:S04]  /*1920*/  LDS R8, [R7+0x1800] ;  /* 0x0018000007087984 */ /* 0x0004280000000800 */
[----:B------:R2:W0:Y:S01]  /*1930*/  LDS R10, [R7+0x1c00] ;  /* 0x001c0000070a7984 */ /* 0x0004220000000800 */
[----:B-1----:R-:W-:-:S13]  /*1940*/  ISETP.NE.AND P0, PT, R18, RZ, PT ;  /* 0x000000ff1200720c */ /* 0x002fda0003f05270 */
[----:B--234-:R-:W-:Y:S05]  /*1950*/  @!P0 BRA `(.L_x_141) ;  /* 0x0000000000108947 */ /* 0x01cfea0003800000 */
[----:B------:R-:W-:Y:S01]  /*1960*/  LEA R17, R5, R4, 0x8 ;  /* 0x0000000405117211 */ /* 0x000fe200078e40ff */
[----:B------:R-:W-:-:S04]  /*1970*/  IMAD.MOV.U32 R19, RZ, RZ, RZ ;  /* 0x000000ffff137224 */ /* 0x000fc800078e00ff */
[----:B0-----:R-:W-:-:S05]  /*1980*/  IMAD.WIDE.U32 R16, R17, 0x8, R2 ;  /* 0x0000000811107825 */ /* 0x001fca00078e0002 */
[----:B------:R1:W-:Y:S02]  /*1990*/  REDG.E.ADD.64.STRONG.GPU desc[UR20][R16.64], R18 ;  /* 0x000000121000798e */ /* 0x0003e4000c12e514 */
.L_x_141:
[----:B------:R-:W-:Y:S05]  /*19a0*/  BSYNC.RECONVERGENT B1 ;  /* 0x0000000000017941 */ /* 0x000fea0003800200 */
.L_x_140:
[----:B------:R-:W-:Y:S01]  /*19b0*/  ISETP.NE.AND P6, PT, R9, RZ, PT ;  /* 0x000000ff0900720c */ /* 0x000fe20003fc5270 */
[----:B------:R-:W-:Y:S01]  /*19c0*/  BSSY.RECONVERGENT B1, `(.L_x_142) ;  /* 0x000000e000017945 */ /* 0x000fe20003800200 */
[----:B------:R-:W-:Y:S02]  /*19d0*/  ISETP.NE.AND P0, PT, R22, RZ, PT ;  /* 0x000000ff1600720c */ /* 0x000fe40003f05270 */
[----:B0-----:R-:W-:Y:S02]  /*19e0*/  ISETP.NE.AND P1, PT, R14, RZ, PT ;  /* 0x000000ff0e00720c */ /* 0x001fe40003f25270 */
[----:B------:R-:W-:Y:S02]  /*19f0*/  ISETP.NE.AND P2, PT, R12, RZ, PT ;  /* 0x000000ff0c00720c */ /* 0x000fe40003f45270 */
[----:B------:R-:W-:Y:S02]  /*1a00*/  ISETP.NE.AND P3, PT, R6, RZ, PT ;  /* 0x000000ff0600720c */ /* 0x000fe40003f65270 */
[----:B------:R-:W-:-:S02]  /*1a10*/  ISETP.NE.AND P4, PT, R8, RZ, PT ;  /* 0x000000ff0800720c */ /* 0x000fc40003f85270 */
[----:B------:R-:W-:Y:S01]  /*1a20*/  ISETP.NE.AND P5, PT, R10, RZ, PT ;  /* 0x000000ff0a00720c */ /* 0x000fe20003fa5270 */
[----:B------:R-:W-:-:S12]  /*1a30*/  @!P6 BRA `(.L_x_143) ;  /* 0x000000000018e947 */ /* 0x000fd80003800000 */
[----:B-1----:R-:W-:Y:S02]  /*1a40*/  IMAD R17, R5, 0x100, R4 ;  /* 0x0000010005117824 */ /* 0x002fe400078e0204 */
[----:B------:R-:W-:Y:S02]  /*1a50*/  IMAD.MOV.U32 R18, RZ, RZ, R9 ;  /* 0x000000ffff127224 */ /* 0x000fe400078e0009 */
[----:B------:R-:W-:Y:S02]  /*1a60*/  VIADD R17, R17, 0x100 ;  /* 0x0000010011117836 */ /* 0x000fe40000000000 */
[----:B------:R-:W-:Y:S02]  /*1a70*/  IMAD.MOV.U32 R19, RZ, RZ, RZ ;  /* 0x000000ffff137224 */ /* 0x000fe400078e00ff */
[----:B------:R-:W-:-:S05]  /*1a80*/  IMAD.WIDE.U32 R16, R17, 0x8, R2 ;  /* 0x0000000811107825 */ /* 0x000fca00078e0002 */
[----:B------:R0:W-:Y:S02]  /*1a90*/  REDG.E.ADD.64.STRONG.GPU desc[UR20][R16.64], R18 ;  /* 0x000000121000798e */ /* 0x0001e4000c12e514 */
.L_x_143:
[----:B------:R-:W-:Y:S05]  /*1aa0*/  BSYNC.RECONVERGENT B1 ;  /* 0x0000000000017941 */ /* 0x000fea0003800200 */
.L_x_142:
[----:B------:R-:W-:Y:S04]  /*1ab0*/  BSSY.RECONVERGENT B1, `(.L_x_144) ;  /* 0x0000007000017945 */ /* 0x000fe80003800200 */
[----:B------:R-:W-:Y:S05]  /*1ac0*/  @!P0 BRA `(.L_x_145) ;  /* 0x0000000000148947 */ /* 0x000fea0003800000 */
[----:B01----:R-:W-:Y:S02]  /*1ad0*/  IMAD R17, R5, 0x100, R4 ;  /* 0x0000010005117824 */ /* 0x003fe400078e0204 */
[----:B------:R-:W-:-:S03]  /*1ae0*/  IMAD.MOV.U32 R23, RZ, RZ, RZ ;  /* 0x000000ffff177224 */ /* 0x000fc600078e00ff */
[----:B------:R-:W-:-:S05]  /*1af0*/  IADD3 R17, PT, PT, R17, 0x200, RZ ;  /* 0x0000020011117810 */ /* 0x000fca0007ffe0ff */
[----:B------:R-:W-:-:S05]  /*1b00*/  IMAD.WIDE.U32 R16, R17, 0x8, R2 ;  /* 0x0000000811107825 */ /* 0x000fca00078e0002 */
[----:B------:R2:W-:Y:S02]  /*1b10*/  REDG.E.ADD.64.STRONG.GPU desc[UR20][R16.64], R22 ;  /* 0x000000161000798e */ /* 0x0005e4000c12e514 */
.L_x_145:
[----:B------:R-:W-:Y:S05]  /*1b20*/  BSYNC.RECONVERGENT B1 ;  /* 0x0000000000017941 */ /* 0x000fea0003800200 */
.L_x_144:
[----:B------:R-:W-:Y:S04]  /*1b30*/  BSSY.RECONVERGENT B1, `(.L_x_146) ;  /* 0x0000007000017945 */ /* 0x000fe80003800200 */
[----:B------:R-:W-:Y:S05]  /*1b40*/  @!P1 BRA `(.L_x_147) ;  /* 0x0000000000149947 */ /* 0x000fea0003800000 */
[----:B012---:R-:W-:Y:S02]  /*1b50*/  IMAD R17, R5, 0x100, R4 ;  /* 0x0000010005117824 */ /* 0x007fe400078e0204 */
[----:B------:R-:W-:Y:S02]  /*1b60*/  IMAD.MOV.U32 R15, RZ, RZ, RZ ;  /* 0x000000ffff0f7224 */ /* 0x000fe400078e00ff */
[----:B------:R-:W-:-:S04]  /*1b70*/  VIADD R17, R17, 0x300 ;  /* 0x0000030011117836 */ /* 0x000fc80000000000 */
[----:B------:R-:W-:-:S05]  /*1b80*/  IMAD.WIDE.U32 R16, R17, 0x8, R2 ;  /* 0x0000000811107825 */ /* 0x000fca00078e0002 */
[----:B------:R3:W-:Y:S02]  /*1b90*/  REDG.E.ADD.64.STRONG.GPU desc[UR20][R16.64], R14 ;  /* 0x0000000e1000798e */ /* 0x0007e4000c12e514 */
.L_x_147:
[----:B------:R-:W-:Y:S05]  /*1ba0*/  BSYNC.RECONVERGENT B1 ;  /* 0x0000000000017941 */ /* 0x000fea0003800200 */
.L_x_146:
[----:B------:R-:W-:Y:S04]  /*1bb0*/  BSSY.RECONVERGENT B1, `(.L_x_148) ;  /* 0x0000007000017945 */ /* 0x000fe80003800200 */
[----:B------:R-:W-:Y:S05]  /*1bc0*/  @!P2 BRA `(.L_x_149) ;  /* 0x000000000014a947 */ /* 0x000fea0003800000 */
[----:B---3--:R-:W-:Y:S02]  /*1bd0*/  IMAD R15, R5, 0x100, R4 ;  /* 0x00000100050f7824 */ /* 0x008fe400078e0204 */
[----:B------:R-:W-:Y:S02]  /*1be0*/  HFMA2 R13, -RZ, RZ, 0, 0 ;  /* 0x00000000ff0d7431 */ /* 0x000fe400000001ff */
[----:B------:R-:W-:-:S04]  /*1bf0*/  VIADD R15, R15, 0x400 ;  /* 0x000004000f0f7836 */ /* 0x000fc80000000000 */
[----:B------:R-:W-:-:S05]  /*1c00*/  IMAD.WIDE.U32 R14, R15, 0x8, R2 ;  /* 0x000000080f0e7825 */ /* 0x000fca00078e0002 */
[----:B------:R4:W-:Y:S02]  /*1c10*/  REDG.E.ADD.64.STRONG.GPU desc[UR20][R14.64], R12 ;  /* 0x0000000c0e00798e */ /* 0x0009e4000c12e514 */
.L_x_149:
[----:B------:R-:W-:Y:S05]  /*1c20*/  BSYNC.RECONVERGENT B1 ;  /* 0x0000000000017941 */ /* 0x000fea0003800200 */
.L_x_148:
[----:B------:R-:W-:Y:S04]  /*1c30*/  BSSY.RECONVERGENT B1, `(.L_x_150) ;  /* 0x0000007000017945 */ /* 0x000fe80003800200 */
[----:B------:R-:W-:Y:S05]  /*1c40*/  @!P3 BRA `(.L_x_151) ;  /* 0x000000000014b947 */ /* 0x000fea0003800000 */
[----:B----4-:R-:W-:Y:S02]  /*1c50*/  IMAD R13, R5, 0x100, R4 ;  /* 0x00000100050d7824 */ /* 0x010fe400078e0204 */
[----:B------:R-:W-:Y:S02]  /*1c60*/  IMAD.MOV.U32 R7, RZ, RZ, RZ ;  /* 0x000000ffff077224 */ /* 0x000fe400078e00ff */
[----:B------:R-:W-:-:S04]  /*1c70*/  VIADD R13, R13, 0x500 ;  /* 0x000005000d0d7836 */ /* 0x000fc80000000000 */
[----:B------:R-:W-:-:S05]  /*1c80*/  IMAD.WIDE.U32 R12, R13, 0x8, R2 ;  /* 0x000000080d0c7825 */ /* 0x000fca00078e0002 */
[----:B------:R4:W-:Y:S02]  /*1c90*/  REDG.E.ADD.64.STRONG.GPU desc[UR20][R12.64], R6 ;  /* 0x000000060c00798e */ /* 0x0009e4000c12e514 */
.L_x_151:
[----:B------:R-:W-:Y:S05]  /*1ca0*/  BSYNC.RECONVERGENT B1 ;  /* 0x0000000000017941 */ /* 0x000fea0003800200 */
.L_x_150:
[----:B------:R-:W-:Y:S04]  /*1cb0*/  BSSY.RECONVERGENT B1, `(.L_x_152) ;  /* 0x0000007000017945 */ /* 0x000fe80003800200 */
[----:B------:R-:W-:Y:S05]  /*1cc0*/  @!P4 BRA `(.L_x_153) ;  /* 0x000000000014c947 */ /* 0x000fea0003800000 */
[----:B----4-:R-:W-:Y:S02]  /*1cd0*/  IMAD R7, R5, 0x100, R4 ;  /* 0x0000010005077824 */ /* 0x010fe400078e0204 */
[----:B------:R-:W-:Y:S02]  /*1ce0*/  IMAD.MOV.U32 R9, RZ, RZ, RZ ;  /* 0x000000ffff097224 */ /* 0x000fe400078e00ff */
[----:B------:R-:W-:-:S04]  /*1cf0*/  VIADD R7, R7, 0x600 ;  /* 0x0000060007077836 */ /* 0x000fc80000000000 */
[----:B------:R-:W-:-:S05]  /*1d00*/  IMAD.WIDE.U32 R6, R7, 0x8, R2 ;  /* 0x0000000807067825 */ /* 0x000fca00078e0002 */
[----:B------:R4:W-:Y:S02]  /*1d10*/  REDG.E.ADD.64.STRONG.GPU desc[UR20][R6.64], R8 ;  /* 0x000000080600798e */ /* 0x0009e4000c12e514 */
.L_x_153:
[----:B------:R-:W-:Y:S05]  /*1d20*/  BSYNC.RECONVERGENT B1 ;  /* 0x0000000000017941 */ /* 0x000fea0003800200 */
.L_x_152:
[----:B------:R-:W-:Y:S04]  /*1d30*/  BSSY.RECONVERGENT B1, `(.L_x_154) ;  /* 0x0000007000017945 */ /* 0x000fe80003800200 */
[----:B------:R-:W-:Y:S05]  /*1d40*/  @!P5 BRA `(.L_x_155) ;  /* 0x000000000014d947 */ /* 0x000fea0003800000 */
[----:B----4-:R-:W-:Y:S01]  /*1d50*/  LEA R7, R5, R4, 0x8 ;  /* 0x0000000405077211 */ /* 0x010fe200078e40ff */
[----:B------:R-:W-:-:S04]  /*1d60*/  IMAD.MOV.U32 R11, RZ, RZ, RZ ;  /* 0x000000ffff0b7224 */ /* 0x000fc800078e00ff */
[----:B------:R-:W-:-:S04]  /*1d70*/  VIADD R7, R7, 0x700 ;  /* 0x0000070007077836 */ /* 0x000fc80000000000 */
[----:B------:R-:W-:-:S05]  /*1d80*/  IMAD.WIDE.U32 R6, R7, 0x8, R2 ;  /* 0x0000000807067825 */ /* 0x000fca00078e0002 */
[----:B------:R4:W-:Y:S02]  /*1d90*/  REDG.E.ADD.64.STRONG.GPU desc[UR20][R6.64], R10 ;  /* 0x0000000a0600798e */ /* 0x0009e4000c12e514 */
.L_x_155:
[----:B------:R-:W-:Y:S05]  /*1da0*/  BSYNC.RECONVERGENT B1 ;  /* 0x0000000000017941 */ /* 0x000fea0003800200 */
.L_x_154:
[----:B------:R-:W-:-:S05]  /*1db0*/  VIADD R5, R5, 0x8 ;  /* 0x0000000805057836 */ /* 0x000fca0000000000 */
[----:B------:R-:W-:-:S13]  /*1dc0*/  ISETP.NE.AND P0, PT, R5, UR27, PT ;  /* 0x0000001b05007c0c */ /* 0x000fda000bf05270 */
[----:B------:R-:W-:Y:S05]  /*1dd0*/  @P0 BRA `(.L_x_156) ;  /* 0xfffffff800b00947 */ /* 0x000fea000383ffff */
[----:B------:R-:W-:-:S07]  /*1de0*/  IMAD.U32 R3, RZ, RZ, UR27 ;  /* 0x0000001bff037e24 */ /* 0x000fce000f8e00ff */
.L_x_139:
[----:B------:R-:W-:Y:S02]  /*1df0*/  UISETP.NE.AND UP0, UPT, UR24, URZ, UPT ;  /* 0x000000ff1800728c */ /* 0x000fe4000bf05270 */
[----:B----45:R-:W-:Y:S02]  /*1e00*/  IMAD.U32 R8, RZ, RZ, UR24 ;  /* 0x00000018ff087e24 */ /* 0x030fe4000f8e00ff */
[----:B-1----:R-:W-:-:S03]  /*1e10*/  IMAD.U32 R5, RZ, RZ, UR25 ;  /* 0x00000019ff057e24 */ /* 0x002fc6000f8e00ff */
[----:B------:R-:W-:Y:S01]  /*1e20*/  IADD3 R8, PT, PT, R8, -0x1, RZ ;  /* 0xffffffff08087810 */ /* 0x000fe20007ffe0ff */
[----:B------:R-:W-:Y:S01]  /*1e30*/  VIADD R5, R5, 0xffffffff ;  /* 0xffffffff05057836 */ /* 0x000fe20000000000 */
[----:B------:R-:W-:Y:S06]  /*1e40*/  BRA.U !UP0, `(.L_x_157) ;  /* 0x0000000508707547 */ /* 0x000fec000b800000 */
[----:B------:R-:W-:-:S13]  /*1e50*/  ISETP.GE.U32.AND P0, PT, R8, 0x3, PT ;  /* 0x000000030800780c */ /* 0x000fda0003f06070 */
[----:B------:R-:W-:Y:S05]  /*1e60*/  @!P0 BRA `(.L_x_158) ;  /* 0x0000000000bc8947 */ /* 0x000fea0003800000 */
[----:B------:R-:W-:Y:S01]  /*1e70*/  IMAD R7, R3, 0x400, R0 ;  /* 0x0000040003077824 */ /* 0x000fe200078e0200 */
[----:B------:R-:W-:Y:S04]  /*1e80*/  BSSY.RECONVERGENT B1, `(.L_x_159) ;  /* 0x000000f000017945 */ /* 0x000fe80003800200 */
[----:B------:R-:W1:Y:S04]  /*1e90*/  LDS R12, [R7] ;  /* 0x00000000070c7984 */ /* 0x000e680000000800 */
[----:B------:R-:W4:Y:S04]  /*1ea0*/  LDS R9, [R7+0x400] ;  /* 0x0004000007097984 */ /* 0x000f280000000800 */
[----:B------:R-:W5:Y:S04]  /*1eb0*/  LDS R6, [R7+0x800] ;  /* 0x0008000007067984 */ /* 0x000f680000000800 */
[----:B------:R-:W0:Y:S01]  /*1ec0*/  LDS R2, [R7+0xc00] ;  /* 0x000c000007027984 */ /* 0x000e220000000800 */
[----:B-1----:R-:W-:-:S02]  /*1ed0*/  ISETP.NE.AND P0, PT, R12, RZ, PT ;  /* 0x000000ff0c00720c */ /* 0x002fc40003f05270 */
[----:B----4-:R-:W-:Y:S02]  /*1ee0*/  ISETP.NE.AND P1, PT, R9, RZ, PT ;  /* 0x000000ff0900720c */ /* 0x010fe40003f25270 */
[----:B-----5:R-:W-:Y:S02]  /*1ef0*/  ISETP.NE.AND P2, PT, R6, RZ, PT ;  /* 0x000000ff0600720c */ /* 0x020fe40003f45270 */
[----:B0-----:R-:W-:-:S07]  /*1f00*/  ISETP.NE.AND P3, PT, R2, RZ, PT ;  /* 0x000000ff0200720c */ /* 0x001fce0003f65270 */
[----:B------:R-:W-:Y:S06]  /*1f10*/  @!P0 BRA `(.L_x_160) ;  /* 0x0000000000148947 */ /* 0x000fec0003800000 */
[----:B------:R-:W0:Y:S01]  /*1f20*/  LDC.64 R10, c[0x0][0x380] ;  /* 0x0000e000ff0a7b82 */ /* 0x000e220000000a00 */
[----:B------:R-:W-:Y:S02]  /*1f30*/  IMAD R7, R3, 0x100, R4 ;  /* 0x0000010003077824 */ /* 0x000fe400078e0204 */
[----:B------:R-:W-:Y:S02]  /*1f40*/  IMAD.MOV.U32 R13, RZ, RZ, RZ ;  /* 0x000000ffff0d7224 */ /* 0x000fe400078e00ff */
[----:B0-----:R-:W-:-:S05]  /*1f50*/  IMAD.WIDE.U32 R10, R7, 0x8, R10 ;  /* 0x00000008070a7825 */ /* 0x001fca00078e000a */
[----:B------:R0:W-:Y:S02]  /*1f60*/  REDG.E.ADD.64.STRONG.GPU desc[UR20][R10.64], R12 ;  /* 0x0000000c0a00798e */ /* 0x0001e4000c12e514 */
.L_x_160:
[----:B------:R-:W-:Y:S05]  /*1f70*/  BSYNC.RECONVERGENT B1 ;  /* 0x0000000000017941 */ /* 0x000fea0003800200 */
.L_x_159:
[----:B------:R-:W-:Y:S04]  /*1f80*/  BSSY.RECONVERGENT B1, `(.L_x_161) ;  /* 0x0000009000017945 */ /* 0x000fe80003800200 */
[----:B------:R-:W-:Y:S05]  /*1f90*/  @!P1 BRA `(.L_x_162) ;  /* 0x00000000001c9947 */ /* 0x000fea0003800000 */
[----:B0-----:R-:W0:Y:S01]  /*1fa0*/  LDC.64 R10, c[0x0][0x380] ;  /* 0x0000e000ff0a7b82 */ /* 0x001e220000000a00 */
[----:B------:R-:W-:Y:S01]  /*1fb0*/  IMAD R7, R3, 0x100, R4 ;  /* 0x0000010003077824 */ /* 0x000fe200078e0204 */
[----:B------:R-:W-:Y:S01]  /*1fc0*/  MOV R12, R9 ;  /* 0x00000009000c7202 */ /* 0x000fe20000000f00 */
[----:B------:R-:W-:Y:S02]  /*1fd0*/  IMAD.MOV.U32 R13, RZ, RZ, RZ ;  /* 0x000000ffff0d7224 */ /* 0x000fe400078e00ff */
[----:B------:R-:W-:-:S04]  /*1fe0*/  VIADD R7, R7, 0x100 ;  /* 0x0000010007077836 */ /* 0x000fc80000000000 */
[----:B0-----:R-:W-:-:S05]  /*1ff0*/  IMAD.WIDE.U32 R10, R7, 0x8, R10 ;  /* 0x00000008070a7825 */ /* 0x001fca00078e000a */
[----:B------:R1:W-:Y:S02]  /*2000*/  REDG.E.ADD.64.STRONG.GPU desc[UR20][R10.64], R12 ;  /* 0x0000000c0a00798e */ /* 0x0003e4000c12e514 */
.L_x_162:
[----:B------:R-:W-:Y:S05]  /*2010*/  BSYNC.RECONVERGENT B1 ;  /* 0x0000000000017941 */ /* 0x000fea0003800200 */
.L_x_161:
[----:B------:R-:W-:Y:S04]  /*2020*/  BSSY.RECONVERGENT B1, `(.L_x_163) ;  /* 0x0000008000017945 */ /* 0x000fe80003800200 */
[----:B------:R-:W-:Y:S05]  /*2030*/  @!P2 BRA `(.L_x_164) ;  /* 0x000000000018a947 */ /* 0x000fea0003800000 */
[----:B01----:R-:W0:Y:S01]  /*2040*/  LDC.64 R10, c[0x0][0x380] ;  /* 0x0000e000ff0a7b82 */ /* 0x003e220000000a00 */
[----:B------:R-:W-:-:S04]  /*2050*/  IMAD R7, R3, 0x100, R4 ;  /* 0x0000010003077824 */ /* 0x000fc800078e0204 */
[----:B------:R-:W-:-:S04]  /*2060*/  VIADD R7, R7, 0x200 ;  /* 0x0000020007077836 */ /* 0x000fc80000000000 */
[----:B0-----:R-:W-:-:S04]  /*2070*/  IMAD.WIDE.U32 R10, R7, 0x8, R10 ;  /* 0x00000008070a7825 */ /* 0x001fc800078e000a */
[----:B------:R-:W-:-:S05]  /*2080*/  IMAD.MOV.U32 R7, RZ, RZ, RZ ;  /* 0x000000ffff077224 */ /* 0x000fca00078e00ff */
[----:B------:R4:W-:Y:S02]  /*2090*/  REDG.E.ADD.64.STRONG.GPU desc[UR20][R10.64], R6 ;  /* 0x000000060a00798e */ /* 0x0009e4000c12e514 */
.L_x_164:
[----:B------:R-:W-:Y:S05]  /*20a0*/  BSYNC.RECONVERGENT B1 ;  /* 0x0000000000017941 */ /* 0x000fea0003800200 */
.L_x_163:
[----:B------:R-:W-:Y:S04]  /*20b0*/  BSSY.RECONVERGENT B1, `(.L_x_165) ;  /* 0x0000009000017945 */ /* 0x000fe80003800200 */
[----:B------:R-:W-:Y:S05]  /*20c0*/  @!P3 BRA `(.L_x_166) ;  /* 0x00000000001cb947 */ /* 0x000fea0003800000 */
[----:B----4-:R-:W4:Y:S01]  /*20d0*/  LDC.64 R6, c[0x0][0x380] ;  /* 0x0000e000ff067b82 */ /* 0x010f220000000a00 */
[----:B------:R-:W-:Y:S01]  /*20e0*/  IMAD R9, R3, 0x100, R4 ;  /* 0x0000010003097824 */ /* 0x000fe200078e0204 */
[----:B01----:R-:W-:Y:S01]  /*20f0*/  MOV R10, R2 ;  /* 0x00000002000a7202 */ /* 0x003fe20000000f00 */
[----:B------:R-:W-:Y:S02]  /*2100*/  IMAD.MOV.U32 R11, RZ, RZ, RZ ;  /* 0x000000ffff0b7224 */ /* 0x000fe400078e00ff */
[----:B------:R-:W-:-:S04]  /*2110*/  VIADD R9, R9, 0x300 ;  /* 0x0000030009097836 */ /* 0x000fc80000000000 */
[----:B----4-:R-:W-:-:S05]  /*2120*/  IMAD.WIDE.U32 R6, R9, 0x8, R6 ;  /* 0x0000000809067825 */ /* 0x010fca00078e0006 */
[----:B------:R0:W-:Y:S02]  /*2130*/  REDG.E.ADD.64.STRONG.GPU desc[UR20][R6.64], R10 ;  /* 0x0000000a0600798e */ /* 0x0001e4000c12e514 */
.L_x_166:
[----:B------:R-:W-:Y:S05]  /*2140*/  BSYNC.RECONVERGENT B1 ;  /* 0x0000000000017941 */ /* 0x000fea0003800200 */
.L_x_165:
[----:B------:R-:W-:-:S07]  /*2150*/  VIADD R3, R3, 0x4 ;  /* 0x0000000403037836 */ /* 0x000fce0000000000 */
.L_x_158:
[----:B------:R-:W-:Y:S01]  /*2160*/  UISETP.NE.AND UP0, UPT, UR25, URZ, UPT ;  /* 0x000000ff1900728c */ /* 0x000fe2000bf05270 */
[----:B------:R-:W-:Y:S08]  /*2170*/  BSSY.RECONVERGENT B1, `(.L_x_157) ;  /* 0x0000029000017945 */ /* 0x000ff00003800200 */
[----:B------:R-:W-:Y:S05]  /*2180*/  BRA.U !UP0, `(.L_x_167) ;  /* 0x00000001089c7547 */ /* 0x000fea000b800000 */
[----:B------:R-:W-:-:S13]  /*2190*/  ISETP.NE.AND P0, PT, R5, RZ, PT ;  /* 0x000000ff0500720c */ /* 0x000fda0003f05270 */
[----:B------:R-:W-:Y:S05]  /*21a0*/  @!P0 BRA `(.L_x_168) ;  /* 0x0000000000648947 */ /* 0x000fea0003800000 */
[----:B0---4-:R-:W-:Y:S01]  /*21b0*/  IMAD R6, R3, 0x400, R0 ;  /* 0x0000040003067824 */ /* 0x011fe200078e0200 */
[----:B------:R-:W-:Y:S04]  /*21c0*/  BSSY.RECONVERGENT B2, `(.L_x_169) ;  /* 0x000000c000027945 */ /* 0x000fe80003800200 */
[----:B------:R-:W0:Y:S04]  /*21d0*/  LDS R2, [R6] ;  /* 0x0000000006027984 */ /* 0x000e280000000800 */
[----:B------:R-:W4:Y:S01]  /*21e0*/  LDS R9, [R6+0x400] ;  /* 0x0004000006097984 */ /* 0x000f220000000800 */
[----:B0-----:R-:W-:-:S02]  /*21f0*/  ISETP.NE.AND P0, PT, R2, RZ, PT ;  /* 0x000000ff0200720c */ /* 0x001fc40003f05270 */
[----:B----4-:R-:W-:-:S11]  /*2200*/  ISETP.NE.AND P1, PT, R9, RZ, PT ;  /* 0x000000ff0900720c */ /* 0x010fd60003f25270 */
[----:B------:R-:W-:Y:S05]  /*2210*/  @!P0 BRA `(.L_x_170) ;  /* 0x0000000000188947 */ /* 0x000fea0003800000 */
[----:B------:R-:W0:Y:S01]  /*2220*/  LDC.64 R6, c[0x0][0x380] ;  /* 0x0000e000ff067b82 */ /* 0x000e220000000a00 */
[----:B-1----:R-:W-:-:S04]  /*2230*/  IMAD R11, R3, 0x100, R4 ;  /* 0x00000100030b7824 */ /* 0x002fc800078e0204 */
[----:B0-----:R-:W-:-:S04]  /*2240*/  IMAD.WIDE.U32 R10, R11, 0x8, R6 ;  /* 0x000000080b0a7825 */ /* 0x001fc800078e0006 */
[----:B------:R-:W-:Y:S02]  /*2250*/  IMAD.MOV.U32 R6, RZ, RZ, R2 ;  /* 0x000000ffff067224 */ /* 0x000fe400078e0002 */
[----:B------:R-:W-:-:S05]  /*2260*/  IMAD.MOV.U32 R7, RZ, RZ, RZ ;  /* 0x000000ffff077224 */ /* 0x000fca00078e00ff */
[----:B------:R0:W-:Y:S02]  /*2270*/  REDG.E.ADD.64.STRONG.GPU desc[UR20][R10.64], R6 ;  /* 0x000000060a00798e */ /* 0x0001e4000c12e514 */
.L_x_170:
[----:B------:R-:W-:Y:S05]  /*2280*/  BSYNC.RECONVERGENT B2 ;  /* 0x0000000000027941 */ /* 0x000fea0003800200 */
.L_x_169:
[----:B------:R-:W-:Y:S04]  /*2290*/  BSSY.RECONVERGENT B2, `(.L_x_171) ;  /* 0x0000009000027945 */ /* 0x000fe80003800200 */
[----:B------:R-:W-:Y:S05]  /*22a0*/  @!P1 BRA `(.L_x_172) ;  /* 0x00000000001c9947 */ /* 0x000fea0003800000 */
[----:B0-----:R-:W0:Y:S01]  /*22b0*/  LDC.64 R6, c[0x0][0x380] ;  /* 0x0000e000ff067b82 */ /* 0x001e220000000a00 */
[----:B------:R-:W-:-:S05]  /*22c0*/  LEA R2, R3, R4, 0x8 ;  /* 0x0000000403027211 */ /* 0x000fca00078e40ff */
[----:B-1----:R-:W-:-:S04]  /*22d0*/  VIADD R11, R2, 0x100 ;  /* 0x00000100020b7836 */ /* 0x002fc80000000000 */
[----:B0-----:R-:W-:-:S04]  /*22e0*/  IMAD.WIDE.U32 R10, R11, 0x8, R6 ;  /* 0x000000080b0a7825 */ /* 0x001fc800078e0006 */
[----:B------:R-:W-:Y:S02]  /*22f0*/  IMAD.MOV.U32 R6, RZ, RZ, R9 ;  /* 0x000000ffff067224 */ /* 0x000fe400078e0009 */
[----:B------:R-:W-:-:S05]  /*2300*/  IMAD.MOV.U32 R7, RZ, RZ, RZ ;  /* 0x000000ffff077224 */ /* 0x000fca00078e00ff */
[----:B------:R4:W-:Y:S02]  /*2310*/  REDG.E.ADD.64.STRONG.GPU desc[UR20][R10.64], R6 ;  /* 0x000000060a00798e */ /* 0x0009e4000c12e514 */
.L_x_172:
[----:B------:R-:W-:Y:S05]  /*2320*/  BSYNC.RECONVERGENT B2 ;  /* 0x0000000000027941 */ /* 0x000fea0003800200 */
.L_x_171:
[----:B------:R-:W-:-:S07]  /*2330*/  VIADD R3, R3, 0x2 ;  /* 0x0000000203037836 */ /* 0x000fce0000000000 */
.L_x_168:
[----:B------:R-:W-:-:S09]  /*2340*/  UISETP.NE.AND UP0, UPT, UR9, URZ, UPT ;  /* 0x000000ff0900728c */ /* 0x000fd2000bf05270 */
[----:B------:R-:W-:Y:S05]  /*2350*/  BRA.U !UP0, `(.L_x_167) ;  /* 0x0000000108287547 */ /* 0x000fea000b800000 */
[----:B------:R-:W-:-:S05]  /*2360*/  IMAD R2, R3, 0x400, R0 ;  /* 0x0000040003027824 */ /* 0x000fca00078e0200 */
[----:B------:R-:W5:Y:S02]  /*2370*/  LDS R9, [R2] ;  /* 0x0000000002097984 */ /* 0x000f640000000800 */
[----:B-----5:R-:W-:-:S13]  /*2380*/  ISETP.NE.AND P0, PT, R9, RZ, PT ;  /* 0x000000ff0900720c */ /* 0x020fda0003f05270 */
[----:B------:R-:W-:Y:S05]  /*2390*/  @!P0 BRA `(.L_x_167) ;  /* 0x0000000000188947 */ /* 0x000fea0003800000 */
[----:B0---4-:R-:W0:Y:S01]  /*23a0*/  LDC.64 R6, c[0x0][0x380] ;  /* 0x0000e000ff067b82 */ /* 0x011e220000000a00 */
[----:B------:R-:W-:-:S04]  /*23b0*/  IMAD R3, R3, 0x100, R4 ;  /* 0x0000010003037824 */ /* 0x000fc800078e0204 */
[----:B0-----:R-:W-:Y:S01]  /*23c0*/  IMAD.WIDE.U32 R2, R3, 0x8, R6 ;  /* 0x0000000803027825 */ /* 0x001fe200078e0006 */
[----:B------:R-:W-:-:S03]  /*23d0*/  MOV R6, R9 ;  /* 0x0000000900067202 */ /* 0x000fc60000000f00 */
[----:B------:R-:W-:-:S05]  /*23e0*/  IMAD.MOV.U32 R7, RZ, RZ, RZ ;  /* 0x000000ffff077224 */ /* 0x000fca00078e00ff */
[----:B------:R0:W-:Y:S02]  /*23f0*/  REDG.E.ADD.64.STRONG.GPU desc[UR20][R2.64], R6 ;  /* 0x000000060200798e */ /* 0x0001e4000c12e514 */
.L_x_167:
[----:B------:R-:W-:Y:S05]  /*2400*/  BSYNC.RECONVERGENT B1 ;  /* 0x0000000000017941 */ /* 0x000fea0003800200 */
.L_x_157:
[----:B------:R-:W-:-:S13]  /*2410*/  ISETP.GT.U32.AND P0, PT, R4, 0x7f, PT ;  /* 0x0000007f0400780c */ /* 0x000fda0003f04070 */
[----:B------:R-:W-:Y:S05]  /*2420*/  @P0 BRA `(.L_x_138) ;  /* 0x0000000800900947 */ /* 0x000fea0003800000 */
[----:B------:R-:W-:Y:S01]  /*2430*/  UISETP.GE.U32.AND UP0, UPT, UR22, 0x7, UPT ;  /* 0x000000071600788c */ /* 0x000fe2000bf06070 */
[----:B0-----:R-:W-:-:S08]  /*2440*/  IMAD.MOV.U32 R3, RZ, RZ, RZ ;  /* 0x000000ffff037224 */ /* 0x001fd000078e00ff */
[----:B------:R-:W-:Y:S05]  /*2450*/  BRA.U !UP0, `(.L_x_173) ;  /* 0x0000000508147547 */ /* 0x000fea000b800000 */
[----:B------:R-:W0:Y:S01]  /*2460*/  LDC.64 R2, c[0x0][0x380] ;  /* 0x0000e000ff027b82 */ /* 0x000e220000000a00 */
[----:B------:R-:W-:-:S07]  /*2470*/  IMAD.MOV.U32 R9, RZ, RZ, RZ ;  /* 0x000000ffff097224 */ /* 0x000fce00078e00ff */
.L_x_190:
[C---:B01--4-:R-:W-:Y:S01]  /*2480*/  IMAD R11, R9.reuse, 0x400, R0 ;  /* 0x00000400090b7824 */ /* 0x053fe200078e0200 */
[----:B------:R-:W-:Y:S01]  /*2490*/  BSSY.RECONVERGENT B1, `(.L_x_174) ;  /* 0x0000011000017945 */ /* 0x000fe20003800200 */
[C---:B--23--:R-:W-:Y:S02]  /*24a0*/  IMAD R7, R9.reuse, 0x100, R4 ;  /* 0x0000010009077824 */ /* 0x04cfe400078e0204 */
[----:B------:R-:W-:Y:S01]  /*24b0*/  VIADD R9, R9, 0x8 ;  /* 0x0000000809097836 */ /* 0x000fe20000000000 */
[----:B---3--:R-:W1:Y:S01]  /*24c0*/  LDS R14, [R11+0x200] ;  /* 0x000200000b0e7984 */ /* 0x008e620000000800 */
[----:B0-----:R-:W-:-:S03]  /*24d0*/  IMAD.WIDE.U32 R6, R7, 0x8, R2 ;  /* 0x0000000807067825 */ /* 0x001fc600078e0002 */
[----:B------:R-:W0:Y:S04]  /*24e0*/  LDS R13, [R11+0x600] ;  /* 0x000600000b0d7984 */ /* 0x000e280000000800 */
[----:B--2---:R2:W3:Y:S04]  /*24f0*/  LDS R17, [R11+0xa00] ;  /* 0x000a00000b117984 */ /* 0x0044e80000000800 */
[----:B------:R2:W4:Y:S04]  /*2500*/  LDS R18, [R11+0xe00] ;  /* 0x000e00000b127984 */ /* 0x0005280000000800 */
[----:B------:R2:W2:Y:S04]  /*2510*/  LDS R19, [R11+0x1200] ;  /* 0x001200000b137984 */ /* 0x0004a80000000800 */
[----:B------:R0:W2:Y:S04]  /*2520*/  LDS R16, [R11+0x1600] ;  /* 0x001600000b107984 */ /* 0x0000a80000000800 */
[----:B------:R0:W2:Y:S04]  /*2530*/  LDS R12, [R11+0x1a00] ;  /* 0x001a00000b0c7984 */ /* 0x0000a80000000800 */
[----:B------:R0:W2:Y:S01]  /*2540*/  LDS R10, [R11+0x1e00] ;  /* 0x001e00000b0a7984 */ /* 0x0000a20000000800 */
[----:B-1----:R-:W-:-:S02]  /*2550*/  ISETP.NE.AND P0, PT, R14, RZ, PT ;  /* 0x000000ff0e00720c */ /* 0x002fc40003f05270 */
[----:B0-----:R-:W-:-:S11]  /*2560*/  ISETP.NE.AND P1, PT, R13, RZ, PT ;  /* 0x000000ff0d00720c */ /* 0x001fd60003f25270 */
[----:B---34-:R-:W-:Y:S05]  /*2570*/  @!P0 BRA `(.L_x_175) ;  /* 0x0000000000088947 */ /* 0x018fea0003800000 */
[----:B------:R-:W-:-:S05]  /*2580*/  HFMA2 R15, -RZ, RZ, 0, 0 ;  /* 0x00000000ff0f7431 */ /* 0x000fca00000001ff */
[----:B------:R0:W-:Y:S02]  /*2590*/  REDG.E.ADD.64.STRONG.GPU desc[UR20][R6.64+0x400], R14 ;  /* 0x0004000e0600798e */ /* 0x0001e4000c12e514 */
.L_x_175:
[----:B------:R-:W-:Y:S05]  /*25a0*/  BSYNC.RECONVERGENT B1 ;  /* 0x0000000000017941 */ /* 0x000fea0003800200 */
.L_x_174:
[----:B------:R-:W-:Y:S04]  /*25b0*/  BSSY.RECONVERGENT B1, `(.L_x_176) ;  /* 0x0000005000017945 */ /* 0x000fe80003800200 */
[----:B------:R-:W-:Y:S05]  /*25c0*/  @!P1 BRA `(.L_x_177) ;  /* 0x00000000000c9947 */ /* 0x000fea0003800000 */
[----:B0-----:R-:W-:Y:S02]  /*25d0*/  IMAD.MOV.U32 R14, RZ, RZ, R13 ;  /* 0x000000ffff0e7224 */ /* 0x001fe400078e000d */
[----:B------:R-:W-:-:S05]  /*25e0*/  IMAD.MOV.U32 R15, RZ, RZ, RZ ;  /* 0x000000ffff0f7224 */ /* 0x000fca00078e00ff */
[----:B------:R1:W-:Y:S02]  /*25f0*/  REDG.E.ADD.64.STRONG.GPU desc[UR20][R6.64+0xc00], R14 ;  /* 0x000c000e0600798e */ /* 0x0003e4000c12e514 */
.L_x_177:
[----:B------:R-:W-:Y:S05]  /*2600*/  BSYNC.RECONVERGENT B1 ;  /* 0x0000000000017941 */ /* 0x000fea0003800200 */
.L_x_176:
[----:B------:R-:W-:Y:S01]  /*2610*/  ISETP.NE.AND P6, PT, R17, RZ, PT ;  /* 0x000000ff1100720c */ /* 0x000fe20003fc5270 */
[----:B------:R-:W-:Y:S01]  /*2620*/  BSSY.RECONVERGENT B1, `(.L_x_178) ;  /* 0x000000b000017945 */ /* 0x000fe20003800200 */
[----:B------:R-:W-:Y:S02]  /*2630*/  ISETP.NE.AND P0, PT, R9, UR27, PT ;  /* 0x0000001b09007c0c */ /* 0x000fe4000bf05270 */
[----:B------:R-:W-:Y:S02]  /*2640*/  ISETP.NE.AND P1, PT, R18, RZ, PT ;  /* 0x000000ff1200720c */ /* 0x000fe40003f25270 */
[----:B--2---:R-:W-:Y:S02]  /*2650*/  ISETP.NE.AND P2, PT, R19, RZ, PT ;  /* 0x000000ff1300720c */ /* 0x004fe40003f45270 */
[----:B------:R-:W-:Y:S02]  /*2660*/  ISETP.NE.AND P3, PT, R16, RZ, PT ;  /* 0x000000ff1000720c */ /* 0x000fe40003f65270 */
[----:B------:R-:W-:-:S02]  /*2670*/  ISETP.NE.AND P4, PT, R12, RZ, PT ;  /* 0x000000ff0c00720c */ /* 0x000fc40003f85270 */
[----:B------:R-:W-:Y:S01]  /*2680*/  ISETP.NE.AND P5, PT, R10, RZ, PT ;  /* 0x000000ff0a00720c */ /* 0x000fe20003fa5270 */
[----:B------:R-:W-:-:S12]  /*2690*/  @!P6 BRA `(.L_x_179) ;  /* 0x00000000000ce947 */ /* 0x000fd80003800000 */
[----:B01----:R-:W-:Y:S02]  /*26a0*/  IMAD.MOV.U32 R14, RZ, RZ, R17 ;  /* 0x000000ffff0e7224 */ /* 0x003fe400078e0011 */
[----:B------:R-:W-:-:S05]  /*26b0*/  IMAD.MOV.U32 R15, RZ, RZ, RZ ;  /* 0x000000ffff0f7224 */ /* 0x000fca00078e00ff */
[----:B------:R2:W-:Y:S02]  /*26c0*/  REDG.E.ADD.64.STRONG.GPU desc[UR20][R6.64+0x1400], R14 ;  /* 0x0014000e0600798e */ /* 0x0005e4000c12e514 */
.L_x_179:
[----:B------:R-:W-:Y:S05]  /*26d0*/  BSYNC.RECONVERGENT B1 ;  /* 0x0000000000017941 */ /* 0x000fea0003800200 */
.L_x_178:
[----:B------:R-:W-:Y:S04]  /*26e0*/  BSSY.RECONVERGENT B1, `(.L_x_180) ;  /* 0x0000005000017945 */ /* 0x000fe80003800200 */
[----:B------:R-:W-:Y:S05]  /*26f0*/  @!P1 BRA `(.L_x_181) ;  /* 0x00000000000c9947 */ /* 0x000fea0003800000 */
[----:B012---:R-:W-:Y:S02]  /*2700*/  IMAD.MOV.U32 R14, RZ, RZ, R18 ;  /* 0x000000ffff0e7224 */ /* 0x007fe400078e0012 */
[----:B------:R-:W-:-:S05]  /*2710*/  IMAD.MOV.U32 R15, RZ, RZ, RZ ;  /* 0x000000ffff0f7224 */ /* 0x000fca00078e00ff */
[----:B------:R3:W-:Y:S02]  /*2720*/  REDG.E.ADD.64.STRONG.GPU desc[UR20][R6.64+0x1c00], R14 ;  /* 0x001c000e0600798e */ /* 0x0007e4000c12e514 */
.L_x_181:
[----:B------:R-:W-:Y:S05]  /*2730*/  BSYNC.RECONVERGENT B1 ;  /* 0x0000000000017941 */ /* 0x000fea0003800200 */
.L_x_180:
[----:B------:R-:W-:Y:S04]  /*2740*/  BSSY.RECONVERGENT B1, `(.L_x_182) ;  /* 0x0000005000017945 */ /* 0x000fe80003800200 */
[----:B------:R-:W-:Y:S05]  /*2750*/  @!P2 BRA `(.L_x_183) ;  /* 0x00000000000ca947 */ /* 0x000fea0003800000 */
[----:B0123--:R-:W-:Y:S01]  /*2760*/  MOV R14, R19 ;  /* 0x00000013000e7202 */ /* 0x00ffe20000000f00 */
[----:B------:R-:W-:-:S05]  /*2770*/  IMAD.MOV.U32 R15, RZ, RZ, RZ ;  /* 0x000000ffff0f7224 */ /* 0x000fca00078e00ff */
[----:B------:R4:W-:Y:S02]  /*2780*/  REDG.E.ADD.64.STRONG.GPU desc[UR20][R6.64+0x2400], R14 ;  /* 0x0024000e0600798e */ /* 0x0009e4000c12e514 */
.L_x_183:
[----:B------:R-:W-:Y:S05]  /*2790*/  BSYNC.RECONVERGENT B1 ;  /* 0x0000000000017941 */ /* 0x000fea0003800200 */
.L_x_182:
[----:B------:R-:W-:Y:S04]  /*27a0*/  BSSY.RECONVERGENT B1, `(.L_x_184) ;  /* 0x0000004000017945 */ /* 0x000fe80003800200 */
[----:B------:R-:W-:Y:S05]  /*27b0*/  @!P3 BRA `(.L_x_185) ;  /* 0x000000000008b947 */ /* 0x000fea0003800000 */
[----:B------:R-:W-:-:S05]  /*27c0*/  IMAD.MOV.U32 R17, RZ, RZ, RZ ;  /* 0x000000ffff117224 */ /* 0x000fca00078e00ff */
[----:B------:R0:W-:Y:S02]  /*27d0*/  REDG.E.ADD.64.STRONG.GPU desc[UR20][R6.64+0x2c00], R16 ;  /* 0x002c00100600798e */ /* 0x0001e4000c12e514 */
.L_x_185:
[----:B------:R-:W-:Y:S05]  /*27e0*/  BSYNC.RECONVERGENT B1 ;  /* 0x0000000000017941 */ /* 0x000fea0003800200 */
.L_x_184:
[----:B------:R-:W-:Y:S04]  /*27f0*/  BSSY.RECONVERGENT B1, `(.L_x_186) ;  /* 0x0000004000017945 */ /* 0x000fe80003800200 */
[----:B------:R-:W-:Y:S05]  /*2800*/  @!P4 BRA `(.L_x_187) ;  /* 0x000000000008c947 */ /* 0x000fea0003800000 */
[----:B------:R-:W-:-:S05]  /*2810*/  IMAD.MOV.U32 R13, RZ, RZ, RZ ;  /* 0x000000ffff0d7224 */ /* 0x000fca00078e00ff */
[----:B------:R0:W-:Y:S02]  /*2820*/  REDG.E.ADD.64.STRONG.GPU desc[UR20][R6.64+0x3400], R12 ;  /* 0x0034000c0600798e */ /* 0x0001e4000c12e514 */
.L_x_187:
[----:B------:R-:W-:Y:S05]  /*2830*/  BSYNC.RECONVERGENT B1 ;  /* 0x0000000000017941 */ /* 0x000fea0003800200 */
.L_x_186:
[----:B------:R-:W-:Y:S04]  /*2840*/  BSSY.RECONVERGENT B1, `(.L_x_188) ;  /* 0x0000004000017945 */ /* 0x000fe80003800200 */
[----:B------:R-:W-:Y:S05]  /*2850*/  @!P5 BRA `(.L_x_189) ;  /* 0x000000000008d947 */ /* 0x000fea0003800000 */
[----:B------:R-:W-:-:S05]  /*2860*/  IMAD.MOV.U32 R11, RZ, RZ, RZ ;  /* 0x000000ffff0b7224 */ /* 0x000fca00078e00ff */
[----:B------:R0:W-:Y:S02]  /*2870*/  REDG.E.ADD.64.STRONG.GPU desc[UR20][R6.64+0x3c00], R10 ;  /* 0x003c000a0600798e */ /* 0x0001e4000c12e514 */
.L_x_189:
[----:B------:R-:W-:Y:S05]  /*2880*/  BSYNC.RECONVERGENT B1 ;  /* 0x0000000000017941 */ /* 0x000fea0003800200 */
.L_x_188:
[----:B------:R-:W-:Y:S05]  /*2890*/  @P0 BRA `(.L_x_190) ;  /* 0xfffffff800f80947 */ /* 0x000fea000383ffff */
[----:B------:R-:W-:-:S07]  /*28a0*/  IMAD.U32 R3, RZ, RZ, UR27 ;  /* 0x0000001bff037e24 */ /* 0x000fce000f8e00ff */
.L_x_173:
[----:B------:R-:W-:-:S09]  /*28b0*/  UISETP.NE.AND UP0, UPT, UR24, URZ, UPT ;  /* 0x000000ff1800728c */ /* 0x000fd2000bf05270 */
[----:B------:R-:W-:Y:S05]  /*28c0*/  BRA.U !UP0, `(.L_x_138) ;  /* 0x0000000508687547 */ /* 0x000fea000b800000 */
[----:B------:R-:W-:-:S13]  /*28d0*/  ISETP.GE.U32.AND P0, PT, R8, 0x3, PT ;  /* 0x000000030800780c */ /* 0x000fda0003f06070 */
[----:B------:R-:W-:Y:S05]  /*28e0*/  @!P0 BRA `(.L_x_191) ;  /* 0x0000000000bc8947 */ /* 0x000fea0003800000 */
[----:B01234-:R-:W-:Y:S01]  /*28f0*/  IMAD R7, R3, 0x400, R0 ;  /* 0x0000040003077824 */ /* 0x01ffe200078e0200 */
[----:B------:R-:W-:Y:S04]  /*2900*/  BSSY.RECONVERGENT B1, `(.L_x_192) ;  /* 0x000000f000017945 */ /* 0x000fe80003800200 */
[----:B------:R-:W0:Y:S04]  /*2910*/  LDS R10, [R7+0x200] ;  /* 0x00020000070a7984 */ /* 0x000e280000000800 */
[----:B------:R-:W1:Y:S04]  /*2920*/  LDS R12, [R7+0x600] ;  /* 0x00060000070c7984 */ /* 0x000e680000000800 */
[----:B------:R-:W2:Y:S04]  /*2930*/  LDS R6, [R7+0xa00] ;  /* 0x000a000007067984 */ /* 0x000ea80000000800 */
[----:B------:R-:W3:Y:S01]  /*2940*/  LDS R2, [R7+0xe00] ;  /* 0x000e000007027984 */ /* 0x000ee20000000800 */
[----:B0-----:R-:W-:-:S02]  /*2950*/  ISETP.NE.AND P0, PT, R10, RZ, PT ;  /* 0x000000ff0a00720c */ /* 0x001fc40003f05270 */
[----:B-1----:R-:W-:Y:S02]  /*2960*/  ISETP.NE.AND P1, PT, R12, RZ, PT ;  /* 0x000000ff0c00720c */ /* 0x002fe40003f25270 */
[----:B--2---:R-:W-:Y:S02]  /*2970*/  ISETP.NE.AND P2, PT, R6, RZ, PT ;  /* 0x000000ff0600720c */ /* 0x004fe40003f45270 */
[----:B---3--:R-:W-:-:S07]  /*2980*/  ISETP.NE.AND P3, PT, R2, RZ, PT ;  /* 0x000000ff0200720c */ /* 0x008fce0003f65270 */
[----:B------:R-:W-:Y:S06]  /*2990*/  @!P0 BRA `(.L_x_193) ;  /* 0x0000000000148947 */ /* 0x000fec0003800000 */
[----:B------:R-:W0:Y:S01]  /*29a0*/  LDC.64 R8, c[0x0][0x380] ;  /* 0x0000e000ff087b82 */ /* 0x000e220000000a00 */
[----:B------:R-:W-:Y:S01]  /*29b0*/  LEA R7, R3, R4, 0x8 ;  /* 0x0000000403077211 */ /* 0x000fe200078e40ff */
[----:B------:R-:W-:-:S04]  /*29c0*/  IMAD.MOV.U32 R11, RZ, RZ, RZ ;  /* 0x000000ffff0b7224 */ /* 0x000fc800078e00ff */
[----:B0-----:R-:W-:-:S05]  /*29d0*/  IMAD.WIDE.U32 R8, R7, 0x8, R8 ;  /* 0x0000000807087825 */ /* 0x001fca00078e0008 */
[----:B------:R0:W-:Y:S02]  /*29e0*/  REDG.E.ADD.64.STRONG.GPU desc[UR20][R8.64+0x400], R10 ;  /* 0x0004000a0800798e */ /* 0x0001e4000c12e514 */
.L_x_193:
[----:B------:R-:W-:Y:S05]  /*29f0*/  BSYNC.RECONVERGENT B1 ;  /* 0x0000000000017941 */ /* 0x000fea0003800200 */
.L_x_192:
[----:B------:R-:W-:Y:S04]  /*2a00*/  BSSY.RECONVERGENT B1, `(.L_x_194) ;  /* 0x0000009000017945 */ /* 0x000fe80003800200 */
[----:B------:R-:W-:Y:S05]  /*2a10*/  @!P1 BRA `(.L_x_195) ;  /* 0x00000000001c9947 */ /* 0x000fea0003800000 */
[----:B0-----:R-:W0:Y:S01]  /*2a20*/  LDC.64 R8, c[0x0][0x380] ;  /* 0x0000e000ff087b82 */ /* 0x001e220000000a00 */
[----:B------:R-:W-:Y:S02]  /*2a30*/  IMAD R7, R3, 0x100, R4 ;  /* 0x0000010003077824 */ /* 0x000fe400078e0204 */
[----:B------:R-:W-:Y:S02]  /*2a40*/  IMAD.MOV.U32 R10, RZ, RZ, R12 ;  /* 0x000000ffff0a7224 */ /* 0x000fe400078e000c */
[----:B------:R-:W-:Y:S02]  /*2a50*/  VIADD R7, R7, 0x100 ;  /* 0x0000010007077836 */ /* 0x000fe40000000000 */
[----:B------:R-:W-:Y:S02]  /*2a60*/  IMAD.MOV.U32 R11, RZ, RZ, RZ ;  /* 0x000000ffff0b7224 */ /* 0x000fe400078e00ff */
[----:B0-----:R-:W-:-:S05]  /*2a70*/  IMAD.WIDE.U32 R8, R7, 0x8, R8 ;  /* 0x0000000807087825 */ /* 0x001fca00078e0008 */
[----:B------:R1:W-:Y:S02]  /*2a80*/  REDG.E.ADD.64.STRONG.GPU desc[UR20][R8.64+0x400], R10 ;  /* 0x0004000a0800798e */ /* 0x0003e4000c12e514 */
.L_x_195:
[----:B------:R-:W-:Y:S05]  /*2a90*/  BSYNC.RECONVERGENT B1 ;  /* 0x0000000000017941 */ /* 0x000fea0003800200 */
.L_x_194:
[----:B------:R-:W-:Y:S04]  /*2aa0*/  BSSY.RECONVERGENT B1, `(.L_x_196) ;  /* 0x0000008000017945 */ /* 0x000fe80003800200 */
[----:B------:R-:W-:Y:S05]  /*2ab0*/  @!P2 BRA `(.L_x_197) ;  /* 0x000000000018a947 */ /* 0x000fea0003800000 */
[----:B01----:R-:W0:Y:S01]  /*2ac0*/  LDC.64 R8, c[0x0][0x380] ;  /* 0x0000e000ff087b82 */ /* 0x003e220000000a00 */
[----:B------:R-:W-:-:S05]  /*2ad0*/  IMAD R7, R3, 0x100, R4 ;  /* 0x0000010003077824 */ /* 0x000fca00078e0204 */
[----:B------:R-:W-:-:S05]  /*2ae0*/  IADD3 R7, PT, PT, R7, 0x200, RZ ;  /* 0x0000020007077810 */ /* 0x000fca0007ffe0ff */
[----:B0-----:R-:W-:-:S04]  /*2af0*/  IMAD.WIDE.U32 R8, R7, 0x8, R8 ;  /* 0x0000000807087825 */ /* 0x001fc800078e0008 */
[----:B------:R-:W-:-:S05]  /*2b00*/  IMAD.MOV.U32 R7, RZ, RZ, RZ ;  /* 0x000000ffff077224 */ /* 0x000fca00078e00ff */
[----:B------:R2:W-:Y:S02]  /*2b10*/  REDG.E.ADD.64.STRONG.GPU desc[UR20][R8.64+0x400], R6 ;  /* 0x000400060800798e */ /* 0x0005e4000c12e514 */
.L_x_197:
[----:B------:R-:W-:Y:S05]  /*2b20*/  BSYNC.RECONVERGENT B1 ;  /* 0x0000000000017941 */ /* 0x000fea0003800200 */
.L_x_196:
[----:B------:R-:W-:Y:S04]  /*2b30*/  BSSY.RECONVERGENT B1, `(.L_x_198) ;  /* 0x0000009000017945 */ /* 0x000fe80003800200 */
[----:B------:R-:W-:Y:S05]  /*2b40*/  @!P3 BRA `(.L_x_199) ;  /* 0x00000000001cb947 */ /* 0x000fea0003800000 */
[----:B--2---:R-:W2:Y:S01]  /*2b50*/  LDC.64 R6, c[0x0][0x380] ;  /* 0x0000e000ff067b82 */ /* 0x004ea20000000a00 */
[----:B01----:R-:W-:Y:S02]  /*2b60*/  IMAD R9, R3, 0x100, R4 ;  /* 0x0000010003097824 */ /* 0x003fe400078e0204 */
[----:B------:R-:W-:Y:S02]  /*2b70*/  IMAD.MOV.U32 R8, RZ, RZ, R2 ;  /* 0x000000ffff087224 */ /* 0x000fe400078e0002 */
[----:B------:R-:W-:-:S04]  /*2b80*/  VIADD R9, R9, 0x300 ;  /* 0x0000030009097836 */ /* 0x000fc80000000000 */
[----:B--2---:R-:W-:-:S04]  /*2b90*/  IMAD.WIDE.U32 R6, R9, 0x8, R6 ;  /* 0x0000000809067825 */ /* 0x004fc800078e0006 */
[----:B------:R-:W-:-:S05]  /*2ba0*/  IMAD.MOV.U32 R9, RZ, RZ, RZ ;  /* 0x000000ffff097224 */ /* 0x000fca00078e00ff */
[----:B------:R3:W-:Y:S02]  /*2bb0*/  REDG.E.ADD.64.STRONG.GPU desc[UR20][R6.64+0x400], R8 ;  /* 0x000400080600798e */ /* 0x0007e4000c12e514 */
.L_x_199:
[----:B------:R-:W-:Y:S05]  /*2bc0*/  BSYNC.RECONVERGENT B1 ;  /* 0x0000000000017941 */ /* 0x000fea0003800200 */
.L_x_198:
[----:B------:R-:W-:-:S07]  /*2bd0*/  VIADD R3, R3, 0x4 ;  /* 0x0000000403037836 */ /* 0x000fce0000000000 */
.L_x_191:
[----:B------:R-:W-:-:S09]  /*2be0*/  UISETP.NE.AND UP0, UPT, UR25, URZ, UPT ;  /* 0x000000ff1900728c */ /* 0x000fd2000bf05270 */
[----:B------:R-:W-:Y:S05]  /*2bf0*/  BRA.U !UP0, `(.L_x_138) ;  /* 0x00000001089c7547 */ /* 0x000fea000b800000 */
[----:B------:R-:W-:-:S13]  /*2c00*/  ISETP.NE.AND P0, PT, R5, RZ, PT ;  /* 0x000000ff0500720c */ /* 0x000fda0003f05270 */
[----:B------:R-:W-:Y:S05]  /*2c10*/  @!P0 BRA `(.L_x_200) ;  /* 0x0000000000648947 */ /* 0x000fea0003800000 */
[----:B01234-:R-:W-:Y:S01]  /*2c20*/  LEA R6, R3, R0, 0xa ;  /* 0x0000000003067211 */ /* 0x01ffe200078e50ff */
[----:B------:R-:W-:Y:S04]  /*2c30*/  BSSY.RECONVERGENT B1, `(.L_x_201) ;  /* 0x000000c000017945 */ /* 0x000fe80003800200 */
[----:B------:R-:W0:Y:S04]  /*2c40*/  LDS R2, [R6+0x200] ;  /* 0x0002000006027984 */ /* 0x000e280000000800 */
[----:B------:R-:W1:Y:S01]  /*2c50*/  LDS R5, [R6+0x600] ;  /* 0x0006000006057984 */ /* 0x000e620000000800 */
[----:B0-----:R-:W-:-:S02]  /*2c60*/  ISETP.NE.AND P0, PT, R2, RZ, PT ;  /* 0x000000ff0200720c */ /* 0x001fc40003f05270 */
[----:B-1----:R-:W-:-:S11]  /*2c70*/  ISETP.NE.AND P1, PT, R5, RZ, PT ;  /* 0x000000ff0500720c */ /* 0x002fd60003f25270 */
[----:B------:R-:W-:Y:S05]  /*2c80*/  @!P0 BRA `(.L_x_202) ;  /* 0x0000000000188947 */ /* 0x000fea0003800000 */
[----:B------:R-:W0:Y:S01]  /*2c90*/  LDC.64 R6, c[0x0][0x380] ;  /* 0x0000e000ff067b82 */ /* 0x000e220000000a00 */
[----:B------:R-:W-:-:S04]  /*2ca0*/  IMAD R9, R3, 0x100, R4 ;  /* 0x0000010003097824 */ /* 0x000fc800078e0204 */
[----:B0-----:R-:W-:-:S04]  /*2cb0*/  IMAD.WIDE.U32 R8, R9, 0x8, R6 ;  /* 0x0000000809087825 */ /* 0x001fc800078e0006 */
[----:B------:R-:W-:Y:S02]  /*2cc0*/  IMAD.MOV.U32 R6, RZ, RZ, R2 ;  /* 0x000000ffff067224 */ /* 0x000fe400078e0002 */
[----:B------:R-:W-:-:S05]  /*2cd0*/  IMAD.MOV.U32 R7, RZ, RZ, RZ ;  /* 0x000000ffff077224 */ /* 0x000fca00078e00ff */
[----:B------:R0:W-:Y:S02]  /*2ce0*/  REDG.E.ADD.64.STRONG.GPU desc[UR20][R8.64+0x400], R6 ;  /* 0x000400060800798e */ /* 0x0001e4000c12e514 */
.L_x_202:
[----:B------:R-:W-:Y:S05]  /*2cf0*/  BSYNC.RECONVERGENT B1 ;  /* 0x0000000000017941 */ /* 0x000fea0003800200 */
.L_x_201:
[----:B------:R-:W-:Y:S04]  /*2d00*/  BSSY.RECONVERGENT B1, `(.L_x_203) ;  /* 0x0000009000017945 */ /* 0x000fe80003800200 */
[----:B------:R-:W-:Y:S05]  /*2d10*/  @!P1 BRA `(.L_x_204) ;  /* 0x00000000001c9947 */ /* 0x000fea0003800000 */
[----:B0-----:R-:W0:Y:S01]  /*2d20*/  LDC.64 R6, c[0x0][0x380] ;  /* 0x0000e000ff067b82 */ /* 0x001e220000000a00 */
[----:B------:R-:W-:-:S04]  /*2d30*/  IMAD R2, R3, 0x100, R4 ;  /* 0x0000010003027824 */ /* 0x000fc800078e0204 */
[----:B------:R-:W-:-:S04]  /*2d40*/  VIADD R9, R2, 0x100 ;  /* 0x0000010002097836 */ /* 0x000fc80000000000 */
[----:B0-----:R-:W-:-:S04]  /*2d50*/  IMAD.WIDE.U32 R8, R9, 0x8, R6 ;  /* 0x0000000809087825 */ /* 0x001fc800078e0006 */
[----:B------:R-:W-:Y:S02]  /*2d60*/  HFMA2 R7, -RZ, RZ, 0, 0 ;  /* 0x00000000ff077431 */ /* 0x000fe400000001ff */
[----:B------:R-:W-:-:S05]  /*2d70*/  IMAD.MOV.U32 R6, RZ, RZ, R5 ;  /* 0x000000ffff067224 */ /* 0x000fca00078e0005 */
[----:B------:R1:W-:Y:S02]  /*2d80*/  REDG.E.ADD.64.STRONG.GPU desc[UR20][R8.64+0x400], R6 ;  /* 0x000400060800798e */ /* 0x0003e4000c12e514 */
.L_x_204:
[----:B------:R-:W-:Y:S05]  /*2d90*/  BSYNC.RECONVERGENT B1 ;  /* 0x0000000000017941 */ /* 0x000fea0003800200 */
.L_x_203:
[----:B------:R-:W-:-:S07]  /*2da0*/  VIADD R3, R3, 0x2 ;  /* 0x0000000203037836 */ /* 0x000fce0000000000 */
.L_x_200:
[----:B------:R-:W-:-:S09]  /*2db0*/  UISETP.NE.AND UP0, UPT, UR9, URZ, UPT ;  /* 0x000000ff0900728c */ /* 0x000fd2000bf05270 */
[----:B------:R-:W-:Y:S05]  /*2dc0*/  BRA.U !UP0, `(.L_x_138) ;  /* 0x0000000108287547 */ /* 0x000fea000b800000 */
[----:B------:R-:W-:-:S05]  /*2dd0*/  IMAD R2, R3, 0x400, R0 ;  /* 0x0000040003027824 */ /* 0x000fca00078e0200 */
[----:B------:R-:W5:Y:S02]  /*2de0*/  LDS R5, [R2+0x200] ;  /* 0x0002000002057984 */ /* 0x000f640000000800 */
[----:B-----5:R-:W-:-:S13]  /*2df0*/  ISETP.NE.AND P0, PT, R5, RZ, PT ;  /* 0x000000ff0500720c */ /* 0x020fda0003f05270 */
[----:B------:R-:W-:Y:S05]  /*2e00*/  @!P0 BRA `(.L_x_138) ;  /* 0x0000000000188947 */ /* 0x000fea0003800000 */
[----:B01234-:R-:W0:Y:S01]  /*2e10*/  LDC.64 R6, c[0x0][0x380] ;  /* 0x0000e000ff067b82 */ /* 0x01fe220000000a00 */
[----:B------:R-:W-:-:S04]  /*2e20*/  IMAD R3, R3, 0x100, R4 ;  /* 0x0000010003037824 */ /* 0x000fc800078e0204 */
[----:B0-----:R-:W-:-:S04]  /*2e30*/  IMAD.WIDE.U32 R2, R3, 0x8, R6 ;  /* 0x0000000803027825 */ /* 0x001fc800078e0006 */
[----:B------:R-:W-:Y:S02]  /*2e40*/  IMAD.MOV.U32 R6, RZ, RZ, R5 ;  /* 0x000000ffff067224 */ /* 0x000fe400078e0005 */
[----:B------:R-:W-:-:S05]  /*2e50*/  IMAD.MOV.U32 R7, RZ, RZ, RZ ;  /* 0x000000ffff077224 */ /* 0x000fca00078e00ff */
[----:B------:R0:W-:Y:S02]  /*2e60*/  REDG.E.ADD.64.STRONG.GPU desc[UR20][R2.64+0x400], R6 ;  /* 0x000400060200798e */ /* 0x0001e4000c12e514 */
.L_x_138:
[----:B------:R-:W-:Y:S05]  /*2e70*/  BSYNC.RECONVERGENT B0 ;  /* 0x0000000000007941 */ /* 0x000fea0003800200 */
.L_x_137:
[----:B------:R-:W-:Y:S01]  /*2e80*/  BAR.SYNC.DEFER_BLOCKING 0x0 ;  /* 0x0000000000007b1d */ /* 0x000fe20000010000 */
[----:B------:R-:W-:-:S04]  /*2e90*/  UIADD3 UR6, UP0, UPT, UR6, 0x1, URZ ;  /* 0x0000000106067890 */ /* 0x000fc8000ff1e0ff */
[----:B------:R-:W-:Y:S02]  /*2ea0*/  UIADD3.X UR7, UPT, UPT, URZ, UR7, URZ, UP0, !UPT ;  /* 0x00000007ff077290 */ /* 0x000fe400087fe4ff */
[----:B------:R-:W-:-:S04]  /*2eb0*/  UISETP.NE.U32.AND UP0, UPT, UR6, UR11, UPT ;  /* 0x0000000b0600728c */ /* 0x000fc8000bf05070 */
[----:B------:R-:W-:-:S09]  /*2ec0*/  UISETP.NE.AND.EX UP0, UPT, UR7, UR12, UPT, UP0 ;  /* 0x0000000c0700728c */ /* 0x000fd2000bf05300 */
[----:B------:R-:W-:Y:S05]  /*2ed0*/  BRA.U UP0, `(.L_x_205) ;  /* 0xffffffd100f07547 */ /* 0x000fea000b83ffff */
[----:B------:R-:W-:Y:S05]  /*2ee0*/  EXIT ;  /* 0x000000000000794d */ /* 0x000fea0003800000 */
.L_x_206:
        /* <DEDUP_REMOVED lines=9> */
.L_x_2196:


//--------------------- .text._ZN3cub18CUB_300001_SM_10006detail10radix_sort31DeviceRadixSortSingleTileKernelINS1_5radix10policy_hubIiiyE10Policy1000ELNS0_9SortOrderE1EiiyNS1_21identity_decomposer_tEEEvPKT1_PSA_PKT2_PSE_T3_iiT4_ --------------------------
	.section	.text._ZN3cub18CUB_300001_SM_10006detail10radix_sort31DeviceRadixSortSingleTileKernelINS1_5radix10policy_hubIiiyE10Policy1000ELNS0_9SortOrderE1EiiyNS1_21identity_decomposer_tEEEvPKT1_PSA_PKT2_PSE_T3_iiT4_,"ax",@progbits
	.align	128
        .global         _ZN3cub18CUB_300001_SM_10006detail10radix_sort31DeviceRadixSortSingleTileKernelINS1_5radix10policy_hubIiiyE10Policy1000ELNS0_9SortOrderE1EiiyNS1_21identity_decomposer_tEEEvPKT1_PSA_PKT2_PSE_T3_iiT4_
        .type           _ZN3cub18CUB_300001_SM_10006detail10radix_sort31DeviceRadixSortSingleTileKernelINS1_5radix10policy_hubIiiyE10Policy1000ELNS0_9SortOrderE1EiiyNS1_21identity_decomposer_tEEEvPKT1_PSA_PKT2_PSE_T3_iiT4_,@function
        .size           _ZN3cub18CUB_300001_SM_10006detail10radix_sort31DeviceRadixSortSingleTileKernelINS1_5radix10policy_hubIiiyE10Policy1000ELNS0_9SortOrderE1EiiyNS1_21identity_decomposer_tEEEvPKT1_PSA_PKT2_PSE_T3_iiT4_,(.L_x_2197 - _ZN3cub18CUB_300001_SM_10006detail10radix_sort31DeviceRadixSortSingleTileKernelINS1_5radix10policy_hubIiiyE10Policy1000ELNS0_9SortOrderE1EiiyNS1_21identity_decomposer_tEEEvPKT1_PSA_PKT2_PSE_T3_iiT4_)
        .other          _ZN3cub18CUB_300001_SM_10006detail10radix_sort31DeviceRadixSortSingleTileKernelINS1_5radix10policy_hubIiiyE10Policy1000ELNS0_9SortOrderE1EiiyNS1_21identity_decomposer_tEEEvPKT1_PSA_PKT2_PSE_T3_iiT4_,@"STO_CUDA_ENTRY STV_DEFAULT"
_ZN3cub18CUB_300001_SM_10006detail10radix_sort31DeviceRadixSortSingleTileKernelINS1_5radix10policy_hubIiiyE10Policy1000ELNS0_9SortOrderE1EiiyNS1_21identity_decomposer_tEEEvPKT1_PSA_PKT2_PSE_T3_iiT4_:
.text._ZN3cub18CUB_300001_SM_10006detail10radix_sort31DeviceRadixSortSingleTileKernelINS1_5radix10policy_hubIiiyE10Policy1000ELNS0_9SortOrderE1EiiyNS1_21identity_decomposer_tEEEvPKT1_PSA_PKT2_PSE_T3_iiT4_:
[----:B------:R-:W-:Y:S01]  /*0000*/  LDC R1, c[0x0][0x37c] ;  /* 0x0000df00ff017b82 */ /* 0x000fe20000000800 */
[----:B------:R-:W0:Y:S01]  /*0010*/  S2R R0, SR_TID.X ;  /* 0x0000000000007919 */ /* 0x000e220000002100 */
[----:B------:R-:W1:Y:S06]  /*0020*/  LDCU UR4, c[0x0][0x3a0] ;  /* 0x00007400ff0477ac */ /* 0x000e6c0008000800 */
[----:B------:R-:W2:Y:S01]  /*0030*/  LDC.64 R6, c[0x0][0x380] ;  /* 0x0000e000ff067b82 */ /* 0x000ea20000000a00 */
[----:B------:R-:W3:Y:S01]  /*0040*/  LDCU.64 UR8, c[0x0][0x358] ;  /* 0x00006b00ff0877ac */ /* 0x000ee20008000a00 */
[----:B------:R-:W4:Y:S01]  /*0050*/  LDCU UR10, c[0x0][0x3ac] ;  /* 0x00007580ff0a77ac */ /* 0x000f220008000800 */
[----:B0-----:R-:W-:-:S04]  /*0060*/  IMAD R9, R0, 0x13, RZ ;  /* 0x0000001300097824 */ /* 0x001fc800078e02ff */
[C---:B------:R-:W-:Y:S01]  /*0070*/  VIADD R4, R9.reuse, 0x1 ;  /* 0x0000000109047836 */ /* 0x040fe20000000000 */
[C---:B-1----:R-:W-:Y:S01]  /*0080*/  ISETP.GE.AND P6, PT, R9.reuse, UR4, PT ;  /* 0x0000000409007c0c */ /* 0x042fe2000bfc6270 */
[C---:B------:R-:W-:Y:S02]  /*0090*/  VIADD R8, R9.reuse, 0x5 ;  /* 0x0000000509087836 */ /* 0x040fe40000000000 */
[C---:B--2---:R-:W-:Y:S01]  /*00a0*/  IMAD.WIDE.U32 R6, R9.reuse, 0x4, R6 ;  /* 0x0000000409067825 */ /* 0x044fe200078e0006 */
[----:B------:R-:W-:Y:S02]  /*00b0*/  ISETP.GE.AND P5, PT, R4, UR4, PT ;  /* 0x0000000404007c0c */ /* 0x000fe4000bfa6270 */
[----:B------:R-:W-:Y:S01]  /*00c0*/  ISETP.GE.AND P1, PT, R8, UR4, PT ;  /* 0x0000000408007c0c */ /* 0x000fe2000bf26270 */
[C---:B------:R-:W-:Y:S01]  /*00d0*/  VIADD R5, R9.reuse, 0x2 ;  /* 0x0000000209057836 */ /* 0x040fe20000000000 */
[----:B------:R-:W-:Y:S01]  /*00e0*/  P2R R46, PR, RZ, 0x20 ;  /* 0x00000020ff2e7803 */ /* 0x000fe20000000000 */
[C---:B------:R-:W-:Y:S01]  /*00f0*/  VIADD R10, R9.reuse, 0x6 ;  /* 0x00000006090a7836 */ /* 0x040fe20000000000 */
[----:B------:R-:W-:Y:S01]  /*0100*/  P2R R49, PR, RZ, 0x2 ;  /* 0x00000002ff317803 */ /* 0x000fe20000000000 */
[----:B------:R-:W-:Y:S01]  /*0110*/  VIADD R4, R9, 0x3 ;  /* 0x0000000309047836 */ /* 0x000fe20000000000 */
[----:B------:R-:W-:Y:S01]  /*0120*/  ISETP.GE.AND P4, PT, R5, UR4, PT ;  /* 0x0000000405007c0c */ /* 0x000fe2000bf86270 */
[C---:B------:R-:W-:Y:S01]  /*0130*/  VIADD R5, R9.reuse, 0x4 ;  /* 0x0000000409057836 */ /* 0x040fe20000000000 */
[----:B------:R-:W-:Y:S01]  /*0140*/  ISETP.GE.AND P0, PT, R10, UR4, PT ;  /* 0x000000040a007c0c */ /* 0x000fe2000bf06270 */
[----:B------:R-:W-:Y:S01]  /*0150*/  VIADD R29, R9, 0x9 ;  /* 0x00000009091d7836 */ /* 0x000fe20000000000 */
[----:B------:R-:W-:Y:S01]  /*0160*/  ISETP.GE.AND P3, PT, R4, UR4, PT ;  /* 0x0000000404007c0c */ /* 0x000fe2000bf66270 */
[----:B---3--:R-:W2:Y:S01]  /*0170*/  @!P5 LDG.E R8, desc[UR8][R6.64+0x4] ;  /* 0x000004080608d981 */ /* 0x008ea2000c1e1900 */
[----:B------:R-:W-:Y:S01]  /*0180*/  ISETP.GE.AND P2, PT, R5, UR4, PT ;  /* 0x0000000405007c0c */ /* 0x000fe2000bf46270 */
[C---:B------:R-:W-:Y:S01]  /*0190*/  VIADD R4, R9.reuse, 0x7 ;  /* 0x0000000709047836 */ /* 0x040fe20000000000 */
[----:B------:R-:W-:Y:S01]  /*01a0*/  P2R R50, PR, RZ, 0x1 ;  /* 0x00000001ff327803 */ /* 0x000fe20000000000 */
[----:B------:R-:W3:Y:S01]  /*01b0*/  @!P1 LDG.E R35, desc[UR8][R6.64+0x14] ;  /* 0x0000140806239981 */ /* 0x000ee2000c1e1900 */
[C---:B------:R-:W-:Y:S01]  /*01c0*/  VIADD R5, R9.reuse, 0x8 ;  /* 0x0000000809057836 */ /* 0x040fe20000000000 */
[----:B------:R-:W-:Y:S01]  /*01d0*/  P2R R47, PR, RZ, 0x8 ;  /* 0x00000008ff2f7803 */ /* 0x000fe20000000000 */
[C---:B------:R-:W-:Y:S01]  /*01e0*/  VIADD R30, R9.reuse, 0xa ;  /* 0x0000000a091e7836 */ /* 0x040fe20000000000 */
[----:B------:R-:W4:Y:S01]  /*01f0*/  @!P4 LDG.E R10, desc[UR8][R6.64+0x8] ;  /* 0x00000808060ac981 */ /* 0x000f22000c1e1900 */
[C---:B------:R-:W-:Y:S01]  /*0200*/  VIADD R31, R9.reuse, 0xb ;  /* 0x0000000b091f7836 */ /* 0x040fe20000000000 */
[----:B------:R-:W-:Y:S01]  /*0210*/  P2R R48, PR, RZ, 0x4 ;  /* 0x00000004ff307803 */ /* 0x000fe20000000000 */
[C---:B------:R-:W-:Y:S01]  /*0220*/  VIADD R32, R9.reuse, 0xc ;  /* 0x0000000c09207836 */ /* 0x040fe20000000000 */
[----:B------:R-:W3:Y:S01]  /*0230*/  @!P3 LDG.E R11, desc[UR8][R6.64+0xc] ;  /* 0x00000c08060bb981 */ /* 0x000ee2000c1e1900 */
[----:B------:R-:W-:Y:S01]  /*0240*/  VIADD R33, R9, 0x10 ;  /* 0x0000001009217836 */ /* 0x000fe20000000000 */
[----:B------:R-:W-:-:S02]  /*0250*/  P2R R45, PR, RZ, 0x10 ;  /* 0x00000010ff2d7803 */ /* 0x000fc40000000000 */
[----:B------:R-:W3:Y:S04]  /*0260*/  @!P2 LDG.E R34, desc[UR8][R6.64+0x10] ;  /* 0x000010080622a981 */ /* 0x000ee8000c1e1900 */
[----:B------:R-:W3:Y:S01]  /*0270*/  @!P0 LDG.E R36, desc[UR8][R6.64+0x18] ;  /* 0x0000180806248981 */ /* 0x000ee2000c1e1900 */
[----:B------:R-:W-:-:S03]  /*0280*/  ISETP.GE.AND P0, PT, R4, UR4, PT ;  /* 0x0000000404007c0c */ /* 0x000fc6000bf06270 */
[----:B------:R-:W4:Y:S01]  /*0290*/  @!P6 LDG.E R61, desc[UR8][R6.64] ;  /* 0x00000008063de981 */ /* 0x000f22000c1e1900 */
[----:B------:R-:W-:-:S09]  /*02a0*/  P2R R51, PR, RZ, 0x1 ;  /* 0x00000001ff337803 */ /* 0x000fd20000000000 */
[----:B------:R-:W3:Y:S01]  /*02b0*/  @!P0 LDG.E R37, desc[UR8][R6.64+0x1c] ;  /* 0x00001c0806258981 */ /* 0x000ee2000c1e1900 */
[----:B------:R-:W-:Y:S02]  /*02c0*/  ISETP.GE.AND P0, PT, R5, UR4, PT ;  /* 0x0000000405007c0c */ /* 0x000fe4000bf06270 */
[----:B------:R-:W0:Y:S02]  /*02d0*/  LDC.64 R4, c[0x0][0x390] ;  /* 0x0000e400ff047b82 */ /* 0x000e240000000a00 */
[----:B------:R-:W-:-:S09]  /*02e0*/  P2R R52, PR, RZ, 0x1 ;  /* 0x00000001ff347803 */ /* 0x000fd20000000000 */
[----:B------:R-:W3:Y:S01]  /*02f0*/  @!P0 LDG.E R38, desc[UR8][R6.64+0x20] ;  /* 0x0000200806268981 */ /* 0x000ee2000c1e1900 */
[----:B------:R-:W-:-:S04]  /*0300*/  ISETP.GE.AND P0, PT, R29, UR4, PT ;  /* 0x000000041d007c0c */ /* 0x000fc8000bf06270 */
[----:B------:R-:W-:-:S09]  /*0310*/  P2R R53, PR, RZ, 0x1 ;  /* 0x00000001ff357803 */ /* 0x000fd20000000000 */
[----:B------:R-:W3:Y:S01]  /*0320*/  @!P0 LDG.E R39, desc[UR8][R6.64+0x24] ;  /* 0x0000240806278981 */ /* 0x000ee2000c1e1900 */
[----:B------:R-:W-:Y:S01]  /*0330*/  ISETP.GE.AND P0, PT, R30, UR4, PT ;  /* 0x000000041e007c0c */ /* 0x000fe2000bf06270 */
[----:B------:R-:W-:-:S05]  /*0340*/  VIADD R30, R9, 0xd ;  /* 0x0000000d091e7836 */ /* 0x000fca0000000000 */
[----:B------:R-:W-:Y:S02]  /*0350*/  ISETP.GE.AND P1, PT, R30, UR4, PT ;  /* 0x000000041e007c0c */ /* 0x000fe4000bf26270 */
[----:B------:R-:W-:Y:S02]  /*0360*/  P2R R54, PR, RZ, 0x1 ;  /* 0x00000001ff367803 */ /* 0x000fe40000000000 */
[----:B------:R-:W-:-:S03]  /*0370*/  P2R R58, PR, RZ, 0x2 ;  /* 0x00000002ff3a7803 */ /* 0x000fc60000000000 */
[----:B------:R-:W3:Y:S01]  /*0380*/  @!P0 LDG.E R40, desc[UR8][R6.64+0x28] ;  /* 0x0000280806288981 */ /* 0x000ee2000c1e1900 */
[----:B------:R-:W-:-:S05]  /*0390*/  ISETP.GE.AND P0, PT, R31, UR4, PT ;  /* 0x000000041f007c0c */ /* 0x000fca000bf06270 */
[----:B------:R-:W3:Y:S01]  /*03a0*/  @!P1 LDG.E R62, desc[UR8][R6.64+0x34] ;  /* 0x00003408063e9981 */ /* 0x000ee2000c1e1900 */
[----:B------:R-:W-:-:S04]  /*03b0*/  ISETP.NE.AND P1, PT, R54, RZ, PT ;  /* 0x000000ff3600720c */ /* 0x000fc80003f25270 */
[----:B------:R-:W-:Y:S02]  /*03c0*/  P2R R57, PR, RZ, 0x2 ;  /* 0x00000002ff397803 */ /* 0x000fe40000000000 */
[----:B------:R-:W-:Y:S01]  /*03d0*/  ISETP.NE.AND P1, PT, R53, RZ, PT ;  /* 0x000000ff3500720c */ /* 0x000fe20003f25270 */
[----:B------:R-:W3:Y:S03]  /*03e0*/  @!P0 LDG.E R41, desc[UR8][R6.64+0x2c] ;  /* 0x00002c0806298981 */ /* 0x000ee6000c1e1900 */
[----:B------:R-:W-:Y:S02]  /*03f0*/  P2R R56, PR, RZ, 0x2 ;  /* 0x00000002ff387803 */ /* 0x000fe40000000000 */
[----:B------:R-:W-:Y:S02]  /*0400*/  ISETP.NE.AND P1, PT, R52, RZ, PT ;  /* 0x000000ff3400720c */ /* 0x000fe40003f25270 */
[----:B------:R-:W-:-:S02]  /*0410*/  P2R R60, PR, RZ, 0x1 ;  /* 0x00000001ff3c7803 */ /* 0x000fc40000000000 */
[----:B------:R-:W-:Y:S02]  /*0420*/  P2R R55, PR, RZ, 0x2 ;  /* 0x00000002ff377803 */ /* 0x000fe40000000000 */
[----:B------:R-:W-:Y:S02]  /*0430*/  ISETP.GE.AND P0, PT, R32, UR4, PT ;  /* 0x0000000420007c0c */ /* 0x000fe4000bf06270 */
[----:B------:R-:W-:Y:S01]  /*0440*/  ISETP.NE.AND P1, PT, R51, RZ, PT ;  /* 0x000000ff3300720c */ /* 0x000fe20003f25270 */
[----:B------:R-:W-:-:S03]  /*0450*/  VIADD R32, R9, 0xf ;  /* 0x0000000f09207836 */ /* 0x000fc60000000000 */
[----:B------:R-:W-:Y:S02]  /*0460*/  P2R R54, PR, RZ, 0x2 ;  /* 0x00000002ff367803 */ /* 0x000fe40000000000 */
[----:B------:R-:W-:Y:S02]  /*0470*/  ISETP.NE.AND P1, PT, R50, RZ, PT ;  /* 0x000000ff3200720c */ /* 0x000fe40003f25270 */
[----:B------:R-:W-:Y:S02]  /*0480*/  ISETP.GE.AND P3, PT, R32, UR4, PT ;  /* 0x0000000420007c0c */ /* 0x000fe4000bf66270 */
[----:B------:R-:W-:Y:S01]  /*0490*/  P2R R53, PR, RZ, 0x2 ;  /* 0x00000002ff357803 */ /* 0x000fe20000000000 */
[----:B------:R-:W3:Y:S01]  /*04a0*/  @!P0 LDG.E R42, desc[UR8][R6.64+0x30] ;  /* 0x00003008062a8981 */ /* 0x000ee2000c1e1900 */
[----:B------:R-:W-:Y:S01]  /*04b0*/  ISETP.NE.AND P1, PT, R49, RZ, PT ;  /* 0x000000ff3100720c */ /* 0x000fe20003f25270 */
[----:B------:R-:W-:-:S03]  /*04c0*/  VIADD R31, R9, 0xe ;  /* 0x0000000e091f7836 */ /* 0x000fc60000000000 */
[----:B------:R-:W-:Y:S01]  /*04d0*/  P2R R51, PR, RZ, 0x2 ;  /* 0x00000002ff337803 */ /* 0x000fe20000000000 */
[C---:B------:R-:W-:Y:S01]  /*04e0*/  VIADD R43, R9.reuse, 0x11 ;  /* 0x00000011092b7836 */ /* 0x040fe20000000000 */
[----:B------:R-:W-:Y:S01]  /*04f0*/  ISETP.NE.AND P1, PT, R48, RZ, PT ;  /* 0x000000ff3000720c */ /* 0x000fe20003f25270 */
[----:B------:R-:W-:Y:S01]  /*0500*/  VIADD R44, R9, 0x12 ;  /* 0x00000012092c7836 */ /* 0x000fe20000000000 */
[----:B------:R-:W-:Y:S02]  /*0510*/  ISETP.GE.AND P2, PT, R31, UR4, PT ;  /* 0x000000041f007c0c */ /* 0x000fe4000bf46270 */
[----:B------:R-:W-:Y:S02]  /*0520*/  P2R R49, PR, RZ, 0x2 ;  /* 0x00000002ff317803 */ /* 0x000fe40000000000 */
[----:B------:R-:W-:Y:S02]  /*0530*/  ISETP.NE.AND P1, PT, R47, RZ, PT ;  /* 0x000000ff2f00720c */ /* 0x000fe40003f25270 */
[----:B------:R-:W-:Y:S01]  /*0540*/  ISETP.GE.AND P4, PT, R33, UR4, PT ;  /* 0x0000000421007c0c */ /* 0x000fe2000bf86270 */
[----:B------:R-:W3:Y:S01]  /*0550*/  @!P3 LDG.E R47, desc[UR8][R6.64+0x3c] ;  /* 0x00003c08062fb981 */ /* 0x000ee2000c1e1900 */
[----:B------:R-:W-:-:S02]  /*0560*/  ISETP.GE.AND P5, PT, R43, UR4, PT ;  /* 0x000000042b007c0c */ /* 0x000fc4000bfa6270 */
[----:B------:R-:W-:Y:S02]  /*0570*/  ISETP.GE.AND P6, PT, R44, UR4, PT ;  /* 0x000000042c007c0c */ /* 0x000fe4000bfc6270 */
[----:B------:R-:W-:Y:S02]  /*0580*/  P2R R48, PR, RZ, 0x2 ;  /* 0x00000002ff307803 */ /* 0x000fe40000000000 */
[----:B------:R-:W-:-:S04]  /*0590*/  ISETP.NE.AND P1, PT, R45, RZ, PT ;  /* 0x000000ff2d00720c */ /* 0x000fc80003f25270 */
[----:B------:R-:W-:Y:S01]  /*05a0*/  P2R R45, PR, RZ, 0x2 ;  /* 0x00000002ff2d7803 */ /* 0x000fe20000000000 */
[----:B0-----:R-:W-:Y:S01]  /*05b0*/  IMAD.WIDE.U32 R4, R9, 0x4, R4 ;  /* 0x0000000409047825 */ /* 0x001fe200078e0004 */
[----:B------:R-:W-:Y:S01]  /*05c0*/  ISETP.NE.AND P1, PT, R46, RZ, PT ;  /* 0x000000ff2e00720c */ /* 0x000fe20003f25270 */
[----:B------:R-:W3:Y:S01]  /*05d0*/  @!P4 LDG.E R50, desc[UR8][R6.64+0x40] ;  /* 0x000040080632c981 */ /* 0x000ee2000c1e1900 */
[----:B------:R-:W-:-:S03]  /*05e0*/  P2R R59, PR, RZ, 0x1 ;  /* 0x00000001ff3b7803 */ /* 0x000fc60000000000 */
[----:B------:R-:W3:Y:S01]  /*05f0*/  @!P2 LDG.E R46, desc[UR8][R6.64+0x38] ;  /* 0x00003808062ea981 */ /* 0x000ee2000c1e1900 */
[----:B------:R-:W-:Y:S02]  /*0600*/  ISETP.GE.AND P0, PT, R9, UR4, PT ;  /* 0x0000000409007c0c */ /* 0x000fe4000bf06270 */
[----:B------:R-:W-:Y:S02]  /*0610*/  CS2R R30, SRZ ;  /* 0x00000000001e7805 */ /* 0x000fe4000001ff00 */
[----:B------:R-:W-:Y:S01]  /*0620*/  CS2R R32, SRZ ;  /* 0x0000000000207805 */ /* 0x000fe2000001ff00 */
[----:B------:R-:W3:Y:S01]  /*0630*/  @!P5 LDG.E R9, desc[UR8][R6.64+0x44] ;  /* 0x000044080609d981 */ /* 0x000ee2000c1e1900 */
[----:B------:R-:W-:Y:S01]  /*0640*/  IMAD.MOV.U32 R29, RZ, RZ, RZ ;  /* 0x000000ffff1d7224 */ /* 0x000fe200078e00ff */
[----:B------:R-:W0:Y:S01]  /*0650*/  S2UR UR6, SR_CgaCtaId ;  /* 0x00000000000679c3 */ /* 0x000e220000008800 */
[----:B------:R-:W1:Y:S01]  /*0660*/  LDCU.64 UR4, c[0x0][0x3a8] ;  /* 0x00007500ff0477ac */ /* 0x000e620008000a00 */
[----:B------:R-:W3:Y:S06]  /*0670*/  @!P6 LDG.E R52, desc[UR8][R6.64+0x48] ;  /* 0x000048080634e981 */ /* 0x000eec000c1e1900 */
[----:B------:R-:W-:Y:S06]  /*0680*/  BAR.SYNC.DEFER_BLOCKING 0x0 ;  /* 0x0000000000007b1d */ /* 0x000fec0000010000 */
[----:B------:R0:W5:Y:S04]  /*0690*/  @!P1 LDG.E R3, desc[UR8][R4.64+0x4] ;  /* 0x0000040804039981 */ /* 0x000168000c1e1900 */
[----:B------:R0:W5:Y:S01]  /*06a0*/  @!P0 LDG.E R2, desc[UR8][R4.64] ;  /* 0x0000000804028981 */ /* 0x000162000c1e1900 */
[----:B--2---:R-:W-:-:S03]  /*06b0*/  @!P1 LOP3.LUT R30, R8, 0x80000000, RZ, 0x3c, !PT ;  /* 0x80000000081e9812 */ /* 0x004fc600078e3cff */
[----:B------:R2:W5:Y:S01]  /*06c0*/  @!P2 LDG.E R24, desc[UR8][R4.64+0x38] ;  /* 0x000038080418a981 */ /* 0x000562000c1e1900 */
[----:B------:R-:W-:-:S03]  /*06d0*/  ISETP.NE.AND P1, PT, R45, RZ, PT ;  /* 0x000000ff2d00720c */ /* 0x000fc60003f25270 */
[----:B------:R2:W5:Y:S01]  /*06e0*/  @!P3 LDG.E R25, desc[UR8][R4.64+0x3c] ;  /* 0x00003c080419b981 */ /* 0x000562000c1e1900 */
[----:B----4-:R-:W-:-:S09]  /*06f0*/  @!P0 LOP3.LUT R29, R61, 0x80000000, RZ, 0x3c, !PT ;  /* 0x800000003d1d8812 */ /* 0x010fd200078e3cff */
[----:B------:R2:W5:Y:S01]  /*0700*/  @!P1 LDG.E R12, desc[UR8][R4.64+0x8] ;  /* 0x00000808040c9981 */ /* 0x000562000c1e1900 */
[----:B------:R-:W-:Y:S02]  /*0710*/  @!P1 LOP3.LUT R31, R10, 0x80000000, RZ, 0x3c, !PT ;  /* 0x800000000a1f9812 */ /* 0x000fe400078e3cff */
[----:B------:R-:W-:Y:S01]  /*0720*/  ISETP.NE.AND P1, PT, R48, RZ, PT ;  /* 0x000000ff3000720c */ /* 0x000fe20003f25270 */
[----:B------:R2:W5:Y:S01]  /*0730*/  @!P4 LDG.E R26, desc[UR8][R4.64+0x40] ;  /* 0x00004008041ac981 */ /* 0x000562000c1e1900 */
[----:B-1----:R-:W-:-:S03]  /*0740*/  UIADD3 UR7, UPT, UPT, UR4, 0x6, URZ ;  /* 0x0000000604077890 */ /* 0x002fc6000fffe0ff */
[----:B------:R2:W5:Y:S01]  /*0750*/  @!P5 LDG.E R27, desc[UR8][R4.64+0x44] ;  /* 0x00004408041bd981 */ /* 0x000562000c1e1900 */
[----:B------:R-:W-:-:S03]  /*0760*/  UIADD3 UR5, UPT, UPT, -UR4, UR5, URZ ;  /* 0x0000000504057290 */ /* 0x000fc6000fffe1ff */
[----:B------:R2:W5:Y:S04]  /*0770*/  @!P6 LDG.E R28, desc[UR8][R4.64+0x48] ;  /* 0x00004808041ce981 */ /* 0x000568000c1e1900 */
[----:B---3--:R-:W-:Y:S01]  /*0780*/  @!P1 LOP3.LUT R32, R11, 0x80000000, RZ, 0x3c, !PT ;  /* 0x800000000b209812 */ /* 0x008fe200078e3cff */
[----:B------:R2:W5:Y:S01]  /*0790*/  @!P1 LDG.E R13, desc[UR8][R4.64+0xc] ;  /* 0x00000c08040d9981 */ /* 0x000562000c1e1900 */
[----:B------:R-:W-:-:S13]  /*07a0*/  ISETP.NE.AND P1, PT, R49, RZ, PT ;  /* 0x000000ff3100720c */ /* 0x000fda0003f25270 */
[----:B------:R-:W-:Y:S01]  /*07b0*/  @!P1 LOP3.LUT R33, R34, 0x80000000, RZ, 0x3c, !PT ;  /* 0x8000000022219812 */ /* 0x000fe200078e3cff */
[----:B------:R2:W5:Y:S01]  /*07c0*/  @!P1 LDG.E R14, desc[UR8][R4.64+0x10] ;  /* 0x00001008040e9981 */ /* 0x000562000c1e1900 */
[----:B------:R-:W-:Y:S01]  /*07d0*/  ISETP.NE.AND P1, PT, R51, RZ, PT ;  /* 0x000000ff3300720c */ /* 0x000fe20003f25270 */
[----:B------:R-:W-:-:S12]  /*07e0*/  IMAD.MOV.U32 R34, RZ, RZ, RZ ;  /* 0x000000ffff227224 */ /* 0x000fd800078e00ff */
        /* <DEDUP_REMOVED lines=15> */
[----:B------:R-:W-:Y:S01]  /*08e0*/  IMAD.MOV.U32 R38, RZ, RZ, RZ ;  /* 0x000000ffff267224 */ /* 0x000fe200078e00ff */
[----:B------:R-:W-:-:S11]  /*08f0*/  ISETP.NE.AND P0, PT, R60, RZ, PT ;  /* 0x000000ff3c00720c */ /* 0x000fd60003f05270 */
[----:B------:R-:W-:Y:S01]  /*0900*/  @!P1 LOP3.LUT R38, R39, 0x80000000, RZ, 0x3c, !PT ;  /* 0x8000000027269812 */ /* 0x000fe200078e3cff */
[----:B------:R2:W5:Y:S01]  /*0910*/  @!P1 LDG.E R19, desc[UR8][R4.64+0x24] ;  /* 0x0000240804139981 */ /* 0x000562000c1e1900 */
[----:B------:R-:W-:Y:S01]  /*0920*/  ISETP.NE.AND P1, PT, R57, RZ, PT ;  /* 0x000000ff3900720c */ /* 0x000fe20003f25270 */
[----:B------:R-:W-:Y:S02]  /*0930*/  IMAD.MOV.U32 R39, RZ, RZ, RZ ;  /* 0x000000ffff277224 */ /* 0x000fe400078e00ff */
[----:B------:R2:W5:Y:S10]  /*0940*/  @!P0 LDG.E R21, desc[UR8][R4.64+0x2c] ;  /* 0x00002c0804158981 */ /* 0x000574000c1e1900 */
[----:B------:R-:W-:Y:S01]  /*0950*/  @!P1 LOP3.LUT R39, R40, 0x80000000, RZ, 0x3c, !PT ;  /* 0x8000000028279812 */ /* 0x000fe200078e3cff */
[----:B------:R-:W-:Y:S01]  /*0960*/  IMAD.MOV.U32 R40, RZ, RZ, RZ ;  /* 0x000000ffff287224 */ /* 0x000fe200078e00ff */
[----:B------:R2:W5:Y:S01]  /*0970*/  @!P1 LDG.E R20, desc[UR8][R4.64+0x28] ;  /* 0x0000280804149981 */ /* 0x000562000c1e1900 */
[----:B------:R-:W-:-:S02]  /*0980*/  @!P0 LOP3.LUT R40, R41, 0x80000000, RZ, 0x3c, !PT ;  /* 0x8000000029288812 */ /* 0x000fc400078e3cff */
[----:B------:R-:W-:Y:S02]  /*0990*/  ISETP.NE.AND P1, PT, R58, RZ, PT ;  /* 0x000000ff3a00720c */ /* 0x000fe40003f25270 */
[----:B------:R-:W-:Y:S01]  /*09a0*/  ISETP.NE.AND P0, PT, R59, RZ, PT ;  /* 0x000000ff3b00720c */ /* 0x000fe20003f05270 */
[----:B------:R-:W-:Y:S01]  /*09b0*/  IMAD.MOV.U32 R41, RZ, RZ, RZ ;  /* 0x000000ffff297224 */ /* 0x000fe200078e00ff */
[----:B------:R-:W-:Y:S02]  /*09c0*/  UMOV UR4, 0x400 ;  /* 0x0000040000047882 */ /* 0x000fe40000000000 */
[----:B0-----:R-:W-:-:S07]  /*09d0*/  ULEA UR4, UR6, UR4, 0x18 ;  /* 0x0000000406047291 */ /* 0x001fce000f8ec0ff */
[----:B------:R2:W5:Y:S02]  /*09e0*/  @!P1 LDG.E R23, desc[UR8][R4.64+0x34] ;  /* 0x0000340804179981 */ /* 0x000564000c1e1900 */
[----:B------:R-:W-:Y:S02]  /*09f0*/  @!P0 LOP3.LUT R41, R42, 0x80000000, RZ, 0x3c, !PT ;  /* 0x800000002a298812 */ /* 0x000fe400078e3cff */
[----:B------:R2:W5:Y:S01]  /*0a00*/  @!P0 LDG.E R22, desc[UR8][R4.64+0x30] ;  /* 0x0000300804168981 */ /* 0x000562000c1e1900 */
[----:B------:R-:W0:Y:S01]  /*0a10*/  S2R R42, SR_LANEID ;  /* 0x00000000002a7919 */ /* 0x000e220000000000 */
[----:B------:R-:W-:Y:S02]  /*0a20*/  CS2R R44, SRZ ;  /* 0x00000000002c7805 */ /* 0x000fe4000001ff00 */
[----:B------:R-:W-:Y:S02]  /*0a30*/  @!P3 LOP3.LUT R45, R47, 0x80000000, RZ, 0x3c, !PT ;  /* 0x800000002f2db812 */ /* 0x000fe400078e3cff */
[----:B------:R-:W-:-:S02]  /*0a40*/  LEA R47, R0, UR4, 0x2 ;  /* 0x00000004002f7c11 */ /* 0x000fc4000f8e10ff */
[----:B------:R-:W-:Y:S02]  /*0a50*/  SHF.R.U32.HI R124, RZ, 0x5, R0 ;  /* 0x00000005ff7c7819 */ /* 0x000fe40000011600 */
[----:B------:R-:W-:Y:S02]  /*0a60*/  CS2R R48, SRZ ;  /* 0x0000000000307805 */ /* 0x000fe4000001ff00 */
[----:B------:R-:W-:Y:S01]  /*0a70*/  @!P2 LOP3.LUT R44, R46, 0x80000000, RZ, 0x3c, !PT ;  /* 0x800000002e2ca812 */ /* 0x000fe200078e3cff */
[----:B------:R-:W-:Y:S02]  /*0a80*/  IMAD R51, R0, 0x80, R47 ;  /* 0x0000008000337824 */ /* 0x000fe400078e022f */
[----:B------:R-:W-:Y:S01]  /*0a90*/  IMAD.MOV.U32 R46, RZ, RZ, RZ ;  /* 0x000000ffff2e7224 */ /* 0x000fe200078e00ff */
[----:B------:R-:W-:Y:S01]  /*0aa0*/  @!P4 LOP3.LUT R46, R50, 0x80000000, RZ, 0x3c, !PT ;  /* 0x80000000322ec812 */ /* 0x000fe200078e3cff */
[----:B------:R-:W-:Y:S01]  /*0ab0*/  IMAD.MOV.U32 R43, RZ, RZ, RZ ;  /* 0x000000ffff2b7224 */ /* 0x000fe200078e00ff */
[----:B------:R-:W-:Y:S01]  /*0ac0*/  @!P1 LOP3.LUT R43, R62, 0x80000000, RZ, 0x3c, !PT ;  /* 0x800000003e2b9812 */ /* 0x000fe200078e3cff */
[----:B------:R-:W-:Y:S01]  /*0ad0*/  IMAD R53, R0, -0x38, R51 ;  /* 0xffffffc800357824 */ /* 0x000fe200078e0233 */
[----:B------:R-:W-:-:S02]  /*0ae0*/  @!P5 LOP3.LUT R48, R9, 0x80000000, RZ, 0x3c, !PT ;  /* 0x800000000930d812 */ /* 0x000fc400078e3cff */
[----:B------:R-:W-:Y:S02]  /*0af0*/  @!P6 LOP3.LUT R49, R52, 0x80000000, RZ, 0x3c, !PT ;  /* 0x800000003431e812 */ /* 0x000fe400078e3cff */
[----:B------:R-:W-:Y:S01]  /*0b00*/  LEA R50, R124, UR4, 0x2 ;  /* 0x000000047c327c11 */ /* 0x000fe2000f8e10ff */
[----:B--2---:R-:W-:Y:S06]  /*0b10*/  BAR.SYNC.DEFER_BLOCKING 0x0 ;  /* 0x0000000000007b1d */ /* 0x004fec0000010000 */
.L_x_208:
[----:B------:R-:W-:Y:S01]  /*0b20*/  UISETP.LT.AND UP0, UPT, UR5, 0x6, UPT ;  /* 0x000000060500788c */ /* 0x000fe2000bf01270 */
[----:B------:R-:W-:Y:S01]  /*0b30*/  STS [R47], RZ ;  /* 0x000000ff2f007388 */ /* 0x000fe20000000800 */
[----:B------:R-:W-:Y:S01]  /*0b40*/  UIADD3 UR6, UPT, UPT, UR7, -0x6, URZ ;  /* 0xfffffffa07067890 */ /* 0x000fe2000fffe0ff */
[----:B0-----:R-:W-:Y:S01]  /*0b50*/  ISETP.NE.AND P1, PT, R42, 0x1f, PT ;  /* 0x0000001f2a00780c */ /* 0x001fe20003f25270 */
[----:B------:R-:W-:Y:S01]  /*0b60*/  USEL UR4, UR5, 0x6, UP0 ;  /* 0x0000000605047887 */ /* 0x000fe20008000000 */
[----:B------:R-:W-:Y:S01]  /*0b70*/  STS [R47+0x400], RZ ;  /* 0x000400ff2f007388 */ /* 0x000fe20000000800 */
[C---:B------:R-:W-:Y:S01]  /*0b80*/  ISETP.NE.AND P2, PT, R124.reuse, 0x6, PT ;  /* 0x000000067c00780c */ /* 0x040fe20003f45270 */
[----:B------:R-:W-:Y:S01]  /*0b90*/  UISETP.GE.AND UP0, UPT, UR7, UR10, UPT ;  /* 0x0000000a0700728c */ /* 0x000fe2000bf06270 */
[----:B-1----:R-:W-:Y:S01]  /*0ba0*/  SHF.R.U32.HI R4, RZ, UR6, R29 ;  /* 0x00000006ff047c19 */ /* 0x002fe2000801161d */
[----:B------:R-:W-:Y:S01]  /*0bb0*/  UBMSK UR4, URZ, UR4 ;  /* 0x00000004ff04729b */ /* 0x000fe20008000000 */
[----:B------:R-:W-:Y:S01]  /*0bc0*/  STS [R47+0x800], RZ ;  /* 0x000800ff2f007388 */ /* 0x000fe20000000800 */
[----:B------:R-:W-:-:S03]  /*0bd0*/  ISETP.NE.AND P3, PT, R124, 0x7, PT ;  /* 0x000000077c00780c */ /* 0x000fc60003f65270 */
[----:B------:R-:W-:Y:S01]  /*0be0*/  STS [R47+0xc00], RZ ;  /* 0x000c00ff2f007388 */ /* 0x000fe20000000800 */
[----:B------:R-:W-:-:S03]  /*0bf0*/  LOP3.LUT R4, R4, UR4, RZ, 0xc0, !PT ;  /* 0x0000000404047c12 */ /* 0x000fc6000f8ec0ff */
[----:B------:R-:W-:Y:S02]  /*0c00*/  STS [R47+0x1000], RZ ;  /* 0x001000ff2f007388 */ /* 0x000fe40000000800 */
[----:B------:R-:W-:Y:S01]  /*0c10*/  IMAD.SHL.U32 R5, R4, 0x400, RZ ;  /* 0x0000040004057824 */ /* 0x000fe200078e00ff */
[----:B------:R-:W-:Y:S01]  /*0c20*/  SHF.R.U32.HI R4, RZ, 0x4, R4 ;  /* 0x00000004ff047819 */ /* 0x000fe20000011604 */
[----:B------:R-:W-:Y:S03]  /*0c30*/  STS [R47+0x1400], RZ ;  /* 0x001400ff2f007388 */ /* 0x000fe60000000800 */
[----:B------:R-:W-:Y:S01]  /*0c40*/  LOP3.LUT R54, R5, 0x7c00, RZ, 0xc, !PT ;  /* 0x00007c0005367812 */ /* 0x000fe200078e0cff */
[----:B------:R-:W-:Y:S01]  /*0c50*/  STS [R47+0x1800], RZ ;  /* 0x001800ff2f007388 */ /* 0x000fe20000000800 */
[----:B------:R-:W-:-:S03]  /*0c60*/  LOP3.LUT R4, R4, 0xffffffe, RZ, 0xc0, !PT ;  /* 0x0ffffffe04047812 */ /* 0x000fc600078ec0ff */
[----:B------:R-:W-:Y:S01]  /*0c70*/  STS [R47+0x1c00], RZ ;  /* 0x001c00ff2f007388 */ /* 0x000fe20000000800 */
[----:B------:R-:W-:Y:S02]  /*0c80*/  IADD3 R54, PT, PT, -R4, R47, R54 ;  /* 0x0000002f04367210 */ /* 0x000fe40007ffe136 */
[----:B------:R-:W-:Y:S01]  /*0c90*/  SHF.R.U32.HI R4, RZ, UR6, R30 ;  /* 0x00000006ff047c19 */ /* 0x000fe2000801161e */
[----:B------:R-:W-:Y:S03]  /*0ca0*/  STS [R47+0x2000], RZ ;  /* 0x002000ff2f007388 */ /* 0x000fe60000000800 */
[----:B------:R-:W-:Y:S01]  /*0cb0*/  LOP3.LUT R4, R4, UR4, RZ, 0xc0, !PT ;  /* 0x0000000404047c12 */ /* 0x000fe2000f8ec0ff */
[----:B------:R-:W-:Y:S04]  /*0cc0*/  STS [R47+0x2400], RZ ;  /* 0x002400ff2f007388 */ /* 0x000fe80000000800 */
[----:B------:R-:W-:Y:S01]  /*0cd0*/  STS [R47+0x2800], RZ ;  /* 0x002800ff2f007388 */ /* 0x000fe20000000800 */
[----:B------:R-:W-:Y:S01]  /*0ce0*/  IMAD.SHL.U32 R5, R4, 0x400, RZ ;  /* 0x0000040004057824 */ /* 0x000fe200078e00ff */
[----:B------:R-:W-:-:S02]  /*0cf0*/  SHF.R.U32.HI R4, RZ, 0x4, R4 ;  /* 0x00000004ff047819 */ /* 0x000fc40000011604 */
[----:B------:R-:W-:Y:S02]  /*0d00*/  STS [R47+0x2c00], RZ ;  /* 0x002c00ff2f007388 */ /* 0x000fe40000000800 */
[----:B------:R-:W-:Y:S02]  /*0d10*/  LOP3.LUT R56, R5, 0x7c00, RZ, 0xc, !PT ;  /* 0x00007c0005387812 */ /* 0x000fe400078e0cff */
        /* <DEDUP_REMOVED lines=32> */
[----:B------:R-:W0:Y:S02]  /*0f20*/  LDS.U16 R52, [R54+0x2] ;  /* 0x0000020036347984 */ /* 0x000e240000000400 */
[----:B0-----:R-:W-:-:S05]  /*0f30*/  VIADD R5, R52, 0x1 ;  /* 0x0000000134057836 */ /* 0x001fca0000000000 */
[----:B------:R0:W-:Y:S04]  /*0f40*/  STS.U16 [R54+0x2], R5 ;  /* 0x0000020536007388 */ /* 0x0001e80000000400 */
[----:B------:R-:W1:Y:S01]  /*0f50*/  LDS.U16 R57, [R56+0x2] ;  /* 0x0000020038397984 */ /* 0x000e620000000400 */
[----:B0-----:R-:W-:Y:S01]  /*0f60*/  IMAD.SHL.U32 R5, R4, 0x400, RZ ;  /* 0x0000040004057824 */ /* 0x001fe200078e00ff */
[----:B------:R-:W-:-:S04]  /*0f70*/  SHF.R.U32.HI R4, RZ, 0x4, R4 ;  /* 0x00000004ff047819 */ /* 0x000fc80000011604 */
[----:B------:R-:W-:Y:S02]  /*0f80*/  LOP3.LUT R60, R5, 0x7c00, RZ, 0xc, !PT ;  /* 0x00007c00053c7812 */ /* 0x000fe400078e0cff */
[----:B------:R-:W-:-:S04]  /*0f90*/  LOP3.LUT R4, R4, 0xffffffe, RZ, 0xc0, !PT ;  /* 0x0ffffffe04047812 */ /* 0x000fc800078ec0ff */
[----:B------:R-:W-:Y:S02]  /*0fa0*/  IADD3 R60, PT, PT, -R4, R47, R60 ;  /* 0x0000002f043c7210 */ /* 0x000fe40007ffe13c */
[----:B------:R-:W-:-:S04]  /*0fb0*/  SHF.R.U32.HI R4, RZ, UR6, R33 ;  /* 0x00000006ff047c19 */ /* 0x000fc80008011621 */
[----:B------:R-:W-:-:S05]  /*0fc0*/  LOP3.LUT R4, R4, UR4, RZ, 0xc0, !PT ;  /* 0x0000000404047c12 */ /* 0x000fca000f8ec0ff */
[----:B------:R-:W-:Y:S01]  /*0fd0*/  IMAD.SHL.U32 R6, R4, 0x400, RZ ;  /* 0x0000040004067824 */ /* 0x000fe200078e00ff */
[----:B------:R-:W-:-:S04]  /*0fe0*/  SHF.R.U32.HI R4, RZ, 0x4, R4 ;  /* 0x00000004ff047819 */ /* 0x000fc80000011604 */
[----:B------:R-:W-:Y:S02]  /*0ff0*/  LOP3.LUT R6, R6, 0x7c00, RZ, 0xc, !PT ;  /* 0x00007c0006067812 */ /* 0x000fe400078e0cff */
[----:B------:R-:W-:-:S04]  /*1000*/  LOP3.LUT R4, R4, 0xffffffe, RZ, 0xc0, !PT ;  /* 0x0ffffffe04047812 */ /* 0x000fc800078ec0ff */
[----:B------:R-:W-:Y:S01]  /*1010*/  IADD3 R62, PT, PT, -R4, R47, R6 ;  /* 0x0000002f043e7210 */ /* 0x000fe20007ffe106 */
[----:B-1----:R-:W-:Y:S01]  /*1020*/  VIADD R7, R57, 0x1 ;  /* 0x0000000139077836 */ /* 0x002fe20000000000 */
[----:B------:R-:W-:-:S04]  /*1030*/  SHF.R.U32.HI R4, RZ, UR6, R34 ;  /* 0x00000006ff047c19 */ /* 0x000fc80008011622 */
[----:B------:R-:W-:Y:S01]  /*1040*/  STS.U16 [R56+0x2], R7 ;  /* 0x0000020738007388 */ /* 0x000fe20000000400 */
[----:B------:R-:W-:-:S03]  /*1050*/  LOP3.LUT R4, R4, UR4, RZ, 0xc0, !PT ;  /* 0x0000000404047c12 */ /* 0x000fc6000f8ec0ff */
        /* <DEDUP_REMOVED lines=129> */
[----:B------:R-:W-:Y:S01]  /*1870*/  SHF.R.U32.HI R4, RZ, UR6, R49 ;  /* 0x00000006ff047c19 */ /* 0x000fe20008011631 */
[----:B------:R-:W0:Y:S03]  /*1880*/  S2UR UR6, SR_CgaCtaId ;  /* 0x00000000000679c3 */ /* 0x000e260000008800 */
[----:B------:R-:W-:Y:S01]  /*1890*/  LOP3.LUT R4, R4, UR4, RZ, 0xc0, !PT ;  /* 0x0000000404047c12 */ /* 0x000fe2000f8ec0ff */
[----:B------:R-:W-:-:S04]  /*18a0*/  UMOV UR4, 0x400 ;  /* 0x0000040000047882 */ /* 0x000fc80000000000 */
[----:B------:R-:W-:Y:S01]  /*18b0*/  IMAD.SHL.U32 R6, R4, 0x400, RZ ;  /* 0x0000040004067824 */ /* 0x000fe200078e00ff */
[----:B------:R-:W-:-:S04]  /*18c0*/  SHF.R.U32.HI R4, RZ, 0x4, R4 ;  /* 0x00000004ff047819 */ /* 0x000fc80000011604 */
[----:B------:R-:W-:Y:S02]  /*18d0*/  LOP3.LUT R6, R6, 0x7c00, RZ, 0xc, !PT ;  /* 0x00007c0006067812 */ /* 0x000fe400078e0cff */
[----:B------:R-:W-:-:S04]  /*18e0*/  LOP3.LUT R4, R4, 0xffffffe, RZ, 0xc0, !PT ;  /* 0x0ffffffe04047812 */ /* 0x000fc800078ec0ff */
[----:B------:R-:W-:Y:S01]  /*18f0*/  IADD3 R90, PT, PT, -R4, R47, R6 ;  /* 0x0000002f045a7210 */ /* 0x000fe20007ffe106 */
[----:B-1----:R-:W-:Y:S01]  /*1900*/  VIADD R7, R85, 0x1 ;  /* 0x0000000155077836 */ /* 0x002fe20000000000 */
[----:B0-----:R-:W-:-:S04]  /*1910*/  ULEA UR4, UR6, UR4, 0x18 ;  /* 0x0000000406047291 */ /* 0x001fc8000f8ec0ff */
[----:B------:R-:W-:Y:S04]  /*1920*/  STS.U16 [R84+0x2], R7 ;  /* 0x0000020754007388 */ /* 0x000fe80000000400 */
[----:B------:R-:W0:Y:S02]  /*1930*/  LDS.U16 R87, [R86+0x2] ;  /* 0x0000020056577984 */ /* 0x000e240000000400 */
[----:B0-----:R-:W-:-:S05]  /*1940*/  VIADD R5, R87, 0x1 ;  /* 0x0000000157057836 */ /* 0x001fca0000000000 */
[----:B------:R-:W-:Y:S04]  /*1950*/  STS.U16 [R86+0x2], R5 ;  /* 0x0000020556007388 */ /* 0x000fe80000000400 */
[----:B------:R-:W0:Y:S02]  /*1960*/  LDS.U16 R89, [R88+0x2] ;  /* 0x0000020058597984 */ /* 0x000e240000000400 */
[----:B0-----:R-:W-:-:S05]  /*1970*/  VIADD R7, R89, 0x1 ;  /* 0x0000000159077836 */ /* 0x001fca0000000000 */
[----:B------:R-:W-:Y:S04]  /*1980*/  STS.U16 [R88+0x2], R7 ;  /* 0x0000020758007388 */ /* 0x000fe80000000400 */
[----:B------:R-:W0:Y:S02]  /*1990*/  LDS.U16 R91, [R90+0x2] ;  /* 0x000002005a5b7984 */ /* 0x000e240000000400 */
[----:B0-----:R-:W-:-:S05]  /*19a0*/  VIADD R5, R91, 0x1 ;  /* 0x000000015b057836 */ /* 0x001fca0000000000 */
[----:B------:R-:W-:Y:S01]  /*19b0*/  STS.U16 [R90+0x2], R5 ;  /* 0x000002055a007388 */ /* 0x000fe20000000400 */
[----:B------:R-:W-:Y:S06]  /*19c0*/  BAR.SYNC.DEFER_BLOCKING 0x0 ;  /* 0x0000000000007b1d */ /* 0x000fec0000010000 */
[----:B------:R-:W-:Y:S04]  /*19d0*/  LDS R92, [R51] ;  /* 0x00000000335c7984 */ /* 0x000fe80000000800 */
[----:B------:R-:W0:Y:S04]  /*19e0*/  LDS R93, [R51+0x4] ;  /* 0x00000400335d7984 */ /* 0x000e280000000800 */
[----:B------:R-:W1:Y:S04]  /*19f0*/  LDS R94, [R51+0x8] ;  /* 0x00000800335e7984 */ /* 0x000e680000000800 */
[----:B------:R-:W2:Y:S04]  /*1a00*/  LDS R95, [R51+0xc] ;  /* 0x00000c00335f7984 */ /* 0x000ea80000000800 */
[----:B------:R-:W3:Y:S04]  /*1a10*/  LDS R96, [R51+0x10] ;  /* 0x0000100033607984 */ /* 0x000ee80000000800 */
[----:B------:R-:W4:Y:S04]  /*1a20*/  LDS R97, [R51+0x14] ;  /* 0x0000140033617984 */ /* 0x000f280000000800 */
[----:B------:R-:W4:Y:S04]  /*1a30*/  LDS R98, [R51+0x18] ;  /* 0x0000180033627984 */ /* 0x000f280000000800 */
[----:B------:R-:W4:Y:S04]  /*1a40*/  LDS R99, [R51+0x1c] ;  /* 0x00001c0033637984 */ /* 0x000f280000000800 */
[----:B------:R-:W4:Y:S04]  /*1a50*/  LDS R100, [R51+0x20] ;  /* 0x0000200033647984 */ /* 0x000f280000000800 */
[----:B------:R-:W4:Y:S04]  /*1a60*/  LDS R101, [R51+0x24] ;  /* 0x0000240033657984 */ /* 0x000f280000000800 */
[----:B------:R-:W4:Y:S04]  /*1a70*/  LDS R102, [R51+0x28] ;  /* 0x0000280033667984 */ /* 0x000f280000000800 */
[----:B------:R-:W4:Y:S01]  /*1a80*/  LDS R103, [R51+0x2c] ;  /* 0x00002c0033677984 */ /* 0x000f220000000800 */
[----:B0-----:R-:W-:-:S03]  /*1a90*/  IMAD.IADD R93, R92, 0x1, R93 ;  /* 0x000000015c5d7824 */ /* 0x001fc600078e025d */
[----:B------:R-:W0:Y:S01]  /*1aa0*/  LDS R104, [R51+0x30] ;  /* 0x0000300033687984 */ /* 0x000e220000000800 */
[----:B-1----:R-:W-:-:S03]  /*1ab0*/  IMAD.IADD R94, R94, 0x1, R93 ;  /* 0x000000015e5e7824 */ /* 0x002fc600078e025d */
[----:B------:R-:W1:Y:S01]  /*1ac0*/  LDS R105, [R51+0x34] ;  /* 0x0000340033697984 */ /* 0x000e620000000800 */
[----:B--2---:R-:W-:-:S03]  /*1ad0*/  IMAD.IADD R95, R95, 0x1, R94 ;  /* 0x000000015f5f7824 */ /* 0x004fc600078e025e */
[----:B------:R-:W2:Y:S01]  /*1ae0*/  LDS R106, [R51+0x38] ;  /* 0x00003800336a7984 */ /* 0x000ea20000000800 */
[----:B---3--:R-:W-:-:S03]  /*1af0*/  IMAD.IADD R96, R96, 0x1, R95 ;  /* 0x0000000160607824 */ /* 0x008fc600078e025f */
[----:B------:R-:W3:Y:S01]  /*1b00*/  LDS R107, [R51+0x3c] ;  /* 0x00003c00336b7984 */ /* 0x000ee20000000800 */
[----:B----4-:R-:W-:-:S03]  /*1b10*/  IMAD.IADD R97, R97, 0x1, R96 ;  /* 0x0000000161617824 */ /* 0x010fc600078e0260 */
[----:B------:R-:W4:Y:S01]  /*1b20*/  LDS R108, [R51+0x40] ;  /* 0x00004000336c7984 */ /* 0x000f220000000800 */
[----:B------:R-:W-:-:S03]  /*1b30*/  IMAD.IADD R98, R98, 0x1, R97 ;  /* 0x0000000162627824 */ /* 0x000fc600078e0261 */
        /* <DEDUP_REMOVED lines=31> */
[----:B------:R-:W-:-:S04]  /*1d30*/  IMAD.IADD R114, R114, 0x1, R113 ;  /* 0x0000000172727824 */ /* 0x000fc800078e0271 */
[----:B0-----:R-:W-:-:S04]  /*1d40*/  IMAD.IADD R115, R115, 0x1, R114 ;  /* 0x0000000173737824 */ /* 0x001fc800078e0272 */
[----:B-1----:R-:W-:-:S04]  /*1d50*/  IMAD.IADD R116, R116, 0x1, R115 ;  /* 0x0000000174747824 */ /* 0x002fc800078e0273 */
[----:B--2---:R-:W-:-:S04]  /*1d60*/  IMAD.IADD R117, R117, 0x1, R116 ;  /* 0x0000000175757824 */ /* 0x004fc800078e0274 */
[----:B---3--:R-:W-:-:S04]  /*1d70*/  IMAD.IADD R118, R118, 0x1, R117 ;  /* 0x0000000176767824 */ /* 0x008fc800078e0275 */
[----:B----4-:R-:W-:-:S04]  /*1d80*/  IMAD.IADD R119, R119, 0x1, R118 ;  /* 0x0000000177777824 */ /* 0x010fc800078e0276 */
[----:B------:R-:W-:-:S04]  /*1d90*/  IMAD.IADD R120, R120, 0x1, R119 ;  /* 0x0000000178787824 */ /* 0x000fc800078e0277 */
[----:B------:R-:W-:-:S04]  /*1da0*/  IMAD.IADD R121, R121, 0x1, R120 ;  /* 0x0000000179797824 */ /* 0x000fc800078e0278 */
[----:B------:R-:W-:-:S04]  /*1db0*/  IMAD.IADD R122, R122, 0x1, R121 ;  /* 0x000000017a7a7824 */ /* 0x000fc800078e0279 */
[----:B------:R-:W-:-:S04]  /*1dc0*/  IMAD.IADD R123, R123, 0x1, R122 ;  /* 0x000000017b7b7824 */ /* 0x000fc800078e027a */
[----:B------:R-:W-:-:S05]  /*1dd0*/  IMAD.IADD R125, R4, 0x1, R123 ;  /* 0x00000001047d7824 */ /* 0x000fca00078e027b */
        /* <DEDUP_REMOVED lines=8> */
[----:B------:R-:W0:Y:S02]  /*1e60*/  SHFL.UP P0, R126, R127, 0x10, RZ ;  /* 0x060000007f7e7989 */ /* 0x000e2400000000ff */
[----:B0-----:R-:W-:Y:S01]  /*1e70*/  @P0 IMAD.IADD R126, R127, 0x1, R126 ;  /* 0x000000017f7e0824 */ /* 0x001fe200078e027e */
[----:B------:R-:W-:-:S03]  /*1e80*/  ISETP.NE.AND P0, PT, R124, 0x1, PT ;  /* 0x000000017c00780c */ /* 0x000fc60003f05270 */
[----:B------:R-:W-:Y:S01]  /*1e90*/  IMAD.IADD R125, R126, 0x1, -R125 ;  /* 0x000000017e7d7824 */ /* 0x000fe200078e0a7d */
[----:B------:R-:W-:Y:S01]  /*1ea0*/  @!P1 STS [R50+0x8400], R126 ;  /* 0x0084007e32009388 */ /* 0x000fe20000000800 */
[----:B------:R-:W-:Y:S01]  /*1eb0*/  BAR.SYNC.DEFER_BLOCKING 0x0 ;  /* 0x0000000000007b1d */ /* 0x000fe20000010000 */
[----:B------:R-:W-:-:S05]  /*1ec0*/  ISETP.NE.AND P1, PT, R124, 0x4, PT ;  /* 0x000000047c00780c */ /* 0x000fca0003f25270 */
[----:B------:R-:W0:Y:S04]  /*1ed0*/  LDS.128 R4, [UR4+0x8400] ;  /* 0x00840004ff047984 */ /* 0x000e280008000c00 */
[----:B------:R-:W1:Y:S01]  /*1ee0*/  LDS.128 R8, [UR4+0x8410] ;  /* 0x00841004ff087984 */ /* 0x000e620008000c00 */
[C---:B0-----:R-:W-:Y:S01]  /*1ef0*/  SEL R55, R4.reuse, R55, !P0 ;  /* 0x0000003704377207 */ /* 0x041fe20004000000 */
[----:B------:R-:W-:Y:S01]  /*1f00*/  IMAD.IADD R5, R4, 0x1, R5 ;  /* 0x0000000104057824 */ /* 0x000fe200078e0205 */
[----:B------:R-:W-:-:S03]  /*1f10*/  ISETP.NE.AND P0, PT, R124, 0x2, PT ;  /* 0x000000027c00780c */ /* 0x000fc60003f05270 */
[----:B------:R-:W-:Y:S01]  /*1f20*/  IMAD.IADD R6, R6, 0x1, R5 ;  /* 0x0000000106067824 */ /* 0x000fe200078e0205 */
[----:B------:R-:W-:Y:S02]  /*1f30*/  SEL R55, R5, R55, !P0 ;  /* 0x0000003705377207 */ /* 0x000fe40004000000 */
[----:B------:R-:W-:Y:S01]  /*1f40*/  ISETP.NE.AND P0, PT, R124, 0x3, PT ;  /* 0x000000037c00780c */ /* 0x000fe20003f05270 */
[----:B------:R-:W-:-:S03]  /*1f50*/  IMAD.IADD R7, R7, 0x1, R6 ;  /* 0x0000000107077824 */ /* 0x000fc600078e0206 */
[----:B------:R-:W-:Y:S01]  /*1f60*/  SEL R55, R6, R55, !P0 ;  /* 0x0000003706377207 */ /* 0x000fe20004000000 */
[C---:B-1----:R-:W-:Y:S01]  /*1f70*/  IMAD.IADD R8, R7.reuse, 0x1, R8 ;  /* 0x0000000107087824 */ /* 0x042fe200078e0208 */
[----:B------:R-:W-:Y:S02]  /*1f80*/  ISETP.NE.AND P0, PT, R124, 0x5, PT ;  /* 0x000000057c00780c */ /* 0x000fe40003f05270 */
[----:B------:R-:W-:Y:S01]  /*1f90*/  SEL R55, R7, R55, !P1 ;  /* 0x0000003707377207 */ /* 0x000fe20004800000 */
[----:B------:R-:W-:Y:S01]  /*1fa0*/  IMAD.IADD R9, R9, 0x1, R8 ;  /* 0x0000000109097824 */ /* 0x000fe200078e0208 */
[----:B------:R-:W-:Y:S02]  /*1fb0*/  ISETP.NE.AND P1, PT, R42, RZ, PT ;  /* 0x000000ff2a00720c */ /* 0x000fe40003f25270 */
[----:B------:R-:W-:Y:S01]  /*1fc0*/  SEL R55, R8, R55, !P0 ;  /* 0x0000003708377207 */ /* 0x000fe20004000000 */
[----:B------:R-:W-:Y:S01]  /*1fd0*/  IMAD.IADD R10, R10, 0x1, R9 ;  /* 0x000000010a0a7824 */ /* 0x000fe200078e0209 */
[----:B------:R-:W-:-:S02]  /*1fe0*/  ISETP.GT.U32.AND P0, PT, R0, 0x1f, PT ;  /* 0x0000001f0000780c */ /* 0x000fc40003f04070 */
[----:B------:R-:W-:Y:S01]  /*1ff0*/  SEL R55, R9, R55, !P2 ;  /* 0x0000003709377207 */ /* 0x000fe20005000000 */
[----:B------:R-:W-:Y:S01]  /*2000*/  IMAD.IADD R11, R11, 0x1, R10 ;  /* 0x000000010b0b7824 */ /* 0x000fe200078e020a */
[----:B------:R-:W-:Y:S02]  /*2010*/  ISETP.GT.U32.OR P2, PT, R0, 0x1f, P1 ;  /* 0x0000001f0000780c */ /* 0x000fe40000f44470 */
[----:B------:R-:W-:Y:S02]  /*2020*/  SEL R4, R125, RZ, P1 ;  /* 0x000000ff7d047207 */ /* 0x000fe40000800000 */
[----:B------:R-:W-:-:S05]  /*2030*/  SEL R55, R10, R55, !P3 ;  /* 0x000000370a377207 */ /* 0x000fca0005800000 */
[----:B------:R-:W-:Y:S01]  /*2040*/  @P0 IMAD.IADD R125, R55, 0x1, R4 ;  /* 0x00000001377d0824 */ /* 0x000fe200078e0204 */
[----:B------:R-:W-:-:S03]  /*2050*/  ISETP.NE.AND P0, PT, R0, RZ, PT ;  /* 0x000000ff0000720c */ /* 0x000fc60003f05270 */
[----:B------:R-:W-:-:S05]  /*2060*/  @!P2 IMAD.U32 R125, R11, 0x10000, RZ ;  /* 0x000100000b7da824 */ /* 0x000fca00078e00ff */
[----:B------:R-:W-:Y:S01]  /*2070*/  @!P2 STS [UR4+0x8428], R125 ;  /* 0x0084287dff00a988 */ /* 0x000fe20008000804 */
[----:B------:R-:W-:Y:S06]  /*2080*/  BAR.SYNC.DEFER_BLOCKING 0x0 ;  /* 0x0000000000007b1d */ /* 0x000fec0000010000 */
[----:B------:R-:W0:Y:S02]  /*2090*/  LDS R4, [UR4+0x8428] ;  /* 0x00842804ff047984 */ /* 0x000e240008000800 */
[----:B0-----:R-:W-:-:S05]  /*20a0*/  SEL R4, R4, RZ, P0 ;  /* 0x000000ff04047207 */ /* 0x001fca0000000000 */
[----:B------:R-:W-:-:S04]  /*20b0*/  IMAD.IADD R4, R4, 0x1, R125 ;  /* 0x0000000104047824 */ /* 0x000fc800078e027d */
[--C-:B------:R-:W-:Y:S01]  /*20c0*/  IMAD.IADD R92, R92, 0x1, R4.reuse ;  /* 0x000000015c5c7824 */ /* 0x100fe200078e0204 */
[----:B------:R-:W-:Y:S01]  /*20d0*/  STS [R51], R4 ;  /* 0x0000000433007388 */ /* 0x000fe20000000800 */
[--C-:B------:R-:W-:Y:S02]  /*20e0*/  IMAD.IADD R6, R93, 0x1, R4.reuse ;  /* 0x000000015d067824 */ /* 0x100fe400078e0204 */
[--C-:B------:R-:W-:Y:S01]  /*20f0*/  IMAD.IADD R94, R94, 0x1, R4.reuse ;  /* 0x000000015e5e7824 */ /* 0x100fe200078e0204 */
[----:B------:R-:W-:Y:S01]  /*2100*/  STS [R51+0x4], R92 ;  /* 0x0000045c33007388 */ /* 0x000fe20000000800 */
[--C-:B------:R-:W-:Y:S02]  /*2110*/  IMAD.IADD R8, R95, 0x1, R4.reuse ;  /* 0x000000015f087824 */ /* 0x100fe400078e0204 */
[--C-:B------:R-:W-:Y:S01]  /*2120*/  IMAD.IADD R96, R96, 0x1, R4.reuse ;  /* 0x0000000160607824 */ /* 0x100fe200078e0204 */
[----:B------:R-:W-:Y:S01]  /*2130*/  STS [R51+0x8], R6 ;  /* 0x0000080633007388 */ /* 0x000fe20000000800 */
[----:B------:R-:W-:-:S02]  /*2140*/  IMAD.IADD R10, R97, 0x1, R4 ;  /* 0x00000001610a7824 */ /* 0x000fc400078e0204 */
[--C-:B------:R-:W-:Y:S01]  /*2150*/  IMAD.IADD R98, R98, 0x1, R4.reuse ;  /* 0x0000000162627824 */ /* 0x100fe200078e0204 */
[----:B------:R-:W-:Y:S01]  /*2160*/  STS [R51+0xc], R94 ;  /* 0x00000c5e33007388 */ /* 0x000fe20000000800 */
        /* <DEDUP_REMOVED lines=36> */
[----:B------:R-:W-:-:S03]  /*23b0*/  IMAD.IADD R150, R123, 0x1, R4 ;  /* 0x000000017b967824 */ /* 0x000fc600078e0204 */
[----:B------:R-:W-:Y:S04]  /*23c0*/  STS [R51+0x40], R134 ;  /* 0x0000408633007388 */ /* 0x000fe80000000800 */
        /* <DEDUP_REMOVED lines=15> */
[----:B------:R-:W-:Y:S01]  /*24c0*/  STS [R51+0x80], R150 ;  /* 0x0000809633007388 */ /* 0x000fe20000000800 */
[----:B------:R-:W-:Y:S06]  /*24d0*/  BAR.SYNC.DEFER_BLOCKING 0x0 ;  /* 0x0000000000007b1d */ /* 0x000fec0000010000 */
[----:B------:R-:W0:Y:S04]  /*24e0*/  LDS.U16 R5, [R54+0x2] ;  /* 0x0000020036057984 */ /* 0x000e280000000400 */
[----:B------:R-:W1:Y:S04]  /*24f0*/  LDS.U16 R56, [R56+0x2] ;  /* 0x0000020038387984 */ /* 0x000e680000000400 */
[----:B------:R-:W2:Y:S04]  /*2500*/  LDS.U16 R58, [R58+0x2] ;  /* 0x000002003a3a7984 */ /* 0x000ea80000000400 */
[----:B------:R-:W3:Y:S04]  /*2510*/  LDS.U16 R60, [R60+0x2] ;  /* 0x000002003c3c7984 */ /* 0x000ee80000000400 */
[----:B------:R-:W4:Y:S04]  /*2520*/  LDS.U16 R62, [R62+0x2] ;  /* 0x000002003e3e7984 */ /* 0x000f280000000400 */
[----:B------:R-:W4:Y:S04]  /*2530*/  LDS.U16 R64, [R64+0x2] ;  /* 0x0000020040407984 */ /* 0x000f280000000400 */
[----:B------:R-:W4:Y:S04]  /*2540*/  LDS.U16 R66, [R66+0x2] ;  /* 0x0000020042427984 */ /* 0x000f280000000400 */
[----:B------:R-:W4:Y:S04]  /*2550*/  LDS.U16 R68, [R68+0x2] ;  /* 0x0000020044447984 */ /* 0x000f280000000400 */
[----:B------:R-:W4:Y:S04]  /*2560*/  LDS.U16 R70, [R70+0x2] ;  /* 0x0000020046467984 */ /* 0x000f280000000400 */
[----:B------:R-:W4:Y:S04]  /*2570*/  LDS.U16 R72, [R72+0x2] ;  /* 0x0000020048487984 */ /* 0x000f280000000400 */
[----:B------:R-:W4:Y:S01]  /*2580*/  LDS.U16 R74, [R74+0x2] ;  /* 0x000002004a4a7984 */ /* 0x000f220000000400 */
[----:B0-----:R-:W-:-:S03]  /*2590*/  IMAD.IADD R5, R52, 0x1, R5 ;  /* 0x0000000134057824 */ /* 0x001fc600078e0205 */
[----:B------:R-:W0:Y:S01]  /*25a0*/  LDS.U16 R76, [R76+0x2] ;  /* 0x000002004c4c7984 */ /* 0x000e220000000400 */
[----:B-1----:R-:W-:-:S03]  /*25b0*/  IMAD.IADD R56, R57, 0x1, R56 ;  /* 0x0000000139387824 */ /* 0x002fc600078e0238 */
[----:B------:R-:W1:Y:S01]  /*25c0*/  LDS.U16 R78, [R78+0x2] ;  /* 0x000002004e4e7984 */ /* 0x000e620000000400 */
[----:B--2---:R-:W-:-:S03]  /*25d0*/  IMAD.IADD R58, R59, 0x1, R58 ;  /* 0x000000013b3a7824 */ /* 0x004fc600078e023a */
[----:B------:R-:W2:Y:S01]  /*25e0*/  LDS.U16 R80, [R80+0x2] ;  /* 0x0000020050507984 */ /* 0x000ea20000000400 */
[----:B---3--:R-:W-:-:S03]  /*25f0*/  IMAD.IADD R60, R61, 0x1, R60 ;  /* 0x000000013d3c7824 */ /* 0x008fc600078e023c */
[----:B------:R-:W3:Y:S01]  /*2600*/  LDS.U16 R82, [R82+0x2] ;  /* 0x0000020052527984 */ /* 0x000ee20000000400 */
[----:B----4-:R-:W-:-:S03]  /*2610*/  IMAD.IADD R62, R63, 0x1, R62 ;  /* 0x000000013f3e7824 */ /* 0x010fc600078e023e */
[----:B------:R-:W4:Y:S01]  /*2620*/  LDS.U16 R84, [R84+0x2] ;  /* 0x0000020054547984 */ /* 0x000f220000000400 */
[----:B------:R-:W-:-:S03]  /*2630*/  IMAD.IADD R64, R65, 0x1, R64 ;  /* 0x0000000141407824 */ /* 0x000fc600078e0240 */
[----:B------:R-:W4:Y:S01]  /*2640*/  LDS.U16 R86, [R86+0x2] ;  /* 0x0000020056567984 */ /* 0x000f220000000400 */
[----:B------:R-:W-:-:S03]  /*2650*/  IMAD.IADD R66, R67, 0x1, R66 ;  /* 0x0000000143427824 */ /* 0x000fc600078e0242 */
[----:B------:R-:W4:Y:S01]  /*2660*/  LDS.U16 R88, [R88+0x2] ;  /* 0x0000020058587984 */ /* 0x000f220000000400 */
[----:B------:R-:W-:-:S03]  /*2670*/  IMAD.IADD R68, R69, 0x1, R68 ;  /* 0x0000000145447824 */ /* 0x000fc600078e0244 */
[----:B------:R-:W4:Y:S01]  /*2680*/  LDS.U16 R90, [R90+0x2] ;  /* 0x000002005a5a7984 */ /* 0x000f220000000400 */
[----:B------:R-:W-:Y:S02]  /*2690*/  IMAD.IADD R70, R71, 0x1, R70 ;  /* 0x0000000147467824 */ /* 0x000fe400078e0246 */
[----:B------:R-:W-:Y:S02]  /*26a0*/  IMAD.IADD R72, R73, 0x1, R72 ;  /* 0x0000000149487824 */ /* 0x000fe400078e0248 */
[----:B------:R-:W-:Y:S02]  /*26b0*/  IMAD.IADD R74, R75, 0x1, R74 ;  /* 0x000000014b4a7824 */ /* 0x000fe400078e024a */
[----:B0-----:R-:W-:Y:S02]  /*26c0*/  IMAD.IADD R76, R77, 0x1, R76 ;  /* 0x000000014d4c7824 */ /* 0x001fe400078e024c */
[----:B-1----:R-:W-:Y:S02]  /*26d0*/  IMAD.IADD R78, R79, 0x1, R78 ;  /* 0x000000014f4e7824 */ /* 0x002fe400078e024e */
[----:B--2---:R-:W-:-:S02]  /*26e0*/  IMAD.IADD R80, R81, 0x1, R80 ;  /* 0x0000000151507824 */ /* 0x004fc400078e0250 */
[----:B---3--:R-:W-:Y:S02]  /*26f0*/  IMAD.IADD R82, R83, 0x1, R82 ;  /* 0x0000000153527824 */ /* 0x008fe400078e0252 */
[----:B----4-:R-:W-:Y:S02]  /*2700*/  IMAD.IADD R84, R85, 0x1, R84 ;  /* 0x0000000155547824 */ /* 0x010fe400078e0254 */
[----:B------:R-:W-:Y:S02]  /*2710*/  IMAD.IADD R86, R87, 0x1, R86 ;  /* 0x0000000157567824 */ /* 0x000fe400078e0256 */
[----:B------:R-:W-:Y:S02]  /*2720*/  IMAD.IADD R88, R89, 0x1, R88 ;  /* 0x0000000159587824 */ /* 0x000fe400078e0258 */
[----:B------:R-:W-:Y:S01]  /*2730*/  IMAD.IADD R90, R91, 0x1, R90 ;  /* 0x000000015b5a7824 */ /* 0x000fe200078e025a */
[----:B------:R-:W-:Y:S06]  /*2740*/  BAR.SYNC.DEFER_BLOCKING 0x0 ;  /* 0x0000000000007b1d */ /* 0x000fec0000010000 */
[----:B------:R-:W-:Y:S05]  /*2750*/  BRA.U UP0, `(.L_x_207) ;  /* 0x0000000500987547 */ /* 0x000fea000b800000 */
[----:B------:R-:W-:Y:S01]  /*2760*/  LEA R4, R5, UR4, 0x2 ;  /* 0x0000000405047c11 */ /* 0x000fe2000f8e10ff */
[----:B------:R-:W-:Y:S01]  /*2770*/  UIADD3 UR7, UPT, UPT, UR7, 0x6, URZ ;  /* 0x0000000607077890 */ /* 0x000fe2000fffe0ff */
[----:B------:R-:W-:Y:S01]  /*2780*/  LEA R5, R56, UR4, 0x2 ;  /* 0x0000000438057c11 */ /* 0x000fe2000f8e10ff */
[----:B------:R-:W-:Y:S01]  /*2790*/  UIADD3 UR5, UPT, UPT, UR5, -0x6, URZ ;  /* 0xfffffffa05057890 */ /* 0x000fe2000fffe0ff */
[----:B------:R-:W-:Y:S01]  /*27a0*/  LEA R6, R58, UR4, 0x2 ;  /* 0x000000043a067c11 */ /* 0x000fe2000f8e10ff */
[----:B------:R1:W-:Y:S01]  /*27b0*/  STS [R4], R29 ;  /* 0x0000001d04007388 */ /* 0x0003e20000000800 */
[----:B------:R-:W-:Y:S02]  /*27c0*/  LEA R7, R60, UR4, 0x2 ;  /* 0x000000043c077c11 */ /* 0x000fe4000f8e10ff */
[----:B------:R-:W-:Y:S01]  /*27d0*/  LEA R8, R62, UR4, 0x2 ;  /* 0x000000043e087c11 */ /* 0x000fe2000f8e10ff */
[----:B------:R1:W-:Y:S01]  /*27e0*/  STS [R5], R30 ;  /* 0x0000001e05007388 */ /* 0x0003e20000000800 */
[----:B------:R-:W-:-:S02]  /*27f0*/  LEA R9, R64, UR4, 0x2 ;  /* 0x0000000440097c11 */ /* 0x000fc4000f8e10ff */
[----:B------:R-:W-:Y:S01]  /*2800*/  LEA R10, R66, UR4, 0x2 ;  /* 0x00000004420a7c11 */ /* 0x000fe2000f8e10ff */
[----:B------:R1:W-:Y:S01]  /*2810*/  STS [R6], R31 ;  /* 0x0000001f06007388 */ /* 0x0003e20000000800 */
[----:B------:R-:W-:Y:S02]  /*2820*/  LEA R11, R68, UR4, 0x2 ;  /* 0x00000004440b7c11 */ /* 0x000fe4000f8e10ff */
        /* <DEDUP_REMOVED lines=16> */
[----:B------:R1:W-:Y:S04]  /*2930*/  STS [R52], R37 ;  /* 0x0000002534007388 */ /* 0x0003e80000000800 */
        /* <DEDUP_REMOVED lines=9> */
[----:B------:R1:W-:Y:S01]  /*29d0*/  STS [R64], R49 ;  /* 0x0000003140007388 */ /* 0x0003e20000000800 */
[----:B------:R-:W-:Y:S06]  /*29e0*/  BAR.SYNC.DEFER_BLOCKING 0x0 ;  /* 0x0000000000007b1d */ /* 0x000fec0000010000 */
[----:B------:R1:W2:Y:S04]  /*29f0*/  LDS R29, [R53] ;  /* 0x00000000351d7984 */ /* 0x0002a80000000800 */
[----:B------:R1:W3:Y:S04]  /*2a00*/  LDS R30, [R53+0x4] ;  /* 0x00000400351e7984 */ /* 0x0002e80000000800 */
[----:B------:R1:W4:Y:S04]  /*2a10*/  LDS R31, [R53+0x8] ;  /* 0x00000800351f7984 */ /* 0x0003280000000800 */
[----:B------:R1:W0:Y:S04]  /*2a20*/  LDS R32, [R53+0xc] ;  /* 0x00000c0035207984 */ /* 0x0002280000000800 */
        /* <DEDUP_REMOVED lines=14> */
[----:B------:R1:W0:Y:S01]  /*2b10*/  LDS R49, [R53+0x48] ;  /* 0x0000480035317984 */ /* 0x0002220000000800 */
[----:B------:R-:W-:Y:S06]  /*2b20*/  BAR.SYNC.DEFER_BLOCKING 0x0 ;  /* 0x0000000000007b1d */ /* 0x000fec0000010000 */
[----:B-----5:R1:W-:Y:S04]  /*2b30*/  STS [R4], R2 ;  /* 0x0000000204007388 */ /* 0x0203e80000000800 */
        /* <DEDUP_REMOVED lines=19> */
[----:B------:R1:W0:Y:S04]  /*2c70*/  LDS R2, [R53] ;  /* 0x0000000035027984 */ /* 0x0002280000000800 */
        /* <DEDUP_REMOVED lines=19> */
[----:B--234-:R-:W-:Y:S05]  /*2db0*/  BRA `(.L_x_208) ;  /* 0xffffffdc00587947 */ /* 0x01cfea000383ffff */
.L_x_207:
[----:B------:R-:W-:Y:S01]  /*2dc0*/  LEA R5, R5, UR4, 0x2 ;  /* 0x0000000405057c11 */ /* 0x000fe2000f8e10ff */
[----:B------:R-:W-:Y:S01]  /*2dd0*/  IMAD R53, R0, -0x48, R53 ;  /* 0xffffffb800357824 */ /* 0x000fe200078e0235 */
[----:B------:R-:W-:Y:S01]  /*2de0*/  LEA R56, R56, UR4, 0x2 ;  /* 0x0000000438387c11 */ /* 0x000fe2000f8e10ff */
[----:B------:R-:W0:Y:S01]  /*2df0*/  LDCU.64 UR6, c[0x0][0x3a0] ;  /* 0x00007400ff0677ac */ /* 0x000e220008000a00 */
[----:B------:R-:W-:Y:S01]  /*2e00*/  LEA R58, R58, UR4, 0x2 ;  /* 0x000000043a3a7c11 */ /* 0x000fe2000f8e10ff */
[----:B------:R-:W-:Y:S01]  /*2e10*/  STS [R5], R29 ;  /* 0x0000001d05007388 */ /* 0x000fe20000000800 */
[----:B------:R-:W-:Y:S02]  /*2e20*/  LEA R60, R60, UR4, 0x2 ;  /* 0x000000043c3c7c11 */ /* 0x000fe4000f8e10ff */
[----:B------:R-:W-:Y:S01]  /*2e30*/  LEA R62, R62, UR4, 0x2 ;  /* 0x000000043e3e7c11 */ /* 0x000fe2000f8e10ff */
[----:B------:R-:W-:Y:S01]  /*2e40*/  STS [R56], R30 ;  /* 0x0000001e38007388 */ /* 0x000fe20000000800 */
[----:B------:R-:W-:-:S02]  /*2e50*/  LEA R64, R64, UR4, 0x2 ;  /* 0x0000000440407c11 */ /* 0x000fc4000f8e10ff */
[----:B------:R-:W-:Y:S01]  /*2e60*/  LEA R66, R66, UR4, 0x2 ;  /* 0x0000000442427c11 */ /* 0x000fe2000f8e10ff */
[----:B------:R-:W-:Y:S01]  /*2e70*/  STS [R58], R31 ;  /* 0x0000001f3a007388 */ /* 0x000fe20000000800 */
[----:B------:R-:W-:Y:S02]  /*2e80*/  LEA R68, R68, UR4, 0x2 ;  /* 0x0000000444447c11 */ /* 0x000fe4000f8e10ff */
[----:B------:R-:W-:Y:S01]  /*2e90*/  LEA R70, R70, UR4, 0x2 ;  /* 0x0000000446467c11 */ /* 0x000fe2000f8e10ff */
[----:B------:R-:W-:Y:S01]  /*2ea0*/  STS [R60], R32 ;  /* 0x000000203c007388 */ /* 0x000fe20000000800 */
[----:B------:R-:W-:Y:S02]  /*2eb0*/  LEA R72, R72, UR4, 0x2 ;  /* 0x0000000448487c11 */ /* 0x000fe4000f8e10ff */
[----:B------:R-:W-:Y:S01]  /*2ec0*/  LEA R74, R74, UR4, 0x2 ;  /* 0x000000044a4a7c11 */ /* 0x000fe2000f8e10ff */
[----:B------:R-:W-:Y:S01]  /*2ed0*/  STS [R62], R33 ;  /* 0x000000213e007388 */ /* 0x000fe20000000800 */
[----:B------:R-:W-:Y:S01]  /*2ee0*/  LEA R76, R76, UR4, 0x2 ;  /* 0x000000044c4c7c11 */ /* 0x000fe2000f8e10ff */
[----:B0-----:R-:W-:Y:S01]  /*2ef0*/  IMAD.U32 R4, RZ, RZ, UR7 ;  /* 0x00000007ff047e24 */ /* 0x001fe2000f8e00ff */
        /* <DEDUP_REMOVED lines=11> */
[----:B------:R-:W-:-:S03]  /*2fb0*/  ISETP.LT.U32.AND P2, PT, R0, UR6, PT ;  /* 0x0000000600007c0c */ /* 0x000fc6000bf41070 */
[----:B------:R-:W-:Y:S01]  /*2fc0*/  STS [R72], R38 ;  /* 0x0000002648007388 */ /* 0x000fe20000000800 */
[----:B------:R-:W-:-:S03]  /*2fd0*/  ISETP.GT.U32.AND.EX P2, PT, R4, RZ, PT, P2 ;  /* 0x000000ff0400720c */ /* 0x000fc60003f44120 */
[----:B------:R-:W-:Y:S04]  /*2fe0*/  STS [R74], R39 ;  /* 0x000000274a007388 */ /* 0x000fe80000000800 */
[----:B------:R-:W-:Y:S04]  /*2ff0*/  STS [R76], R40 ;  /* 0x000000284c007388 */ /* 0x000fe80000000800 */
[----:B------:R-:W-:Y:S04]  /*3000*/  STS [R78], R41 ;  /* 0x000000294e007388 */ /* 0x000fe80000000800 */
[----:B------:R-:W-:Y:S04]  /*3010*/  STS [R80], R43 ;  /* 0x0000002b50007388 */ /* 0x000fe80000000800 */
[----:B------:R-:W-:Y:S04]  /*3020*/  STS [R47], R44 ;  /* 0x0000002c2f007388 */ /* 0x000fe80000000800 */
[----:B------:R-:W-:Y:S04]  /*3030*/  STS [R84], R45 ;  /* 0x0000002d54007388 */ /* 0x000fe80000000800 */
[----:B------:R-:W-:Y:S04]  /*3040*/  STS [R51], R46 ;  /* 0x0000002e33007388 */ /* 0x000fe80000000800 */
[----:B------:R-:W-:Y:S04]  /*3050*/  STS [R88], R48 ;  /* 0x0000003058007388 */ /* 0x000fe80000000800 */
[----:B------:R-:W-:Y:S01]  /*3060*/  STS [R90], R49 ;  /* 0x000000315a007388 */ /* 0x000fe20000000800 */
[----:B------:R-:W-:Y:S06]  /*3070*/  BAR.SYNC.DEFER_BLOCKING 0x0 ;  /* 0x0000000000007b1d */ /* 0x000fec0000010000 */
[----:B------:R-:W0:Y:S04]  /*3080*/  LDS R6, [R53] ;  /* 0x0000000035067984 */ /* 0x000e280000000800 */
[----:B------:R-:W1:Y:S04]  /*3090*/  LDS R7, [R53+0x400] ;  /* 0x0004000035077984 */ /* 0x000e680000000800 */
[----:B------:R-:W2:Y:S04]  /*30a0*/  LDS R8, [R53+0x800] ;  /* 0x0008000035087984 */ /* 0x000ea80000000800 */
[----:B------:R-:W-:Y:S04]  /*30b0*/  LDS R9, [R53+0xc00] ;  /* 0x000c000035097984 */ /* 0x000fe80000000800 */
[----:B------:R-:W-:Y:S04]  /*30c0*/  LDS R10, [R53+0x1000] ;  /* 0x00100000350a7984 */ /* 0x000fe80000000800 */
[----:B------:R-:W-:Y:S04]  /*30d0*/  LDS R11, [R53+0x1400] ;  /* 0x00140000350b7984 */ /* 0x000fe80000000800 */
[----:B------:R-:W3:Y:S04]  /*30e0*/  LDS R29, [R53+0x1800] ;  /* 0x00180000351d7984 */ /* 0x000ee80000000800 */
[----:B------:R-:W-:Y:S04]  /*30f0*/  LDS R30, [R53+0x1c00] ;  /* 0x001c0000351e7984 */ /* 0x000fe80000000800 */
        /* <DEDUP_REMOVED lines=10> */
[----:B------:R-:W-:Y:S01]  /*31a0*/  LDS R41, [R53+0x4800] ;  /* 0x0048000035297984 */ /* 0x000fe20000000800 */
[----:B------:R-:W-:Y:S06]  /*31b0*/  BAR.SYNC.DEFER_BLOCKING 0x0 ;  /* 0x0000000000007b1d */ /* 0x000fec0000010000 */
[----:B-----5:R4:W-:Y:S04]  /*31c0*/  STS [R5], R2 ;  /* 0x0000000205007388 */ /* 0x0209e80000000800 */
[----:B------:R0:W-:Y:S04]  /*31d0*/  STS [R56], R3 ;  /* 0x0000000338007388 */ /* 0x0001e80000000800 */
[----:B------:R1:W-:Y:S01]  /*31e0*/  STS [R58], R12 ;  /* 0x0000000c3a007388 */ /* 0x0003e20000000800 */
[----:B----4-:R-:W4:Y:S03]  /*31f0*/  LDC.64 R4, c[0x0][0x398] ;  /* 0x0000e600ff047b82 */ /* 0x010f260000000a00 */
[----:B------:R-:W-:Y:S04]  /*3200*/  STS [R60], R13 ;  /* 0x0000000d3c007388 */ /* 0x000fe80000000800 */
[----:B------:R2:W-:Y:S01]  /*3210*/  STS [R62], R14 ;  /* 0x0000000e3e007388 */ /* 0x0005e20000000800 */
[----:B0-----:R-:W0:Y:S01]  /*3220*/  LDC.64 R2, c[0x0][0x388] ;  /* 0x0000e200ff027b82 */ /* 0x001e220000000a00 */
[----:B-1----:R-:W-:-:S02]  /*3230*/  VIADD R12, R0, 0x100 ;  /* 0x00000100000c7836 */ /* 0x002fc40000000000 */
[----:B------:R-:W-:Y:S04]  /*3240*/  STS [R64], R15 ;  /* 0x0000000f40007388 */ /* 0x000fe80000000800 */
[----:B------:R1:W-:Y:S01]  /*3250*/  STS [R66], R16 ;  /* 0x0000001042007388 */ /* 0x0003e20000000800 */
[----:B------:R-:W-:Y:S01]  /*3260*/  ISETP.LT.U32.AND P4, PT, R12, UR6, PT ;  /* 0x000000060c007c0c */ /* 0x000fe2000bf81070 */
[C---:B--2---:R-:W-:Y:S01]  /*3270*/  VIADD R14, R0.reuse, 0x200 ;  /* 0x00000200000e7836 */ /* 0x044fe20000000000 */
[----:B------:R-:W-:Y:S01]  /*3280*/  LOP3.LUT R12, R0, 0x400, RZ, 0xfc, !PT ;  /* 0x00000400000c7812 */ /* 0x000fe200078efcff */
[----:B------:R-:W-:Y:S03]  /*3290*/  STS [R68], R17 ;  /* 0x0000001144007388 */ /* 0x000fe60000000800 */
[----:B------:R-:W-:Y:S01]  /*32a0*/  ISETP.LT.U32.AND P3, PT, R14, UR6, PT ;  /* 0x000000060e007c0c */ /* 0x000fe2000bf61070 */
[----:B------:R-:W-:Y:S01]  /*32b0*/  STS [R70], R18 ;  /* 0x0000001246007388 */ /* 0x000fe20000000800 */
[----:B------:R-:W-:Y:S01]  /*32c0*/  VIADD R14, R0, 0x500 ;  /* 0x00000500000e7836 */ /* 0x000fe20000000000 */
[----:B------:R-:W-:Y:S01]  /*32d0*/  ISETP.LT.U32.AND P0, PT, R12, UR6, PT ;  /* 0x000000060c007c0c */ /* 0x000fe2000bf01070 */
[C---:B-1----:R-:W-:Y:S01]  /*32e0*/  VIADD R16, R0.reuse, 0x300 ;  /* 0x0000030000107836 */ /* 0x042fe20000000000 */
[----:B------:R-:W-:Y:S01]  /*32f0*/  STS [R72], R19 ;  /* 0x0000001348007388 */ /* 0x000fe20000000800 */
[----:B------:R-:W-:Y:S01]  /*3300*/  VIADD R12, R0, 0x600 ;  /* 0x00000600000c7836 */ /* 0x000fe20000000000 */
[----:B------:R-:W-:Y:S01]  /*3310*/  ISETP.LT.U32.AND P1, PT, R14, UR6, PT ;  /* 0x000000060e007c0c */ /* 0x000fe2000bf21070 */
[----:B------:R-:W-:Y:S01]  /*3320*/  IMAD.U32 R14, RZ, RZ, UR7 ;  /* 0x00000007ff0e7e24 */ /* 0x000fe2000f8e00ff */
[----:B------:R-:W-:Y:S01]  /*3330*/  STS [R74], R20 ;  /* 0x000000144a007388 */ /* 0x000fe20000000800 */
[----:B------:R-:W-:Y:S01]  /*3340*/  ISETP.LT.U32.AND P5, PT, R16, UR6, PT ;  /* 0x0000000610007c0c */ /* 0x000fe2000bfa1070 */
[----:B------:R-:W-:Y:S01]  /*3350*/  IMAD.U32 R16, RZ, RZ, UR7 ;  /* 0x00000007ff107e24 */ /* 0x000fe2000f8e00ff */
[----:B------:R-:W-:Y:S01]  /*3360*/  ISETP.LT.U32.AND P6, PT, R12, UR6, PT ;  /* 0x000000060c007c0c */ /* 0x000fe2000bfc1070 */
[----:B------:R-:W-:Y:S01]  /*3370*/  STS [R76], R21 ;  /* 0x000000154c007388 */ /* 0x000fe20000000800 */
[----:B0-----:R-:W-:Y:S01]  /*3380*/  IMAD.WIDE.U32 R2, R0, 0x4, R2 ;  /* 0x0000000400027825 */ /* 0x001fe200078e0002 */
[----:B------:R-:W-:-:S02]  /*3390*/  ISETP.GT.U32.AND.EX P3, PT, R14, RZ, PT, P3 ;  /* 0x000000ff0e00720c */ /* 0x000fc40003f64130 */
[----:B------:R-:W-:Y:S01]  /*33a0*/  STS [R78], R22 ;  /* 0x000000164e007388 */ /* 0x000fe20000000800 */
[----:B------:R-:W-:Y:S01]  /*33b0*/  ISETP.GT.U32.AND.EX P4, PT, R16, RZ, PT, P4 ;  /* 0x000000ff1000720c */ /* 0x000fe20003f84140 */
[----:B----4-:R-:W-:Y:S02]  /*33c0*/  IMAD.WIDE.U32 R4, R0, 0x4, R4 ;  /* 0x0000000400047825 */ /* 0x010fe400078e0004 */
[----:B------:R0:W-:Y:S02]  /*33d0*/  STS [R80], R23 ;  /* 0x0000001750007388 */ /* 0x0001e40000000800 */
[----:B------:R-:W-:Y:S02]  /*33e0*/  IMAD.U32 R12, RZ, RZ, UR7 ;  /* 0x00000007ff0c7e24 */ /* 0x000fe4000f8e00ff */
[----:B------:R-:W-:Y:S03]  /*33f0*/  STS [R47], R24 ;  /* 0x000000182f007388 */ /* 0x000fe60000000800 */
[----:B------:R-:W-:Y:S01]  /*3400*/  ISETP.GT.U32.AND.EX P5, PT, R12, RZ, PT, P5 ;  /* 0x000000ff0c00720c */ /* 0x000fe20003fa4150 */
[----:B------:R1:W-:Y:S01]  /*3410*/  STS [R84], R25 ;  /* 0x0000001954007388 */ /* 0x0003e20000000800 */
[----:B0-----:R-:W-:Y:S01]  /*3420*/  @P2 LOP3.LUT R23, R6, 0x80000000, RZ, 0x3c, !PT ;  /* 0x8000000006172812 */ /* 0x001fe200078e3cff */
[----:B------:R-:W-:-:S02]  /*3430*/  VIADD R6, R0, 0x700 ;  /* 0x0000070000067836 */ /* 0x000fc40000000000 */
[----:B------:R-:W-:Y:S04]  /*3440*/  STS [R51], R26 ;  /* 0x0000001a33007388 */ /* 0x000fe80000000800 */
[----:B------:R0:W-:Y:S01]  /*3450*/  STS [R88], R27 ;  /* 0x0000001b58007388 */ /* 0x0001e20000000800 */
[----:B-1----:R-:W-:-:S03]  /*3460*/  @P4 LOP3.LUT R25, R7, 0x80000000, RZ, 0x3c, !PT ;  /* 0x8000000007194812 */ /* 0x002fc600078e3cff */
[----:B------:R-:W-:Y:S01]  /*3470*/  STS [R90], R28 ;  /* 0x0000001c5a007388 */ /* 0x000fe20000000800 */
[----:B------:R-:W-:Y:S01]  /*3480*/  BAR.SYNC.DEFER_BLOCKING 0x0 ;  /* 0x0000000000007b1d */ /* 0x000fe20000010000 */
[----:B0-----:R-:W-:Y:S01]  /*3490*/  @P3 LOP3.LUT R27, R8, 0x80000000, RZ, 0x3c, !PT ;  /* 0x80000000081b3812 */ /* 0x001fe200078e3cff */
[----:B------:R-:W-:-:S05]  /*34a0*/  IMAD.U32 R8, RZ, RZ, UR7 ;  /* 0x00000007ff087e24 */ /* 0x000fca000f8e00ff */
[C---:B------:R-:W-:Y:S02]  /*34b0*/  ISETP.GT.U32.AND.EX P1, PT, R8.reuse, RZ, PT, P1 ;  /* 0x000000ff0800720c */ /* 0x040fe40003f24110 */
[----:B------:R-:W-:-:S13]  /*34c0*/  ISETP.GT.U32.AND.EX P6, PT, R8, RZ, PT, P6 ;  /* 0x000000ff0800720c */ /* 0x000fda0003fc4160 */
[----:B---3--:R-:W-:Y:S01]  /*34d0*/  @P6 LOP3.LUT R29, R29, 0x80000000, RZ, 0x3c, !PT ;  /* 0x800000001d1d6812 */ /* 0x008fe200078e3cff */
[----:B------:R-:W0:Y:S04]  /*34e0*/  @P2 LDS R43, [R53] ;  /* 0x00000000352b2984 */ /* 0x000e280000000800 */
[----:B------:R-:W1:Y:S04]  /*34f0*/  LDS R13, [R53+0x400] ;  /* 0x00040000350d7984 */ /* 0x000e680000000800 */
[----:B------:R-:W2:Y:S04]  /*3500*/  LDS R15, [R53+0x800] ;  /* 0x00080000350f7984 */ /* 0x000ea80000000800 */
[----:B------:R-:W3:Y:S04]  /*3510*/  LDS R17, [R53+0xc00] ;  /* 0x000c000035117984 */ /* 0x000ee80000000800 */
[----:B------:R-:W4:Y:S04]  /*3520*/  LDS R19, [R53+0x1000] ;  /* 0x0010000035137984 */ /* 0x000f280000000800 */
[----:B------:R-:W-:Y:S04]  /*3530*/  @P2 STG.E desc[UR8][R2.64], R23 ;  /* 0x0000001702002986 */ /* 0x000fe8000c101908 */
[----:B------:R-:W4:Y:S04]  /*3540*/  LDS R21, [R53+0x1400] ;  /* 0x0014000035157984 */ /* 0x000f280000000800 */
[----:B------:R-:W4:Y:S04]  /*3550*/  LDS R7, [R53+0x1800] ;  /* 0x0018000035077984 */ /* 0x000f280000000800 */
[----:B------:R-:W4:Y:S04]  /*3560*/  LDS R23, [R53+0x1c00] ;  /* 0x001c000035177984 */ /* 0x000f280000000800 */
[----:B0-----:R0:W-:Y:S01]  /*3570*/  @P2 STG.E desc[UR8][R4.64], R43 ;  /* 0x0000002b04002986 */ /* 0x0011e2000c101908 */
[----:B------:R-:W-:Y:S01]  /*3580*/  ISETP.LT.U32.AND P2, PT, R6, UR6, PT ;  /* 0x0000000606007c0c */ /* 0x000fe2000bf41070 */
[----:B------:R-:W-:-:S02]  /*3590*/  IMAD.U32 R6, RZ, RZ, UR7 ;  /* 0x00000007ff067e24 */ /* 0x000fc4000f8e00ff */
[----:B------:R2:W-:Y:S01]  /*35a0*/  @P4 STG.E desc[UR8][R2.64+0x400], R25 ;  /* 0x0004001902004986 */ /* 0x0005e2000c101908 */
[----:B------:R-:W-:Y:S02]  /*35b0*/  ISETP.GT.U32.AND.EX P2, PT, R8, RZ, PT, P2 ;  /* 0x000000ff0800720c */ /* 0x000fe40003f44120 */
[----:B------:R-:W-:Y:S01]  /*35c0*/  ISETP.GT.U32.AND.EX P0, PT, R6, RZ, PT, P0 ;  /* 0x000000ff0600720c */ /* 0x000fe20003f04100 */
[----:B-1----:R-:W-:Y:S01]  /*35d0*/  @P4 STG.E desc[UR8][R4.64+0x400], R13 ;  /* 0x0004000d04004986 */ /* 0x002fe2000c101908 */
[----:B------:R-:W-:Y:S02]  /*35e0*/  LOP3.LUT R6, R0, 0x800, RZ, 0xfc, !PT ;  /* 0x0000080000067812 */ /* 0x000fe400078efcff */
[----:B0-----:R-:W-:Y:S01]  /*35f0*/  @P5 LOP3.LUT R43, R9, 0x80000000, RZ, 0x3c, !PT ;  /* 0x80000000092b5812 */ /* 0x001fe200078e3cff */
[----:B------:R-:W-:Y:S01]  /*3600*/  @P3 STG.E desc[UR8][R2.64+0x800], R27 ;  /* 0x0008001b02003986 */ /* 0x000fe2000c101908 */
[----:B------:R-:W-:Y:S01]  /*3610*/  ISETP.LT.U32.AND P4, PT, R6, UR6, PT ;  /* 0x0000000606007c0c */ /* 0x000fe2000bf81070 */
[----:B------:R-:W-:-:S02]  /*3620*/  VIADD R6, R0, 0x900 ;  /* 0x0000090000067836 */ /* 0x000fc40000000000 */
[----:B------:R-:W0:Y:S04]  /*3630*/  LDS R9, [R53+0x2000] ;  /* 0x0020000035097984 */ /* 0x000e280000000800 */
[----:B--2---:R-:W-:Y:S01]  /*3640*/  @P0 LOP3.LUT R25, R10, 0x80000000, RZ, 0x3c, !PT ;  /* 0x800000000a190812 */ /* 0x004fe200078e3cff */
[----:B------:R-:W-:Y:S01]  /*3650*/  @P3 STG.E desc[UR8][R4.64+0x800], R15 ;  /* 0x0008000f04003986 */ /* 0x000fe2000c101908 */
[----:B------:R-:W-:Y:S01]  /*3660*/  ISETP.LT.U32.AND P3, PT, R6, UR6, PT ;  /* 0x0000000606007c0c */ /* 0x000fe2000bf61070 */
[----:B------:R-:W-:Y:S02]  /*3670*/  VIADD R6, R0, 0xa00 ;  /* 0x00000a0000067836 */ /* 0x000fe40000000000 */
[----:B------:R-:W-:Y:S01]  /*3680*/  @P5 STG.E desc[UR8][R2.64+0xc00], R43 ;  /* 0x000c002b02005986 */ /* 0x000fe2000c101908 */
[----:B------:R-:W-:Y:S01]  /*3690*/  ISETP.GT.U32.AND.EX P3, PT, R8, RZ, PT, P3 ;  /* 0x000000ff0800720c */ /* 0x000fe20003f64130 */
[----:B------:R-:W-:-:S02]  /*36a0*/  IMAD.U32 R10, RZ, RZ, UR7 ;  /* 0x00000007ff0a7e24 */ /* 0x000fc4000f8e00ff */
[----:B---3--:R1:W-:Y:S01]  /*36b0*/  @P5 STG.E desc[UR8][R4.64+0xc00], R17 ;  /* 0x000c001104005986 */ /* 0x0083e2000c101908 */
[----:B------:R-:W-:Y:S01]  /*36c0*/  ISETP.LT.U32.AND P5, PT, R6, UR6, PT ;  /* 0x0000000606007c0c */ /* 0x000fe2000bfa1070 */
[----:B------:R-:W-:Y:S02]  /*36d0*/  VIADD R6, R0, 0xb00 ;  /* 0x00000b0000067836 */ /* 0x000fe40000000000 */
[----:B------:R-:W2:Y:S01]  /*36e0*/  LDS R13, [R53+0x2400] ;  /* 0x00240000350d7984 */ /* 0x000ea20000000800 */
[----:B------:R-:W-:-:S03]  /*36f0*/  ISETP.GT.U32.AND.EX P5, PT, R8, RZ, PT, P5 ;  /* 0x000000ff0800720c */ /* 0x000fc60003fa4150 */
[----:B------:R-:W-:Y:S04]  /*3700*/  @P0 STG.E desc[UR8][R2.64+0x1000], R25 ;  /* 0x0010001902000986 */ /* 0x000fe8000c101908 */
[----:B----4-:R3:W-:Y:S01]  /*3710*/  @P0 STG.E desc[UR8][R4.64+0x1000], R19 ;  /* 0x0010001304000986 */ /* 0x0107e2000c101908 */
[----:B-1----:R-:W-:Y:S02]  /*3720*/  @P1 LOP3.LUT R17, R11, 0x80000000, RZ, 0x3c, !PT ;  /* 0x800000000b111812 */ /* 0x002fe400078e3cff */
[----:B------:R-:W-:Y:S01]  /*3730*/  ISETP.LT.U32.AND P0, PT, R6, UR6, PT ;  /* 0x0000000606007c0c */ /* 0x000fe2000bf01070 */
[----:B------:R-:W1:Y:S01]  /*3740*/  LDS R11, [R53+0x2800] ;  /* 0x00280000350b7984 */ /* 0x000e620000000800 */
[----:B------:R-:W-:Y:S01]  /*3750*/  IMAD.U32 R6, RZ, RZ, UR7 ;  /* 0x00000007ff067e24 */ /* 0x000fe2000f8e00ff */
[----:B------:R-:W-:-:S02]  /*3760*/  @P5 LOP3.LUT R33, R33, 0x80000000, RZ, 0x3c, !PT ;  /* 0x8000000021215812 */ /* 0x000fc400078e3cff */
[----:B------:R-:W4:Y:S01]  /*3770*/  LDS R15, [R53+0x2c00] ;  /* 0x002c0000350f7984 */ /* 0x000f220000000800 */
[----:B------:R-:W-:Y:S02]  /*3780*/  ISETP.GT.U32.AND.EX P0, PT, R8, RZ, PT, P0 ;  /* 0x000000ff0800720c */ /* 0x000fe40003f04100 */
[----:B------:R-:W-:Y:S01]  /*3790*/  ISETP.GT.U32.AND.EX P4, PT, R6, RZ, PT, P4 ;  /* 0x000000ff0600720c */ /* 0x000fe20003f84140 */
[----:B------:R-:W-:Y:S01]  /*37a0*/  @P1 STG.E desc[UR8][R2.64+0x1400], R17 ;  /* 0x0014001102001986 */ /* 0x000fe2000c101908 */
[----:B------:R-:W-:Y:S02]  /*37b0*/  LOP3.LUT R6, R0, 0xc00, RZ, 0xfc, !PT ;  /* 0x00000c0000067812 */ /* 0x000fe400078efcff */
[----:B---3--:R-:W-:Y:S01]  /*37c0*/  @P2 LOP3.LUT R19, R30, 0x80000000, RZ, 0x3c, !PT ;  /* 0x800000001e132812 */ /* 0x008fe200078e3cff */
[----:B------:R-:W-:Y:S01]  /*37d0*/  @P1 STG.E desc[UR8][R4.64+0x1400], R21 ;  /* 0x0014001504001986 */ /* 0x000fe2000c101908 */
[----:B------:R-:W-:Y:S01]  /*37e0*/  ISETP.LT.U32.AND P1, PT, R6, UR6, PT ;  /* 0x0000000606007c0c */ /* 0x000fe2000bf21070 */
[----:B------:R-:W-:Y:S01]  /*37f0*/  VIADD R6, R0, 0xd00 ;  /* 0x00000d0000067836 */ /* 0x000fe20000000000 */
[----:B------:R-:W-:Y:S01]  /*3800*/  @P3 LOP3.LUT R25, R32, 0x80000000, RZ, 0x3c, !PT ;  /* 0x8000000020193812 */ /* 0x000fe200078e3cff */
[----:B------:R-:W-:Y:S01]  /*3810*/  @P6 STG.E desc[UR8][R2.64+0x1800], R29 ;  /* 0x0018001d02006986 */ /* 0x000fe2000c101908 */
[----:B------:R-:W-:-:S03]  /*3820*/  ISETP.GT.U32.AND.EX P1, PT, R8, RZ, PT, P1 ;  /* 0x000000ff0800720c */ /* 0x000fc60003f24110 */
[----:B------:R-:W-:Y:S01]  /*3830*/  @P6 STG.E desc[UR8][R4.64+0x1800], R7 ;  /* 0x0018000704006986 */ /* 0x000fe2000c101908 */
[----:B------:R-:W-:Y:S01]  /*3840*/  ISETP.LT.U32.AND P6, PT, R6, UR6, PT ;  /* 0x0000000606007c0c */ /* 0x000fe2000bfc1070 */
[----:B------:R-:W-:Y:S01]  /*3850*/  VIADD R6, R0, 0xe00 ;  /* 0x00000e0000067836 */ /* 0x000fe20000000000 */
[----:B------:R-:W-:Y:S01]  /*3860*/  @P4 LOP3.LUT R31, R31, 0x80000000, RZ, 0x3c, !PT ;  /* 0x800000001f1f4812 */ /* 0x000fe200078e3cff */
[----:B------:R-:W3:Y:S01]  /*3870*/  LDS R7, [R53+0x3000] ;  /* 0x0030000035077984 */ /* 0x000ee20000000800 */
[----:B------:R-:W-:-:S03]  /*3880*/  ISETP.GT.U32.AND.EX P6, PT, R10, RZ, PT, P6 ;  /* 0x000000ff0a00720c */ /* 0x000fc60003fc4160 */
[----:B------:R-:W-:Y:S02]  /*3890*/  @P2 STG.E desc[UR8][R2.64+0x1c00], R19 ;  /* 0x001c001302002986 */ /* 0x000fe4000c101908 */
[----:B------:R-:W-:Y:S02]  /*38a0*/  @P1 LOP3.LUT R35, R35, 0x80000000, RZ, 0x3c, !PT ;  /* 0x8000000023231812 */ /* 0x000fe400078e3cff */
[----:B------:R-:W3:Y:S04]  /*38b0*/  LDS R17, [R53+0x3400] ;  /* 0x0034000035117984 */ /* 0x000ee80000000800 */
[----:B------:R-:W-:Y:S01]  /*38c0*/  @P2 STG.E desc[UR8][R4.64+0x1c00], R23 ;  /* 0x001c001704002986 */ /* 0x000fe2000c101908 */
[----:B------:R-:W-:Y:S01]  /*38d0*/  ISETP.LT.U32.AND P2, PT, R6, UR6, PT ;  /* 0x0000000606007c0c */ /* 0x000fe2000bf41070 */
[----:B------:R-:W-:-:S02]  /*38e0*/  VIADD R6, R0, 0xf00 ;  /* 0x00000f0000067836 */ /* 0x000fc40000000000 */
[----:B------:R-:W-:Y:S01]  /*38f0*/  @P4 STG.E desc[UR8][R2.64+0x2000], R31 ;  /* 0x0020001f02004986 */ /* 0x000fe2000c101908 */
[----:B------:R-:W-:-:S03]  /*3900*/  ISETP.GT.U32.AND.EX P2, PT, R12, RZ, PT, P2 ;  /* 0x000000ff0c00720c */ /* 0x000fc60003f44120 */
[----:B------:R-:W3:Y:S04]  /*3910*/  LDS R19, [R53+0x3800] ;  /* 0x0038000035137984 */ /* 0x000ee80000000800 */
[----:B0-----:R-:W-:Y:S01]  /*3920*/  @P4 STG.E desc[UR8][R4.64+0x2000], R9 ;  /* 0x0020000904004986 */ /* 0x001fe2000c101908 */
[----:B------:R-:W-:Y:S02]  /*3930*/  ISETP.LT.U32.AND P4, PT, R6, UR6, PT ;  /* 0x0000000606007c0c */ /* 0x000fe4000bf81070 */
[----:B------:R-:W-:Y:S01]  /*3940*/  LOP3.LUT R6, R0, 0x1000, RZ, 0xfc, !PT ;  /* 0x0000100000067812 */ /* 0x000fe200078efcff */
[----:B------:R-:W0:Y:S02]  /*3950*/  LDS R9, [R53+0x3c00] ;  /* 0x003c000035097984 */ /* 0x000e240000000800 */
[----:B------:R-:W-:-:S02]  /*3960*/  @P2 LOP3.LUT R37, R37, 0x80000000, RZ, 0x3c, !PT ;  /* 0x8000000025252812 */ /* 0x000fc400078e3cff */
[----:B------:R-:W0:Y:S04]  /*3970*/  LDS R21, [R53+0x4000] ;  /* 0x0040000035157984 */ /* 0x000e280000000800 */
[----:B------:R-:W0:Y:S04]  /*3980*/  LDS R23, [R53+0x4400] ;  /* 0x0044000035177984 */ /* 0x000e280000000800 */
[----:B------:R-:W-:Y:S04]  /*3990*/  @P3 STG.E desc[UR8][R2.64+0x2400], R25 ;  /* 0x0024001902003986 */ /* 0x000fe8000c101908 */
[----:B--2---:R2:W-:Y:S01]  /*39a0*/  @P3 STG.E desc[UR8][R4.64+0x2400], R13 ;  /* 0x0024000d04003986 */ /* 0x0045e2000c101908 */
[----:B------:R-:W-:Y:S01]  /*39b0*/  ISETP.LT.U32.AND P3, PT, R6, UR6, PT ;  /* 0x0000000606007c0c */ /* 0x000fe2000bf61070 */
[----:B------:R-:W-:-:S02]  /*39c0*/  VIADD R6, R0, 0x1100 ;  /* 0x0000110000067836 */ /* 0x000fc40000000000 */
[----:B------:R-:W-:Y:S01]  /*39d0*/  @P5 STG.E desc[UR8][R2.64+0x2800], R33 ;  /* 0x0028002102005986 */ /* 0x000fe2000c101908 */
[----:B------:R-:W-:Y:S01]  /*39e0*/  VIADD R0, R0, 0x1200 ;  /* 0x0000120000007836 */ /* 0x000fe20000000000 */
[----:B------:R-:W-:Y:S02]  /*39f0*/  ISETP.GT.U32.AND.EX P3, PT, R8, RZ, PT, P3 ;  /* 0x000000ff0800720c */ /* 0x000fe40003f64130 */
[----:B-1----:R1:W-:Y:S01]  /*3a00*/  @P5 STG.E desc[UR8][R4.64+0x2800], R11 ;  /* 0x0028000b04005986 */ /* 0x0023e2000c101908 */
[----:B------:R-:W-:Y:S01]  /*3a10*/  ISETP.LT.U32.AND P5, PT, R6, UR6, PT ;  /* 0x0000000606007c0c */ /* 0x000fe2000bfa1070 */
[----:B------:R-:W-:Y:S01]  /*3a20*/  IMAD.U32 R6, RZ, RZ, UR7 ;  /* 0x00000007ff067e24 */ /* 0x000fe2000f8e00ff */
[----:B--2---:R-:W-:-:S04]  /*3a30*/  @P0 LOP3.LUT R13, R34, 0x80000000, RZ, 0x3c, !PT ;  /* 0x80000000220d0812 */ /* 0x004fc800078e3cff */
[----:B------:R-:W-:Y:S01]  /*3a40*/  ISETP.GT.U32.AND.EX P4, PT, R6, RZ, PT, P4 ;  /* 0x000000ff0600720c */ /* 0x000fe20003f84140 */
[----:B------:R2:W-:Y:S03]  /*3a50*/  @P0 STG.E desc[UR8][R2.64+0x2c00], R13 ;  /* 0x002c000d02000986 */ /* 0x0005e6000c101908 */
[----:B------:R-:W-:Y:S01]  /*3a60*/  @P3 LOP3.LUT R39, R39, 0x80000000, RZ, 0x3c, !PT ;  /* 0x8000000027273812 */ /* 0x000fe200078e3cff */
[----:B----4-:R4:W-:Y:S01]  /*3a70*/  @P0 STG.E desc[UR8][R4.64+0x2c00], R15 ;  /* 0x002c000f04000986 */ /* 0x0109e2000c101908 */
[----:B------:R-:W-:Y:S01]  /*3a80*/  ISETP.LT.U32.AND P0, PT, R0, UR6, PT ;  /* 0x0000000600007c0c */ /* 0x000fe2000bf01070 */
[----:B------:R-:W-:Y:S01]  /*3a90*/  IMAD.U32 R0, RZ, RZ, UR7 ;  /* 0x00000007ff007e24 */ /* 0x000fe2000f8e00ff */
[----:B-1----:R-:W-:Y:S01]  /*3aa0*/  @P6 LOP3.LUT R11, R36, 0x80000000, RZ, 0x3c, !PT ;  /* 0x80000000240b6812 */ /* 0x002fe200078e3cff */
[----:B------:R1:W-:Y:S01]  /*3ab0*/  @P1 STG.E desc[UR8][R2.64+0x3000], R35 ;  /* 0x0030002302001986 */ /* 0x0003e2000c101908 */
[----:B------:R-:W-:-:S02]  /*3ac0*/  ISETP.GT.U32.AND.EX P0, PT, R6, RZ, PT, P0 ;  /* 0x000000ff0600720c */ /* 0x000fc40003f04100 */
[----:B------:R-:W-:Y:S01]  /*3ad0*/  ISETP.GT.U32.AND.EX P5, PT, R0, RZ, PT, P5 ;  /* 0x000000ff0000720c */ /* 0x000fe20003fa4150 */
[----:B---3--:R1:W-:Y:S01]  /*3ae0*/  @P1 STG.E desc[UR8][R4.64+0x3000], R7 ;  /* 0x0030000704001986 */ /* 0x0083e2000c101908 */
[----:B--2---:R-:W-:-:S03]  /*3af0*/  @P4 LOP3.LUT R13, R38, 0x80000000, RZ, 0x3c, !PT ;  /* 0x80000000260d4812 */ /* 0x004fc600078e3cff */
[----:B------:R1:W-:Y:S04]  /*3b00*/  @P6 STG.E desc[UR8][R2.64+0x3400], R11 ;  /* 0x0034000b02006986 */ /* 0x0003e8000c101908 */
[----:B------:R1:W-:Y:S04]  /*3b10*/  @P6 STG.E desc[UR8][R4.64+0x3400], R17 ;  /* 0x0034001104006986 */ /* 0x0003e8000c101908 */
[----:B------:R1:W-:Y:S01]  /*3b20*/  @P2 STG.E desc[UR8][R2.64+0x3800], R37 ;  /* 0x0038002502002986 */ /* 0x0003e2000c101908 */
[----:B----4-:R-:W-:-:S03]  /*3b30*/  @P5 LOP3.LUT R15, R40, 0x80000000, RZ, 0x3c, !PT ;  /* 0x80000000280f5812 */ /* 0x010fc600078e3cff */
[----:B------:R1:W-:Y:S04]  /*3b40*/  @P2 STG.E desc[UR8][R4.64+0x3800], R19 ;  /* 0x0038001304002986 */ /* 0x0003e8000c101908 */
[----:B------:R1:W-:Y:S04]  /*3b50*/  @P4 STG.E desc[UR8][R2.64+0x3c00], R13 ;  /* 0x003c000d02004986 */ /* 0x0003e8000c101908 */
[----:B0-----:R1:W-:Y:S04]  /*3b60*/  @P4 STG.E desc[UR8][R4.64+0x3c00], R9 ;  /* 0x003c000904004986 */ /* 0x0013e8000c101908 */
[----:B------:R1:W-:Y:S04]  /*3b70*/  @P3 STG.E desc[UR8][R2.64+0x4000], R39 ;  /* 0x0040002702003986 */ /* 0x0003e8000c101908 */
[----:B------:R1:W-:Y:S04]  /*3b80*/  @P3 STG.E desc[UR8][R4.64+0x4000], R21 ;  /* 0x0040001504003986 */ /* 0x0003e8000c101908 */
[----:B------:R1:W-:Y:S04]  /*3b90*/  @P5 STG.E desc[UR8][R2.64+0x4400], R15 ;  /* 0x0044000f02005986 */ /* 0x0003e8000c101908 */
[----:B------:R1:W-:Y:S01]  /*3ba0*/  @P5 STG.E desc[UR8][R4.64+0x4400], R23 ;  /* 0x0044001704005986 */ /* 0x0003e2000c101908 */
[----:B------:R-:W-:Y:S05]  /*3bb0*/  @!P0 EXIT ;  /* 0x000000000000894d */ /* 0x000fea0003800000 */
[----:B------:R-:W0:Y:S01]  /*3bc0*/  LDS R53, [R53+0x4800] ;  /* 0x0048000035357984 */ /* 0x000e220000000800 */
[----:B------:R-:W-:-:S05]  /*3bd0*/  LOP3.LUT R41, R41, 0x80000000, RZ, 0x3c, !PT ;  /* 0x8000000029297812 */ /* 0x000fca00078e3cff */
[----:B------:R-:W-:Y:S04]  /*3be0*/  STG.E desc[UR8][R2.64+0x4800], R41 ;  /* 0x0048002902007986 */ /* 0x000fe8000c101908 */
[----:B0-----:R-:W-:Y:S01]  /*3bf0*/  STG.E desc[UR8][R4.64+0x4800], R53 ;  /* 0x0048003504007986 */ /* 0x001fe2000c101908 */
[----:B------:R-:W-:Y:S05]  /*3c00*/  EXIT ;  /* 0x000000000000794d */ /* 0x000fea0003800000 */
.L_x_209:
        /* <DEDUP_REMOVED lines=15> */
.L_x_2197:


//--------------------- .text._ZN3cub18CUB_300001_SM_10006detail10radix_sort29DeviceRadixSortOnesweepKernelINS1_5radix10policy_hubIiiyE10Policy1000ELNS0_9SortOrderE0EiiyiiNS1_21identity_decomposer_tEEEvPT5_SB_PT3_PKSC_PT1_PKSG_PT2_PKSK_T4_iiT6_ --------------------------
	.section	.text._ZN3cub18CUB_300001_SM_10006detail10radix_sort29DeviceRadixSortOnesweepKernelINS1_5radix10policy_hubIiiyE10Policy1000ELNS0_9SortOrderE0EiiyiiNS1_21identity_decomposer_tEEEvPT5_SB_PT3_PKSC_PT1_PKSG_PT2_PKSK_T4_iiT6_,"ax",@progbits
	.align	128
        .global         _ZN3cub18CUB_300001_SM_10006detail10radix_sort29DeviceRadixSortOnesweepKernelINS1_5radix10policy_hubIiiyE10Policy1000ELNS0_9SortOrderE0EiiyiiNS1_21identity_decomposer_tEEEvPT5_SB_PT3_PKSC_PT1_PKSG_PT2_PKSK_T4_iiT6_
        .type           _ZN3cub18CUB_300001_SM_10006detail10radix_sort29DeviceRadixSortOnesweepKernelINS1_5radix10policy_hubIiiyE10Policy1000ELNS0_9SortOrderE0EiiyiiNS1_21identity_decomposer_tEEEvPT5_SB_PT3_PKSC_PT1_PKSG_PT2_PKSK_T4_iiT6_,@function
        .size           _ZN3cub18CUB_300001_SM_10006detail10radix_sort29DeviceRadixSortOnesweepKernelINS1_5radix10policy_hubIiiyE10Policy1000ELNS0_9SortOrderE0EiiyiiNS1_21identity_decomposer_tEEEvPT5_SB_PT3_PKSC_PT1_PKSG_PT2_PKSK_T4_iiT6_,(.L_x_2198 - _ZN3cub18CUB_300001_SM_10006detail10radix_sort29DeviceRadixSortOnesweepKernelINS1_5radix10policy_hubIiiyE10Policy1000ELNS0_9SortOrderE0EiiyiiNS1_21identity_decomposer_tEEEvPT5_SB_PT3_PKSC_PT1_PKSG_PT2_PKSK_T4_iiT6_)
        .other          _ZN3cub18CUB_300001_SM_10006detail10radix_sort29DeviceRadixSortOnesweepKernelINS1_5radix10policy_hubIiiyE10Policy1000ELNS0_9SortOrderE0EiiyiiNS1_21identity_decomposer_tEEEvPT5_SB_PT3_PKSC_PT1_PKSG_PT2_PKSK_T4_iiT6_,@"STO_CUDA_ENTRY STV_DEFAULT"
_ZN3cub18CUB_300001_SM_10006detail10radix_sort29DeviceRadixSortOnesweepKernelINS1_5radix10policy_hubIiiyE10Policy1000ELNS0_9SortOrderE0EiiyiiNS1_21identity_decomposer_tEEEvPT5_SB_PT3_PKSC_PT1_PKSG_PT2_PKSK_T4_iiT6_:
.text._ZN3cub18CUB_300001_SM_10006detail10radix_sort29DeviceRadixSortOnesweepKernelINS1_5radix10policy_hubIiiyE10Policy1000ELNS0_9SortOrderE0EiiyiiNS1_21identity_decomposer_tEEEvPT5_SB_PT3_PKSC_PT1_PKSG_PT2_PKSK_T4_iiT6_:
        /* <DEDUP_REMOVED lines=16> */
.L_x_211:
[----:B------:R-:W-:Y:S05]  /*0100*/  BSYNC.RECONVERGENT B0 ;  /* 0x0000000000007941 */ /* 0x000fea0003800200 */
.L_x_210:
        /* <DEDUP_REMOVED lines=35> */
.L_x_212:
[----:B------:R-:W1:Y:S01]  /*0340*/  LDCU.64 UR8, c[0x0][0x3a8] ;  /* 0x00007500ff0877ac */ /* 0x000e620008000a00 */
[C---:B0-----:R-:W-:Y:S01]  /*0350*/  LOP3.LUT R4, R3.reuse, 0x1f, RZ, 0xc0, !PT ;  /* 0x0000001f03047812 */ /* 0x041fe200078ec0ff */
[----:B------:R-:W-:Y:S01]  /*0360*/  IMAD.MOV.U32 R28, RZ, RZ, 0x7fffffff ;  /* 0x7fffffffff1c7424 */ /* 0x000fe200078e00ff */
        /* <DEDUP_REMOVED lines=20> */
[----:B------:R-:W-:Y:S02]  /*04b0*/  IMAD.MOV.U32 R29, RZ, RZ, 0x7fffffff ;  /* 0x7fffffffff1d7424 */ /* 0x000fe400078e00ff */
[-C--:B------:R-:W-:Y:S01]  /*04c0*/  ISETP.GE.AND P2, PT, R0, R5.reuse, PT ;  /* 0x000000050000720c */ /* 0x080fe20003f46270 */
[C---:B------:R-:W-:Y:S02]  /*04d0*/  VIADD R0, R10.reuse, 0x100 ;  /* 0x000001000a007836 */ /* 0x040fe40000000000 */
[----:B------:R-:W-:Y:S01]  /*04e0*/  VIADD R6, R10, 0xc0 ;  /* 0x000000c00a067836 */ /* 0x000fe20000000000 */
[----:B------:R1:W5:Y:S01]  /*04f0*/  @!P3 LDG.E R29, desc[UR6][R8.64+0x80] ;  /* 0x00008006081db981 */ /* 0x000362000c1e1900 */
[----:B------:R-:W-:Y:S01]  /*0500*/  IMAD.MOV.U32 R31, RZ, RZ, 0x7fffffff ;  /* 0x7fffffffff1f7424 */ /* 0x000fe200078e00ff */
[-C--:B------:R-:W-:Y:S01]  /*0510*/  ISETP.GE.AND P3, PT, R0, R5.reuse, PT ;  /* 0x000000050000720c */ /* 0x080fe20003f66270 */
[----:B------:R-:W-:Y:S01]  /*0520*/  VIADD R0, R10, 0x140 ;  /* 0x000001400a007836 */ /* 0x000fe20000000000 */
[----:B------:R-:W-:Y:S01]  /*0530*/  ISETP.GE.AND P1, PT, R6, R5, PT ;  /* 0x000000050600720c */ /* 0x000fe20003f26270 */
[----:B------:R-:W-:-:S02]  /*0540*/  IMAD.MOV.U32 R32, RZ, RZ, 0x7fffffff ;  /* 0x7fffffffff207424 */ /* 0x000fc400078e00ff */
[----:B------:R1:W5:Y:S01]  /*0550*/  @!P5 LDG.E R31, desc[UR6][R8.64+0x180] ;  /* 0x00018006081fd981 */ /* 0x000362000c1e1900 */
[-C--:B------:R-:W-:Y:S01]  /*0560*/  ISETP.GE.AND P5, PT, R0, R5.reuse, PT ;  /* 0x000000050000720c */ /* 0x080fe20003fa6270 */
[C---:B------:R-:W-:Y:S02]  /*0570*/  VIADD R0, R10.reuse, 0x160 ;  /* 0x000001600a007836 */ /* 0x040fe40000000000 */
[----:B------:R-:W-:Y:S01]  /*0580*/  IMAD.MOV.U32 R30, RZ, RZ, 0x7fffffff ;  /* 0x7fffffffff1e7424 */ /* 0x000fe200078e00ff */
[----:B------:R1:W5:Y:S01]  /*0590*/  @!P6 LDG.E R32, desc[UR6][R8.64+0x200] ;  /* 0x000200060820e981 */ /* 0x000362000c1e1900 */
[----:B------:R-:W-:Y:S01]  /*05a0*/  VIADD R6, R10, 0x120 ;  /* 0x000001200a067836 */ /* 0x000fe20000000000 */
[-C--:B------:R-:W-:Y:S01]  /*05b0*/  ISETP.GE.AND P6, PT, R0, R5.reuse, PT ;  /* 0x000000050000720c */ /* 0x080fe20003fc6270 */
[----:B------:R-:W-:Y:S02]  /*05c0*/  IMAD.MOV.U32 R34, RZ, RZ, 0x7fffffff ;  /* 0x7fffffffff227424 */ /* 0x000fe400078e00ff */
[----:B------:R-:W-:Y:S01]  /*05d0*/  VIADD R0, R10, 0x1a0 ;  /* 0x000001a00a007836 */ /* 0x000fe20000000000 */
[----:B------:R1:W5:Y:S01]  /*05e0*/  @!P4 LDG.E R30, desc[UR6][R8.64+0x100] ;  /* 0x00010006081ec981 */ /* 0x000362000c1e1900 */
[----:B------:R-:W-:Y:S01]  /*05f0*/  ISETP.GE.AND P4, PT, R6, R5, PT ;  /* 0x000000050600720c */ /* 0x000fe20003f86270 */
[----:B------:R-:W-:-:S02]  /*0600*/  IMAD.MOV.U32 R33, RZ, RZ, 0x7fffffff ;  /* 0x7fffffffff217424 */ /* 0x000fc400078e00ff */
[----:B------:R1:W5:Y:S01]  /*0610*/  @!P1 LDG.E R34, desc[UR6][R8.64+0x300] ;  /* 0x0003000608229981 */ /* 0x000362000c1e1900 */
[----:B------:R-:W-:Y:S01]  /*0620*/  IMAD.MOV.U32 R35, RZ, RZ, 0x7fffffff ;  /* 0x7fffffffff237424 */ /* 0x000fe200078e00ff */
[-C--:B------:R-:W-:Y:S01]  /*0630*/  ISETP.GE.AND P1, PT, R0, R5.reuse, PT ;  /* 0x000000050000720c */ /* 0x080fe20003f26270 */
[C---:B------:R-:W-:Y:S01]  /*0640*/  VIADD R6, R10.reuse, 0x180 ;  /* 0x000001800a067836 */ /* 0x040fe20000000000 */
[----:B------:R1:W5:Y:S01]  /*0650*/  @!P0 LDG.E R33, desc[UR6][R8.64+0x280] ;  /* 0x0002800608218981 */ /* 0x000362000c1e1900 */
[----:B------:R-:W-:Y:S02]  /*0660*/  VIADD R0, R10, 0x1c0 ;  /* 0x000001c00a007836 */ /* 0x000fe40000000000 */
[----:B------:R-:W-:Y:S01]  /*0670*/  IMAD.MOV.U32 R36, RZ, RZ, 0x7fffffff ;  /* 0x7fffffffff247424 */ /* 0x000fe200078e00ff */
[----:B------:R1:W5:Y:S01]  /*0680*/  @!P2 LDG.E R35, desc[UR6][R8.64+0x380] ;  /* 0x000380060823a981 */ /* 0x000362000c1e1900 */
[----:B------:R-:W-:Y:S01]  /*0690*/  IMAD.MOV.U32 R37, RZ, RZ, 0x7fffffff ;  /* 0x7fffffffff257424 */ /* 0x000fe200078e00ff */
        /* <DEDUP_REMOVED lines=8> */
[----:B------:R-:W-:Y:S02]  /*0720*/  IMAD.MOV.U32 R38, RZ, RZ, 0x7fffffff ;  /* 0x7fffffffff267424 */ /* 0x000fe400078e00ff */
[----:B------:R-:W-:Y:S02]  /*0730*/  IMAD.MOV.U32 R39, RZ, RZ, 0x7fffffff ;  /* 0x7fffffffff277424 */ /* 0x000fe400078e00ff */
[----:B------:R-:W-:Y:S02]  /*0740*/  IMAD.MOV.U32 R40, RZ, RZ, 0x7fffffff ;  /* 0x7fffffffff287424 */ /* 0x000fe400078e00ff */
[----:B------:R-:W-:Y:S01]  /*0750*/  IMAD.MOV.U32 R43, RZ, RZ, 0x7fffffff ;  /* 0x7fffffffff2b7424 */ /* 0x000fe200078e00ff */
[----:B------:R1:W5:Y:S01]  /*0760*/  @!P5 LDG.E R38, desc[UR6][R8.64+0x500] ;  /* 0x000500060826d981 */ /* 0x000362000c1e1900 */
[----:B------:R-:W-:-:S02]  /*0770*/  IMAD.MOV.U32 R44, RZ, RZ, 0x7fffffff ;  /* 0x7fffffffff2c7424 */ /* 0x000fc400078e00ff */
[----:B------:R-:W-:Y:S01]  /*0780*/  IMAD.MOV.U32 R45, RZ, RZ, 0x7fffffff ;  /* 0x7fffffffff2d7424 */ /* 0x000fe200078e00ff */
[----:B------:R1:W5:Y:S01]  /*0790*/  @!P6 LDG.E R39, desc[UR6][R8.64+0x580] ;  /* 0x000580060827e981 */ /* 0x000362000c1e1900 */
[----:B------:R-:W-:-:S03]  /*07a0*/  IMAD.MOV.U32 R46, RZ, RZ, 0x7fffffff ;  /* 0x7fffffffff2e7424 */ /* 0x000fc600078e00ff */
[----:B------:R1:W5:Y:S04]  /*07b0*/  @!P0 LDG.E R40, desc[UR6][R8.64+0x600] ;  /* 0x0006000608288981 */ /* 0x000368000c1e1900 */
[----:B------:R1:W5:Y:S04]  /*07c0*/  @!P1 LDG.E R43, desc[UR6][R8.64+0x680] ;  /* 0x00068006082b9981 */ /* 0x000368000c1e1900 */
[----:B------:R1:W5:Y:S04]  /*07d0*/  @!P2 LDG.E R44, desc[UR6][R8.64+0x700] ;  /* 0x00070006082ca981 */ /* 0x000368000c1e1900 */
[----:B------:R1:W5:Y:S04]  /*07e0*/  @!P3 LDG.E R45, desc[UR6][R8.64+0x780] ;  /* 0x00078006082db981 */ /* 0x000368000c1e1900 */
[----:B------:R1:W5:Y:S02]  /*07f0*/  @!P4 LDG.E R46, desc[UR6][R8.64+0x800] ;  /* 0x00080006082ec981 */ /* 0x000364000c1e1900 */
.L_x_213:
        /* <DEDUP_REMOVED lines=19> */
.L_x_216:
        /* <DEDUP_REMOVED lines=21> */
.L_x_215:
[----:B------:R-:W-:Y:S05]  /*0a80*/  BSYNC.RECONVERGENT B0 ;  /* 0x0000000000007941 */ /* 0x000fea0003800200 */
.L_x_214:
        /* <DEDUP_REMOVED lines=18> */
.L_x_220:
[----:B------:R-:W-:Y:S05]  /*0bb0*/  BSYNC.RECONVERGENT B1 ;  /* 0x0000000000017941 */ /* 0x000fea0003800200 */
.L_x_219:
        /* <DEDUP_REMOVED lines=14> */
.L_x_221:
[----:B------:R-:W-:Y:S01]  /*0ca0*/  VIADD R6, R6, 0x1 ;  /* 0x0000000106067836 */ /* 0x000fe20000000000 */
[----:B------:R0:W-:Y:S04]  /*0cb0*/  STS [R0], RZ ;  /* 0x000000ff00007388 */ /* 0x0001e80000000800 */
[----:B------:R-:W-:Y:S01]  /*0cc0*/  ISETP.NE.AND P0, PT, R6, RZ, PT ;  /* 0x000000ff0600720c */ /* 0x000fe20003f05270 */
[----:B0-----:R-:W-:-:S12]  /*0cd0*/  VIADD R0, R0, 0x80 ;  /* 0x0000008000007836 */ /* 0x001fd80000000000 */
[----:B------:R-:W-:Y:S05]  /*0ce0*/  @P0 BRA `(.L_x_221) ;  /* 0xfffffffc00ec0947 */ /* 0x000fea000383ffff */
.L_x_218:
[----:B------:R-:W-:Y:S05]  /*0cf0*/  BSYNC.RECONVERGENT B0 ;  /* 0x0000000000007941 */ /* 0x000fea0003800200 */
.L_x_217:
        /* <DEDUP_REMOVED lines=130> */
.L_x_223:
[----:B------:R-:W-:Y:S05]  /*1520*/  BSYNC.RECONVERGENT B0 ;  /* 0x0000000000007941 */ /* 0x000fea0003800200 */
.L_x_222:
        /* <DEDUP_REMOVED lines=38> */
.L_x_232:
[----:B0-----:R-:W0:Y:S01]  /*1790*/  LDC.64 R4, c[0x0][0x380] ;  /* 0x0000e000ff047b82 */ /* 0x001e220000000a00 */
[----:B------:R-:W-:Y:S01]  /*17a0*/  VIADD R19, R10, 0xffffffff ;  /* 0xffffffff0a137836 */ /* 0x000fe20000000000 */
[----:B------:R-:W-:Y:S03]  /*17b0*/  BSSY B2, `(.L_x_229) ;  /* 0x0000008000027945 */ /* 0x000fe60003800000 */
[----:B------:R-:W-:-:S04]  /*17c0*/  IMAD R11, R19, 0x100, R3 ;  /* 0x00000100130b7824 */ /* 0x000fc800078e0203 */
[----:B0-----:R-:W-:-:S07]  /*17d0*/  IMAD.WIDE R4, R11, 0x4, R4 ;  /* 0x000000040b047825 */ /* 0x001fce00078e0204 */
.L_x_230:
[----:B------:R-:W-:Y:S05]  /*17e0*/  YIELD ;  /* 0x0000000000007946 */ /* 0x000fea0003800000 */
[----:B------:R0:W-:Y:S06]  /*17f0*/  MEMBAR.SC.CTA ;  /* 0x0000000000007992 */ /* 0x0001ec0000000000 */
[----:B0-----:R-:W2:Y:S02]  /*1800*/  LDG.E.STRONG.SYS R11, desc[UR6][R4.64] ;  /* 0x00000006040b7981 */ /* 0x001ea4000c1f5900 */
[----:B--2---:R-:W-:-:S13]  /*1810*/  ISETP.NE.AND P0, PT, R11, RZ, PT ;  /* 0x000000ff0b00720c */ /* 0x004fda0003f05270 */
[----:B------:R-:W-:Y:S05]  /*1820*/  @!P0 BRA `(.L_x_230) ;  /* 0xfffffffc00ec8947 */ /* 0x000fea000383ffff */
[----:B------:R-:W-:Y:S05]  /*1830*/  BSYNC B2 ;  /* 0x0000000000027941 */ /* 0x000fea0003800000 */
.L_x_229:
[----:B------:R-:W-:Y:S01]  /*1840*/  BSSY.RECONVERGENT B2, `(.L_x_231) ;  /* 0x0000006000027945 */ /* 0x000fe20003800200 */
[C---:B------:R-:W-:Y:S02]  /*1850*/  ISETP.GT.AND P0, PT, R11.reuse, -0x1, PT ;  /* 0xffffffff0b00780c */ /* 0x040fe40003f04270 */
[----:B------:R-:W-:Y:S01]  /*1860*/  LOP3.LUT R4, R11, 0x3fffffff, RZ, 0xc0, !PT ;  /* 0x3fffffff0b047812 */ /* 0x000fe200078ec0ff */
[----:B------:R-:W-:Y:S05]  /*1870*/  WARPSYNC.EXCLUSIVE R6 ;  /* 0x0000000006007348 */ /* 0x000fea0003a00000 */
[----:B------:R-:W-:-:S05]  /*1880*/  IMAD.IADD R17, R4, 0x1, R17 ;  /* 0x0000000104117824 */ /* 0x000fca00078e0211 */
[----:B------:R-:W-:-:S07]  /*1890*/  VOTE.ANY R6, PT, P0 ;  /* 0x0000000000067806 */ /* 0x000fce00000e0100 */
[----:B------:R-:W-:Y:S05]  /*18a0*/  BSYNC.RECONVERGENT B2 ;  /* 0x0000000000027941 */ /* 0x000fea0003800200 */
.L_x_231:
[----:B------:R-:W-:Y:S01]  /*18b0*/  ISETP.GT.U32.AND P1, PT, R10, 0x1, PT ;  /* 0x000000010a00780c */ /* 0x000fe20003f24070 */
[----:B------:R-:W-:-:S12]  /*18c0*/  IMAD.MOV.U32 R10, RZ, RZ, R19 ;  /* 0x000000ffff0a7224 */ /* 0x000fd800078e0013 */
[----:B------:R-:W-:Y:S05]  /*18d0*/  @P0 BRA P1, `(.L_x_232) ;  /* 0xfffffffc00ac0947 */ /* 0x000fea000083ffff */
[----:B------:R-:W-:Y:S05]  /*18e0*/  BSYNC B0 ;  /* 0x0000000000007941 */ /* 0x000fea0003800000 */
.L_x_228:
[----:B------:R1:W2:Y:S02]  /*18f0*/  LDS.64 R4, [R13+0x6600] ;  /* 0x006600000d047984 */ /* 0x0002a40000000a00 */
.L_x_227:
[C---:B------:R-:W-:Y:S01]  /*1900*/  IMAD.IADD R19, R17.reuse, 0x1, -R0 ;  /* 0x0000000111137824 */ /* 0x040fe200078e0a00 */
[----:B------:R-:W-:-:S04]  /*1910*/  LOP3.LUT R11, R17, 0x80000000, RZ, 0xfc, !PT ;  /* 0x80000000110b7812 */ /* 0x000fc800078efcff */
[C---:B0-2---:R-:W-:Y:S01]  /*1920*/  IADD3 R4, P0, PT, R19.reuse, R4, RZ ;  /* 0x0000000413047210 */ /* 0x045fe20007f1e0ff */
[----:B------:R0:W-:Y:S03]  /*1930*/  STG.E.STRONG.SYS desc[UR6][R14.64], R11 ;  /* 0x0000000b0e007986 */ /* 0x0001e6000c115906 */
[----:B------:R-:W-:-:S05]  /*1940*/  LEA.HI.X.SX32 R5, R19, R5, 0x1, P0 ;  /* 0x0000000513057211 */ /* 0x000fca00000f0eff */
[----:B------:R0:W-:Y:S04]  /*1950*/  STS.64 [R13+0x6600], R4 ;  /* 0x006600040d007388 */ /* 0x0001e80000000a00 */
.L_x_226:
[----:B------:R-:W-:Y:S05]  /*1960*/  BSYNC B1 ;  /* 0x0000000000017941 */ /* 0x000fea0003800000 */
.L_x_225:
        /* <DEDUP_REMOVED lines=17> */
.L_x_233:
        /* <DEDUP_REMOVED lines=28> */
.L_x_234:
        /* <DEDUP_REMOVED lines=56> */
.L_x_235:
        /* <DEDUP_REMOVED lines=19> */
.L_x_236:
        /* <DEDUP_REMOVED lines=51> */
.L_x_237:
        /* <DEDUP_REMOVED lines=22> */
.L_x_238:
        /* <DEDUP_REMOVED lines=56> */
.L_x_224:
        /* <DEDUP_REMOVED lines=38> */
.L_x_330:
        /* <DEDUP_REMOVED lines=25> */
.L_x_239:
        /* <DEDUP_REMOVED lines=44> */
.L_x_242:
[----:B------:R-:W-:Y:S05]  /*2fb0*/  BSYNC.RECONVERGENT B0 ;  /* 0x0000000000007941 */ /* 0x000fea0003800200 */
.L_x_241:
        /* <DEDUP_REMOVED lines=39> */
.L_x_244:
[----:B------:R-:W-:Y:S05]  /*3230*/  BSYNC.RECONVERGENT B0 ;  /* 0x0000000000007941 */ /* 0x000fea0003800200 */
.L_x_243:
        /* <DEDUP_REMOVED lines=35> */
.L_x_246:
[----:B------:R-:W-:Y:S05]  /*3470*/  BSYNC.RECONVERGENT B0 ;  /* 0x0000000000007941 */ /* 0x000fea0003800200 */
.L_x_245:
        /* <DEDUP_REMOVED lines=35> */
.L_x_248:
[----:B------:R-:W-:Y:S05]  /*36b0*/  BSYNC.RECONVERGENT B0 ;  /* 0x0000000000007941 */ /* 0x000fea0003800200 */
.L_x_247:
        /* <DEDUP_REMOVED lines=37> */
.L_x_250:
[----:B------:R-:W-:Y:S05]  /*3910*/  BSYNC.RECONVERGENT B0 ;  /* 0x0000000000007941 */ /* 0x000fea0003800200 */
.L_x_249:
        /* <DEDUP_REMOVED lines=37> */
.L_x_252:
[----:B------:R-:W-:Y:S05]  /*3b70*/  BSYNC.RECONVERGENT B0 ;  /* 0x0000000000007941 */ /* 0x000fea0003800200 */
.L_x_251:
        /* <DEDUP_REMOVED lines=37> */
.L_x_254:
[----:B------:R-:W-:Y:S05]  /*3dd0*/  BSYNC.RECONVERGENT B0 ;  /* 0x0000000000007941 */ /* 0x000fea0003800200 */
.L_x_253:
        /* <DEDUP_REMOVED lines=37> */
.L_x_256:
[----:B------:R-:W-:Y:S05]  /*4030*/  BSYNC.RECONVERGENT B0 ;  /* 0x0000000000007941 */ /* 0x000fea0003800200 */
.L_x_255:
        /* <DEDUP_REMOVED lines=37> */
.L_x_258:
[----:B------:R-:W-:Y:S05]  /*4290*/  BSYNC.RECONVERGENT B0 ;  /* 0x0000000000007941 */ /* 0x000fea0003800200 */
.L_x_257:
        /* <DEDUP_REMOVED lines=37> */
.L_x_260:
[----:B------:R-:W-:Y:S05]  /*44f0*/  BSYNC.RECONVERGENT B0 ;  /* 0x0000000000007941 */ /* 0x000fea0003800200 */
.L_x_259:
        /* <DEDUP_REMOVED lines=37> */
.L_x_262:
[----:B------:R-:W-:Y:S05]  /*4750*/  BSYNC.RECONVERGENT B0 ;  /* 0x0000000000007941 */ /* 0x000fea0003800200 */
.L_x_261:
        /* <DEDUP_REMOVED lines=37> */
.L_x_264:
[----:B------:R-:W-:Y:S05]  /*49b0*/  BSYNC.RECONVERGENT B0 ;  /* 0x0000000000007941 */ /* 0x000fea0003800200 */
.L_x_263:
        /* <DEDUP_REMOVED lines=37> */
.L_x_266:
[----:B------:R-:W-:Y:S05]  /*4c10*/  BSYNC.RECONVERGENT B0 ;  /* 0x0000000000007941 */ /* 0x000fea0003800200 */
.L_x_265:
        /* <DEDUP_REMOVED lines=39> */
.L_x_268:
[----:B------:R-:W-:Y:S05]  /*4e90*/  BSYNC.RECONVERGENT B0 ;  /* 0x0000000000007941 */ /* 0x000fea0003800200 */
.L_x_267:
        /* <DEDUP_REMOVED lines=39> */
.L_x_270:
[----:B------:R-:W-:Y:S05]  /*5110*/  BSYNC.RECONVERGENT B0 ;  /* 0x0000000000007941 */ /* 0x000fea0003800200 */
.L_x_269:
        /* <DEDUP_REMOVED lines=39> */
.L_x_272:
[----:B------:R-:W-:Y:S05]  /*5390*/  BSYNC.RECONVERGENT B0 ;  /* 0x0000000000007941 */ /* 0x000fea0003800200 */
.L_x_271:
        /* <DEDUP_REMOVED lines=36> */
.L_x_274:
[----:B------:R-:W-:Y:S05]  /*55e0*/  BSYNC.RECONVERGENT B0 ;  /* 0x0000000000007941 */ /* 0x000fea0003800200 */
.L_x_273:
        /* <DEDUP_REMOVED lines=35> */
.L_x_276:
[----:B------:R-:W-:Y:S05]  /*5820*/  BSYNC.RECONVERGENT B0 ;  /* 0x0000000000007941 */ /* 0x000fea0003800200 */
.L_x_275:
        /* <DEDUP_REMOVED lines=65> */
.L_x_284:
[----:B-1----:R-:W1:Y:S01]  /*5c40*/  LDC.64 R8, c[0x0][0x380] ;  /* 0x0000e000ff087b82 */ /* 0x002e620000000a00 */
[----:B------:R-:W-:Y:S01]  /*5c50*/  VIADD R17, R10, 0xffffffff ;  /* 0xffffffff0a117836 */ /* 0x000fe20000000000 */
[----:B------:R-:W-:Y:S03]  /*5c60*/  BSSY B2, `(.L_x_281) ;  /* 0x0000008000027945 */ /* 0x000fe60003800000 */
[----:B------:R-:W-:-:S04]  /*5c70*/  IMAD R11, R17, 0x100, R3 ;  /* 0x00000100110b7824 */ /* 0x000fc800078e0203 */
[----:B-1----:R-:W-:-:S07]  /*5c80*/  IMAD.WIDE R8, R11, 0x4, R8 ;  /* 0x000000040b087825 */ /* 0x002fce00078e0208 */
.L_x_282:
[----:B------:R-:W-:Y:S05]  /*5c90*/  YIELD ;  /* 0x0000000000007946 */ /* 0x000fea0003800000 */
[----:B------:R1:W-:Y:S06]  /*5ca0*/  MEMBAR.SC.CTA ;  /* 0x0000000000007992 */ /* 0x0003ec0000000000 */
[----:B-1----:R-:W2:Y:S02]  /*5cb0*/  LDG.E.STRONG.SYS R11, desc[UR6][R8.64] ;  /* 0x00000006080b7981 */ /* 0x002ea4000c1f5900 */
[----:B--2---:R-:W-:-:S13]  /*5cc0*/  ISETP.NE.AND P0, PT, R11, RZ, PT ;  /* 0x000000ff0b00720c */ /* 0x004fda0003f05270 */
[----:B------:R-:W-:Y:S05]  /*5cd0*/  @!P0 BRA `(.L_x_282) ;  /* 0xfffffffc00ec8947 */ /* 0x000fea000383ffff */
[----:B------:R-:W-:Y:S05]  /*5ce0*/  BSYNC B2 ;  /* 0x0000000000027941 */ /* 0x000fea0003800000 */
.L_x_281:
[----:B------:R-:W-:Y:S01]  /*5cf0*/  BSSY.RECONVERGENT B2, `(.L_x_283) ;  /* 0x0000006000027945 */ /* 0x000fe20003800200 */
[C---:B------:R-:W-:Y:S02]  /*5d00*/  ISETP.GT.AND P0, PT, R11.reuse, -0x1, PT ;  /* 0xffffffff0b00780c */ /* 0x040fe40003f04270 */
[----:B------:R-:W-:Y:S01]  /*5d10*/  LOP3.LUT R8, R11, 0x3fffffff, RZ, 0xc0, !PT ;  /* 0x3fffffff0b087812 */ /* 0x000fe200078ec0ff */
[----:B------:R-:W-:Y:S05]  /*5d20*/  WARPSYNC.EXCLUSIVE R6 ;  /* 0x0000000006007348 */ /* 0x000fea0003a00000 */
[----:B------:R-:W-:-:S05]  /*5d30*/  IMAD.IADD R13, R8, 0x1, R13 ;  /* 0x00000001080d7824 */ /* 0x000fca00078e020d */
[----:B------:R-:W-:-:S07]  /*5d40*/  VOTE.ANY R6, PT, P0 ;  /* 0x0000000000067806 */ /* 0x000fce00000e0100 */
[----:B------:R-:W-:Y:S05]  /*5d50*/  BSYNC.RECONVERGENT B2 ;  /* 0x0000000000027941 */ /* 0x000fea0003800200 */
.L_x_283:
[----:B------:R-:W-:Y:S01]  /*5d60*/  ISETP.GT.U32.AND P1, PT, R10, 0x1, PT ;  /* 0x000000010a00780c */ /* 0x000fe20003f24070 */
[----:B------:R-:W-:-:S12]  /*5d70*/  IMAD.MOV.U32 R10, RZ, RZ, R17 ;  /* 0x000000ffff0a7224 */ /* 0x000fd800078e0011 */
[----:B------:R-:W-:Y:S05]  /*5d80*/  @P0 BRA P1, `(.L_x_284) ;  /* 0xfffffffc00ac0947 */ /* 0x000fea000083ffff */
[----:B------:R-:W-:Y:S05]  /*5d90*/  BSYNC B0 ;  /* 0x0000000000007941 */ /* 0x000fea0003800000 */
.L_x_280:
[----:B------:R2:W3:Y:S02]  /*5da0*/  LDS.64 R8, [R19+0x6600] ;  /* 0x0066000013087984 */ /* 0x0004e40000000a00 */
.L_x_279:
        /* <DEDUP_REMOVED lines=9> */
.L_x_278:
[----:B------:R-:W-:Y:S05]  /*5e40*/  BSYNC B1 ;  /* 0x0000000000017941 */ /* 0x000fea0003800000 */
.L_x_277:
        /* <DEDUP_REMOVED lines=16> */
.L_x_285:
        /* <DEDUP_REMOVED lines=212> */
.L_x_286:
        /* <DEDUP_REMOVED lines=28> */
.L_x_289:
[----:B------:R-:W-:Y:S05]  /*6e50*/  BSYNC.RECONVERGENT B0 ;  /* 0x0000000000007941 */ /* 0x000fea0003800200 */
.L_x_288:
        /* <DEDUP_REMOVED lines=18> */
.L_x_291:
[----:B------:R-:W-:Y:S05]  /*6f80*/  BSYNC.RECONVERGENT B0 ;  /* 0x0000000000007941 */ /* 0x000fea0003800200 */
.L_x_290:
        /* <DEDUP_REMOVED lines=18> */
.L_x_293:
[----:B------:R-:W-:Y:S05]  /*70b0*/  BSYNC.RECONVERGENT B0 ;  /* 0x0000000000007941 */ /* 0x000fea0003800200 */
.L_x_292:
        /* <DEDUP_REMOVED lines=18> */
.L_x_295:
[----:B------:R-:W-:Y:S05]  /*71e0*/  BSYNC.RECONVERGENT B0 ;  /* 0x0000000000007941 */ /* 0x000fea0003800200 */
.L_x_294:
        /* <DEDUP_REMOVED lines=18> */
.L_x_297:
[----:B------:R-:W-:Y:S05]  /*7310*/  BSYNC.RECONVERGENT B0 ;  /* 0x0000000000007941 */ /* 0x000fea0003800200 */
.L_x_296:
        /* <DEDUP_REMOVED lines=18> */
.L_x_299:
[----:B------:R-:W-:Y:S05]  /*7440*/  BSYNC.RECONVERGENT B0 ;  /* 0x0000000000007941 */ /* 0x000fea0003800200 */
.L_x_298:
        /* <DEDUP_REMOVED lines=18> */
.L_x_301:
[----:B------:R-:W-:Y:S05]  /*7570*/  BSYNC.RECONVERGENT B0 ;  /* 0x0000000000007941 */ /* 0x000fea0003800200 */
.L_x_300:
        /* <DEDUP_REMOVED lines=18> */
.L_x_303:
[----:B------:R-:W-:Y:S05]  /*76a0*/  BSYNC.RECONVERGENT B0 ;  /* 0x0000000000007941 */ /* 0x000fea0003800200 */
.L_x_302:
        /* <DEDUP_REMOVED lines=18> */
.L_x_305:
[----:B------:R-:W-:Y:S05]  /*77d0*/  BSYNC.RECONVERGENT B0 ;  /* 0x0000000000007941 */ /* 0x000fea0003800200 */
.L_x_304:
        /* <DEDUP_REMOVED lines=18> */
.L_x_307:
[----:B------:R-:W-:Y:S05]  /*7900*/  BSYNC.RECONVERGENT B0 ;  /* 0x0000000000007941 */ /* 0x000fea0003800200 */
.L_x_306:
        /* <DEDUP_REMOVED lines=18> */
.L_x_309:
[----:B------:R-:W-:Y:S05]  /*7a30*/  BSYNC.RECONVERGENT B0 ;  /* 0x0000000000007941 */ /* 0x000fea0003800200 */
.L_x_308:
        /* <DEDUP_REMOVED lines=17> */
.L_x_311:
[----:B------:R-:W-:Y:S05]  /*7b50*/  BSYNC.RECONVERGENT B0 ;  /* 0x0000000000007941 */ /* 0x000fea0003800200 */
.L_x_310:
        /* <DEDUP_REMOVED lines=16> */
.L_x_313:
[----:B------:R-:W-:Y:S05]  /*7c60*/  BSYNC.RECONVERGENT B0 ;  /* 0x0000000000007941 */ /* 0x000fea0003800200 */
.L_x_312:
        /* <DEDUP_REMOVED lines=16> */
.L_x_315:
[----:B------:R-:W-:Y:S05]  /*7d70*/  BSYNC.RECONVERGENT B0 ;  /* 0x0000000000007941 */ /* 0x000fea0003800200 */
.L_x_314:
        /* <DEDUP_REMOVED lines=16> */
.L_x_317:
[----:B------:R-:W-:Y:S05]  /*7e80*/  BSYNC.RECONVERGENT B0 ;  /* 0x0000000000007941 */ /* 0x000fea0003800200 */
.L_x_316:
        /* <DEDUP_REMOVED lines=16> */
.L_x_319:
[----:B------:R-:W-:Y:S05]  /*7f90*/  BSYNC.RECONVERGENT B0 ;  /* 0x0000000000007941 */ /* 0x000fea0003800200 */
.L_x_318:
        /* <DEDUP_REMOVED lines=16> */
.L_x_321:
[----:B------:R-:W-:Y:S05]  /*80a0*/  BSYNC.RECONVERGENT B0 ;  /* 0x0000000000007941 */ /* 0x000fea0003800200 */
.L_x_320:
[----:B------:R-:W-:Y:S01]  /*80b0*/  NOP ;  /* 0x0000000000007918 */ /* 0x000fe20000000000 */
.L_x_287:
        /* <DEDUP_REMOVED lines=78> */
.L_x_322:
        /* <DEDUP_REMOVED lines=104> */
.L_x_323:
        /* <DEDUP_REMOVED lines=179> */
.L_x_324:
        /* <DEDUP_REMOVED lines=205> */
.L_x_240:
[----:B------:R-:W-:Y:S02]  /*a420*/  IMAD.MOV.U32 R58, RZ, RZ, R39 ;  /* 0x000000ffff3a7224 */ /* 0x000fe400078e0027 */
[----:B------:R-:W-:Y:S02]  /*a430*/  IMAD.MOV.U32 R49, RZ, RZ, 0x1 ;  /* 0x00000001ff317424 */ /* 0x000fe400078e00ff */
[----:B------:R-:W-:Y:S02]  /*a440*/  IMAD.MOV.U32 R60, RZ, RZ, RZ ;  /* 0x000000ffff3c7224 */ /* 0x000fe400078e00ff */
[----:B------:R-:W-:-:S07]  /*a450*/  IMAD.MOV.U32 R47, RZ, RZ, -0x1 ;  /* 0xffffffffff2f7424 */ /* 0x000fce00078e00ff */
[----:B------:R-:W-:Y:S05]  /*a460*/  WARPSYNC.COLLECTIVE R47, `(.L_x_325) ;  /* 0x000000002f087348 */ /* 0x000fea0003c00000 */
[----:B------:R0:W1:Y:S02]  /*a470*/  SHFL.UP P0, R46, R58, R49, R60 ;  /* 0x040000313a2e7389 */ /* 0x000064000000003c */
[----:B01----:R-:W-:Y:S05]  /*a480*/  ENDCOLLECTIVE ;  /* 0x000000000000791b */ /* 0x003fea0003800000 */
.L_x_325:
[----:B------:R-:W-:Y:S02]  /*a490*/  IMAD.MOV.U32 R49, RZ, RZ, 0x2 ;  /* 0x00000002ff317424 */ /* 0x000fe400078e00ff */
[----:B------:R-:W-:-:S04]  /*a4a0*/  IMAD.MOV.U32 R40, RZ, RZ, R46 ;  /* 0x000000ffff287224 */ /* 0x000fc800078e002e */
[----:B------:R-:W-:-:S04]  /*a4b0*/  @P0 IMAD.IADD R40, R39, 0x1, R40 ;  /* 0x0000000127280824 */ /* 0x000fc800078e0228 */
[----:B------:R-:W-:-:S07]  /*a4c0*/  IMAD.MOV.U32 R58, RZ, RZ, R40 ;  /* 0x000000ffff3a7224 */ /* 0x000fce00078e0028 */
[----:B------:R-:W-:Y:S05]  /*a4d0*/  WARPSYNC.COLLECTIVE R47, `(.L_x_326) ;  /* 0x000000002f087348 */ /* 0x000fea0003c00000 */
[----:B------:R0:W1:Y:S02]  /*a4e0*/  SHFL.UP P0, R46, R58, R49, R60 ;  /* 0x040000313a2e7389 */ /* 0x000064000000003c */
[----:B01----:R-:W-:Y:S05]  /*a4f0*/  ENDCOLLECTIVE ;  /* 0x000000000000791b */ /* 0x003fea0003800000 */
.L_x_326:
[----:B------:R-:W-:Y:S02]  /*a500*/  IMAD.MOV.U32 R49, RZ, RZ, 0x4 ;  /* 0x00000004ff317424 */ /* 0x000fe400078e00ff */
[----:B------:R-:W-:-:S04]  /*a510*/  IMAD.MOV.U32 R43, RZ, RZ, R46 ;  /* 0x000000ffff2b7224 */ /* 0x000fc800078e002e */
[----:B------:R-:W-:-:S04]  /*a520*/  @P0 IMAD.IADD R43, R40, 0x1, R43 ;  /* 0x00000001282b0824 */ /* 0x000fc800078e022b */
[----:B------:R-:W-:-:S07]  /*a530*/  IMAD.MOV.U32 R58, RZ, RZ, R43 ;  /* 0x000000ffff3a7224 */ /* 0x000fce00078e002b */
[----:B------:R-:W-:Y:S05]  /*a540*/  WARPSYNC.COLLECTIVE R47, `(.L_x_327) ;  /* 0x000000002f087348 */ /* 0x000fea0003c00000 */
[----:B------:R0:W1:Y:S02]  /*a550*/  SHFL.UP P0, R46, R58, R49, R60 ;  /* 0x040000313a2e7389 */ /* 0x000064000000003c */
[----:B01----:R-:W-:Y:S05]  /*a560*/  ENDCOLLECTIVE ;  /* 0x000000000000791b */ /* 0x003fea0003800000 */
.L_x_327:
[----:B------:R-:W-:Y:S02]  /*a570*/  IMAD.MOV.U32 R49, RZ, RZ, 0x8 ;  /* 0x00000008ff317424 */ /* 0x000fe400078e00ff */
[----:B------:R-:W-:-:S04]  /*a580*/  IMAD.MOV.U32 R44, RZ, RZ, R46 ;  /* 0x000000ffff2c7224 */ /* 0x000fc800078e002e */
[----:B------:R-:W-:-:S04]  /*a590*/  @P0 IMAD.IADD R44, R43, 0x1, R44 ;  /* 0x000000012b2c0824 */ /* 0x000fc800078e022c */
[----:B------:R-:W-:-:S07]  /*a5a0*/  IMAD.MOV.U32 R58, RZ, RZ, R44 ;  /* 0x000000ffff3a7224 */ /* 0x000fce00078e002c */
[----:B------:R-:W-:Y:S05]  /*a5b0*/  WARPSYNC.COLLECTIVE R47, `(.L_x_328) ;  /* 0x000000002f087348 */ /* 0x000fea0003c00000 */
[----:B------:R0:W1:Y:S02]  /*a5c0*/  SHFL.UP P0, R46, R58, R49, R60 ;  /* 0x040000313a2e7389 */ /* 0x000064000000003c */
[----:B01----:R-:W-:Y:S05]  /*a5d0*/  ENDCOLLECTIVE ;  /* 0x000000000000791b */ /* 0x003fea0003800000 */
.L_x_328:
[----:B------:R-:W-:Y:S02]  /*a5e0*/  IMAD.MOV.U32 R49, RZ, RZ, 0x10 ;  /* 0x00000010ff317424 */ /* 0x000fe400078e00ff */
[----:B------:R-:W-:-:S04]  /*a5f0*/  IMAD.MOV.U32 R45, RZ, RZ, R46 ;  /* 0x000000ffff2d7224 */ /* 0x000fc800078e002e */
[----:B------:R-:W-:-:S04]  /*a600*/  @P0 IMAD.IADD R45, R44, 0x1, R45 ;  /* 0x000000012c2d0824 */ /* 0x000fc800078e022d */
[----:B------:R-:W-:-:S07]  /*a610*/  IMAD.MOV.U32 R58, RZ, RZ, R45 ;  /* 0x000000ffff3a7224 */ /* 0x000fce00078e002d */
[----:B------:R-:W-:Y:S05]  /*a620*/  WARPSYNC.COLLECTIVE R47, `(.L_x_329) ;  /* 0x000000002f087348 */ /* 0x000fea0003c00000 */
[----:B------:R0:W1:Y:S02]  /*a630*/  SHFL.UP P0, R46, R58, R49, R60 ;  /* 0x040000313a2e7389 */ /* 0x000064000000003c */
[----:B01----:R-:W-:Y:S05]  /*a640*/  ENDCOLLECTIVE ;  /* 0x000000000000791b */ /* 0x003fea0003800000 */
.L_x_329:
[----:B------:R-:W-:Y:S05]  /*a650*/  BRA `(.L_x_330) ;  /* 0xffffff8400407947 */ /* 0x000fea000383ffff */
.L_x_331:
        /* <DEDUP_REMOVED lines=10> */
.L_x_2198:


//--------------------- .text._ZN3cub18CUB_300001_SM_10006detail10radix_sort33DeviceRadixSortExclusiveSumKernelINS1_5radix10policy_hubIiiyE10Policy1000EyEEvPT0_ --------------------------
	.section	.text._ZN3cub18CUB_300001_SM_10006detail10radix_sort33DeviceRadixSortExclusiveSumKernelINS1_5radix10policy_hubIiiyE10Policy1000EyEEvPT0_,"ax",@progbits
	.align	128
        .global         _ZN3cub18CUB_300001_SM_10006detail10radix_sort33DeviceRadixSortExclusiveSumKernelINS1_5radix10policy_hubIiiyE10Policy1000EyEEvPT0_
        .type           _ZN3cub18CUB_300001_SM_10006detail10radix_sort33DeviceRadixSortExclusiveSumKernelINS1_5radix10policy_hubIiiyE10Policy1000EyEEvPT0_,@function
        .size           _ZN3cub18CUB_300001_SM_10006detail10radix_sort33DeviceRadixSortExclusiveSumKernelINS1_5radix10policy_hubIiiyE10Policy1000EyEEvPT0_,(.L_x_2199 - _ZN3cub18CUB_300001_SM_10006detail10radix_sort33DeviceRadixSortExclusiveSumKernelINS1_5radix10policy_hubIiiyE10Policy1000EyEEvPT0_)
        .other          _ZN3cub18CUB_300001_SM_10006detail10radix_sort33DeviceRadixSortExclusiveSumKernelINS1_5radix10policy_hubIiiyE10Policy1000EyEEvPT0_,@"STO_CUDA_ENTRY STV_DEFAULT"
_ZN3cub18CUB_300001_SM_10006detail10radix_sort33DeviceRadixSortExclusiveSumKernelINS1_5radix10policy_hubIiiyE10Policy1000EyEEvPT0_:
.text._ZN3cub18CUB_300001_SM_10006detail10radix_sort33DeviceRadixSortExclusiveSumKernelINS1_5radix10policy_hubIiiyE10Policy1000EyEEvPT0_:
[----:B------:R-:W-:Y:S01]  /*0000*/  LDC R1, c[0x0][0x37c] ;  /* 0x0000df00ff017b82 */ /* 0x000fe20000000800 */
[----:B------:R-:W0:Y:S07]  /*0010*/  S2R R18, SR_TID.X ;  /* 0x0000000000127919 */ /* 0x000e2e0000002100 */
[----:B------:R-:W1:Y:S01]  /*0020*/  LDC.64 R16, c[0x0][0x380] ;  /* 0x0000e000ff107b82 */ /* 0x000e620000000a00 */
[----:B------:R-:W2:Y:S01]  /*0030*/  LDCU.64 UR4, c[0x0][0x358] ;  /* 0x00006b00ff0477ac */ /* 0x000ea20008000a00 */
[----:B------:R-:W3:Y:S01]  /*0040*/  S2R R5, SR_CTAID.X ;  /* 0x0000000000057919 */ /* 0x000ee20000002500 */
[----:B0-----:R-:W-:Y:S01]  /*0050*/  ISETP.GT.U32.AND P1, PT, R18, 0xff, PT ;  /* 0x000000ff1200780c */ /* 0x001fe20003f24070 */
[----:B---3--:R-:W-:-:S04]  /*0060*/  IMAD R5, R5, 0x100, R18 ;  /* 0x0000010005057824 */ /* 0x008fc800078e0212 */
[----:B-1----:R-:W-:-:S08]  /*0070*/  IMAD.WIDE R16, R5, 0x8, R16 ;  /* 0x0000000805107825 */ /* 0x002fd000078e0210 */
[----:B--2---:R-:W2:Y:S01]  /*0080*/  @!P1 LDG.E.64 R2, desc[UR4][R16.64] ;  /* 0x0000000410029981 */ /* 0x004ea2000c1e1b00 */
[----:B------:R-:W-:Y:S02]  /*0090*/  MOV R0, 0x400 ;  /* 0x0000040000007802 */ /* 0x000fe40000000f00 */
[C---:B------:R-:W-:Y:S01]  /*00a0*/  ISETP.GT.U32.AND P0, PT, R18.reuse, 0x1f, PT ;  /* 0x0000001f1200780c */ /* 0x040fe20003f04070 */
[----:B------:R-:W0:Y:S02]  /*00b0*/  S2R R5, SR_CgaCtaId ;  /* 0x0000000000057919 */ /* 0x000e240000008800 */
[----:B0-----:R-:W-:Y:S02]  /*00c0*/  LEA R5, R5, R0, 0x18 ;  /* 0x0000000005057211 */ /* 0x001fe400078ec0ff */
[----:B------:R-:W-:-:S05]  /*00d0*/  LEA.HI R0, R18, R18, RZ, 0x1d ;  /* 0x0000001212007211 */ /* 0x000fca00078fe8ff */
[----:B------:R-:W-:-:S05]  /*00e0*/  IMAD R0, R0, 0x8, R5 ;  /* 0x0000000800007824 */ /* 0x000fca00078e0205 */
[----:B--2---:R0:W-:Y:S01]  /*00f0*/  STS.64 [R0+0x10], R2 ;  /* 0x0000100200007388 */ /* 0x0041e20000000a00 */
[----:B------:R-:W-:Y:S06]  /*0100*/  BAR.SYNC.DEFER_BLOCKING 0x0 ;  /* 0x0000000000007b1d */ /* 0x000fec0000010000 */
[----:B------:R-:W-:Y:S05]  /*0110*/  @P0 BRA `(.L_x_332) ;  /* 0x0000000400240947 */ /* 0x000fea0003800000 */
[----:B------:R-:W-:Y:S01]  /*0120*/  IMAD R18, R18, 0x48, R5 ;  /* 0x0000004812127824 */ /* 0x000fe200078e0205 */
[----:B------:R-:W-:-:S04]  /*0130*/  UMOV UR6, 0xffffffff ;  /* 0xffffffff00067882 */ /* 0x000fc80000000000 */
[----:B------:R-:W-:Y:S04]  /*0140*/  LDS.64 R14, [R18+0x10] ;  /* 0x00001000120e7984 */ /* 0x000fe80000000a00 */
[----:B------:R-:W-:Y:S04]  /*0150*/  LDS.64 R12, [R18+0x18] ;  /* 0x00001800120c7984 */ /* 0x000fe80000000a00 */
[----:B------:R-:W1:Y:S04]  /*0160*/  LDS.64 R10, [R18+0x20] ;  /* 0x00002000120a7984 */ /* 0x000e680000000a00 */
[----:B------:R-:W-:Y:S04]  /*0170*/  LDS.64 R8, [R18+0x28] ;  /* 0x0000280012087984 */ /* 0x000fe80000000a00 */
[----:B------:R-:W2:Y:S04]  /*0180*/  LDS.64 R6, [R18+0x30] ;  /* 0x0000300012067984 */ /* 0x000ea80000000a00 */
[----:B------:R-:W-:Y:S04]  /*0190*/  LDS.64 R4, [R18+0x38] ;  /* 0x0000380012047984 */ /* 0x000fe80000000a00 */
[----:B0-----:R-:W0:Y:S04]  /*01a0*/  LDS.64 R2, [R18+0x40] ;  /* 0x0000400012027984 */ /* 0x001e280000000a00 */
[----:B------:R-:W3:Y:S01]  /*01b0*/  LDS.64 R20, [R18+0x48] ;  /* 0x0000480012147984 */ /* 0x000ee20000000a00 */
[----:B-1----:R-:W-:-:S04]  /*01c0*/  IADD3 R19, P3, P4, R10, R12, R14 ;  /* 0x0000000c0a137210 */ /* 0x002fc80007c7e00e */
[----:B------:R-:W-:Y:S02]  /*01d0*/  IADD3.X R23, PT, PT, R11, R13, R15, P3, P4 ;  /* 0x0000000d0b177210 */ /* 0x000fe40001fe840f */
[----:B--2---:R-:W-:-:S04]  /*01e0*/  IADD3 R19, P0, P2, R6, R19, R8 ;  /* 0x0000001306137210 */ /* 0x004fc80007a1e008 */
[----:B------:R-:W-:Y:S02]  /*01f0*/  IADD3.X R23, PT, PT, R7, R23, R9, P0, P2 ;  /* 0x0000001707177210 */ /* 0x000fe400007e4409 */
[----:B0-----:R-:W-:-:S04]  /*0200*/  IADD3 R19, P3, P4, R2, R19, R4 ;  /* 0x0000001302137210 */ /* 0x001fc80007c7e004 */
[----:B---3--:R-:W-:Y:S02]  /*0210*/  IADD3 R20, P0, PT, R20, R19, RZ ;  /* 0x0000001314147210 */ /* 0x008fe40007f1e0ff */
[----:B------:R-:W-:-:S05]  /*0220*/  IADD3.X R19, PT, PT, R3, R23, R5, P3, P4 ;  /* 0x0000001703137210 */ /* 0x000fca0001fe8405 */
[----:B------:R-:W-:Y:S01]  /*0230*/  IMAD.X R19, R21, 0x1, R19, P0 ;  /* 0x0000000115137824 */ /* 0x000fe200000e0613 */
[----:B------:R-:W-:Y:S06]  /*0240*/  BRA.DIV UR6, `(.L_x_333) ;  /* 0x0000000206f07947 */ /* 0x000fec000b800000 */
[----:B------:R-:W0:Y:S04]  /*0250*/  SHFL.UP PT, R27, R20, 0x1, RZ ;  /* 0x04200000141b7989 */ /* 0x000e2800000e00ff */
[----:B------:R-:W1:Y:S01]  /*0260*/  SHFL.UP P0, R25, R19, 0x1, RZ ;  /* 0x0420000013197989 */ /* 0x000e6200000000ff */
[----:B0-----:R-:W-:-:S04]  /*0270*/  IADD3 R22, P2, PT, R27, R20, RZ ;  /* 0x000000141b167210 */ /* 0x001fc80007f5e0ff */
[----:B-1----:R-:W-:Y:S01]  /*0280*/  SEL R27, R22, R27, P0 ;  /* 0x0000001b161b7207 */ /* 0x002fe20000000000 */
[----:B------:R-:W-:-:S04]  /*0290*/  IMAD.X R26, R25, 0x1, R19, P2 ;  /* 0x00000001191a7824 */ /* 0x000fc800010e0613 */
[----:B------:R-:W0:Y:S01]  /*02a0*/  SHFL.UP PT, R28, R27, 0x2, RZ ;  /* 0x044000001b1c7989 */ /* 0x000e2200000e00ff */
[----:B------:R-:W-:-:S05]  /*02b0*/  SEL R26, R26, R25, P0 ;  /* 0x000000191a1a7207 */ /* 0x000fca0000000000 */
[----:B------:R-:W1:Y:S01]  /*02c0*/  SHFL.UP P0, R25, R26, 0x2, RZ ;  /* 0x044000001a197989 */ /* 0x000e6200000000ff */
[----:B0-----:R-:W-:-:S05]  /*02d0*/  IADD3 R21, P2, PT, R28, R27, RZ ;  /* 0x0000001b1c157210 */ /* 0x001fca0007f5e0ff */
[----:B-1----:R-:W-:Y:S01]  /*02e0*/  IMAD.X R22, R25, 0x1, R26, P2 ;  /* 0x0000000119167824 */ /* 0x002fe200010e061a */
[----:B------:R-:W-:-:S04]  /*02f0*/  SEL R28, R21, R28, P0 ;  /* 0x0000001c151c7207 */ /* 0x000fc80000000000 */
[----:B------:R-:W-:Y:S01]  /*0300*/  SEL R29, R22, R25, P0 ;  /* 0x00000019161d7207 */ /* 0x000fe20000000000 */
        /* <DEDUP_REMOVED lines=12> */
[----:B------:R0:W1:Y:S04]  /*03d0*/  SHFL.UP PT, R28, R27, 0x10, RZ ;  /* 0x060000001b1c7989 */ /* 0x00006800000e00ff */
[----:B------:R0:W2:Y:S02]  /*03e0*/  SHFL.UP P0, R25, R26, 0x10, RZ ;  /* 0x060000001a197989 */ /* 0x0000a400000000ff */
.L_x_344:
[----:B-1----:R-:W-:-:S04]  /*03f0*/  IADD3 R21, P2, PT, R28, R27, RZ ;  /* 0x0000001b1c157210 */ /* 0x002fc80007f5e0ff */
[----:B--2---:R-:W-:Y:S01]  /*0400*/  SEL R21, R21, R28, P0 ;  /* 0x0000001c15157207 */ /* 0x004fe20000000000 */
[----:B------:R-:W-:-:S05]  /*0410*/  IMAD.X R22, R25, 0x1, R26, P2 ;  /* 0x0000000119167824 */ /* 0x000fca00010e061a */
[----:B------:R-:W-:Y:S02]  /*0420*/  SEL R22, R22, R25, P0 ;  /* 0x0000001916167207 */ /* 0x000fe40000000000 */
[----:B------:R-:W-:-:S05]  /*0430*/  IADD3 R20, P0, PT, R21, -R20, RZ ;  /* 0x8000001415147210 */ /* 0x000fca0007f1e0ff */
[----:B------:R-:W-:Y:S01]  /*0440*/  IMAD.X R21, R22, 0x1, ~R19, P0 ;  /* 0x0000000116157824 */ /* 0x000fe200000e0e13 */
[----:B------:R-:W-:-:S04]  /*0450*/  IADD3 R14, P0, PT, R14, R20, RZ ;  /* 0x000000140e0e7210 */ /* 0x000fc80007f1e0ff */
[----:B------:R1:W-:Y:S01]  /*0460*/  STS.64 [R18+0x10], R20 ;  /* 0x0000101412007388 */ /* 0x0003e20000000a00 */
[----:B------:R-:W-:Y:S01]  /*0470*/  IMAD.X R15, R15, 0x1, R21, P0 ;  /* 0x000000010f0f7824 */ /* 0x000fe200000e0615 */
        /* <DEDUP_REMOVED lines=17> */
[----:B------:R-:W-:-:S05]  /*0590*/  IMAD.X R3, R3, 0x1, R5, P0 ;  /* 0x0000000103037824 */ /* 0x000fca00000e0605 */
[----:B------:R1:W-:Y:S03]  /*05a0*/  STS.64 [R18+0x48], R2 ;  /* 0x0000480212007388 */ /* 0x0003e60000000a00 */
.L_x_332:
[----:B------:R-:W-:Y:S05]  /*05b0*/  WARPSYNC.ALL ;  /* 0x0000000000007948 */ /* 0x000fea0003800000 */
[----:B------:R-:W-:Y:S06]  /*05c0*/  BAR.SYNC.DEFER_BLOCKING 0x0 ;  /* 0x0000000000007b1d */ /* 0x000fec0000010000 */
[----:B------:R-:W-:Y:S05]  /*05d0*/  @P1 EXIT ;  /* 0x000000000000194d */ /* 0x000fea0003800000 */
[----:B01----:R-:W0:Y:S04]  /*05e0*/  LDS.64 R2, [R0+0x10] ;  /* 0x0000100000027984 */ /* 0x003e280000000a00 */
[----:B0-----:R-:W-:Y:S01]  /*05f0*/  STG.E.64 desc[UR4][R16.64], R2 ;  /* 0x0000000210007986 */ /* 0x001fe2000c101b04 */
[----:B------:R-:W-:Y:S05]  /*0600*/  EXIT ;  /* 0x000000000000794d */ /* 0x000fea0003800000 */
.L_x_333:
[----:B------:R-:W-:Y:S02]  /*0610*/  IMAD.MOV.U32 R24, RZ, RZ, R20 ;  /* 0x000000ffff187224 */ /* 0x000fe400078e0014 */
[----:B------:R-:W-:Y:S02]  /*0620*/  IMAD.MOV.U32 R23, RZ, RZ, 0x1 ;  /* 0x00000001ff177424 */ /* 0x000fe400078e00ff */
[----:B------:R-:W-:Y:S02]  /*0630*/  IMAD.MOV.U32 R22, RZ, RZ, RZ ;  /* 0x000000ffff167224 */ /* 0x000fe400078e00ff */
[----:B------:R-:W-:-:S07]  /*0640*/  IMAD.MOV.U32 R21, RZ, RZ, -0x1 ;  /* 0xffffffffff157424 */ /* 0x000fce00078e00ff */
[----:B------:R-:W-:Y:S05]  /*0650*/  WARPSYNC.COLLECTIVE R21, `(.L_x_334) ;  /* 0x0000000015087348 */ /* 0x000fea0003c00000 */
[----:B------:R0:W1:Y:S02]  /*0660*/  SHFL.UP P0, R25, R24, R23, R22 ;  /* 0x0400001718197389 */ /* 0x0000640000000016 */
[----:B01----:R-:W-:Y:S05]  /*0670*/  ENDCOLLECTIVE ;  /* 0x000000000000791b */ /* 0x003fea0003800000 */
.L_x_334:
[----:B------:R-:W-:Y:S02]  /*0680*/  IMAD.MOV.U32 R24, RZ, RZ, R19 ;  /* 0x000000ffff187224 */ /* 0x000fe400078e0013 */
[----:B------:R-:W-:-:S07]  /*0690*/  IMAD.MOV.U32 R27, RZ, RZ, R25 ;  /* 0x000000ffff1b7224 */ /* 0x000fce00078e0019 */
[----:B------:R-:W-:Y:S05]  /*06a0*/  WARPSYNC.COLLECTIVE R21, `(.L_x_335) ;  /* 0x0000000015087348 */ /* 0x000fea0003c00000 */
[----:B------:R0:W1:Y:S02]  /*06b0*/  SHFL.UP P0, R25, R24, R23, R22 ;  /* 0x0400001718197389 */ /* 0x0000640000000016 */
[----:B01----:R-:W-:Y:S05]  /*06c0*/  ENDCOLLECTIVE ;  /* 0x000000000000791b */ /* 0x003fea0003800000 */
.L_x_335:
[----:B------:R-:W-:Y:S01]  /*06d0*/  IADD3 R26, P2, PT, R27, R20, RZ ;  /* 0x000000141b1a7210 */ /* 0x000fe20007f5e0ff */
[----:B------:R-:W-:-:S03]  /*06e0*/  IMAD.MOV.U32 R23, RZ, RZ, 0x2 ;  /* 0x00000002ff177424 */ /* 0x000fc600078e00ff */
[----:B------:R-:W-:Y:S01]  /*06f0*/  SEL R27, R26, R27, P0 ;  /* 0x0000001b1a1b7207 */ /* 0x000fe20000000000 */
[----:B------:R-:W-:-:S04]  /*0700*/  IMAD.X R26, R25, 0x1, R19, P2 ;  /* 0x00000001191a7824 */ /* 0x000fc800010e0613 */
[----:B------:R-:W-:Y:S01]  /*0710*/  IMAD.MOV.U32 R24, RZ, RZ, R27 ;  /* 0x000000ffff187224 */ /* 0x000fe200078e001b */
[----:B------:R-:W-:-:S07]  /*0720*/  SEL R26, R26, R25, P0 ;  /* 0x000000191a1a7207 */ /* 0x000fce0000000000 */
[----:B------:R-:W-:Y:S05]  /*0730*/  WARPSYNC.COLLECTIVE R21, `(.L_x_336) ;  /* 0x0000000015087348 */ /* 0x000fea0003c00000 */
[----:B------:R0:W1:Y:S02]  /*0740*/  SHFL.UP P0, R25, R24, R23, R22 ;  /* 0x0400001718197389 */ /* 0x0000640000000016 */
[----:B01----:R-:W-:Y:S05]  /*0750*/  ENDCOLLECTIVE ;  /* 0x000000000000791b */ /* 0x003fea0003800000 */
.L_x_336:
[----:B------:R-:W-:Y:S02]  /*0760*/  IMAD.MOV.U32 R24, RZ, RZ, R26 ;  /* 0x000000ffff187224 */ /* 0x000fe400078e001a */
[----:B------:R-:W-:-:S07]  /*0770*/  IMAD.MOV.U32 R28, RZ, RZ, R25 ;  /* 0x000000ffff1c7224 */ /* 0x000fce00078e0019 */
[----:B------:R-:W-:Y:S05]  /*0780*/  WARPSYNC.COLLECTIVE R21, `(.L_x_337) ;  /* 0x0000000015087348 */ /* 0x000fea0003c00000 */
[----:B------:R0:W1:Y:S02]  /*0790*/  SHFL.UP P0, R25, R24, R23, R22 ;  /* 0x0400001718197389 */ /* 0x0000640000000016 */
[----:B01----:R-:W-:Y:S05]  /*07a0*/  ENDCOLLECTIVE ;  /* 0x000000000000791b */ /* 0x003fea0003800000 */
.L_x_337:
        /* <DEDUP_REMOVED lines=9> */
.L_x_338:
[----:B------:R-:W-:Y:S02]  /*0840*/  IMAD.MOV.U32 R24, RZ, RZ, R29 ;  /* 0x000000ffff187224 */ /* 0x000fe400078e001d */
[----:B------:R-:W-:-:S07]  /*0850*/  IMAD.MOV.U32 R27, RZ, RZ, R25 ;  /* 0x000000ffff1b7224 */ /* 0x000fce00078e0019 */
[----:B------:R-:W-:Y:S05]  /*0860*/  WARPSYNC.COLLECTIVE R21, `(.L_x_339) ;  /* 0x0000000015087348 */ /* 0x000fea0003c00000 */
[----:B------:R0:W1:Y:S02]  /*0870*/  SHFL.UP P0, R25, R24, R23, R22 ;  /* 0x0400001718197389 */ /* 0x0000640000000016 */
[----:B01----:R-:W-:Y:S05]  /*0880*/  ENDCOLLECTIVE ;  /* 0x000000000000791b */ /* 0x003fea0003800000 */
.L_x_339:
        /* <DEDUP_REMOVED lines=9> */
.L_x_340:
[----:B------:R-:W-:Y:S02]  /*0920*/  IMAD.MOV.U32 R24, RZ, RZ, R29 ;  /* 0x000000ffff187224 */ /* 0x000fe400078e001d */
[----:B------:R-:W-:-:S07]  /*0930*/  IMAD.MOV.U32 R27, RZ, RZ, R25 ;  /* 0x000000ffff1b7224 */ /* 0x000fce00078e0019 */
[----:B------:R-:W-:Y:S05]  /*0940*/  WARPSYNC.COLLECTIVE R21, `(.L_x_341) ;  /* 0x0000000015087348 */ /* 0x000fea0003c00000 */
[----:B------:R0:W1:Y:S02]  /*0950*/  SHFL.UP P0, R25, R24, R23, R22 ;  /* 0x0400001718197389 */ /* 0x0000640000000016 */
[----:B01----:R-:W-:Y:S05]  /*0960*/  ENDCOLLECTIVE ;  /* 0x000000000000791b */ /* 0x003fea0003800000 */
.L_x_341:
        /* <DEDUP_REMOVED lines=9> */
.L_x_342:
[----:B------:R-:W-:Y:S02]  /*0a00*/  IMAD.MOV.U32 R24, RZ, RZ, R26 ;  /* 0x000000ffff187224 */ /* 0x000fe400078e001a */
[----:B------:R-:W-:-:S07]  /*0a10*/  IMAD.MOV.U32 R28, RZ, RZ, R25 ;  /* 0x000000ffff1c7224 */ /* 0x000fce00078e0019 */
[----:B------:R-:W-:Y:S05]  /*0a20*/  WARPSYNC.COLLECTIVE R21, `(.L_x_343) ;  /* 0x0000000015087348 */ /* 0x000fea0003c00000 */
[----:B------:R0:W1:Y:S02]  /*0a30*/  SHFL.UP P0, R25, R24, R23, R22 ;  /* 0x0400001718197389 */ /* 0x0000640000000016 */
[----:B01----:R-:W-:Y:S05]  /*0a40*/  ENDCOLLECTIVE ;  /* 0x000000000000791b */ /* 0x003fea0003800000 */
.L_x_343:
[----:B------:R-:W-:Y:S05]  /*0a50*/  BRA `(.L_x_344) ;  /* 0xfffffff800647947 */ /* 0x000fea000383ffff */
.L_x_345:
        /* <DEDUP_REMOVED lines=10> */
.L_x_2199:


//--------------------- .text._ZN3cub18CUB_300001_SM_10006detail10radix_sort30DeviceRadixSortHistogramKernelINS1_5radix10policy_hubIiiyE10Policy1000ELNS0_9SortOrderE0EiyNS1_21identity_decomposer_tEEEvPT2_PKT1_SA_iiT3_ --------------------------
	.section	.text._ZN3cub18CUB_300001_SM_10006detail10radix_sort30DeviceRadixSortHistogramKernelINS1_5radix10policy_hubIiiyE10Policy1000ELNS0_9SortOrderE0EiyNS1_21identity_decomposer_tEEEvPT2_PKT1_SA_iiT3_,"ax",@progbits
	.align	128
        .global         _ZN3cub18CUB_300001_SM_10006detail10radix_sort30DeviceRadixSortHistogramKernelINS1_5radix10policy_hubIiiyE10Policy1000ELNS0_9SortOrderE0EiyNS1_21identity_decomposer_tEEEvPT2_PKT1_SA_iiT3_
        .type           _ZN3cub18CUB_300001_SM_10006detail10radix_sort30DeviceRadixSortHistogramKernelINS1_5radix10policy_hubIiiyE10Policy1000ELNS0_9SortOrderE0EiyNS1_21identity_decomposer_tEEEvPT2_PKT1_SA_iiT3_,@function
        .size           _ZN3cub18CUB_300001_SM_10006detail10radix_sort30DeviceRadixSortHistogramKernelINS1_5radix10policy_hubIiiyE10Policy1000ELNS0_9SortOrderE0EiyNS1_21identity_decomposer_tEEEvPT2_PKT1_SA_iiT3_,(.L_x_2200 - _ZN3cub18CUB_300001_SM_10006detail10radix_sort30DeviceRadixSortHistogramKernelINS1_5radix10policy_hubIiiyE10Policy1000ELNS0_9SortOrderE0EiyNS1_21identity_decomposer_tEEEvPT2_PKT1_SA_iiT3_)
        .other          _ZN3cub18CUB_300001_SM_10006detail10radix_sort30DeviceRadixSortHistogramKernelINS1_5radix10policy_hubIiiyE10Policy1000ELNS0_9SortOrderE0EiyNS1_21identity_decomposer_tEEEvPT2_PKT1_SA_iiT3_,@"STO_CUDA_ENTRY STV_DEFAULT"
_ZN3cub18CUB_300001_SM_10006detail10radix_sort30DeviceRadixSortHistogramKernelINS1_5radix10policy_hubIiiyE10Policy1000ELNS0_9SortOrderE0EiyNS1_21identity_decomposer_tEEEvPT2_PKT1_SA_iiT3_:
.text._ZN3cub18CUB_300001_SM_10006detail10radix_sort30DeviceRadixSortHistogramKernelINS1_5radix10policy_hubIiiyE10Policy1000ELNS0_9SortOrderE0EiyNS1_21identity_decomposer_tEEEvPT2_PKT1_SA_iiT3_:
        /* <DEDUP_REMOVED lines=42> */
.L_x_429:
        /* <DEDUP_REMOVED lines=9> */
.L_x_349:
        /* <DEDUP_REMOVED lines=21> */
.L_x_348:
        /* <DEDUP_REMOVED lines=19> */
.L_x_351:
        /* <DEDUP_REMOVED lines=18> */
.L_x_350:
[----:B------:R-:W-:-:S13]  /*06d0*/  ISETP.GT.U32.AND P2, PT, R4, 0x7f, PT ;  /* 0x0000007f0400780c */ /* 0x000fda0003f44070 */
[----:B------:R-:W-:Y:S05]  /*06e0*/  @P2 BRA `(.L_x_347) ;  /* 0x0000000000e02947 */ /* 0x000fea0003800000 */
[----:B--23--:R-:W-:Y:S01]  /*06f0*/  HFMA2 R3, -RZ, RZ, 0, 0 ;  /* 0x00000000ff037431 */ /* 0x00cfe200000001ff */
[----:B------:R-:W-:Y:S06]  /*0700*/  @!P1 BRA `(.L_x_352) ;  /* 0x0000000000589947 */ /* 0x000fec0003800000 */
[----:B------:R-:W-:-:S07]  /*0710*/  IMAD.MOV.U32 R3, RZ, RZ, RZ ;  /* 0x000000ffff037224 */ /* 0x000fce00078e00ff */
.L_x_353:
        /* <DEDUP_REMOVED lines=21> */
.L_x_352:
        /* <DEDUP_REMOVED lines=14> */
.L_x_354:
        /* <DEDUP_REMOVED lines=18> */
.L_x_347:
[----:B------:R-:W-:Y:S05]  /*0a70*/  BSYNC.RECONVERGENT B0 ;  /* 0x0000000000007941 */ /* 0x000fea0003800200 */
.L_x_346:
        /* <DEDUP_REMOVED lines=16> */
.L_x_360:
        /* <DEDUP_REMOVED lines=36> */
.L_x_356:
        /* <DEDUP_REMOVED lines=11> */
[----:B------:R-:W-:-:S03]  /*0e70*/  IMAD.MOV.U32 R12, RZ, RZ, 0x7fffffff ;  /* 0x7fffffffff0c7424 */ /* 0x000fc600078e00ff */
[----:B------:R-:W-:Y:S01]  /*0e80*/  ISETP.GE.AND P5, PT, R5, UR17, PT ;  /* 0x0000001105007c0c */ /* 0x000fe2000bfa6270 */
[----:B------:R-:W-:Y:S01]  /*0e90*/  VIADD R5, R4, 0x300 ;  /* 0x0000030004057836 */ /* 0x000fe20000000000 */
[----:B------:R-:W-:-:S04]  /*0ea0*/  LEA R2, P0, R3, UR18, 0x2 ;  /* 0x0000001203027c11 */ /* 0x000fc8000f8010ff */
[----:B------:R-:W-:Y:S01]  /*0eb0*/  LEA.HI.X R3, R3, UR19, R6, 0x2, P0 ;  /* 0x0000001303037c11 */ /* 0x000fe200080f1406 */
[----:B------:R-:W-:Y:S01]  /*0ec0*/  IMAD.MOV.U32 R11, RZ, RZ, 0x7fffffff ;  /* 0x7fffffffff0b7424 */ /* 0x000fe200078e00ff */
[----:B------:R-:W-:-:S03]  /*0ed0*/  IADD3 R6, PT, PT, R4, 0x280, RZ ;  /* 0x0000028004067810 */ /* 0x000fc60007ffe0ff */
[----:B------:R1:W5:Y:S01]  /*0ee0*/  @!P1 LDG.E R12, desc[UR20][R2.64] ;  /* 0x00000014020c9981 */ /* 0x000362000c1e1900 */
[----:B------:R-:W-:Y:S01]  /*0ef0*/  ISETP.GE.AND P1, PT, R5, UR17, PT ;  /* 0x0000001105007c0c */ /* 0x000fe2000bf26270 */
[----:B------:R-:W-:Y:S01]  /*0f00*/  VIADD R5, R4, 0x380 ;  /* 0x0000038004057836 */ /* 0x000fe20000000000 */
[----:B------:R-:W-:Y:S01]  /*0f10*/  ISETP.GE.AND P0, PT, R6, UR17, PT ;  /* 0x0000001106007c0c */ /* 0x000fe2000bf06270 */
[----:B------:R-:W-:Y:S01]  /*0f20*/  IMAD.MOV.U32 R9, RZ, RZ, 0x7fffffff ;  /* 0x7fffffffff097424 */ /* 0x000fe200078e00ff */
[----:B------:R1:W5:Y:S02]  /*0f30*/  @!P2 LDG.E R11, desc[UR20][R2.64+0x200] ;  /* 0x00020014020ba981 */ /* 0x000364000c1e1900 */
[----:B------:R-:W-:Y:S01]  /*0f40*/  ISETP.GE.AND P2, PT, R5, UR17, PT ;  /* 0x0000001105007c0c */ /* 0x000fe2000bf46270 */
[----:B------:R-:W-:Y:S02]  /*0f50*/  VIADD R5, R4, 0x480 ;  /* 0x0000048004057836 */ /* 0x000fe40000000000 */
[----:B------:R-:W-:Y:S01]  /*0f60*/  IMAD.MOV.U32 R10, RZ, RZ, 0x7fffffff ;  /* 0x7fffffffff0a7424 */ /* 0x000fe200078e00ff */
[----:B------:R1:W5:Y:S01]  /*0f70*/  @!P4 LDG.E R9, desc[UR20][R2.64+0x600] ;  /* 0x000600140209c981 */ /* 0x000362000c1e1900 */
[----:B------:R-:W-:-:S02]  /*0f80*/  MOV R8, 0x7fffffff ;  /* 0x7fffffff00087802 */ /* 0x000fc40000000f00 */
[C---:B------:R-:W-:Y:S02]  /*0f90*/  LOP3.LUT R6, R4.reuse, 0x400, RZ, 0xfc, !PT ;  /* 0x0000040004067812 */ /* 0x040fe400078efcff */
[----:B------:R-:W-:Y:S01]  /*0fa0*/  ISETP.GE.AND P4, PT, R5, UR17, PT ;  /* 0x0000001105007c0c */ /* 0x000fe2000bf86270 */
[----:B------:R-:W-:Y:S01]  /*0fb0*/  VIADD R5, R4, 0x500 ;  /* 0x0000050004057836 */ /* 0x000fe20000000000 */
[----:B------:R1:W5:Y:S01]  /*0fc0*/  @!P3 LDG.E R10, desc[UR20][R2.64+0x400] ;  /* 0x00040014020ab981 */ /* 0x000362000c1e1900 */
[----:B------:R-:W-:Y:S01]  /*0fd0*/  ISETP.GE.AND P3, PT, R6, UR17, PT ;  /* 0x0000001106007c0c */ /* 0x000fe2000bf66270 */
[----:B------:R-:W-:Y:S02]  /*0fe0*/  IMAD.MOV.U32 R6, RZ, RZ, 0x7fffffff ;  /* 0x7fffffffff067424 */ /* 0x000fe400078e00ff */
[----:B------:R1:W5:Y:S01]  /*0ff0*/  @!P5 LDG.E R8, desc[UR20][R2.64+0x800] ;  /* 0x000800140208d981 */ /* 0x000362000c1e1900 */
[----:B------:R-:W-:Y:S01]  /*1000*/  ISETP.GE.AND P5, PT, R5, UR17, PT ;  /* 0x0000001105007c0c */ /* 0x000fe2000bfa6270 */
[----:B------:R-:W-:-:S02]  /*1010*/  VIADD R5, R4, 0x600 ;  /* 0x0000060004057836 */ /* 0x000fc40000000000 */
[----:B------:R-:W-:Y:S01]  /*1020*/  IMAD.MOV.U32 R7, RZ, RZ, 0x7fffffff ;  /* 0x7fffffffff077424 */ /* 0x000fe200078e00ff */
[----:B------:R1:W5:Y:S01]  /*1030*/  @!P1 LDG.E R6, desc[UR20][R2.64+0xc00] ;  /* 0x000c001402069981 */ /* 0x000362000c1e1900 */
[C---:B------:R-:W-:Y:S01]  /*1040*/  VIADD R13, R4.reuse, 0x580 ;  /* 0x00000580040d7836 */ /* 0x040fe20000000000 */
[----:B------:R-:W-:Y:S01]  /*1050*/  ISETP.GE.AND P1, PT, R5, UR17, PT ;  /* 0x0000001105007c0c */ /* 0x000fe2000bf26270 */
[----:B------:R-:W-:Y:S02]  /*1060*/  IMAD.MOV.U32 R5, RZ, RZ, 0x7fffffff ;  /* 0x7fffffffff057424 */ /* 0x000fe400078e00ff */
[----:B------:R-:W-:Y:S01]  /*1070*/  IMAD.MOV.U32 R19, RZ, RZ, 0x7fffffff ;  /* 0x7fffffffff137424 */ /* 0x000fe200078e00ff */
[----:B------:R1:W5:Y:S01]  /*1080*/  @!P0 LDG.E R7, desc[UR20][R2.64+0xa00] ;  /* 0x000a001402078981 */ /* 0x000362000c1e1900 */
[----:B------:R-:W-:Y:S01]  /*1090*/  IMAD.MOV.U32 R18, RZ, RZ, 0x7fffffff ;  /* 0x7fffffffff127424 */ /* 0x000fe200078e00ff */
        /* <DEDUP_REMOVED lines=9> */
[----:B------:R-:W-:Y:S01]  /*1130*/  IMAD.MOV.U32 R17, RZ, RZ, 0x7fffffff ;  /* 0x7fffffffff117424 */ /* 0x000fe200078e00ff */
[----:B------:R-:W-:Y:S01]  /*1140*/  MOV R14, 0x7fffffff ;  /* 0x7fffffff000e7802 */ /* 0x000fe20000000f00 */
[----:B------:R-:W-:Y:S02]  /*1150*/  IMAD.MOV.U32 R16, RZ, RZ, 0x7fffffff ;  /* 0x7fffffffff107424 */ /* 0x000fe400078e00ff */
[----:B------:R-:W-:Y:S02]  /*1160*/  IMAD.MOV.U32 R22, RZ, RZ, 0x7fffffff ;  /* 0x7fffffffff167424 */ /* 0x000fe400078e00ff */
        /* <DEDUP_REMOVED lines=8> */
.L_x_357:
        /* <DEDUP_REMOVED lines=24> */
.L_x_359:
        /* <DEDUP_REMOVED lines=73> */
.L_x_358:
[----:B------:R-:W-:Y:S05]  /*1800*/  BRA.U !UP0, `(.L_x_360) ;  /* 0xfffffff108dc7547 */ /* 0x000fea000b83ffff */
.L_x_355:
        /* <DEDUP_REMOVED lines=9> */
.L_x_380:
        /* <DEDUP_REMOVED lines=16> */
.L_x_365:
[----:B------:R-:W-:Y:S05]  /*19a0*/  BSYNC.RECONVERGENT B1 ;  /* 0x0000000000017941 */ /* 0x000fea0003800200 */
.L_x_364:
        /* <DEDUP_REMOVED lines=15> */
.L_x_367:
[----:B------:R-:W-:Y:S05]  /*1aa0*/  BSYNC.RECONVERGENT B1 ;  /* 0x0000000000017941 */ /* 0x000fea0003800200 */
.L_x_366:
[----:B------:R-:W-:Y:S04]  /*1ab0*/  BSSY.RECONVERGENT B1, `(.L_x_368) ;  /* 0x0000007000017945 */ /* 0x000fe80003800200 */
[----:B------:R-:W-:Y:S05]  /*1ac0*/  @!P0 BRA `(.L_x_369) ;  /* 0x0000000000148947 */ /* 0x000fea0003800000 */
[----:B01----:R-:W-:Y:S02]  /*1ad0*/  IMAD R17, R5, 0x100, R4 ;  /* 0x0000010005117824 */ /* 0x003fe400078e0204 */
[----:B------:R-:W-:-:S03]  /*1ae0*/  IMAD.MOV.U32 R23, RZ, RZ, RZ ;  /* 0x000000ffff177224 */ /* 0x000fc600078e00ff */
[----:B------:R-:W-:-:S05]  /*1af0*/  IADD3 R17, PT, PT, R17, 0x200, RZ ;  /* 0x0000020011117810 */ /* 0x000fca0007ffe0ff */
[----:B------:R-:W-:-:S05]  /*1b00*/  IMAD.WIDE.U32 R16, R17, 0x8, R2 ;  /* 0x0000000811107825 */ /* 0x000fca00078e0002 */
[----:B------:R2:W-:Y:S02]  /*1b10*/  REDG.E.ADD.64.STRONG.GPU desc[UR20][R16.64], R22 ;  /* 0x000000161000798e */ /* 0x0005e4000c12e514 */
.L_x_369:
[----:B------:R-:W-:Y:S05]  /*1b20*/  BSYNC.RECONVERGENT B1 ;  /* 0x0000000000017941 */ /* 0x000fea0003800200 */
.L_x_368:
[----:B------:R-:W-:Y:S04]  /*1b30*/  BSSY.RECONVERGENT B1, `(.L_x_370) ;  /* 0x0000007000017945 */ /* 0x000fe80003800200 */
[----:B------:R-:W-:Y:S05]  /*1b40*/  @!P1 BRA `(.L_x_371) ;  /* 0x0000000000149947 */ /* 0x000fea0003800000 */
[----:B012---:R-:W-:Y:S02]  /*1b50*/  IMAD R17, R5, 0x100, R4 ;  /* 0x0000010005117824 */ /* 0x007fe400078e0204 */
[----:B------:R-:W-:Y:S02]  /*1b60*/  IMAD.MOV.U32 R15, RZ, RZ, RZ ;  /* 0x000000ffff0f7224 */ /* 0x000fe400078e00ff */
[----:B------:R-:W-:-:S04]  /*1b70*/  VIADD R17, R17, 0x300 ;  /* 0x0000030011117836 */ /* 0x000fc80000000000 */
[----:B------:R-:W-:-:S05]  /*1b80*/  IMAD.WIDE.U32 R16, R17, 0x8, R2 ;  /* 0x0000000811107825 */ /* 0x000fca00078e0002 */
[----:B------:R3:W-:Y:S02]  /*1b90*/  REDG.E.ADD.64.STRONG.GPU desc[UR20][R16.64], R14 ;  /* 0x0000000e1000798e */ /* 0x0007e4000c12e514 */
.L_x_371:
[----:B------:R-:W-:Y:S05]  /*1ba0*/  BSYNC.RECONVERGENT B1 ;  /* 0x0000000000017941 */ /* 0x000fea0003800200 */
.L_x_370:
[----:B------:R-:W-:Y:S04]  /*1bb0*/  BSSY.RECONVERGENT B1, `(.L_x_372) ;  /* 0x0000007000017945 */ /* 0x000fe80003800200 */
[----:B------:R-:W-:Y:S05]  /*1bc0*/  @!P2 BRA `(.L_x_373) ;  /* 0x000000000014a947 */ /* 0x000fea0003800000 */
[----:B---3--:R-:W-:Y:S02]  /*1bd0*/  IMAD R15, R5, 0x100, R4 ;  /* 0x00000100050f7824 */ /* 0x008fe400078e0204 */
[----:B------:R-:W-:Y:S02]  /*1be0*/  HFMA2 R13, -RZ, RZ, 0, 0 ;  /* 0x00000000ff0d7431 */ /* 0x000fe400000001ff */
[----:B------:R-:W-:-:S04]  /*1bf0*/  VIADD R15, R15, 0x400 ;  /* 0x000004000f0f7836 */ /* 0x000fc80000000000 */
[----:B------:R-:W-:-:S05]  /*1c00*/  IMAD.WIDE.U32 R14, R15, 0x8, R2 ;  /* 0x000000080f0e7825 */ /* 0x000fca00078e0002 */
[----:B------:R4:W-:Y:S02]  /*1c10*/  REDG.E.ADD.64.STRONG.GPU desc[UR20][R14.64], R12 ;  /* 0x0000000c0e00798e */ /* 0x0009e4000c12e514 */
.L_x_373:
[----:B------:R-:W-:Y:S05]  /*1c20*/  BSYNC.RECONVERGENT B1 ;  /* 0x0000000000017941 */ /* 0x000fea0003800200 */
.L_x_372:
[----:B------:R-:W-:Y:S04]  /*1c30*/  BSSY.RECONVERGENT B1, `(.L_x_374) ;  /* 0x0000007000017945 */ /* 0x000fe80003800200 */
[----:B------:R-:W-:Y:S05]  /*1c40*/  @!P3 BRA `(.L_x_375) ;  /* 0x000000000014b947 */ /* 0x000fea0003800000 */
[----:B----4-:R-:W-:Y:S02]  /*1c50*/  IMAD R13, R5, 0x100, R4 ;  /* 0x00000100050d7824 */ /* 0x010fe400078e0204 */
[----:B------:R-:W-:Y:S02]  /*1c60*/  IMAD.MOV.U32 R7, RZ, RZ, RZ ;  /* 0x000000ffff077224 */ /* 0x000fe400078e00ff */
[----:B------:R-:W-:-:S04]  /*1c70*/  VIADD R13, R13, 0x500 ;  /* 0x000005000d0d7836 */ /* 0x000fc80000000000 */
[----:B------:R-:W-:-:S05]  /*1c80*/  IMAD.WIDE.U32 R12, R13, 0x8, R2 ;  /* 0x000000080d0c7825 */ /* 0x000fca00078e0002 */
[----:B------:R4:W-:Y:S02]  /*1c90*/  REDG.E.ADD.64.STRONG.GPU desc[UR20][R12.64], R6 ;  /* 0x000000060c00798e */ /* 0x0009e4000c12e514 */
.L_x_375:
[----:B------:R-:W-:Y:S05]  /*1ca0*/  BSYNC.RECONVERGENT B1 ;  /* 0x0000000000017941 */ /* 0x000fea0003800200 */
.L_x_374:
[----:B------:R-:W-:Y:S04]  /*1cb0*/  BSSY.RECONVERGENT B1, `(.L_x_376) ;  /* 0x0000007000017945 */ /* 0x000fe80003800200 */
[----:B------:R-:W-:Y:S05]  /*1cc0*/  @!P4 BRA `(.L_x_377) ;  /* 0x000000000014c947 */ /* 0x000fea0003800000 */
[----:B----4-:R-:W-:Y:S02]  /*1cd0*/  IMAD R7, R5, 0x100, R4 ;  /* 0x0000010005077824 */ /* 0x010fe400078e0204 */
[----:B------:R-:W-:Y:S02]  /*1ce0*/  IMAD.MOV.U32 R9, RZ, RZ, RZ ;  /* 0x000000ffff097224 */ /* 0x000fe400078e00ff */
[----:B------:R-:W-:-:S04]  /*1cf0*/  VIADD R7, R7, 0x600 ;  /* 0x0000060007077836 */ /* 0x000fc80000000000 */
[----:B------:R-:W-:-:S05]  /*1d00*/  IMAD.WIDE.U32 R6, R7, 0x8, R2 ;  /* 0x0000000807067825 */ /* 0x000fca00078e0002 */
[----:B------:R4:W-:Y:S02]  /*1d10*/  REDG.E.ADD.64.STRONG.GPU desc[UR20][R6.64], R8 ;  /* 0x000000080600798e */ /* 0x0009e4000c12e514 */
.L_x_377:
[----:B------:R-:W-:Y:S05]  /*1d20*/  BSYNC.RECONVERGENT B1 ;  /* 0x0000000000017941 */ /* 0x000fea0003800200 */
.L_x_376:
[----:B------:R-:W-:Y:S04]  /*1d30*/  BSSY.RECONVERGENT B1, `(.L_x_378) ;  /* 0x0000007000017945 */ /* 0x000fe80003800200 */
[----:B------:R-:W-:Y:S05]  /*1d40*/  @!P5 BRA `(.L_x_379) ;  /* 0x000000000014d947 */ /* 0x000fea0003800000 */
[----:B----4-:R-:W-:Y:S01]  /*1d50*/  LEA R7, R5, R4, 0x8 ;  /* 0x0000000405077211 */ /* 0x010fe200078e40ff */
[----:B------:R-:W-:-:S04]  /*1d60*/  IMAD.MOV.U32 R11, RZ, RZ, RZ ;  /* 0x000000ffff0b7224 */ /* 0x000fc800078e00ff */
[----:B------:R-:W-:-:S04]  /*1d70*/  VIADD R7, R7, 0x700 ;  /* 0x0000070007077836 */ /* 0x000fc80000000000 */
[----:B------:R-:W-:-:S05]  /*1d80*/  IMAD.WIDE.U32 R6, R7, 0x8, R2 ;  /* 0x0000000807067825 */ /* 0x000fca00078e0002 */
[----:B------:R4:W-:Y:S02]  /*1d90*/  REDG.E.ADD.64.STRONG.GPU desc[UR20][R6.64], R10 ;  /* 0x0000000a0600798e */ /* 0x0009e4000c12e514 */
.L_x_379:
[----:B------:R-:W-:Y:S05]  /*1da0*/  BSYNC.RECONVERGENT B1 ;  /* 0x0000000000017941 */ /* 0x000fea0003800200 */
.L_x_378:
[----:B------:R-:W-:-:S05]  /*1db0*/  VIADD R5, R5, 0x8 ;  /* 0x0000000805057836 */ /* 0x000fca0000000000 */
[----:B------:R-:W-:-:S13]  /*1dc0*/  ISETP.NE.AND P0, PT, R5, UR27, PT ;  /* 0x0000001b05007c0c */ /* 0x000fda000bf05270 */
[----:B------:R-:W-:Y:S05]  /*1dd0*/  @P0 BRA `(.L_x_380) ;  /* 0xfffffff800b00947 */ /* 0x000fea000383ffff */
[----:B------:R-:W-:-:S07]  /*1de0*/  IMAD.U32 R3, RZ, RZ, UR27 ;  /* 0x0000001bff037e24 */ /* 0x000fce000f8e00ff */
.L_x_363:
        /* <DEDUP_REMOVED lines=24> */
.L_x_384:
[----:B------:R-:W-:Y:S05]  /*1f70*/  BSYNC.RECONVERGENT B1 ;  /* 0x0000000000017941 */ /* 0x000fea0003800200 */
.L_x_383:
        /* <DEDUP_REMOVED lines=9> */
.L_x_386:
[----:B------:R-:W-:Y:S05]  /*2010*/  BSYNC.RECONVERGENT B1 ;  /* 0x0000000000017941 */ /* 0x000fea0003800200 */
.L_x_385:
        /* <DEDUP_REMOVED lines=8> */
.L_x_388:
[----:B------:R-:W-:Y:S05]  /*20a0*/  BSYNC.RECONVERGENT B1 ;  /* 0x0000000000017941 */ /* 0x000fea0003800200 */
.L_x_387:
        /* <DEDUP_REMOVED lines=9> */
.L_x_390:
[----:B------:R-:W-:Y:S05]  /*2140*/  BSYNC.RECONVERGENT B1 ;  /* 0x0000000000017941 */ /* 0x000fea0003800200 */
.L_x_389:
[----:B------:R-:W-:-:S07]  /*2150*/  VIADD R3, R3, 0x4 ;  /* 0x0000000403037836 */ /* 0x000fce0000000000 */
.L_x_382:
        /* <DEDUP_REMOVED lines=18> */
.L_x_394:
[----:B------:R-:W-:Y:S05]  /*2280*/  BSYNC.RECONVERGENT B2 ;  /* 0x0000000000027941 */ /* 0x000fea0003800200 */
.L_x_393:
        /* <DEDUP_REMOVED lines=9> */
.L_x_396:
[----:B------:R-:W-:Y:S05]  /*2320*/  BSYNC.RECONVERGENT B2 ;  /* 0x0000000000027941 */ /* 0x000fea0003800200 */
.L_x_395:
[----:B------:R-:W-:-:S07]  /*2330*/  VIADD R3, R3, 0x2 ;  /* 0x0000000203037836 */ /* 0x000fce0000000000 */
.L_x_392:
        /* <DEDUP_REMOVED lines=12> */
.L_x_391:
[----:B------:R-:W-:Y:S05]  /*2400*/  BSYNC.RECONVERGENT B1 ;  /* 0x0000000000017941 */ /* 0x000fea0003800200 */
.L_x_381:
[----:B------:R-:W-:-:S13]  /*2410*/  ISETP.GT.U32.AND P0, PT, R4, 0x7f, PT ;  /* 0x0000007f0400780c */ /* 0x000fda0003f04070 */
[----:B------:R-:W-:Y:S05]  /*2420*/  @P0 BRA `(.L_x_362) ;  /* 0x0000000800900947 */ /* 0x000fea0003800000 */
[----:B------:R-:W-:Y:S01]  /*2430*/  UISETP.GE.U32.AND UP0, UPT, UR22, 0x7, UPT ;  /* 0x000000071600788c */ /* 0x000fe2000bf06070 */
[----:B0-----:R-:W-:-:S08]  /*2440*/  IMAD.MOV.U32 R3, RZ, RZ, RZ ;  /* 0x000000ffff037224 */ /* 0x001fd000078e00ff */
[----:B------:R-:W-:Y:S05]  /*2450*/  BRA.U !UP0, `(.L_x_397) ;  /* 0x0000000508147547 */ /* 0x000fea000b800000 */
[----:B------:R-:W0:Y:S01]  /*2460*/  LDC.64 R2, c[0x0][0x380] ;  /* 0x0000e000ff027b82 */ /* 0x000e220000000a00 */
[----:B------:R-:W-:-:S07]  /*2470*/  IMAD.MOV.U32 R9, RZ, RZ, RZ ;  /* 0x000000ffff097224 */ /* 0x000fce00078e00ff */
.L_x_414:
        /* <DEDUP_REMOVED lines=18> */
.L_x_399:
[----:B------:R-:W-:Y:S05]  /*25a0*/  BSYNC.RECONVERGENT B1 ;  /* 0x0000000000017941 */ /* 0x000fea0003800200 */
.L_x_398:
[----:B------:R-:W-:Y:S04]  /*25b0*/  BSSY.RECONVERGENT B1, `(.L_x_400) ;  /* 0x0000005000017945 */ /* 0x000fe80003800200 */
[----:B------:R-:W-:Y:S05]  /*25c0*/  @!P1 BRA `(.L_x_401) ;  /* 0x00000000000c9947 */ /* 0x000fea0003800000 */
[----:B0-----:R-:W-:Y:S02]  /*25d0*/  IMAD.MOV.U32 R14, RZ, RZ, R13 ;  /* 0x000000ffff0e7224 */ /* 0x001fe400078e000d */
[----:B------:R-:W-:-:S05]  /*25e0*/  IMAD.MOV.U32 R15, RZ, RZ, RZ ;  /* 0x000000ffff0f7224 */ /* 0x000fca00078e00ff */
[----:B------:R1:W-:Y:S02]  /*25f0*/  REDG.E.ADD.64.STRONG.GPU desc[UR20][R6.64+0xc00], R14 ;  /* 0x000c000e0600798e */ /* 0x0003e4000c12e514 */
.L_x_401:
[----:B------:R-:W-:Y:S05]  /*2600*/  BSYNC.RECONVERGENT B1 ;  /* 0x0000000000017941 */ /* 0x000fea0003800200 */
.L_x_400:
        /* <DEDUP_REMOVED lines=12> */
.L_x_403:
[----:B------:R-:W-:Y:S05]  /*26d0*/  BSYNC.RECONVERGENT B1 ;  /* 0x0000000000017941 */ /* 0x000fea0003800200 */
.L_x_402:
[----:B------:R-:W-:Y:S04]  /*26e0*/  BSSY.RECONVERGENT B1, `(.L_x_404) ;  /* 0x0000005000017945 */ /* 0x000fe80003800200 */
[----:B------:R-:W-:Y:S05]  /*26f0*/  @!P1 BRA `(.L_x_405) ;  /* 0x00000000000c9947 */ /* 0x000fea0003800000 */
[----:B012---:R-:W-:Y:S02]  /*2700*/  IMAD.MOV.U32 R14, RZ, RZ, R18 ;  /* 0x000000ffff0e7224 */ /* 0x007fe400078e0012 */
[----:B------:R-:W-:-:S05]  /*2710*/  IMAD.MOV.U32 R15, RZ, RZ, RZ ;  /* 0x000000ffff0f7224 */ /* 0x000fca00078e00ff */
[----:B------:R3:W-:Y:S02]  /*2720*/  REDG.E.ADD.64.STRONG.GPU desc[UR20][R6.64+0x1c00], R14 ;  /* 0x001c000e0600798e */ /* 0x0007e4000c12e514 */
.L_x_405:
[----:B------:R-:W-:Y:S05]  /*2730*/  BSYNC.RECONVERGENT B1 ;  /* 0x0000000000017941 */ /* 0x000fea0003800200 */
.L_x_404:
[----:B------:R-:W-:Y:S04]  /*2740*/  BSSY.RECONVERGENT B1, `(.L_x_406) ;  /* 0x0000005000017945 */ /* 0x000fe80003800200 */
[----:B------:R-:W-:Y:S05]  /*2750*/  @!P2 BRA `(.L_x_407) ;  /* 0x00000000000ca947 */ /* 0x000fea0003800000 */
[----:B0123--:R-:W-:Y:S01]  /*2760*/  MOV R14, R19 ;  /* 0x00000013000e7202 */ /* 0x00ffe20000000f00 */
[----:B------:R-:W-:-:S05]  /*2770*/  IMAD.MOV.U32 R15, RZ, RZ, RZ ;  /* 0x000000ffff0f7224 */ /* 0x000fca00078e00ff */
[----:B------:R4:W-:Y:S02]  /*2780*/  REDG.E.ADD.64.STRONG.GPU desc[UR20][R6.64+0x2400], R14 ;  /* 0x0024000e0600798e */ /* 0x0009e4000c12e514 */
.L_x_407:
[----:B------:R-:W-:Y:S05]  /*2790*/  BSYNC.RECONVERGENT B1 ;  /* 0x0000000000017941 */ /* 0x000fea0003800200 */
.L_x_406:
[----:B------:R-:W-:Y:S04]  /*27a0*/  BSSY.RECONVERGENT B1, `(.L_x_408) ;  /* 0x0000004000017945 */ /* 0x000fe80003800200 */
[----:B------:R-:W-:Y:S05]  /*27b0*/  @!P3 BRA `(.L_x_409) ;  /* 0x000000000008b947 */ /* 0x000fea0003800000 */
[----:B------:R-:W-:-:S05]  /*27c0*/  IMAD.MOV.U32 R17, RZ, RZ, RZ ;  /* 0x000000ffff117224 */ /* 0x000fca00078e00ff */
[----:B------:R0:W-:Y:S02]  /*27d0*/  REDG.E.ADD.64.STRONG.GPU desc[UR20][R6.64+0x2c00], R16 ;  /* 0x002c00100600798e */ /* 0x0001e4000c12e514 */
.L_x_409:
[----:B------:R-:W-:Y:S05]  /*27e0*/  BSYNC.RECONVERGENT B1 ;  /* 0x0000000000017941 */ /* 0x000fea0003800200 */
.L_x_408:
[----:B------:R-:W-:Y:S04]  /*27f0*/  BSSY.RECONVERGENT B1, `(.L_x_410) ;  /* 0x0000004000017945 */ /* 0x000fe80003800200 */
[----:B------:R-:W-:Y:S05]  /*2800*/  @!P4 BRA `(.L_x_411) ;  /* 0x000000000008c947 */ /* 0x000fea0003800000 */
[----:B------:R-:W-:-:S05]  /*2810*/  IMAD.MOV.U32 R13, RZ, RZ, RZ ;  /* 0x000000ffff0d7224 */ /* 0x000fca00078e00ff */
[----:B------:R0:W-:Y:S02]  /*2820*/  REDG.E.ADD.64.STRONG.GPU desc[UR20][R6.64+0x3400], R12 ;  /* 0x0034000c0600798e */ /* 0x0001e4000c12e514 */
.L_x_411:
[----:B------:R-:W-:Y:S05]  /*2830*/  BSYNC.RECONVERGENT B1 ;  /* 0x0000000000017941 */ /* 0x000fea0003800200 */
.L_x_410:
[----:B------:R-:W-:Y:S04]  /*2840*/  BSSY.RECONVERGENT B1, `(.L_x_412) ;  /* 0x0000004000017945 */ /* 0x000fe80003800200 */
[----:B------:R-:W-:Y:S05]  /*2850*/  @!P5 BRA `(.L_x_413) ;  /* 0x000000000008d947 */ /* 0x000fea0003800000 */
[----:B------:R-:W-:-:S05]  /*2860*/  IMAD.MOV.U32 R11, RZ, RZ, RZ ;  /* 0x000000ffff0b7224 */ /* 0x000fca00078e00ff */
[----:B------:R0:W-:Y:S02]  /*2870*/  REDG.E.ADD.64.STRONG.GPU desc[UR20][R6.64+0x3c00], R10 ;  /* 0x003c000a0600798e */ /* 0x0001e4000c12e514 */
.L_x_413:
[----:B------:R-:W-:Y:S05]  /*2880*/  BSYNC.RECONVERGENT B1 ;  /* 0x0000000000017941 */ /* 0x000fea0003800200 */
.L_x_412:
[----:B------:R-:W-:Y:S05]  /*2890*/  @P0 BRA `(.L_x_414) ;  /* 0xfffffff800f80947 */ /* 0x000fea000383ffff */
[----:B------:R-:W-:-:S07]  /*28a0*/  IMAD.U32 R3, RZ, RZ, UR27 ;  /* 0x0000001bff037e24 */ /* 0x000fce000f8e00ff */
.L_x_397:
        /* <DEDUP_REMOVED lines=20> */
.L_x_417:
[----:B------:R-:W-:Y:S05]  /*29f0*/  BSYNC.RECONVERGENT B1 ;  /* 0x0000000000017941 */ /* 0x000fea0003800200 */
.L_x_416:
        /* <DEDUP_REMOVED lines=9> */
.L_x_419:
[----:B------:R-:W-:Y:S05]  /*2a90*/  BSYNC.RECONVERGENT B1 ;  /* 0x0000000000017941 */ /* 0x000fea0003800200 */
.L_x_418:
        /* <DEDUP_REMOVED lines=8> */
.L_x_421:
[----:B------:R-:W-:Y:S05]  /*2b20*/  BSYNC.RECONVERGENT B1 ;  /* 0x0000000000017941 */ /* 0x000fea0003800200 */
.L_x_420:
        /* <DEDUP_REMOVED lines=9> */
.L_x_423:
[----:B------:R-:W-:Y:S05]  /*2bc0*/  BSYNC.RECONVERGENT B1 ;  /* 0x0000000000017941 */ /* 0x000fea0003800200 */
.L_x_422:
[----:B------:R-:W-:-:S07]  /*2bd0*/  VIADD R3, R3, 0x4 ;  /* 0x0000000403037836 */ /* 0x000fce0000000000 */
.L_x_415:
        /* <DEDUP_REMOVED lines=17> */
.L_x_426:
[----:B------:R-:W-:Y:S05]  /*2cf0*/  BSYNC.RECONVERGENT B1 ;  /* 0x0000000000017941 */ /* 0x000fea0003800200 */
.L_x_425:
        /* <DEDUP_REMOVED lines=9> */
.L_x_428:
[----:B------:R-:W-:Y:S05]  /*2d90*/  BSYNC.RECONVERGENT B1 ;  /* 0x0000000000017941 */ /* 0x000fea0003800200 */
.L_x_427:
[----:B------:R-:W-:-:S07]  /*2da0*/  VIADD R3, R3, 0x2 ;  /* 0x0000000203037836 */ /* 0x000fce0000000000 */
.L_x_424:
        /* <DEDUP_REMOVED lines=12> */
.L_x_362:
[----:B------:R-:W-:Y:S05]  /*2e70*/  BSYNC.RECONVERGENT B0 ;  /* 0x0000000000007941 */ /* 0x000fea0003800200 */
.L_x_361:
[----:B------:R-:W-:Y:S01]  /*2e80*/  BAR.SYNC.DEFER_BLOCKING 0x0 ;  /* 0x0000000000007b1d */ /* 0x000fe20000010000 */
[----:B------:R-:W-:-:S04]  /*2e90*/  UIADD3 UR6, UP0, UPT, UR6, 0x1, URZ ;  /* 0x0000000106067890 */ /* 0x000fc8000ff1e0ff */
[----:B------:R-:W-:Y:S02]  /*2ea0*/  UIADD3.X UR7, UPT, UPT, URZ, UR7, URZ, UP0, !UPT ;  /* 0x00000007ff077290 */ /* 0x000fe400087fe4ff */
[----:B------:R-:W-:-:S04]  /*2eb0*/  UISETP.NE.U32.AND UP0, UPT, UR6, UR11, UPT ;  /* 0x0000000b0600728c */ /* 0x000fc8000bf05070 */
[----:B------:R-:W-:-:S09]  /*2ec0*/  UISETP.NE.AND.EX UP0, UPT, UR7, UR12, UPT, UP0 ;  /* 0x0000000c0700728c */ /* 0x000fd2000bf05300 */
[----:B------:R-:W-:Y:S05]  /*2ed0*/  BRA.U UP0, `(.L_x_429) ;  /* 0xffffffd100f07547 */ /* 0x000fea000b83ffff */
[----:B------:R-:W-:Y:S05]  /*2ee0*/  EXIT ;  /* 0x000000000000794d */ /* 0x000fea0003800000 */
.L_x_430:
        /* <DEDUP_REMOVED lines=9> */
.L_x_2200:


//--------------------- .text._ZN3cub18CUB_300001_SM_10006detail10radix_sort31DeviceRadixSortSingleTileKernelINS1_5radix10policy_hubIiiyE10Policy1000ELNS0_9SortOrderE0EiiyNS1_21identity_decomposer_tEEEvPKT1_PSA_PKT2_PSE_T3_iiT4_ --------------------------
	.section	.text._ZN3cub18CUB_300001_SM_10006detail10radix_sort31DeviceRadixSortSingleTileKernelINS1_5radix10policy_hubIiiyE10Policy1000ELNS0_9SortOrderE0EiiyNS1_21identity_decomposer_tEEEvPKT1_PSA_PKT2_PSE_T3_iiT4_,"ax",@progbits
	.align	128
        .global         _ZN3cub18CUB_300001_SM_10006detail10radix_sort31DeviceRadixSortSingleTileKernelINS1_5radix10policy_hubIiiyE10Policy1000ELNS0_9SortOrderE0EiiyNS1_21identity_decomposer_tEEEvPKT1_PSA_PKT2_PSE_T3_iiT4_
        .type           _ZN3cub18CUB_300001_SM_10006detail10radix_sort31DeviceRadixSortSingleTileKernelINS1_5radix10policy_hubIiiyE10Policy1000ELNS0_9SortOrderE0EiiyNS1_21identity_decomposer_tEEEvPKT1_PSA_PKT2_PSE_T3_iiT4_,@function
        .size           _ZN3cub18CUB_300001_SM_10006detail10radix_sort31DeviceRadixSortSingleTileKernelINS1_5radix10policy_hubIiiyE10Policy1000ELNS0_9SortOrderE0EiiyNS1_21identity_decomposer_tEEEvPKT1_PSA_PKT2_PSE_T3_iiT4_,(.L_x_2201 - _ZN3cub18CUB_300001_SM_10006detail10radix_sort31DeviceRadixSortSingleTileKernelINS1_5radix10policy_hubIiiyE10Policy1000ELNS0_9SortOrderE0EiiyNS1_21identity_decomposer_tEEEvPKT1_PSA_PKT2_PSE_T3_iiT4_)
        .other          _ZN3cub18CUB_300001_SM_10006detail10radix_sort31DeviceRadixSortSingleTileKernelINS1_5radix10policy_hubIiiyE10Policy1000ELNS0_9SortOrderE0EiiyNS1_21identity_decomposer_tEEEvPKT1_PSA_PKT2_PSE_T3_iiT4_,@"STO_CUDA_ENTRY STV_DEFAULT"
_ZN3cub18CUB_300001_SM_10006detail10radix_sort31DeviceRadixSortSingleTileKernelINS1_5radix10policy_hubIiiyE10Policy1000ELNS0_9SortOrderE0EiiyNS1_21identity_decomposer_tEEEvPKT1_PSA_PKT2_PSE_T3_iiT4_:
.text._ZN3cub18CUB_300001_SM_10006detail10radix_sort31DeviceRadixSortSingleTileKernelINS1_5radix10policy_hubIiiyE10Policy1000ELNS0_9SortOrderE0EiiyNS1_21identity_decomposer_tEEEvPKT1_PSA_PKT2_PSE_T3_iiT4_:
        /* <DEDUP_REMOVED lines=41> */
[----:B------:R-:W3:Y:S01]  /*0290*/  @!P6 LDG.E R61, desc[UR8][R6.64] ;  /* 0x00000008063de981 */ /* 0x000ee2000c1e1900 */
        /* <DEDUP_REMOVED lines=54> */
[----:B------:R-:W-:Y:S01]  /*0600*/  ISETP.GE.AND P0, PT, R9, UR4, PT ;  /* 0x0000000409007c0c */ /* 0x000fe2000bf06270 */
[----:B------:R-:W-:Y:S01]  /*0610*/  IMAD.MOV.U32 R30, RZ, RZ, -0x1 ;  /* 0xffffffffff1e7424 */ /* 0x000fe200078e00ff */
[----:B------:R-:W0:Y:S01]  /*0620*/  S2UR UR6, SR_CgaCtaId ;  /* 0x00000000000679c3 */ /* 0x000e220000008800 */
[----:B------:R-:W3:Y:S01]  /*0630*/  @!P5 LDG.E R9, desc[UR8][R6.64+0x44] ;  /* 0x000044080609d981 */ /* 0x000ee2000c1e1900 */
[----:B------:R-:W-:Y:S01]  /*0640*/  IMAD.MOV.U32 R31, RZ, RZ, -0x1 ;  /* 0xffffffffff1f7424 */ /* 0x000fe200078e00ff */
[----:B------:R-:W1:Y:S02]  /*0650*/  LDCU.64 UR4, c[0x0][0x3a8] ;  /* 0x00007500ff0477ac */ /* 0x000e640008000a00 */
[----:B------:R-:W3:Y:S03]  /*0660*/  @!P6 LDG.E R52, desc[UR8][R6.64+0x48] ;  /* 0x000048080634e981 */ /* 0x000ee6000c1e1900 */
[----:B------:R-:W-:Y:S06]  /*0670*/  BAR.SYNC.DEFER_BLOCKING 0x0 ;  /* 0x0000000000007b1d */ /* 0x000fec0000010000 */
[----:B------:R0:W5:Y:S01]  /*0680*/  @!P1 LDG.E R3, desc[UR8][R4.64+0x4] ;  /* 0x0000040804039981 */ /* 0x000162000c1e1900 */
[----:B------:R-:W-:-:S02]  /*0690*/  IMAD.MOV.U32 R32, RZ, RZ, -0x1 ;  /* 0xffffffffff207424 */ /* 0x000fc400078e00ff */
[----:B------:R-:W-:Y:S01]  /*06a0*/  IMAD.MOV.U32 R33, RZ, RZ, -0x1 ;  /* 0xffffffffff217424 */ /* 0x000fe200078e00ff */
[----:B------:R0:W5:Y:S01]  /*06b0*/  @!P0 LDG.E R2, desc[UR8][R4.64] ;  /* 0x0000000804028981 */ /* 0x000162000c1e1900 */
[----:B--2---:R-:W-:Y:S01]  /*06c0*/  @!P1 LOP3.LUT R30, R8, 0x80000000, RZ, 0x3c, !PT ;  /* 0x80000000081e9812 */ /* 0x004fe200078e3cff */
[----:B------:R-:W-:Y:S01]  /*06d0*/  IMAD.MOV.U32 R29, RZ, RZ, -0x1 ;  /* 0xffffffffff1d7424 */ /* 0x000fe200078e00ff */
[----:B------:R-:W-:Y:S01]  /*06e0*/  ISETP.NE.AND P1, PT, R45, RZ, PT ;  /* 0x000000ff2d00720c */ /* 0x000fe20003f25270 */
[----:B------:R2:W5:Y:S01]  /*06f0*/  @!P2 LDG.E R24, desc[UR8][R4.64+0x38] ;  /* 0x000038080418a981 */ /* 0x000562000c1e1900 */
[----:B-1----:R-:W-:-:S03]  /*0700*/  UIADD3 UR7, UPT, UPT, UR4, 0x6, URZ ;  /* 0x0000000604077890 */ /* 0x002fc6000fffe0ff */
[----:B------:R2:W5:Y:S01]  /*0710*/  @!P3 LDG.E R25, desc[UR8][R4.64+0x3c] ;  /* 0x00003c080419b981 */ /* 0x000562000c1e1900 */
[----:B------:R-:W-:-:S03]  /*0720*/  UIADD3 UR5, UPT, UPT, -UR4, UR5, URZ ;  /* 0x0000000504057290 */ /* 0x000fc6000fffe1ff */
[----:B------:R2:W5:Y:S04]  /*0730*/  @!P4 LDG.E R26, desc[UR8][R4.64+0x40] ;  /* 0x00004008041ac981 */ /* 0x000568000c1e1900 */
[----:B----4-:R-:W-:Y:S01]  /*0740*/  @!P1 LOP3.LUT R31, R10, 0x80000000, RZ, 0x3c, !PT ;  /* 0x800000000a1f9812 */ /* 0x010fe200078e3cff */
[----:B------:R2:W5:Y:S01]  /*0750*/  @!P1 LDG.E R12, desc[UR8][R4.64+0x8] ;  /* 0x00000808040c9981 */ /* 0x000562000c1e1900 */
[----:B------:R-:W-:-:S03]  /*0760*/  ISETP.NE.AND P1, PT, R48, RZ, PT ;  /* 0x000000ff3000720c */ /* 0x000fc60003f25270 */
[----:B------:R2:W5:Y:S04]  /*0770*/  @!P5 LDG.E R27, desc[UR8][R4.64+0x44] ;  /* 0x00004408041bd981 */ /* 0x000568000c1e1900 */
[----:B------:R2:W5:Y:S06]  /*0780*/  @!P6 LDG.E R28, desc[UR8][R4.64+0x48] ;  /* 0x00004808041ce981 */ /* 0x00056c000c1e1900 */
[----:B---3--:R-:W-:Y:S01]  /*0790*/  @!P1 LOP3.LUT R32, R11, 0x80000000, RZ, 0x3c, !PT ;  /* 0x800000000b209812 */ /* 0x008fe200078e3cff */
[----:B------:R2:W5:Y:S01]  /*07a0*/  @!P1 LDG.E R13, desc[UR8][R4.64+0xc] ;  /* 0x00000c08040d9981 */ /* 0x000562000c1e1900 */
[----:B------:R-:W-:-:S13]  /*07b0*/  ISETP.NE.AND P1, PT, R49, RZ, PT ;  /* 0x000000ff3100720c */ /* 0x000fda0003f25270 */
[----:B------:R-:W-:Y:S01]  /*07c0*/  @!P1 LOP3.LUT R33, R34, 0x80000000, RZ, 0x3c, !PT ;  /* 0x8000000022219812 */ /* 0x000fe200078e3cff */
[----:B------:R2:W5:Y:S01]  /*07d0*/  @!P1 LDG.E R14, desc[UR8][R4.64+0x10] ;  /* 0x00001008040e9981 */ /* 0x000562000c1e1900 */
[----:B------:R-:W-:Y:S01]  /*07e0*/  ISETP.NE.AND P1, PT, R51, RZ, PT ;  /* 0x000000ff3300720c */ /* 0x000fe20003f25270 */
[----:B------:R-:W-:-:S12]  /*07f0*/  IMAD.MOV.U32 R34, RZ, RZ, -0x1 ;  /* 0xffffffffff227424 */ /* 0x000fd800078e00ff */
        /* <DEDUP_REMOVED lines=15> */
[----:B------:R-:W-:Y:S01]  /*08f0*/  IMAD.MOV.U32 R38, RZ, RZ, -0x1 ;  /* 0xffffffffff267424 */ /* 0x000fe200078e00ff */
[----:B------:R-:W-:Y:S02]  /*0900*/  @!P0 LOP3.LUT R29, R61, 0x80000000, RZ, 0x3c, !PT ;  /* 0x800000003d1d8812 */ /* 0x000fe400078e3cff */
[----:B------:R-:W-:-:S09]  /*0910*/  ISETP.NE.AND P0, PT, R60, RZ, PT ;  /* 0x000000ff3c00720c */ /* 0x000fd20003f05270 */
[----:B------:R-:W-:Y:S01]  /*0920*/  @!P1 LOP3.LUT R38, R39, 0x80000000, RZ, 0x3c, !PT ;  /* 0x8000000027269812 */ /* 0x000fe200078e3cff */
[----:B------:R2:W5:Y:S01]  /*0930*/  @!P1 LDG.E R19, desc[UR8][R4.64+0x24] ;  /* 0x0000240804139981 */ /* 0x000562000c1e1900 */
[----:B------:R-:W-:Y:S01]  /*0940*/  ISETP.NE.AND P1, PT, R57, RZ, PT ;  /* 0x000000ff3900720c */ /* 0x000fe20003f25270 */
[----:B------:R-:W-:Y:S02]  /*0950*/  IMAD.MOV.U32 R39, RZ, RZ, -0x1 ;  /* 0xffffffffff277424 */ /* 0x000fe400078e00ff */
[----:B------:R2:W5:Y:S10]  /*0960*/  @!P0 LDG.E R21, desc[UR8][R4.64+0x2c] ;  /* 0x00002c0804158981 */ /* 0x000574000c1e1900 */
[----:B------:R-:W-:Y:S01]  /*0970*/  @!P1 LOP3.LUT R39, R40, 0x80000000, RZ, 0x3c, !PT ;  /* 0x8000000028279812 */ /* 0x000fe200078e3cff */
[----:B------:R-:W-:Y:S01]  /*0980*/  IMAD.MOV.U32 R40, RZ, RZ, -0x1 ;  /* 0xffffffffff287424 */ /* 0x000fe200078e00ff */
[----:B------:R2:W5:Y:S01]  /*0990*/  @!P1 LDG.E R20, desc[UR8][R4.64+0x28] ;  /* 0x0000280804149981 */ /* 0x000562000c1e1900 */
[----:B------:R-:W-:-:S02]  /*09a0*/  @!P0 LOP3.LUT R40, R41, 0x80000000, RZ, 0x3c, !PT ;  /* 0x8000000029288812 */ /* 0x000fc400078e3cff */
[----:B------:R-:W-:Y:S02]  /*09b0*/  ISETP.NE.AND P1, PT, R58, RZ, PT ;  /* 0x000000ff3a00720c */ /* 0x000fe40003f25270 */
[----:B------:R-:W-:Y:S01]  /*09c0*/  ISETP.NE.AND P0, PT, R59, RZ, PT ;  /* 0x000000ff3b00720c */ /* 0x000fe20003f05270 */
[----:B------:R-:W-:Y:S01]  /*09d0*/  IMAD.MOV.U32 R41, RZ, RZ, -0x1 ;  /* 0xffffffffff297424 */ /* 0x000fe200078e00ff */
[----:B------:R-:W-:Y:S02]  /*09e0*/  UMOV UR4, 0x400 ;  /* 0x0000040000047882 */ /* 0x000fe40000000000 */
[----:B0-----:R-:W-:-:S07]  /*09f0*/  ULEA UR4, UR6, UR4, 0x18 ;  /* 0x0000000406047291 */ /* 0x001fce000f8ec0ff */
[----:B------:R2:W5:Y:S02]  /*0a00*/  @!P1 LDG.E R23, desc[UR8][R4.64+0x34] ;  /* 0x0000340804179981 */ /* 0x000564000c1e1900 */
[----:B------:R-:W-:Y:S02]  /*0a10*/  @!P0 LOP3.LUT R41, R42, 0x80000000, RZ, 0x3c, !PT ;  /* 0x800000002a298812 */ /* 0x000fe400078e3cff */
[----:B------:R2:W5:Y:S01]  /*0a20*/  @!P0 LDG.E R22, desc[UR8][R4.64+0x30] ;  /* 0x0000300804168981 */ /* 0x000562000c1e1900 */
[----:B------:R-:W0:Y:S01]  /*0a30*/  S2R R42, SR_LANEID ;  /* 0x00000000002a7919 */ /* 0x000e220000000000 */
[----:B------:R-:W-:Y:S01]  /*0a40*/  IMAD.MOV.U32 R45, RZ, RZ, -0x1 ;  /* 0xffffffffff2d7424 */ /* 0x000fe200078e00ff */
[----:B------:R-:W-:Y:S02]  /*0a50*/  @!P3 LOP3.LUT R45, R47, 0x80000000, RZ, 0x3c, !PT ;  /* 0x800000002f2db812 */ /* 0x000fe400078e3cff */
[----:B------:R-:W-:Y:S01]  /*0a60*/  LEA R47, R0, UR4, 0x2 ;  /* 0x00000004002f7c11 */ /* 0x000fe2000f8e10ff */
[----:B------:R-:W-:Y:S01]  /*0a70*/  IMAD.MOV.U32 R44, RZ, RZ, -0x1 ;  /* 0xffffffffff2c7424 */ /* 0x000fe200078e00ff */
[----:B------:R-:W-:-:S02]  /*0a80*/  SHF.R.U32.HI R124, RZ, 0x5, R0 ;  /* 0x00000005ff7c7819 */ /* 0x000fc40000011600 */
[----:B------:R-:W-:Y:S01]  /*0a90*/  @!P2 LOP3.LUT R44, R46, 0x80000000, RZ, 0x3c, !PT ;  /* 0x800000002e2ca812 */ /* 0x000fe200078e3cff */
[----:B------:R-:W-:Y:S02]  /*0aa0*/  IMAD R51, R0, 0x80, R47 ;  /* 0x0000008000337824 */ /* 0x000fe400078e022f */
[----:B------:R-:W-:Y:S01]  /*0ab0*/  IMAD.MOV.U32 R46, RZ, RZ, -0x1 ;  /* 0xffffffffff2e7424 */ /* 0x000fe200078e00ff */
[----:B------:R-:W-:Y:S01]  /*0ac0*/  @!P4 LOP3.LUT R46, R50, 0x80000000, RZ, 0x3c, !PT ;  /* 0x80000000322ec812 */ /* 0x000fe200078e3cff */
[----:B------:R-:W-:Y:S01]  /*0ad0*/  IMAD.MOV.U32 R43, RZ, RZ, -0x1 ;  /* 0xffffffffff2b7424 */ /* 0x000fe200078e00ff */
[----:B------:R-:W-:Y:S01]  /*0ae0*/  @!P1 LOP3.LUT R43, R62, 0x80000000, RZ, 0x3c, !PT ;  /* 0x800000003e2b9812 */ /* 0x000fe200078e3cff */
[----:B------:R-:W-:Y:S01]  /*0af0*/  IMAD.MOV.U32 R48, RZ, RZ, -0x1 ;  /* 0xffffffffff307424 */ /* 0x000fe200078e00ff */
[----:B------:R-:W-:Y:S01]  /*0b00*/  @!P5 LOP3.LUT R48, R9, 0x80000000, RZ, 0x3c, !PT ;  /* 0x800000000930d812 */ /* 0x000fe200078e3cff */
[----:B------:R-:W-:Y:S01]  /*0b10*/  IMAD.MOV.U32 R49, RZ, RZ, -0x1 ;  /* 0xffffffffff317424 */ /* 0x000fe200078e00ff */
[----:B------:R-:W-:Y:S01]  /*0b20*/  @!P6 LOP3.LUT R49, R52, 0x80000000, RZ, 0x3c, !PT ;  /* 0x800000003431e812 */ /* 0x000fe200078e3cff */
[----:B------:R-:W-:Y:S01]  /*0b30*/  IMAD R53, R0, -0x38, R51 ;  /* 0xffffffc800357824 */ /* 0x000fe200078e0233 */
[----:B------:R-:W-:Y:S01]  /*0b40*/  LEA R50, R124, UR4, 0x2 ;  /* 0x000000047c327c11 */ /* 0x000fe2000f8e10ff */
[----:B--2---:R-:W-:Y:S06]  /*0b50*/  BAR.SYNC.DEFER_BLOCKING 0x0 ;  /* 0x0000000000007b1d */ /* 0x004fec0000010000 */
.L_x_432:
        /* <DEDUP_REMOVED lines=22> */
[----:B------:R-:W-:Y:S02]  /*0cc0*/  IADD3 R54, PT, PT, R4, R47, R54 ;  /* 0x0000002f04367210 */ /* 0x000fe40007ffe036 */
        /* <DEDUP_REMOVED lines=41> */
[----:B------:R-:W0:Y:S02]  /*0f60*/  LDS.U16 R52, [R54] ;  /* 0x0000000036347984 */ /* 0x000e240000000400 */
[----:B0-----:R-:W-:-:S05]  /*0f70*/  VIADD R5, R52, 0x1 ;  /* 0x0000000134057836 */ /* 0x001fca0000000000 */
[----:B------:R0:W-:Y:S04]  /*0f80*/  STS.U16 [R54], R5 ;  /* 0x0000000536007388 */ /* 0x0001e80000000400 */
[----:B------:R-:W1:Y:S01]  /*0f90*/  LDS.U16 R57, [R56] ;  /* 0x0000000038397984 */ /* 0x000e620000000400 */
[----:B0-----:R-:W-:Y:S01]  /*0fa0*/  IMAD.SHL.U32 R5, R4, 0x400, RZ ;  /* 0x0000040004057824 */ /* 0x001fe200078e00ff */
[----:B------:R-:W-:-:S04]  /*0fb0*/  SHF.R.U32.HI R4, RZ, 0x4, R4 ;  /* 0x00000004ff047819 */ /* 0x000fc80000011604 */
[----:B------:R-:W-:Y:S02]  /*0fc0*/  LOP3.LUT R60, R5, 0x7c00, RZ, 0xc0, !PT ;  /* 0x00007c00053c7812 */ /* 0x000fe400078ec0ff */
[----:B------:R-:W-:-:S04]  /*0fd0*/  LOP3.LUT R4, R4, 0xffffffe, RZ, 0xc0, !PT ;  /* 0x0ffffffe04047812 */ /* 0x000fc800078ec0ff */
[----:B------:R-:W-:Y:S02]  /*0fe0*/  IADD3 R60, PT, PT, R4, R47, R60 ;  /* 0x0000002f043c7210 */ /* 0x000fe40007ffe03c */
[----:B------:R-:W-:-:S04]  /*0ff0*/  SHF.R.U32.HI R4, RZ, UR6, R33 ;  /* 0x00000006ff047c19 */ /* 0x000fc80008011621 */
[----:B------:R-:W-:-:S05]  /*1000*/  LOP3.LUT R4, R4, UR4, RZ, 0xc0, !PT ;  /* 0x0000000404047c12 */ /* 0x000fca000f8ec0ff */
[----:B------:R-:W-:Y:S01]  /*1010*/  IMAD.SHL.U32 R6, R4, 0x400, RZ ;  /* 0x0000040004067824 */ /* 0x000fe200078e00ff */
[----:B------:R-:W-:-:S04]  /*1020*/  SHF.R.U32.HI R4, RZ, 0x4, R4 ;  /* 0x00000004ff047819 */ /* 0x000fc80000011604 */
[----:B------:R-:W-:Y:S02]  /*1030*/  LOP3.LUT R6, R6, 0x7c00, RZ, 0xc0, !PT ;  /* 0x00007c0006067812 */ /* 0x000fe400078ec0ff */
[----:B------:R-:W-:-:S04]  /*1040*/  LOP3.LUT R4, R4, 0xffffffe, RZ, 0xc0, !PT ;  /* 0x0ffffffe04047812 */ /* 0x000fc800078ec0ff */
[----:B------:R-:W-:Y:S01]  /*1050*/  IADD3 R62, PT, PT, R4, R47, R6 ;  /* 0x0000002f043e7210 */ /* 0x000fe20007ffe006 */
[----:B-1----:R-:W-:Y:S01]  /*1060*/  VIADD R7, R57, 0x1 ;  /* 0x0000000139077836 */ /* 0x002fe20000000000 */
[----:B------:R-:W-:-:S04]  /*1070*/  SHF.R.U32.HI R4, RZ, UR6, R34 ;  /* 0x00000006ff047c19 */ /* 0x000fc80008011622 */
[----:B------:R-:W-:Y:S01]  /*1080*/  STS.U16 [R56], R7 ;  /* 0x0000000738007388 */ /* 0x000fe20000000400 */
[----:B------:R-:W-:-:S03]  /*1090*/  LOP3.LUT R4, R4, UR4, RZ, 0xc0, !PT ;  /* 0x0000000404047c12 */ /* 0x000fc6000f8ec0ff */
        /* <DEDUP_REMOVED lines=137> */
[----:B------:R-:W-:Y:S01]  /*1930*/  IADD3 R90, PT, PT, R4, R47, R6 ;  /* 0x0000002f045a7210 */ /* 0x000fe20007ffe006 */
[----:B-1----:R-:W-:Y:S01]  /*1940*/  VIADD R7, R85, 0x1 ;  /* 0x0000000155077836 */ /* 0x002fe20000000000 */
[----:B0-----:R-:W-:-:S04]  /*1950*/  ULEA UR4, UR6, UR4, 0x18 ;  /* 0x0000000406047291 */ /* 0x001fc8000f8ec0ff */
[----:B------:R-:W-:Y:S04]  /*1960*/  STS.U16 [R84], R7 ;  /* 0x0000000754007388 */ /* 0x000fe80000000400 */
[----:B------:R-:W0:Y:S02]  /*1970*/  LDS.U16 R87, [R86] ;  /* 0x0000000056577984 */ /* 0x000e240000000400 */
[----:B0-----:R-:W-:-:S05]  /*1980*/  VIADD R5, R87, 0x1 ;  /* 0x0000000157057836 */ /* 0x001fca0000000000 */
[----:B------:R-:W-:Y:S04]  /*1990*/  STS.U16 [R86], R5 ;  /* 0x0000000556007388 */ /* 0x000fe80000000400 */
[----:B------:R-:W0:Y:S02]  /*19a0*/  LDS.U16 R89, [R88] ;  /* 0x0000000058597984 */ /* 0x000e240000000400 */
[----:B0-----:R-:W-:-:S05]  /*19b0*/  VIADD R7, R89, 0x1 ;  /* 0x0000000159077836 */ /* 0x001fca0000000000 */
[----:B------:R-:W-:Y:S04]  /*19c0*/  STS.U16 [R88], R7 ;  /* 0x0000000758007388 */ /* 0x000fe80000000400 */
[----:B------:R-:W0:Y:S02]  /*19d0*/  LDS.U16 R91, [R90] ;  /* 0x000000005a5b7984 */ /* 0x000e240000000400 */
[----:B0-----:R-:W-:-:S05]  /*19e0*/  VIADD R5, R91, 0x1 ;  /* 0x000000015b057836 */ /* 0x001fca0000000000 */
[----:B------:R-:W-:Y:S01]  /*19f0*/  STS.U16 [R90], R5 ;  /* 0x000000055a007388 */ /* 0x000fe20000000400 */
        /* <DEDUP_REMOVED lines=178> */
[----:B------:R-:W0:Y:S04]  /*2520*/  LDS.U16 R5, [R54] ;  /* 0x0000000036057984 */ /* 0x000e280000000400 */
[----:B------:R-:W1:Y:S04]  /*2530*/  LDS.U16 R56, [R56] ;  /* 0x0000000038387984 */ /* 0x000e680000000400 */
[----:B------:R-:W2:Y:S04]  /*2540*/  LDS.U16 R58, [R58] ;  /* 0x000000003a3a7984 */ /* 0x000ea80000000400 */
[----:B------:R-:W3:Y:S04]  /*2550*/  LDS.U16 R60, [R60] ;  /* 0x000000003c3c7984 */ /* 0x000ee80000000400 */
[----:B------:R-:W4:Y:S04]  /*2560*/  LDS.U16 R62, [R62] ;  /* 0x000000003e3e7984 */ /* 0x000f280000000400 */
[----:B------:R-:W4:Y:S04]  /*2570*/  LDS.U16 R64, [R64] ;  /* 0x0000000040407984 */ /* 0x000f280000000400 */
[----:B------:R-:W4:Y:S04]  /*2580*/  LDS.U16 R66, [R66] ;  /* 0x0000000042427984 */ /* 0x000f280000000400 */
[----:B------:R-:W4:Y:S04]  /*2590*/  LDS.U16 R68, [R68] ;  /* 0x0000000044447984 */ /* 0x000f280000000400 */
[----:B------:R-:W4:Y:S04]  /*25a0*/  LDS.U16 R70, [R70] ;  /* 0x0000000046467984 */ /* 0x000f280000000400 */
[----:B------:R-:W4:Y:S04]  /*25b0*/  LDS.U16 R72, [R72] ;  /* 0x0000000048487984 */ /* 0x000f280000000400 */
[----:B------:R-:W4:Y:S01]  /*25c0*/  LDS.U16 R74, [R74] ;  /* 0x000000004a4a7984 */ /* 0x000f220000000400 */
[----:B0-----:R-:W-:-:S03]  /*25d0*/  IMAD.IADD R5, R52, 0x1, R5 ;  /* 0x0000000134057824 */ /* 0x001fc600078e0205 */
[----:B------:R-:W0:Y:S01]  /*25e0*/  LDS.U16 R76, [R76] ;  /* 0x000000004c4c7984 */ /* 0x000e220000000400 */
[----:B-1----:R-:W-:-:S03]  /*25f0*/  IMAD.IADD R56, R57, 0x1, R56 ;  /* 0x0000000139387824 */ /* 0x002fc600078e0238 */
[----:B------:R-:W1:Y:S01]  /*2600*/  LDS.U16 R78, [R78] ;  /* 0x000000004e4e7984 */ /* 0x000e620000000400 */
[----:B--2---:R-:W-:-:S03]  /*2610*/  IMAD.IADD R58, R59, 0x1, R58 ;  /* 0x000000013b3a7824 */ /* 0x004fc600078e023a */
[----:B------:R-:W2:Y:S01]  /*2620*/  LDS.U16 R80, [R80] ;  /* 0x0000000050507984 */ /* 0x000ea20000000400 */
[----:B---3--:R-:W-:-:S03]  /*2630*/  IMAD.IADD R60, R61, 0x1, R60 ;  /* 0x000000013d3c7824 */ /* 0x008fc600078e023c */
[----:B------:R-:W3:Y:S01]  /*2640*/  LDS.U16 R82, [R82] ;  /* 0x0000000052527984 */ /* 0x000ee20000000400 */
[----:B----4-:R-:W-:-:S03]  /*2650*/  IMAD.IADD R62, R63, 0x1, R62 ;  /* 0x000000013f3e7824 */ /* 0x010fc600078e023e */
[----:B------:R-:W4:Y:S01]  /*2660*/  LDS.U16 R84, [R84] ;  /* 0x0000000054547984 */ /* 0x000f220000000400 */
[----:B------:R-:W-:-:S03]  /*2670*/  IMAD.IADD R64, R65, 0x1, R64 ;  /* 0x0000000141407824 */ /* 0x000fc600078e0240 */
[----:B------:R-:W4:Y:S01]  /*2680*/  LDS.U16 R86, [R86] ;  /* 0x0000000056567984 */ /* 0x000f220000000400 */
[----:B------:R-:W-:-:S03]  /*2690*/  IMAD.IADD R66, R67, 0x1, R66 ;  /* 0x0000000143427824 */ /* 0x000fc600078e0242 */
[----:B------:R-:W4:Y:S01]  /*26a0*/  LDS.U16 R88, [R88] ;  /* 0x0000000058587984 */ /* 0x000f220000000400 */
[----:B------:R-:W-:-:S03]  /*26b0*/  IMAD.IADD R68, R69, 0x1, R68 ;  /* 0x0000000145447824 */ /* 0x000fc600078e0244 */
[----:B------:R-:W4:Y:S01]  /*26c0*/  LDS.U16 R90, [R90] ;  /* 0x000000005a5a7984 */ /* 0x000f220000000400 */
        /* <DEDUP_REMOVED lines=115> */
.L_x_431:
        /* <DEDUP_REMOVED lines=229> */
.L_x_433:
        /* <DEDUP_REMOVED lines=11> */
.L_x_2201:


//--------------------- .text._ZN3cub18CUB_300001_SM_10006detail10radix_sort29DeviceRadixSortOnesweepKernelINS1_5radix10policy_hubIfNS0_8NullTypeEyE10Policy1000ELNS0_9SortOrderE0EfS6_yiiNS1_21identity_decomposer_tEEEvPT5_SC_PT3_PKSD_PT1_PKSH_PT2_PKSL_T4_iiT6_ --------------------------
	.section	.text._ZN3cub18CUB_300001_SM_10006detail10radix_sort29DeviceRadixSortOnesweepKernelINS1_5radix10policy_hubIfNS0_8NullTypeEyE10Policy1000ELNS0_9SortOrderE0EfS6_yiiNS1_21identity_decomposer_tEEEvPT5_SC_PT3_PKSD_PT1_PKSH_PT2_PKSL_T4_iiT6_,"ax",@progbits
	.align	128
        .global         _ZN3cub18CUB_300001_SM_10006detail10radix_sort29DeviceRadixSortOnesweepKernelINS1_5radix10policy_hubIfNS0_8NullTypeEyE10Policy1000ELNS0_9SortOrderE0EfS6_yiiNS1_21identity_decomposer_tEEEvPT5_SC_PT3_PKSD_PT1_PKSH_PT2_PKSL_T4_iiT6_
        .type           _ZN3cub18CUB_300001_SM_10006detail10radix_sort29DeviceRadixSortOnesweepKernelINS1_5radix10policy_hubIfNS0_8NullTypeEyE10Policy1000ELNS0_9SortOrderE0EfS6_yiiNS1_21identity_decomposer_tEEEvPT5_SC_PT3_PKSD_PT1_PKSH_PT2_PKSL_T4_iiT6_,@function
        .size           _ZN3cub18CUB_300001_SM_10006detail10radix_sort29DeviceRadixSortOnesweepKernelINS1_5radix10policy_hubIfNS0_8NullTypeEyE10Policy1000ELNS0_9SortOrderE0EfS6_yiiNS1_21identity_decomposer_tEEEvPT5_SC_PT3_PKSD_PT1_PKSH_PT2_PKSL_T4_iiT6_,(.L_x_2202 - _ZN3cub18CUB_300001_SM_10006detail10radix_sort29DeviceRadixSortOnesweepKernelINS1_5radix10policy_hubIfNS0_8NullTypeEyE10Policy1000ELNS0_9SortOrderE0EfS6_yiiNS1_21identity_decomposer_tEEEvPT5_SC_PT3_PKSD_PT1_PKSH_PT2_PKSL_T4_iiT6_)
        .other          _ZN3cub18CUB_300001_SM_10006detail10radix_sort29DeviceRadixSortOnesweepKernelINS1_5radix10policy_hubIfNS0_8NullTypeEyE10Policy1000ELNS0_9SortOrderE0EfS6_yiiNS1_21identity_decomposer_tEEEvPT5_SC_PT3_PKSD_PT1_PKSH_PT2_PKSL_T4_iiT6_,@"STO_CUDA_ENTRY STV_DEFAULT"
_ZN3cub18CUB_300001_SM_10006detail10radix_sort29DeviceRadixSortOnesweepKernelINS1_5radix10policy_hubIfNS0_8NullTypeEyE10Policy1000ELNS0_9SortOrderE0EfS6_yiiNS1_21identity_decomposer_tEEEvPT5_SC_PT3_PKSD_PT1_PKSH_PT2_PKSL_T4_iiT6_:
.text._ZN3cub18CUB_300001_SM_10006detail10radix_sort29DeviceRadixSortOnesweepKernelINS1_5radix10policy_hubIfNS0_8NullTypeEyE10Policy1000ELNS0_9SortOrderE0EfS6_yiiNS1_21identity_decomposer_tEEEvPT5_SC_PT3_PKSD_PT1_PKSH_PT2_PKSL_T4_iiT6_:
        /* <DEDUP_REMOVED lines=16> */
.L_x_435:
[----:B------:R-:W-:Y:S05]  /*0100*/  BSYNC.RECONVERGENT B0 ;  /* 0x0000000000007941 */ /* 0x000fea0003800200 */
.L_x_434:
[----:B------:R-:W-:Y:S01]  /*0110*/  BAR.SYNC.DEFER_BLOCKING 0x0 ;  /* 0x0000000000007b1d */ /* 0x000fe20000010000 */
[----:B------:R-:W-:-:S05]  /*0120*/  SHF.R.U32.HI R0, RZ, 0x5, R3 ;  /* 0x00000005ff007819 */ /* 0x000fca0000011603 */
[----:B------:R-:W1:Y:S01]  /*0130*/  LDCU UR4, c[0x0][0x3c0] ;  /* 0x00007800ff0477ac */ /* 0x000e620008000800 */
[----:B------:R-:W2:Y:S01]  /*0140*/  S2R R26, SR_LANEID ;  /* 0x00000000001a7919 */ /* 0x000ea20000000000 */
[----:B------:R-:W0:Y:S02]  /*0150*/  LDS R27, [R29+0x6c00] ;  /* 0x006c00001d1b7984 */ /* 0x000e240000000800 */
[----:B0-----:R-:W-:-:S04]  /*0160*/  IMAD R4, R27, 0x1b00, RZ ;  /* 0x00001b001b047824 */ /* 0x001fc800078e02ff */
[----:B------:R-:W-:Y:S01]  /*0170*/  VIADD R28, R4, 0x1b00 ;  /* 0x00001b00041c7836 */ /* 0x000fe20000000000 */
[----:B------:R-:W-:-:S04]  /*0180*/  SHF.R.S32.HI R8, RZ, 0x1f, R4 ;  /* 0x0000001fff087819 */ /* 0x000fc80000011404 */
[----:B-1----:R-:W-:-:S13]  /*0190*/  ISETP.GT.AND P0, PT, R28, UR4, PT ;  /* 0x000000041c007c0c */ /* 0x002fda000bf04270 */
[----:B--2---:R-:W-:Y:S05]  /*01a0*/  @P0 BRA `(.L_x_436) ;  /* 0x00000000006c0947 */ /* 0x004fea0003800000 */
[----:B------:R-:W0:Y:S01]  /*01b0*/  LDCU.64 UR4, c[0x0][0x3a8] ;  /* 0x00007500ff0477ac */ /* 0x000e220008000a00 */
[C---:B------:R-:W-:Y:S02]  /*01c0*/  LOP3.LUT R5, R3.reuse, 0x1f, RZ, 0xc0, !PT ;  /* 0x0000001f03057812 */ /* 0x040fe400078ec0ff */
[----:B------:R-:W-:-:S05]  /*01d0*/  LOP3.LUT R6, R3, 0x3e0, RZ, 0xc0, !PT ;  /* 0x000003e003067812 */ /* 0x000fca00078ec0ff */
[----:B------:R-:W-:-:S05]  /*01e0*/  IMAD R5, R6, 0x12, R5 ;  /* 0x0000001206057824 */ /* 0x000fca00078e0205 */
[----:B------:R-:W-:-:S05]  /*01f0*/  IADD3 R5, P0, PT, R4, R5, RZ ;  /* 0x0000000504057210 */ /* 0x000fca0007f1e0ff */
[----:B------:R-:W-:Y:S01]  /*0200*/  IMAD.X R8, RZ, RZ, R8, P0 ;  /* 0x000000ffff087224 */ /* 0x000fe200000e0608 */
        /* <DEDUP_REMOVED lines=21> */
.L_x_436:
[----:B------:R-:W0:Y:S01]  /*0360*/  LDCU.64 UR8, c[0x0][0x3a8] ;  /* 0x00007500ff0877ac */ /* 0x000e220008000a00 */
[C---:B------:R-:W-:Y:S01]  /*0370*/  LOP3.LUT R5, R3.reuse, 0x1f, RZ, 0xc0, !PT ;  /* 0x0000001f03057812 */ /* 0x040fe200078ec0ff */
[----:B------:R-:W-:Y:S01]  /*0380*/  IMAD.MOV.U32 R25, RZ, RZ, 0x7fffffff ;  /* 0x7fffffffff197424 */ /* 0x000fe200078e00ff */
[----:B------:R-:W-:Y:S01]  /*0390*/  LOP3.LUT R6, R3, 0x3e0, RZ, 0xc0, !PT ;  /* 0x000003e003067812 */ /* 0x000fe200078ec0ff */
[----:B------:R-:W-:-:S04]  /*03a0*/  IMAD.MOV.U32 R24, RZ, RZ, 0x7fffffff ;  /* 0x7fffffffff187424 */ /* 0x000fc800078e00ff */
[----:B------:R-:W-:Y:S01]  /*03b0*/  IMAD R11, R6, 0x12, R5 ;  /* 0x00000012060b7824 */ /* 0x000fe200078e0205 */
[----:B------:R-:W-:-:S03]  /*03c0*/  IADD3 R6, PT, PT, -R4, UR4, RZ ;  /* 0x0000000404067c10 */ /* 0x000fc6000fffe1ff */
[C---:B------:R-:W-:Y:S01]  /*03d0*/  VIADD R5, R11.reuse, 0x20 ;  /* 0x000000200b057836 */ /* 0x040fe20000000000 */
[----:B------:R-:W-:Y:S01]  /*03e0*/  IADD3 R10, P0, PT, R4, R11, RZ ;  /* 0x0000000b040a7210 */ /* 0x000fe20007f1e0ff */
[C---:B------:R-:W-:Y:S01]  /*03f0*/  VIADD R7, R11.reuse, 0x40 ;  /* 0x000000400b077836 */ /* 0x040fe20000000000 */
[CC--:B------:R-:W-:Y:S01]  /*0400*/  ISETP.GE.AND P4, PT, R11.reuse, R6.reuse, PT ;  /* 0x000000060b00720c */ /* 0x0c0fe20003f86270 */
[----:B------:R-:W-:Y:S01]  /*0410*/  VIADD R9, R11, 0x60 ;  /* 0x000000600b097836 */ /* 0x000fe20000000000 */
[-C--:B------:R-:W-:Y:S01]  /*0420*/  ISETP.GE.AND P3, PT, R5, R6.reuse, PT ;  /* 0x000000060500720c */ /* 0x080fe20003f66270 */
[----:B------:R-:W-:Y:S01]  /*0430*/  VIADD R5, R11, 0x80 ;  /* 0x000000800b057836 */ /* 0x000fe20000000000 */
[-C--:B------:R-:W-:Y:S01]  /*0440*/  ISETP.GE.AND P2, PT, R7, R6.reuse, PT ;  /* 0x000000060700720c */ /* 0x080fe20003f46270 */
[----:B------:R-:W-:Y:S01]  /*0450*/  VIADD R7, R11, 0xa0 ;  /* 0x000000a00b077836 */ /* 0x000fe20000000000 */
[----:B0-----:R-:W-:Y:S01]  /*0460*/  LEA R4, P5, R10, UR8, 0x2 ;  /* 0x000000080a047c11 */ /* 0x001fe2000f8a10ff */
[----:B------:R-:W-:Y:S01]  /*0470*/  IMAD.X R13, RZ, RZ, R8, P0 ;  /* 0x000000ffff0d7224 */ /* 0x000fe200000e0608 */
[----:B------:R-:W-:-:S02]  /*0480*/  ISETP.GE.AND P0, PT, R5, R6, PT ;  /* 0x000000060500720c */ /* 0x000fc40003f06270 */
[-C--:B------:R-:W-:Y:S01]  /*0490*/  ISETP.GE.AND P6, PT, R7, R6.reuse, PT ;  /* 0x000000060700720c */ /* 0x080fe20003fc6270 */
[----:B------:R-:W-:Y:S01]  /*04a0*/  VIADD R7, R11, 0xe0 ;  /* 0x000000e00b077836 */ /* 0x000fe20000000000 */
[----:B------:R-:W-:Y:S01]  /*04b0*/  LEA.HI.X R5, R10, UR9, R13, 0x2, P5 ;  /* 0x000000090a057c11 */ /* 0x000fe2000a8f140d */
[----:B------:R-:W-:Y:S01]  /*04c0*/  IMAD.MOV.U32 R23, RZ, RZ, 0x7fffffff ;  /* 0x7fffffffff177424 */ /* 0x000fe200078e00ff */
[-C--:B------:R-:W-:Y:S01]  /*04d0*/  ISETP.GE.AND P1, PT, R9, R6.reuse, PT ;  /* 0x000000060900720c */ /* 0x080fe20003f26270 */
[----:B------:R-:W-:Y:S02]  /*04e0*/  VIADD R9, R11, 0xc0 ;  /* 0x000000c00b097836 */ /* 0x000fe40000000000 */
[----:B------:R1:W5:Y:S01]  /*04f0*/  @!P4 LDG.E R25, desc[UR6][R4.64] ;  /* 0x000000060419c981 */ /* 0x000362000c1e1900 */
[-C--:B------:R-:W-:Y:S01]  /*0500*/  ISETP.GE.AND P4, PT, R7, R6.reuse, PT ;  /* 0x000000060700720c */ /* 0x080fe20003f86270 */
[----:B------:R-:W-:Y:S01]  /*0510*/  VIADD R7, R11, 0x120 ;  /* 0x000001200b077836 */ /* 0x000fe20000000000 */
[-C--:B------:R-:W-:Y:S01]  /*0520*/  ISETP.GE.AND P5, PT, R9, R6.reuse, PT ;  /* 0x000000060900720c */ /* 0x080fe20003fa6270 */
[----:B------:R-:W-:Y:S01]  /*0530*/  IMAD.MOV.U32 R21, RZ, RZ, 0x7fffffff ;  /* 0x7fffffffff157424 */ /* 0x000fe200078e00ff */
[----:B------:R1:W5:Y:S01]  /*0540*/  @!P2 LDG.E R23, desc[UR6][R4.64+0x100] ;  /* 0x000100060417a981 */ /* 0x000362000c1e1900 */
[----:B------:R-:W-:Y:S01]  /*0550*/  VIADD R9, R11, 0x100 ;  /* 0x000001000b097836 */ /* 0x000fe20000000000 */
[----:B------:R-:W-:Y:S01]  /*0560*/  ISETP.GE.AND P2, PT, R7, R6, PT ;  /* 0x000000060700720c */ /* 0x000fe20003f46270 */
[----:B------:R-:W-:Y:S01]  /*0570*/  VIADD R7, R11, 0x160 ;  /* 0x000001600b077836 */ /* 0x000fe20000000000 */
[----:B------:R1:W5:Y:S01]  /*0580*/  @!P3 LDG.E R24, desc[UR6][R4.64+0x80] ;  /* 0x000080060418b981 */ /* 0x000362000c1e1900 */
[----:B------:R-:W-:-:S03]  /*0590*/  IMAD.MOV.U32 R20, RZ, RZ, 0x7fffffff ;  /* 0x7fffffffff147424 */ /* 0x000fc600078e00ff */
[----:B------:R1:W5:Y:S01]  /*05a0*/  @!P0 LDG.E R21, desc[UR6][R4.64+0x200] ;  /* 0x0002000604158981 */ /* 0x000362000c1e1900 */
[-C--:B------:R-:W-:Y:S01]  /*05b0*/  ISETP.GE.AND P0, PT, R7, R6.reuse, PT ;  /* 0x000000060700720c */ /* 0x080fe20003f06270 */
[----:B------:R-:W-:Y:S01]  /*05c0*/  VIADD R7, R11, 0x180 ;  /* 0x000001800b077836 */ /* 0x000fe20000000000 */
[-C--:B------:R-:W-:Y:S01]  /*05d0*/  ISETP.GE.AND P3, PT, R9, R6.reuse, PT ;  /* 0x000000060900720c */ /* 0x080fe20003f66270 */
        /* <DEDUP_REMOVED lines=40> */
.L_x_437:
[----:B------:R-:W-:Y:S01]  /*0860*/  IMAD.MOV.U32 R7, RZ, RZ, -0x1 ;  /* 0xffffffffff077424 */ /* 0x000fe200078e00ff */
[----:B-----5:R-:W-:Y:S01]  /*0870*/  ISETP.GT.AND P0, PT, R25, -0x1, PT ;  /* 0xffffffff1900780c */ /* 0x020fe20003f04270 */
[----:B------:R-:W2:Y:S01]  /*0880*/  LDC R30, c[0x0][0x3c8] ;  /* 0x0000f200ff1e7b82 */ /* 0x000ea20000000800 */
[----:B------:R-:W-:Y:S01]  /*0890*/  ISETP.GT.AND P1, PT, R24, -0x1, PT ;  /* 0xffffffff1800780c */ /* 0x000fe20003f24270 */
[----:B------:R-:W-:Y:S01]  /*08a0*/  BSSY.RECONVERGENT B0, `(.L_x_438) ;  /* 0x0000058000007945 */ /* 0x000fe20003800200 */
[C---:B01----:R-:W-:Y:S01]  /*08b0*/  SEL R4, R7.reuse, 0x80000000, !P0 ;  /* 0x8000000007047807 */ /* 0x043fe20004000000 */
[----:B------:R-:W-:Y:S01]  /*08c0*/  IMAD.SHL.U32 R0, R0, 0x400, RZ ;  /* 0x0000040000007824 */ /* 0x000fe200078e00ff */
[----:B------:R-:W-:Y:S02]  /*08d0*/  SEL R5, R7, 0x80000000, !P1 ;  /* 0x8000000007057807 */ /* 0x000fe40004800000 */
[----:B------:R-:W-:Y:S02]  /*08e0*/  ISETP.GT.AND P0, PT, R22, -0x1, PT ;  /* 0xffffffff1600780c */ /* 0x000fe40003f04270 */
[----:B------:R-:W-:-:S02]  /*08f0*/  ISETP.GT.AND P1, PT, R21, -0x1, PT ;  /* 0xffffffff1500780c */ /* 0x000fc40003f24270 */
[----:B------:R-:W-:Y:S02]  /*0900*/  LOP3.LUT R25, R4, R25, RZ, 0x3c, !PT ;  /* 0x0000001904197212 */ /* 0x000fe400078e3cff */
[----:B------:R-:W-:Y:S02]  /*0910*/  LOP3.LUT R24, R5, R24, RZ, 0x3c, !PT ;  /* 0x0000001805187212 */ /* 0x000fe400078e3cff */
[C---:B------:R-:W-:Y:S02]  /*0920*/  SEL R5, R7.reuse, 0x80000000, !P0 ;  /* 0x8000000007057807 */ /* 0x040fe40004000000 */
[----:B------:R-:W-:Y:S02]  /*0930*/  SEL R4, R7, 0x80000000, !P1 ;  /* 0x8000000007047807 */ /* 0x000fe40004800000 */
[----:B------:R-:W-:Y:S02]  /*0940*/  ISETP.GT.AND P0, PT, R19, -0x1, PT ;  /* 0xffffffff1300780c */ /* 0x000fe40003f04270 */
[----:B------:R-:W-:-:S02]  /*0950*/  ISETP.GT.AND P2, PT, R23, -0x1, PT ;  /* 0xffffffff1700780c */ /* 0x000fc40003f44270 */
[----:B------:R-:W-:Y:S02]  /*0960*/  LOP3.LUT R21, R4, R21, RZ, 0x3c, !PT ;  /* 0x0000001504157212 */ /* 0x000fe400078e3cff */
[C---:B------:R-:W-:Y:S02]  /*0970*/  SEL R4, R7.reuse, 0x80000000, !P0 ;  /* 0x8000000007047807 */ /* 0x040fe40004000000 */
[----:B------:R-:W-:Y:S02]  /*0980*/  SEL R6, R7, 0x80000000, !P2 ;  /* 0x8000000007067807 */ /* 0x000fe40005000000 */
[----:B------:R-:W-:Y:S02]  /*0990*/  ISETP.GT.AND P0, PT, R18, -0x1, PT ;  /* 0xffffffff1200780c */ /* 0x000fe40003f04270 */
[----:B------:R-:W-:Y:S02]  /*09a0*/  ISETP.GT.AND P1, PT, R17, -0x1, PT ;  /* 0xffffffff1100780c */ /* 0x000fe40003f24270 */
[----:B------:R-:W-:-:S02]  /*09b0*/  ISETP.GT.AND P2, PT, R20, -0x1, PT ;  /* 0xffffffff1400780c */ /* 0x000fc40003f44270 */
[----:B------:R-:W-:Y:S02]  /*09c0*/  VIMNMX R33, PT, PT, R26, 0xe0, !PT ;  /* 0x000000e01a217848 */ /* 0x000fe40007fe0100 */
[----:B------:R-:W-:Y:S02]  /*09d0*/  LOP3.LUT R22, R5, R22, RZ, 0x3c, !PT ;  /* 0x0000001605167212 */ /* 0x000fe400078e3cff */
[----:B------:R-:W-:Y:S02]  /*09e0*/  LOP3.LUT R19, R4, R19, RZ, 0x3c, !PT ;  /* 0x0000001304137212 */ /* 0x000fe400078e3cff */
[C---:B------:R-:W-:Y:S02]  /*09f0*/  SEL R5, R7.reuse, 0x80000000, !P0 ;  /* 0x8000000007057807 */ /* 0x040fe40004000000 */
[C---:B------:R-:W-:Y:S02]  /*0a00*/  SEL R4, R7.reuse, 0x80000000, !P1 ;  /* 0x8000000007047807 */ /* 0x040fe40004800000 */
[----:B------:R-:W-:-:S02]  /*0a10*/  SEL R31, R7, 0x80000000, !P2 ;  /* 0x80000000071f7807 */ /* 0x000fc40005000000 */
[----:B------:R-:W-:Y:S02]  /*0a20*/  ISETP.GT.AND P0, PT, R15, -0x1, PT ;  /* 0xffffffff0f00780c */ /* 0x000fe40003f04270 */
[----:B------:R-:W-:Y:S02]  /*0a30*/  IADD3 R33, PT, PT, R33, 0x1f, -R26 ;  /* 0x0000001f21217810 */ /* 0x000fe40007ffe81a */
[----:B------:R-:W-:Y:S02]  /*0a40*/  ISETP.GT.AND P2, PT, R16, -0x1, PT ;  /* 0xffffffff1000780c */ /* 0x000fe40003f44270 */
[----:B------:R-:W-:Y:S02]  /*0a50*/  LOP3.LUT R17, R4, R17, RZ, 0x3c, !PT ;  /* 0x0000001104117212 */ /* 0x000fe400078e3cff */
[----:B------:R-:W-:Y:S02]  /*0a60*/  LOP3.LUT R20, R31, R20, RZ, 0x3c, !PT ;  /* 0x000000141f147212 */ /* 0x000fe400078e3cff */
[----:B------:R-:W-:-:S02]  /*0a70*/  SEL R4, R7, 0x80000000, !P0 ;  /* 0x8000000007047807 */ /* 0x000fc40004000000 */
[----:B------:R-:W-:Y:S02]  /*0a80*/  ISETP.GE.U32.AND P4, PT, R33, 0x1e0, PT ;  /* 0x000001e02100780c */ /* 0x000fe40003f86070 */
[----:B------:R-:W-:Y:S02]  /*0a90*/  SEL R31, R7, 0x80000000, !P2 ;  /* 0x80000000071f7807 */ /* 0x000fe40005000000 */
[----:B------:R-:W-:Y:S02]  /*0aa0*/  ISETP.GT.AND P0, PT, R14, -0x1, PT ;  /* 0xffffffff0e00780c */ /* 0x000fe40003f04270 */
[----:B------:R-:W-:Y:S02]  /*0ab0*/  ISETP.GT.AND P1, PT, R13, -0x1, PT ;  /* 0xffffffff0d00780c */ /* 0x000fe40003f24270 */
[----:B------:R-:W-:Y:S02]  /*0ac0*/  ISETP.GT.AND P2, PT, R12, -0x1, PT ;  /* 0xffffffff0c00780c */ /* 0x000fe40003f44270 */
[----:B------:R-:W-:-:S02]  /*0ad0*/  LOP3.LUT R18, R5, R18, RZ, 0x3c, !PT ;  /* 0x0000001205127212 */ /* 0x000fc400078e3cff */
[----:B------:R-:W-:Y:S02]  /*0ae0*/  LOP3.LUT R15, R4, R15, RZ, 0x3c, !PT ;  /* 0x0000000f040f7212 */ /* 0x000fe400078e3cff */
[----:B------:R-:W-:Y:S02]  /*0af0*/  LOP3.LUT R16, R31, R16, RZ, 0x3c, !PT ;  /* 0x000000101f107212 */ /* 0x000fe400078e3cff */
[C---:B------:R-:W-:Y:S02]  /*0b00*/  SEL R5, R7.reuse, 0x80000000, !P0 ;  /* 0x8000000007057807 */ /* 0x040fe40004000000 */
[C---:B------:R-:W-:Y:S02]  /*0b10*/  SEL R4, R7.reuse, 0x80000000, !P1 ;  /* 0x8000000007047807 */ /* 0x040fe40004800000 */
[----:B------:R-:W-:Y:S02]  /*0b20*/  SEL R31, R7, 0x80000000, !P2 ;  /* 0x80000000071f7807 */ /* 0x000fe40005000000 */
[----:B------:R-:W-:-:S02]  /*0b30*/  ISETP.GT.AND P1, PT, R10, -0x1, PT ;  /* 0xffffffff0a00780c */ /* 0x000fc40003f24270 */
[----:B------:R-:W-:Y:S02]  /*0b40*/  ISETP.GT.AND P0, PT, R11, -0x1, PT ;  /* 0xffffffff0b00780c */ /* 0x000fe40003f04270 */
[----:B------:R-:W-:Y:S02]  /*0b50*/  LEA.HI R33, R33, 0x1, RZ, 0x1b ;  /* 0x0000000121217811 */ /* 0x000fe400078fd8ff */
[----:B------:R-:W-:Y:S02]  /*0b60*/  ISETP.GT.AND P2, PT, R9, -0x1, PT ;  /* 0xffffffff0900780c */ /* 0x000fe40003f44270 */
[----:B------:R-:W-:Y:S02]  /*0b70*/  ISETP.GT.AND P3, PT, R8, -0x1, PT ;  /* 0xffffffff0800780c */ /* 0x000fe40003f64270 */
[----:B------:R-:W-:Y:S02]  /*0b80*/  LOP3.LUT R14, R5, R14, RZ, 0x3c, !PT ;  /* 0x0000000e050e7212 */ /* 0x000fe400078e3cff */
[----:B------:R-:W-:-:S02]  /*0b90*/  LOP3.LUT R23, R6, R23, RZ, 0x3c, !PT ;  /* 0x0000001706177212 */ /* 0x000fc400078e3cff */
[----:B------:R-:W-:Y:S02]  /*0ba0*/  LOP3.LUT R13, R4, R13, RZ, 0x3c, !PT ;  /* 0x0000000d040d7212 */ /* 0x000fe400078e3cff */
[----:B------:R-:W-:Y:S02]  /*0bb0*/  LOP3.LUT R12, R31, R12, RZ, 0x3c, !PT ;  /* 0x0000000c1f0c7212 */ /* 0x000fe400078e3cff */
[----:B------:R-:W-:Y:S02]  /*0bc0*/  SEL R5, R7, 0x80000000, !P1 ;  /* 0x8000000007057807 */ /* 0x000fe40004800000 */
[----:B------:R-:W-:Y:S02]  /*0bd0*/  LOP3.LUT R32, R33, 0xf, RZ, 0xc0, !PT ;  /* 0x0000000f21207812 */ /* 0x000fe400078ec0ff */
[C---:B------:R-:W-:Y:S02]  /*0be0*/  SEL R4, R7.reuse, 0x80000000, !P0 ;  /* 0x8000000007047807 */ /* 0x040fe40004000000 */
[----:B------:R-:W-:-:S02]  /*0bf0*/  SEL R6, R7, 0x80000000, !P2 ;  /* 0x8000000007067807 */ /* 0x000fc40005000000 */
[----:B------:R-:W-:Y:S02]  /*0c00*/  SEL R31, R7, 0x80000000, !P3 ;  /* 0x80000000071f7807 */ /* 0x000fe40005800000 */
[----:B------:R-:W-:Y:S01]  /*0c10*/  LOP3.LUT R10, R5, R10, RZ, 0x3c, !PT ;  /* 0x0000000a050a7212 */ /* 0x000fe200078e3cff */
[----:B------:R-:W-:Y:S01]  /*0c20*/  IMAD.MOV.U32 R5, RZ, RZ, R26 ;  /* 0x000000ffff057224 */ /* 0x000fe200078e001a */
[----:B------:R-:W-:Y:S02]  /*0c30*/  ISETP.NE.AND P1, PT, R32, RZ, PT ;  /* 0x000000ff2000720c */ /* 0x000fe40003f25270 */
[----:B------:R-:W-:Y:S02]  /*0c40*/  LOP3.LUT R11, R4, R11, RZ, 0x3c, !PT ;  /* 0x0000000b040b7212 */ /* 0x000fe400078e3cff */
[----:B------:R-:W-:Y:S02]  /*0c50*/  LOP3.LUT R9, R6, R9, RZ, 0x3c, !PT ;  /* 0x0000000906097212 */ /* 0x000fe400078e3cff */
[----:B------:R-:W-:Y:S01]  /*0c60*/  LOP3.LUT R8, R31, R8, RZ, 0x3c, !PT ;  /* 0x000000081f087212 */ /* 0x000fe200078e3cff */
[----:B--2---:R-:W-:Y:S06]  /*0c70*/  @!P4 BRA `(.L_x_439) ;  /* 0x000000000068c947 */ /* 0x004fec0003800000 */
[----:B------:R-:W-:Y:S01]  /*0c80*/  IMAD R6, R26, 0x4, R0 ;  /* 0x000000041a067824 */ /* 0x000fe200078e0200 */
[----:B------:R-:W-:Y:S01]  /*0c90*/  LOP3.LUT R4, R33, 0xffffff0, RZ, 0xc0, !PT ;  /* 0x0ffffff021047812 */ /* 0x000fe200078ec0ff */
[----:B------:R-:W-:-:S03]  /*0ca0*/  IMAD.MOV.U32 R5, RZ, RZ, R26 ;  /* 0x000000ffff057224 */ /* 0x000fc600078e001a */
[----:B------:R-:W-:Y:S01]  /*0cb0*/  IADD3 R6, PT, PT, R6, 0x400, R29 ;  /* 0x0000040006067810 */ /* 0x000fe20007ffe01d */
[----:B------:R-:W-:-:S07]  /*0cc0*/  IMAD.MOV R4, RZ, RZ, -R4 ;  /* 0x000000ffff047224 */ /* 0x000fce00078e0a04 */
.L_x_440:
        /* <DEDUP_REMOVED lines=21> */
.L_x_439:
[----:B------:R-:W-:Y:S05]  /*0e20*/  BSYNC.RECONVERGENT B0 ;  /* 0x0000000000007941 */ /* 0x000fea0003800200 */
.L_x_438:
[----:B------:R-:W-:Y:S01]  /*0e30*/  BSSY.RECONVERGENT B0, `(.L_x_441) ;  /* 0x0000027000007945 */ /* 0x000fe20003800200 */
[----:B------:R-:W-:Y:S01]  /*0e40*/  SHF.L.U32 R7, R7, R30, RZ ;  /* 0x0000001e07077219 */ /* 0x000fe200000006ff */
[----:B------:R-:W-:Y:S02]  /*0e50*/  IMAD.IADD R6, R29, 0x1, R0 ;  /* 0x000000011d067824 */ /* 0x000fe400078e0200 */
        /* <DEDUP_REMOVED lines=16> */
.L_x_444:
[----:B------:R-:W-:Y:S05]  /*0f60*/  BSYNC.RECONVERGENT B1 ;  /* 0x0000000000017941 */ /* 0x000fea0003800200 */
.L_x_443:
        /* <DEDUP_REMOVED lines=14> */
.L_x_445:
[----:B------:R-:W-:Y:S01]  /*1050*/  VIADD R33, R33, 0x1 ;  /* 0x0000000121217836 */ /* 0x000fe20000000000 */
[----:B------:R0:W-:Y:S04]  /*1060*/  STS [R0], RZ ;  /* 0x000000ff00007388 */ /* 0x0001e80000000800 */
[----:B------:R-:W-:Y:S01]  /*1070*/  ISETP.NE.AND P0, PT, R33, RZ, PT ;  /* 0x000000ff2100720c */ /* 0x000fe20003f05270 */
[----:B0-----:R-:W-:-:S12]  /*1080*/  VIADD R0, R0, 0x80 ;  /* 0x0000008000007836 */ /* 0x001fd80000000000 */
[----:B------:R-:W-:Y:S05]  /*1090*/  @P0 BRA `(.L_x_445) ;  /* 0xfffffffc00ec0947 */ /* 0x000fea000383ffff */
.L_x_442:
[----:B------:R-:W-:Y:S05]  /*10a0*/  BSYNC.RECONVERGENT B0 ;  /* 0x0000000000007941 */ /* 0x000fea0003800200 */
.L_x_441:
[----:B------:R-:W2:Y:S01]  /*10b0*/  LDCU UR4, c[0x0][0x3c4] ;  /* 0x00007880ff0477ac */ /* 0x000ea20008000800 */
[----:B------:R-:W-:Y:S01]  /*10c0*/  ISETP.NE.AND P0, PT, R25, 0x7fffffff, PT ;  /* 0x7fffffff1900780c */ /* 0x000fe20003f05270 */
[----:B------:R-:W-:Y:S01]  /*10d0*/  BSSY.RECONVERGENT B0, `(.L_x_446) ;  /* 0x0000097000007945 */ /* 0x000fe20003800200 */
[C---:B------:R-:W-:Y:S02]  /*10e0*/  ISETP.NE.AND P1, PT, R24.reuse, 0x7fffffff, PT ;  /* 0x7fffffff1800780c */ /* 0x040fe40003f25270 */
[----:B------:R-:W-:Y:S02]  /*10f0*/  ISETP.NE.AND P2, PT, R23, 0x7fffffff, PT ;  /* 0x7fffffff1700780c */ /* 0x000fe40003f45270 */
[----:B------:R-:W-:Y:S02]  /*1100*/  SEL R0, R25, 0x80000000, P0 ;  /* 0x8000000019007807 */ /* 0x000fe40000000000 */
[----:B01----:R-:W-:Y:S02]  /*1110*/  SEL R4, R24, 0x80000000, P1 ;  /* 0x8000000018047807 */ /* 0x003fe40000800000 */
[----:B------:R-:W-:-:S02]  /*1120*/  SEL R5, R23, 0x80000000, P2 ;  /* 0x8000000017057807 */ /* 0x000fc40001000000 */
[----:B------:R-:W-:Y:S02]  /*1130*/  ISETP.NE.AND P0, PT, R22, 0x7fffffff, PT ;  /* 0x7fffffff1600780c */ /* 0x000fe40003f05270 */
[----:B------:R-:W-:Y:S02]  /*1140*/  ISETP.NE.AND P1, PT, R21, 0x7fffffff, PT ;  /* 0x7fffffff1500780c */ /* 0x000fe40003f25270 */
[----:B------:R-:W-:Y:S02]  /*1150*/  ISETP.NE.AND P3, PT, R19, 0x7fffffff, PT ;  /* 0x7fffffff1300780c */ /* 0x000fe40003f65270 */
[----:B--2---:R-:W-:Y:S02]  /*1160*/  SHF.R.U32.HI R0, RZ, UR4, R0 ;  /* 0x00000004ff007c19 */ /* 0x004fe40008011600 */
[----:B------:R-:W-:Y:S02]  /*1170*/  SHF.R.U32.HI R4, RZ, UR4, R4 ;  /* 0x00000004ff047c19 */ /* 0x000fe40008011604 */
[----:B------:R-:W-:-:S02]  /*1180*/  SHF.R.U32.HI R30, RZ, UR4, R5 ;  /* 0x00000004ff1e7c19 */ /* 0x000fc40008011605 */
[-C--:B------:R-:W-:Y:S02]  /*1190*/  LOP3.LUT R31, R0, R7.reuse, RZ, 0x30, !PT ;  /* 0x00000007001f7212 */ /* 0x080fe400078e30ff */
[-C--:B------:R-:W-:Y:S02]  /*11a0*/  LOP3.LUT R5, R4, R7.reuse, RZ, 0x30, !PT ;  /* 0x0000000704057212 */ /* 0x080fe400078e30ff */
[----:B------:R-:W-:Y:S01]  /*11b0*/  LOP3.LUT R33, R30, R7, RZ, 0x30, !PT ;  /* 0x000000071e217212 */ /* 0x000fe200078e30ff */
[--C-:B------:R-:W-:Y:S01]  /*11c0*/  IMAD R0, R31, 0x4, R6.reuse ;  /* 0x000000041f007824 */ /* 0x100fe200078e0206 */
[----:B------:R-:W-:Y:S01]  /*11d0*/  SEL R4, R22, 0x80000000, P0 ;  /* 0x8000000016047807 */ /* 0x000fe20000000000 */
[--C-:B------:R-:W-:Y:S01]  /*11e0*/  IMAD R5, R5, 0x4, R6.reuse ;  /* 0x0000000405057824 */ /* 0x100fe200078e0206 */
[----:B------:R-:W-:Y:S01]  /*11f0*/  SEL R30, R21, 0x80000000, P1 ;  /* 0x80000000151e7807 */ /* 0x000fe20000800000 */
[----:B------:R-:W-:Y:S01]  /*1200*/  IMAD R33, R33, 0x4, R6 ;  /* 0x0000000421217824 */ /* 0x000fe200078e0206 */
[----:B------:R-:W-:Y:S01]  /*1210*/  ISETP.NE.AND P2, PT, R20, 0x7fffffff, PT ;  /* 0x7fffffff1400780c */ /* 0x000fe20003f45270 */
[----:B------:R-:W-:Y:S01]  /*1220*/  NOP ;  /* 0x0000000000007918 */ /* 0x000fe20000000000 */
[----:B------:R-:W-:Y:S01]  /*1230*/  SHF.R.U32.HI R4, RZ, UR4, R4 ;  /* 0x00000004ff047c19 */ /* 0x000fe20008011604 */
[----:B------:R0:W-:Y:S01]  /*1240*/  ATOMS.POPC.INC.32 RZ, [R0+URZ] ;  /* 0x0000000000ff7f8c */ /* 0x0001e2000d8000ff */
[----:B------:R-:W-:-:S02]  /*1250*/  SHF.R.U32.HI R30, RZ, UR4, R30 ;  /* 0x00000004ff1e7c19 */ /* 0x000fc4000801161e */
[----:B------:R-:W-:Y:S01]  /*1260*/  SEL R32, R20, 0x80000000, P2 ;  /* 0x8000000014207807 */ /* 0x000fe20001000000 */
[----:B------:R1:W-:Y:S01]  /*1270*/  ATOMS.POPC.INC.32 RZ, [R5+URZ] ;  /* 0x0000000005ff7f8c */ /* 0x0003e2000d8000ff */
[----:B------:R-:W-:Y:S02]  /*1280*/  ISETP.NE.AND P4, PT, R18, 0x7fffffff, PT ;  /* 0x7fffffff1200780c */ /* 0x000fe40003f85270 */
[----:B------:R-:W-:Y:S01]  /*1290*/  SHF.R.U32.HI R32, RZ, UR4, R32 ;  /* 0x00000004ff207c19 */ /* 0x000fe20008011620 */
[----:B------:R2:W-:Y:S01]  /*12a0*/  ATOMS.POPC.INC.32 RZ, [R33+URZ] ;  /* 0x0000000021ff7f8c */ /* 0x0005e2000d8000ff */
[----:B0-----:R-:W-:Y:S02]  /*12b0*/  SEL R0, R19, 0x80000000, P3 ;  /* 0x8000000013007807 */ /* 0x001fe40001800000 */
[----:B------:R-:W-:Y:S02]  /*12c0*/  ISETP.NE.AND P0, PT, R17, 0x7fffffff, PT ;  /* 0x7fffffff1100780c */ /* 0x000fe40003f05270 */
[----:B-1----:R-:W-:-:S02]  /*12d0*/  LOP3.LUT R5, R4, R7, RZ, 0x30, !PT ;  /* 0x0000000704057212 */ /* 0x002fc400078e30ff */
[----:B------:R-:W-:Y:S02]  /*12e0*/  SHF.R.U32.HI R0, RZ, UR4, R0 ;  /* 0x00000004ff007c19 */ /* 0x000fe40008011600 */
[-C--:B--2---:R-:W-:Y:S01]  /*12f0*/  LOP3.LUT R33, R30, R7.reuse, RZ, 0x30, !PT ;  /* 0x000000071e217212 */ /* 0x084fe200078e30ff */
[--C-:B------:R-:W-:Y:S01]  /*1300*/  IMAD R5, R5, 0x4, R6.reuse ;  /* 0x0000000405057824 */ /* 0x100fe200078e0206 */
[----:B------:R-:W-:Y:S02]  /*1310*/  SEL R34, R18, 0x80000000, P4 ;  /* 0x8000000012227807 */ /* 0x000fe40002000000 */
[----:B------:R-:W-:Y:S01]  /*1320*/  ISETP.NE.AND P1, PT, R16, 0x7fffffff, PT ;  /* 0x7fffffff1000780c */ /* 0x000fe20003f25270 */
[----:B------:R-:W-:Y:S01]  /*1330*/  IMAD R33, R33, 0x4, R6 ;  /* 0x0000000421217824 */ /* 0x000fe200078e0206 */
[----:B------:R-:W-:Y:S01]  /*1340*/  LOP3.LUT R37, R0, R7, RZ, 0x30, !PT ;  /* 0x0000000700257212 */ /* 0x000fe200078e30ff */
[----:B------:R0:W-:Y:S01]  /*1350*/  ATOMS.POPC.INC.32 RZ, [R5+URZ] ;  /* 0x0000000005ff7f8c */ /* 0x0001e2000d8000ff */
[----:B------:R-:W-:-:S02]  /*1360*/  ISETP.NE.AND P2, PT, R15, 0x7fffffff, PT ;  /* 0x7fffffff0f00780c */ /* 0x000fc40003f45270 */
[----:B------:R-:W-:Y:S01]  /*1370*/  LOP3.LUT R35, R32, R7, RZ, 0x30, !PT ;  /* 0x0000000720237212 */ /* 0x000fe200078e30ff */
[----:B------:R1:W-:Y:S01]  /*1380*/  ATOMS.POPC.INC.32 RZ, [R33+URZ] ;  /* 0x0000000021ff7f8c */ /* 0x0003e2000d8000ff */
[----:B------:R-:W-:Y:S01]  /*1390*/  SEL R0, R17, 0x80000000, P0 ;  /* 0x8000000011007807 */ /* 0x000fe20000000000 */
[--C-:B------:R-:W-:Y:S01]  /*13a0*/  IMAD R37, R37, 0x4, R6.reuse ;  /* 0x0000000425257824 */ /* 0x100fe200078e0206 */
[----:B------:R-:W-:Y:S01]  /*13b0*/  ISETP.NE.AND P4, PT, R13, 0x7fffffff, PT ;  /* 0x7fffffff0d00780c */ /* 0x000fe20003f85270 */
[----:B------:R-:W-:Y:S01]  /*13c0*/  IMAD R35, R35, 0x4, R6 ;  /* 0x0000000423237824 */ /* 0x000fe200078e0206 */
[----:B------:R-:W-:Y:S02]  /*13d0*/  SHF.R.U32.HI R34, RZ, UR4, R34 ;  /* 0x00000004ff227c19 */ /* 0x000fe40008011622 */
[----:B------:R-:W-:Y:S02]  /*13e0*/  SEL R4, R16, 0x80000000, P1 ;  /* 0x8000000010047807 */ /* 0x000fe40000800000 */
[----:B0-----:R-:W-:Y:S01]  /*13f0*/  SEL R5, R15, 0x80000000, P2 ;  /* 0x800000000f057807 */ /* 0x001fe20001000000 */
[----:B------:R0:W-:Y:S01]  /*1400*/  ATOMS.POPC.INC.32 RZ, [R35+URZ] ;  /* 0x0000000023ff7f8c */ /* 0x0001e2000d8000ff */
[----:B------:R-:W-:-:S02]  /*1410*/  SHF.R.U32.HI R0, RZ, UR4, R0 ;  /* 0x00000004ff007c19 */ /* 0x000fc40008011600 */
[----:B------:R-:W-:Y:S01]  /*1420*/  ISETP.NE.AND P3, PT, R14, 0x7fffffff, PT ;  /* 0x7fffffff0e00780c */ /* 0x000fe20003f65270 */
[----:B------:R2:W-:Y:S01]  /*1430*/  ATOMS.POPC.INC.32 RZ, [R37+URZ] ;  /* 0x0000000025ff7f8c */ /* 0x0005e2000d8000ff */
[----:B-1----:R-:W-:Y:S02]  /*1440*/  SEL R33, R13, 0x80000000, P4 ;  /* 0x800000000d217807 */ /* 0x002fe40002000000 */
[-C--:B------:R-:W-:Y:S02]  /*1450*/  LOP3.LUT R39, R34, R7.reuse, RZ, 0x30, !PT ;  /* 0x0000000722277212 */ /* 0x080fe400078e30ff */
[----:B------:R-:W-:Y:S02]  /*1460*/  SHF.R.U32.HI R4, RZ, UR4, R4 ;  /* 0x00000004ff047c19 */ /* 0x000fe40008011604 */
[----:B------:R-:W-:Y:S01]  /*1470*/  SHF.R.U32.HI R30, RZ, UR4, R5 ;  /* 0x00000004ff1e7c19 */ /* 0x000fe20008011605 */
[----:B------:R-:W-:Y:S01]  /*1480*/  IMAD R39, R39, 0x4, R6 ;  /* 0x0000000427277824 */ /* 0x000fe200078e0206 */
[----:B------:R-:W-:-:S02]  /*1490*/  LOP3.LUT R5, R0, R7, RZ, 0x30, !PT ;  /* 0x0000000700057212 */ /* 0x000fc400078e30ff */
[----:B------:R-:W-:Y:S02]  /*14a0*/  SEL R32, R14, 0x80000000, P3 ;  /* 0x800000000e207807 */ /* 0x000fe40001800000 */
[----:B------:R-:W-:Y:S01]  /*14b0*/  SHF.R.U32.HI R0, RZ, UR4, R33 ;  /* 0x00000004ff007c19 */ /* 0x000fe20008011621 */
[----:B------:R-:W-:Y:S01]  /*14c0*/  IMAD R5, R5, 0x4, R6 ;  /* 0x0000000405057824 */ /* 0x000fe200078e0206 */
[-C--:B------:R-:W-:Y:S01]  /*14d0*/  LOP3.LUT R33, R4, R7.reuse, RZ, 0x30, !PT ;  /* 0x0000000704217212 */ /* 0x080fe200078e30ff */
[----:B------:R1:W-:Y:S01]  /*14e0*/  ATOMS.POPC.INC.32 RZ, [R39+URZ] ;  /* 0x0000000027ff7f8c */ /* 0x0003e2000d8000ff */
[----:B0-----:R-:W-:Y:S02]  /*14f0*/  LOP3.LUT R35, R30, R7, RZ, 0x30, !PT ;  /* 0x000000071e237212 */ /* 0x001fe400078e30ff */
[----:B------:R-:W-:Y:S01]  /*1500*/  SHF.R.U32.HI R32, RZ, UR4, R32 ;  /* 0x00000004ff207c19 */ /* 0x000fe20008011620 */
[--C-:B------:R-:W-:Y:S01]  /*1510*/  IMAD R33, R33, 0x4, R6.reuse ;  /* 0x0000000421217824 */ /* 0x100fe200078e0206 */
[----:B------:R-:W-:Y:S01]  /*1520*/  ISETP.NE.AND P0, PT, R12, 0x7fffffff, PT ;  /* 0x7fffffff0c00780c */ /* 0x000fe20003f05270 */
[----:B------:R-:W-:Y:S01]  /*1530*/  IMAD R35, R35, 0x4, R6 ;  /* 0x0000000423237824 */ /* 0x000fe200078e0206 */
[----:B------:R-:W-:Y:S01]  /*1540*/  ISETP.NE.AND P1, PT, R11, 0x7fffffff, PT ;  /* 0x7fffffff0b00780c */ /* 0x000fe20003f25270 */
[----:B------:R0:W-:Y:S01]  /*1550*/  ATOMS.POPC.INC.32 RZ, [R5+URZ] ;  /* 0x0000000005ff7f8c */ /* 0x0001e2000d8000ff */
[----:B------:R-:W-:-:S02]  /*1560*/  ISETP.NE.AND P2, PT, R10, 0x7fffffff, PT ;  /* 0x7fffffff0a00780c */ /* 0x000fc40003f45270 */
[-C--:B--2---:R-:W-:Y:S01]  /*1570*/  LOP3.LUT R37, R32, R7.reuse, RZ, 0x30, !PT ;  /* 0x0000000720257212 */ /* 0x084fe200078e30ff */
[----:B------:R2:W-:Y:S01]  /*1580*/  ATOMS.POPC.INC.32 RZ, [R33+URZ] ;  /* 0x0000000021ff7f8c */ /* 0x0005e2000d8000ff */
[----:B-1----:R-:W-:Y:S02]  /*1590*/  LOP3.LUT R39, R0, R7, RZ, 0x30, !PT ;  /* 0x0000000700277212 */ /* 0x002fe400078e30ff */
[----:B------:R-:W-:Y:S01]  /*15a0*/  ISETP.NE.AND P3, PT, R9, 0x7fffffff, PT ;  /* 0x7fffffff0900780c */ /* 0x000fe20003f65270 */
[----:B------:R1:W-:Y:S01]  /*15b0*/  ATOMS.POPC.INC.32 RZ, [R35+URZ] ;  /* 0x0000000023ff7f8c */ /* 0x0003e2000d8000ff */
[----:B------:R-:W-:Y:S01]  /*15c0*/  ISETP.NE.AND P4, PT, R8, 0x7fffffff, PT ;  /* 0x7fffffff0800780c */ /* 0x000fe20003f85270 */
[--C-:B------:R-:W-:Y:S01]  /*15d0*/  IMAD R37, R37, 0x4, R6.reuse ;  /* 0x0000000425257824 */ /* 0x100fe200078e0206 */
[----:B------:R-:W-:Y:S01]  /*15e0*/  SEL R0, R12, 0x80000000, P0 ;  /* 0x800000000c007807 */ /* 0x000fe20000000000 */
[----:B------:R-:W-:Y:S01]  /*15f0*/  IMAD R39, R39, 0x4, R6 ;  /* 0x0000000427277824 */ /* 0x000fe200078e0206 */
[----:B------:R-:W-:Y:S01]  /*1600*/  SEL R30, R11, 0x80000000, P1 ;  /* 0x800000000b1e7807 */ /* 0x000fe20000800000 */
[----:B0-----:R-:W0:Y:S01]  /*1610*/  LDC.64 R4, c[0x0][0x380] ;  /* 0x0000e000ff047b82 */ /* 0x001e220000000a00 */
[----:B------:R-:W-:Y:S01]  /*1620*/  SEL R32, R10, 0x80000000, P2 ;  /* 0x800000000a207807 */ /* 0x000fe20001000000 */
[----:B------:R3:W-:Y:S01]  /*1630*/  ATOMS.POPC.INC.32 RZ, [R37+URZ] ;  /* 0x0000000025ff7f8c */ /* 0x0007e2000d8000ff */
[----:B--2---:R-:W-:-:S02]  /*1640*/  SEL R33, R9, 0x80000000, P3 ;  /* 0x8000000009217807 */ /* 0x004fc40001800000 */
[----:B-1----:R-:W-:Y:S01]  /*1650*/  SEL R35, R8, 0x80000000, P4 ;  /* 0x8000000008237807 */ /* 0x002fe20002000000 */
[----:B------:R1:W-:Y:S01]  /*1660*/  ATOMS.POPC.INC.32 RZ, [R39+URZ] ;  /* 0x0000000027ff7f8c */ /* 0x0003e2000d8000ff */
[----:B------:R-:W-:Y:S02]  /*1670*/  SHF.R.U32.HI R0, RZ, UR4, R0 ;  /* 0x00000004ff007c19 */ /* 0x000fe40008011600 */
[----:B------:R-:W-:Y:S02]  /*1680*/  SHF.R.U32.HI R30, RZ, UR4, R30 ;  /* 0x00000004ff1e7c19 */ /* 0x000fe4000801161e */
[----:B------:R-:W-:Y:S02]  /*1690*/  SHF.R.U32.HI R32, RZ, UR4, R32 ;  /* 0x00000004ff207c19 */ /* 0x000fe40008011620 */
[----:B------:R-:W-:Y:S02]  /*16a0*/  SHF.R.U32.HI R34, RZ, UR4, R33 ;  /* 0x00000004ff227c19 */ /* 0x000fe40008011621 */
[----:B------:R-:W-:-:S02]  /*16b0*/  SHF.R.U32.HI R36, RZ, UR4, R35 ;  /* 0x00000004ff247c19 */ /* 0x000fc40008011623 */
[-C--:B------:R-:W-:Y:S01]  /*16c0*/  LOP3.LUT R33, R0, R7.reuse, RZ, 0x30, !PT ;  /* 0x0000000700217212 */ /* 0x080fe200078e30ff */
[----:B------:R-:W-:Y:S01]  /*16d0*/  IMAD.MOV.U32 R0, RZ, RZ, RZ ;  /* 0x000000ffff007224 */ /* 0x000fe200078e00ff */
[-C--:B------:R-:W-:Y:S01]  /*16e0*/  LOP3.LUT R35, R30, R7.reuse, RZ, 0x30, !PT ;  /* 0x000000071e237212 */ /* 0x080fe200078e30ff */
[----:B------:R-:W-:Y:S01]  /*16f0*/  IMAD R30, R3, 0x4, R29 ;  /* 0x00000004031e7824 */ /* 0x000fe200078e021d */
[-C--:B---3--:R-:W-:Y:S01]  /*1700*/  LOP3.LUT R37, R32, R7.reuse, RZ, 0x30, !PT ;  /* 0x0000000720257212 */ /* 0x088fe200078e30ff */
[--C-:B------:R-:W-:Y:S01]  /*1710*/  IMAD R33, R33, 0x4, R6.reuse ;  /* 0x0000000421217824 */ /* 0x100fe200078e0206 */
[----:B------:R-:W-:Y:S01]  /*1720*/  ISETP.GT.U32.AND P5, PT, R3, 0xff, PT ;  /* 0x000000ff0300780c */ /* 0x000fe20003fa4070 */
[--C-:B------:R-:W-:Y:S01]  /*1730*/  IMAD R35, R35, 0x4, R6.reuse ;  /* 0x0000000423237824 */ /* 0x100fe200078e0206 */
[-C--:B-1----:R-:W-:Y:S01]  /*1740*/  LOP3.LUT R39, R34, R7.reuse, RZ, 0x30, !PT ;  /* 0x0000000722277212 */ /* 0x082fe200078e30ff */
[--C-:B------:R-:W-:Y:S01]  /*1750*/  IMAD R37, R37, 0x4, R6.reuse ;  /* 0x0000000425257824 */ /* 0x100fe200078e0206 */
[----:B------:R-:W-:Y:S01]  /*1760*/  LOP3.LUT R41, R36, R7, RZ, 0x30, !PT ;  /* 0x0000000724297212 */ /* 0x000fe200078e30ff */
[----:B------:R1:W-:Y:S01]  /*1770*/  ATOMS.POPC.INC.32 RZ, [R33+URZ] ;  /* 0x0000000021ff7f8c */ /* 0x0003e2000d8000ff */
[----:B------:R-:W-:Y:S01]  /*1780*/  P2R R45, PR, RZ, 0x20 ;  /* 0x00000020ff2d7803 */ /* 0x000fe20000000000 */
[----:B------:R-:W-:-:S02]  /*1790*/  IMAD R39, R39, 0x4, R6 ;  /* 0x0000000427277824 */ /* 0x000fc400078e0206 */
[----:B------:R-:W-:Y:S01]  /*17a0*/  IMAD R41, R41, 0x4, R6 ;  /* 0x0000000429297824 */ /* 0x000fe200078e0206 */
[----:B------:R1:W-:Y:S04]  /*17b0*/  ATOMS.POPC.INC.32 RZ, [R35+URZ] ;  /* 0x0000000023ff7f8c */ /* 0x0003e8000d8000ff */
[----:B------:R1:W-:Y:S04]  /*17c0*/  ATOMS.POPC.INC.32 RZ, [R37+URZ] ;  /* 0x0000000025ff7f8c */ /* 0x0003e8000d8000ff */
[----:B------:R1:W-:Y:S04]  /*17d0*/  ATOMS.POPC.INC.32 RZ, [R39+URZ] ;  /* 0x0000000027ff7f8c */ /* 0x0003e8000d8000ff */
[----:B------:R1:W-:Y:S01]  /*17e0*/  ATOMS.POPC.INC.32 RZ, [R41+URZ] ;  /* 0x0000000029ff7f8c */ /* 0x0003e2000d8000ff */
[----:B------:R-:W-:Y:S06]  /*17f0*/  BAR.SYNC.DEFER_BLOCKING 0x0 ;  /* 0x0000000000007b1d */ /* 0x000fec0000010000 */
[----:B0-----:R-:W-:Y:S05]  /*1800*/  @P5 BRA `(.L_x_447) ;  /* 0x00000000008c5947 */ /* 0x001fea0003800000 */
[----:B-1----:R-:W-:Y:S04]  /*1810*/  LDS R33, [R30] ;  /* 0x000000001e217984 */ /* 0x002fe80000000800 */
[----:B------:R-:W0:Y:S04]  /*1820*/  LDS R0, [R30+0x400] ;  /* 0x000400001e007984 */ /* 0x000e280000000800 */
        /* <DEDUP_REMOVED lines=8> */
[----:B------:R-:W5:Y:S01]  /*18b0*/  LDS R48, [R30+0x2800] ;  /* 0x002800001e307984 */ /* 0x000f620000000800 */
[----:B0-----:R-:W-:-:S03]  /*18c0*/  IMAD.IADD R35, R33, 0x1, R0 ;  /* 0x0000000121237824 */ /* 0x001fc600078e0200 */
[----:B------:R-:W-:Y:S01]  /*18d0*/  STS [R30+0x400], R33 ;  /* 0x000400211e007388 */ /* 0x000fe20000000800 */
[----:B-1----:R-:W-:-:S03]  /*18e0*/  IMAD.IADD R37, R35, 0x1, R32 ;  /* 0x0000000123257824 */ /* 0x002fc600078e0220 */
[----:B------:R-:W0:Y:S01]  /*18f0*/  LDS R0, [R30+0x2c00] ;  /* 0x002c00001e007984 */ /* 0x000e220000000800 */
[----:B--2---:R-:W-:-:S03]  /*1900*/  IMAD.IADD R39, R37, 0x1, R34 ;  /* 0x0000000125277824 */ /* 0x004fc600078e0222 */
[----:B------:R2:W-:Y:S01]  /*1910*/  STS [R30+0x800], R35 ;  /* 0x000800231e007388 */ /* 0x0005e20000000800 */
        /* <DEDUP_REMOVED lines=13> */
[----:B------:R2:W-:Y:S04]  /*19f0*/  STS [R30+0x2400], R51 ;  /* 0x002400331e007388 */ /* 0x0005e80000000800 */
[----:B------:R2:W-:Y:S04]  /*1a00*/  STS [R30+0x2800], R53 ;  /* 0x002800351e007388 */ /* 0x0005e80000000800 */
[----:B------:R2:W-:Y:S01]  /*1a10*/  STS [R30], RZ ;  /* 0x000000ff1e007388 */ /* 0x0005e20000000800 */
[----:B0-----:R-:W-:-:S03]  /*1a20*/  IMAD.IADD R0, R48, 0x1, R0 ;  /* 0x0000000130007824 */ /* 0x001fc600078e0200 */
[----:B------:R2:W-:Y:S04]  /*1a30*/  STS [R30+0x2c00], R48 ;  /* 0x002c00301e007388 */ /* 0x0005e80000000800 */
.L_x_447:
[----:B------:R-:W-:Y:S05]  /*1a40*/  BSYNC.RECONVERGENT B0 ;  /* 0x0000000000007941 */ /* 0x000fea0003800200 */
.L_x_446:
[----:B------:R-:W-:Y:S01]  /*1a50*/  ISETP.NE.AND P0, PT, R0, 0x1b00, PT ;  /* 0x00001b000000780c */ /* 0x000fe20003f05270 */
[----:B-1----:R-:W-:-:S03]  /*1a60*/  IMAD R33, R27, 0x100, R3 ;  /* 0x000001001b217824 */ /* 0x002fc600078e0203 */
[----:B------:R-:W-:Y:S01]  /*1a70*/  ISETP.LT.U32.AND P0, PT, R3, 0x100, !P0 ;  /* 0x000001000300780c */ /* 0x000fe20004701070 */
[----:B------:R-:W-:Y:S01]  /*1a80*/  IMAD.WIDE R4, R33, 0x4, R4 ;  /* 0x0000000421047825 */ /* 0x000fe200078e0204 */
[----:B------:R-:W-:-:S05]  /*1a90*/  @!P5 LOP3.LUT R33, R0, 0x40000000, RZ, 0xfc, !PT ;  /* 0x400000000021d812 */ /* 0x000fca00078efcff */
[----:B------:R0:W-:Y:S06]  /*1aa0*/  @!P5 STG.E.STRONG.SYS desc[UR6][R4.64], R33 ;  /* 0x000000210400d986 */ /* 0x0001ec000c115906 */
[----:B------:R-:W-:Y:S06]  /*1ab0*/  BAR.RED.OR.DEFER_BLOCKING 0x0, P0 ;  /* 0x0000000000007b1d */ /* 0x000fec0000014800 */
[----:B------:R-:W1:Y:S02]  /*1ac0*/  B2R.RESULT RZ, P0 ;  /* 0x0000000000ff731c */ /* 0x000e640000004000 */
[----:B01----:R-:W-:Y:S05]  /*1ad0*/  @!P0 BRA `(.L_x_448) ;  /* 0x0000000c00648947 */ /* 0x003fea0003800000 */
[C---:B------:R-:W-:Y:S01]  /*1ae0*/  ISETP.GT.U32.AND P0, PT, R3.reuse, R31, PT ;  /* 0x0000001f0300720c */ /* 0x040fe20003f04070 */
[----:B------:R-:W-:Y:S01]  /*1af0*/  BSSY B1, `(.L_x_449) ;  /* 0x000002e000017945 */ /* 0x000fe20003800000 */
[----:B--2---:R-:W-:Y:S02]  /*1b00*/  IMAD R37, R3, 0x8, R29 ;  /* 0x0000000803257824 */ /* 0x004fe400078e021d */
[----:B------:R-:W-:Y:S01]  /*1b10*/  SEL R35, RZ, 0x1b00, !P0 ;  /* 0x00001b00ff237807 */ /* 0x000fe20004000000 */
[----:B------:R-:W-:Y:S08]  /*1b20*/  @P5 BRA `(.L_x_450) ;  /* 0x0000000000a85947 */ /* 0x000ff00003800000 */
[----:B------:R-:W0:Y:S02]  /*1b30*/  LDC.64 R6, c[0x0][0x398] ;  /* 0x0000e600ff067b82 */ /* 0x000e240000000a00 */
[----:B0-----:R-:W-:-:S06]  /*1b40*/  IMAD.WIDE.U32 R32, R3, 0x8, R6 ;  /* 0x0000000803207825 */ /* 0x001fcc00078e0006 */
[----:B------:R-:W2:Y:S01]  /*1b50*/  LDG.E.64 R32, desc[UR6][R32.64] ;  /* 0x0000000620207981 */ /* 0x000ea2000c1e1b00 */
[----:B------:R-:W-:Y:S01]  /*1b60*/  IMAD.MOV.U32 R29, RZ, RZ, R0 ;  /* 0x000000ffff1d7224 */ /* 0x000fe200078e0000 */
[----:B--2---:R-:W-:-:S04]  /*1b70*/  IADD3 R6, P0, PT, -R35, R32, RZ ;  /* 0x0000002023067210 */ /* 0x004fc80007f1e1ff */
        /* <DEDUP_REMOVED lines=8> */
.L_x_456:
[----:B0-----:R-:W0:Y:S01]  /*1c00*/  LDC.64 R6, c[0x0][0x380] ;  /* 0x0000e000ff067b82 */ /* 0x001e220000000a00 */
[----:B------:R-:W-:Y:S01]  /*1c10*/  VIADD R39, R30, 0xffffffff ;  /* 0xffffffff1e277836 */ /* 0x000fe20000000000 */
[----:B------:R-:W-:Y:S03]  /*1c20*/  BSSY B2, `(.L_x_453) ;  /* 0x0000008000027945 */ /* 0x000fe60003800000 */
[----:B------:R-:W-:-:S04]  /*1c30*/  IMAD R33, R39, 0x100, R3 ;  /* 0x0000010027217824 */ /* 0x000fc800078e0203 */
[----:B0-----:R-:W-:-:S07]  /*1c40*/  IMAD.WIDE R6, R33, 0x4, R6 ;  /* 0x0000000421067825 */ /* 0x001fce00078e0206 */
.L_x_454:
[----:B------:R-:W-:Y:S05]  /*1c50*/  YIELD ;  /* 0x0000000000007946 */ /* 0x000fea0003800000 */
[----:B------:R0:W-:Y:S06]  /*1c60*/  MEMBAR.SC.CTA ;  /* 0x0000000000007992 */ /* 0x0001ec0000000000 */
[----:B0-----:R-:W2:Y:S02]  /*1c70*/  LDG.E.STRONG.SYS R32, desc[UR6][R6.64] ;  /* 0x0000000606207981 */ /* 0x001ea4000c1f5900 */
[----:B--2---:R-:W-:-:S13]  /*1c80*/  ISETP.NE.AND P0, PT, R32, RZ, PT ;  /* 0x000000ff2000720c */ /* 0x004fda0003f05270 */
[----:B------:R-:W-:Y:S05]  /*1c90*/  @!P0 BRA `(.L_x_454) ;  /* 0xfffffffc00ec8947 */ /* 0x000fea000383ffff */
[----:B------:R-:W-:Y:S05]  /*1ca0*/  BSYNC B2 ;  /* 0x0000000000027941 */ /* 0x000fea0003800000 */
.L_x_453:
[----:B------:R-:W-:Y:S01]  /*1cb0*/  BSSY.RECONVERGENT B2, `(.L_x_455) ;  /* 0x0000006000027945 */ /* 0x000fe20003800200 */
[C---:B------:R-:W-:Y:S02]  /*1cc0*/  ISETP.GT.AND P0, PT, R32.reuse, -0x1, PT ;  /* 0xffffffff2000780c */ /* 0x040fe40003f04270 */
[----:B------:R-:W-:Y:S01]  /*1cd0*/  LOP3.LUT R32, R32, 0x3fffffff, RZ, 0xc0, !PT ;  /* 0x3fffffff20207812 */ /* 0x000fe200078ec0ff */
[----:B------:R-:W-:Y:S05]  /*1ce0*/  WARPSYNC.EXCLUSIVE R26 ;  /* 0x000000001a007348 */ /* 0x000fea0003a00000 */
[----:B------:R-:W-:-:S05]  /*1cf0*/  IMAD.IADD R29, R32, 0x1, R29 ;  /* 0x00000001201d7824 */ /* 0x000fca00078e021d */
[----:B------:R-:W-:-:S07]  /*1d00*/  VOTE.ANY R26, PT, P0 ;  /* 0x00000000001a7806 */ /* 0x000fce00000e0100 */
[----:B------:R-:W-:Y:S05]  /*1d10*/  BSYNC.RECONVERGENT B2 ;  /* 0x0000000000027941 */ /* 0x000fea0003800200 */
.L_x_455:
[----:B------:R-:W-:Y:S01]  /*1d20*/  ISETP.GT.U32.AND P1, PT, R30, 0x1, PT ;  /* 0x000000011e00780c */ /* 0x000fe20003f24070 */
[----:B------:R-:W-:-:S12]  /*1d30*/  IMAD.MOV.U32 R30, RZ, RZ, R39 ;  /* 0x000000ffff1e7224 */ /* 0x000fd800078e0027 */
[----:B------:R-:W-:Y:S05]  /*1d40*/  @P0 BRA P1, `(.L_x_456) ;  /* 0xfffffffc00ac0947 */ /* 0x000fea000083ffff */
[----:B------:R-:W-:Y:S05]  /*1d50*/  BSYNC B0 ;  /* 0x0000000000007941 */ /* 0x000fea0003800000 */
.L_x_452:
[----:B------:R1:W2:Y:S02]  /*1d60*/  LDS.64 R6, [R37+0x6c00] ;  /* 0x006c000025067984 */ /* 0x0002a40000000a00 */
.L_x_451:
[C---:B------:R-:W-:Y:S01]  /*1d70*/  IMAD.IADD R33, R29.reuse, 0x1, -R0 ;  /* 0x000000011d217824 */ /* 0x040fe200078e0a00 */
[----:B------:R-:W-:-:S04]  /*1d80*/  LOP3.LUT R29, R29, 0x80000000, RZ, 0xfc, !PT ;  /* 0x800000001d1d7812 */ /* 0x000fc800078efcff */
[C---:B0-2---:R-:W-:Y:S01]  /*1d90*/  IADD3 R6, P0, PT, R33.reuse, R6, RZ ;  /* 0x0000000621067210 */ /* 0x045fe20007f1e0ff */
[----:B------:R0:W-:Y:S03]  /*1da0*/  STG.E.STRONG.SYS desc[UR6][R4.64], R29 ;  /* 0x0000001d04007986 */ /* 0x0001e6000c115906 */
[----:B------:R-:W-:-:S05]  /*1db0*/  LEA.HI.X.SX32 R7, R33, R7, 0x1, P0 ;  /* 0x0000000721077211 */ /* 0x000fca00000f0eff */
[----:B------:R0:W-:Y:S04]  /*1dc0*/  STS.64 [R37+0x6c00], R6 ;  /* 0x006c000625007388 */ /* 0x0001e80000000a00 */
.L_x_450:
[----:B------:R-:W-:Y:S05]  /*1dd0*/  BSYNC B1 ;  /* 0x0000000000017941 */ /* 0x000fea0003800000 */
.L_x_449:
[----:B0-----:R-:W0:Y:S01]  /*1de0*/  LDC R29, c[0x0][0x3c0] ;  /* 0x0000f000ff1d7b82 */ /* 0x001e220000000800 */
[----:B------:R-:W-:Y:S01]  /*1df0*/  IMAD.MOV.U32 R26, RZ, RZ, -0x1 ;  /* 0xffffffffff1a7424 */ /* 0x000fe200078e00ff */
[----:B------:R-:W-:-:S04]  /*1e00*/  ISETP.GT.AND P2, PT, R24, -0x1, PT ;  /* 0xffffffff1800780c */ /* 0x000fc80003f44270 */
[----:B------:R-:W-:Y:S02]  /*1e10*/  SEL R33, R26, 0x80000000, P2 ;  /* 0x800000001a217807 */ /* 0x000fe40001000000 */
[----:B------:R-:W2:Y:S01]  /*1e20*/  LDC.64 R4, c[0x0][0x390] ;  /* 0x0000e400ff047b82 */ /* 0x000ea20000000a00 */
[----:B0-----:R-:W-:Y:S02]  /*1e30*/  ISETP.GE.AND P0, PT, R28, R29, PT ;  /* 0x0000001d1c00720c */ /* 0x001fe40003f06270 */
[----:B--2---:R-:W-:-:S04]  /*1e40*/  ISETP.EQ.U32.AND P1, PT, R4, RZ, PT ;  /* 0x000000ff0400720c */ /* 0x004fc80003f22070 */
[----:B------:R-:W-:Y:S02]  /*1e50*/  ISETP.EQ.OR.EX P0, PT, R5, RZ, !P0, P1 ;  /* 0x000000ff0500720c */ /* 0x000fe40004702710 */
[----:B------:R-:W-:Y:S02]  /*1e60*/  ISETP.GT.AND P1, PT, R25, -0x1, PT ;  /* 0xffffffff1900780c */ /* 0x000fe40003f24270 */
[----:B------:R-:W-:Y:S02]  /*1e70*/  ISETP.GT.U32.OR P0, PT, R3, 0xff, P0 ;  /* 0x000000ff0300780c */ /* 0x000fe40000704470 */
[----:B------:R-:W-:-:S11]  /*1e80*/  SEL R30, R26, 0x80000000, P1 ;  /* 0x800000001a1e7807 */ /* 0x000fd60000800000 */
[----:B------:R-:W-:Y:S05]  /*1e90*/  @P0 BRA `(.L_x_457) ;  /* 0x00000000001c0947 */ /* 0x000fea0003800000 */
[----:B------:R-:W0:Y:S01]  /*1ea0*/  LDS.64 R6, [R37+0x6c00] ;  /* 0x006c000025067984 */ /* 0x000e220000000a00 */
[C---:B------:R-:W-:Y:S02]  /*1eb0*/  LEA R4, P2, R3.reuse, R4, 0x3 ;  /* 0x0000000403047211 */ /* 0x040fe400078418ff */
[--C-:B------:R-:W-:Y:S02]  /*1ec0*/  SHF.R.S32.HI R39, RZ, 0x1f, R0.reuse ;  /* 0x0000001fff277819 */ /* 0x100fe40000011400 */
[----:B------:R-:W-:Y:S02]  /*1ed0*/  LEA.HI.X R5, R3, R5, RZ, 0x3, P2 ;  /* 0x0000000503057211 */ /* 0x000fe400010f1cff */
[----:B0-----:R-:W-:-:S04]  /*1ee0*/  IADD3 R6, P0, P1, R6, R35, R0 ;  /* 0x0000002306067210 */ /* 0x001fc8000791e000 */
[----:B------:R-:W-:-:S05]  /*1ef0*/  IADD3.X R7, PT, PT, R7, RZ, R39, P0, P1 ;  /* 0x000000ff07077210 */ /* 0x000fca00007e2427 */
[----:B------:R0:W-:Y:S04]  /*1f00*/  STG.E.64 desc[UR6][R4.64], R6 ;  /* 0x0000000604007986 */ /* 0x0001e8000c101b06 */
.L_x_457:
[----:B------:R-:W-:Y:S05]  /*1f10*/  WARPSYNC.ALL ;  /* 0x0000000000007948 */ /* 0x000fea0003800000 */
[----:B------:R-:W2:Y:S08]  /*1f20*/  S2UR UR5, SR_CgaCtaId ;  /* 0x00000000000579c3 */ /* 0x000eb00000008800 */
[----:B------:R-:W-:Y:S01]  /*1f30*/  BAR.SYNC.DEFER_BLOCKING 0x0 ;  /* 0x0000000000007b1d */ /* 0x000fe20000010000 */
[----:B------:R-:W-:-:S02]  /*1f40*/  ISETP.GT.AND P2, PT, R21, -0x1, PT ;  /* 0xffffffff1500780c */ /* 0x000fc40003f44270 */
[----:B------:R-:W-:Y:S02]  /*1f50*/  ISETP.GT.AND P1, PT, R22, -0x1, PT ;  /* 0xffffffff1600780c */ /* 0x000fe40003f24270 */
[----:B0-----:R-:W-:Y:S01]  /*1f60*/  SEL R4, R26, 0x80000000, P2 ;  /* 0x800000001a047807 */ /* 0x001fe20001000000 */
[----:B------:R-:W-:Y:S01]  /*1f70*/  UMOV UR4, 0x400 ;  /* 0x0000040000047882 */ /* 0x000fe20000000000 */
[----:B------:R-:W-:Y:S02]  /*1f80*/  ISETP.GT.AND P2, PT, R17, -0x1, PT ;  /* 0xffffffff1100780c */ /* 0x000fe40003f44270 */
[----:B------:R-:W-:Y:S02]  /*1f90*/  LOP3.LUT R21, R4, R21, RZ, 0x3c, !PT ;  /* 0x0000001504157212 */ /* 0x000fe400078e3cff */
[C---:B------:R-:W-:Y:S02]  /*1fa0*/  SEL R5, R26.reuse, 0x80000000, P1 ;  /* 0x800000001a057807 */ /* 0x040fe40000800000 */
[----:B------:R-:W-:-:S02]  /*1fb0*/  SEL R4, R26, 0x80000000, P2 ;  /* 0x800000001a047807 */ /* 0x000fc40001000000 */
[----:B------:R-:W-:Y:S02]  /*1fc0*/  ISETP.GT.AND P1, PT, R18, -0x1, PT ;  /* 0xffffffff1200780c */ /* 0x000fe40003f24270 */
[----:B------:R-:W-:Y:S02]  /*1fd0*/  LOP3.LUT R22, R5, R22, RZ, 0x3c, !PT ;  /* 0x0000001605167212 */ /* 0x000fe400078e3cff */
[----:B------:R-:W-:Y:S02]  /*1fe0*/  LOP3.LUT R17, R4, R17, RZ, 0x3c, !PT ;  /* 0x0000001104117212 */ /* 0x000fe400078e3cff */
[----:B------:R-:W-:Y:S01]  /*1ff0*/  SEL R5, R26, 0x80000000, P1 ;  /* 0x800000001a057807 */ /* 0x000fe20000800000 */
[----:B--2---:R-:W-:Y:S01]  /*2000*/  ULEA UR4, UR5, UR4, 0x18 ;  /* 0x0000000405047291 */ /* 0x004fe2000f8ec0ff */
[----:B------:R-:W-:Y:S02]  /*2010*/  ISETP.GT.AND P0, PT, R23, -0x1, PT ;  /* 0xffffffff1700780c */ /* 0x000fe40003f04270 */
[----:B------:R-:W-:-:S02]  /*2020*/  LOP3.LUT R18, R5, R18, RZ, 0x3c, !PT ;  /* 0x0000001205127212 */ /* 0x000fc400078e3cff */
[----:B------:R-:W-:Y:S02]  /*2030*/  ISETP.GT.AND P3, PT, R20, -0x1, PT ;  /* 0xffffffff1400780c */ /* 0x000fe40003f64270 */
[----:B------:R-:W-:Y:S02]  /*2040*/  LEA R4, R31, UR4, 0x3 ;  /* 0x000000041f047c11 */ /* 0x000fe4000f8e18ff */
[C---:B------:R-:W-:Y:S02]  /*2050*/  SEL R0, R26.reuse, 0x80000000, P0 ;  /* 0x800000001a007807 */ /* 0x040fe40000000000 */
[----:B------:R-:W-:Y:S02]  /*2060*/  SEL R7, R26, 0x80000000, P3 ;  /* 0x800000001a077807 */ /* 0x000fe40001800000 */
[----:B------:R-:W0:Y:S01]  /*2070*/  LDS.64 R4, [R4+0x6c00] ;  /* 0x006c000004047984 */ /* 0x000e220000000a00 */
[----:B------:R-:W-:Y:S02]  /*2080*/  ISETP.GT.AND P0, PT, R19, -0x1, PT ;  /* 0xffffffff1300780c */ /* 0x000fe40003f04270 */
[----:B------:R-:W-:-:S02]  /*2090*/  ISETP.GT.AND P3, PT, R16, -0x1, PT ;  /* 0xffffffff1000780c */ /* 0x000fc40003f64270 */
[----:B------:R-:W-:Y:S02]  /*20a0*/  LOP3.LUT R23, R0, R23, RZ, 0x3c, !PT ;  /* 0x0000001700177212 */ /* 0x000fe400078e3cff */
[----:B------:R-:W-:Y:S02]  /*20b0*/  LOP3.LUT R20, R7, R20, RZ, 0x3c, !PT ;  /* 0x0000001407147212 */ /* 0x000fe400078e3cff */
[----:B------:R-:W-:Y:S02]  /*20c0*/  ISETP.GT.AND P4, PT, R28, R29, PT ;  /* 0x0000001d1c00720c */ /* 0x000fe40003f84270 */
[C---:B------:R-:W-:Y:S02]  /*20d0*/  SEL R0, R26.reuse, 0x80000000, P0 ;  /* 0x800000001a007807 */ /* 0x040fe40000000000 */
[----:B------:R-:W-:Y:S02]  /*20e0*/  SEL R7, R26, 0x80000000, P3 ;  /* 0x800000001a077807 */ /* 0x000fe40001800000 */
[----:B------:R-:W-:-:S02]  /*20f0*/  ISETP.GT.AND P0, PT, R15, -0x1, PT ;  /* 0xffffffff0f00780c */ /* 0x000fc40003f04270 */
[----:B------:R-:W-:Y:S02]  /*2100*/  ISETP.GT.AND P1, PT, R14, -0x1, PT ;  /* 0xffffffff0e00780c */ /* 0x000fe40003f24270 */
[----:B------:R-:W-:Y:S02]  /*2110*/  ISETP.GT.AND P2, PT, R13, -0x1, PT ;  /* 0xffffffff0d00780c */ /* 0x000fe40003f44270 */
[----:B------:R-:W-:Y:S02]  /*2120*/  ISETP.GT.AND P3, PT, R12, -0x1, PT ;  /* 0xffffffff0c00780c */ /* 0x000fe40003f64270 */
[----:B------:R-:W-:Y:S02]  /*2130*/  LOP3.LUT R19, R0, R19, RZ, 0x3c, !PT ;  /* 0x0000001300137212 */ /* 0x000fe400078e3cff */
[----:B------:R-:W-:Y:S02]  /*2140*/  LOP3.LUT R16, R7, R16, RZ, 0x3c, !PT ;  /* 0x0000001007107212 */ /* 0x000fe400078e3cff */
[----:B------:R-:W-:-:S02]  /*2150*/  SEL R0, R26, 0x80000000, P0 ;  /* 0x800000001a007807 */ /* 0x000fc40000000000 */
[C---:B------:R-:W-:Y:S02]  /*2160*/  SEL R7, R26.reuse, 0x80000000, P1 ;  /* 0x800000001a077807 */ /* 0x040fe40000800000 */
[C---:B------:R-:W-:Y:S02]  /*2170*/  SEL R6, R26.reuse, 0x80000000, P2 ;  /* 0x800000001a067807 */ /* 0x040fe40001000000 */
[----:B------:R-:W-:Y:S02]  /*2180*/  SEL R31, R26, 0x80000000, P3 ;  /* 0x800000001a1f7807 */ /* 0x000fe40001800000 */
[----:B------:R-:W-:Y:S02]  /*2190*/  ISETP.GT.AND P0, PT, R11, -0x1, PT ;  /* 0xffffffff0b00780c */ /* 0x000fe40003f04270 */
[----:B------:R-:W-:Y:S02]  /*21a0*/  ISETP.GT.AND P1, PT, R10, -0x1, PT ;  /* 0xffffffff0a00780c */ /* 0x000fe40003f24270 */
[----:B------:R-:W-:-:S02]  /*21b0*/  ISETP.GT.AND P2, PT, R9, -0x1, PT ;  /* 0xffffffff0900780c */ /* 0x000fc40003f44270 */
[----:B------:R-:W-:Y:S02]  /*21c0*/  ISETP.GT.AND P3, PT, R8, -0x1, PT ;  /* 0xffffffff0800780c */ /* 0x000fe40003f64270 */
[----:B------:R-:W-:Y:S02]  /*21d0*/  LOP3.LUT R15, R0, R15, RZ, 0x3c, !PT ;  /* 0x0000000f000f7212 */ /* 0x000fe400078e3cff */
[----:B------:R-:W-:Y:S02]  /*21e0*/  LOP3.LUT R14, R7, R14, RZ, 0x3c, !PT ;  /* 0x0000000e070e7212 */ /* 0x000fe400078e3cff */
[----:B------:R-:W-:Y:S02]  /*21f0*/  LOP3.LUT R13, R6, R13, RZ, 0x3c, !PT ;  /* 0x0000000d060d7212 */ /* 0x000fe400078e3cff */
[----:B------:R-:W-:Y:S02]  /*2200*/  LOP3.LUT R12, R31, R12, RZ, 0x3c, !PT ;  /* 0x0000000c1f0c7212 */ /* 0x000fe400078e3cff */
[----:B------:R-:W-:-:S02]  /*2210*/  SEL R0, R26, 0x80000000, P0 ;  /* 0x800000001a007807 */ /* 0x000fc40000000000 */
[C---:B------:R-:W-:Y:S02]  /*2220*/  SEL R7, R26.reuse, 0x80000000, P1 ;  /* 0x800000001a077807 */ /* 0x040fe40000800000 */
[C---:B------:R-:W-:Y:S02]  /*2230*/  SEL R6, R26.reuse, 0x80000000, P2 ;  /* 0x800000001a067807 */ /* 0x040fe40001000000 */
[----:B------:R-:W-:Y:S02]  /*2240*/  SEL R31, R26, 0x80000000, P3 ;  /* 0x800000001a1f7807 */ /* 0x000fe40001800000 */
[----:B------:R-:W-:Y:S02]  /*2250*/  LOP3.LUT R25, R30, R25, RZ, 0x3c, !PT ;  /* 0x000000191e197212 */ /* 0x000fe400078e3cff */
[----:B------:R-:W-:Y:S02]  /*2260*/  LOP3.LUT R24, R33, R24, RZ, 0x3c, !PT ;  /* 0x0000001821187212 */ /* 0x000fe400078e3cff */
[----:B------:R-:W-:-:S02]  /*2270*/  LOP3.LUT R11, R0, R11, RZ, 0x3c, !PT ;  /* 0x0000000b000b7212 */ /* 0x000fc400078e3cff */
[----:B------:R-:W-:Y:S02]  /*2280*/  LOP3.LUT R7, R7, R10, RZ, 0x3c, !PT ;  /* 0x0000000a07077212 */ /* 0x000fe400078e3cff */
[----:B------:R-:W-:Y:S02]  /*2290*/  LOP3.LUT R9, R6, R9, RZ, 0x3c, !PT ;  /* 0x0000000906097212 */ /* 0x000fe400078e3cff */
[----:B------:R-:W-:Y:S01]  /*22a0*/  LOP3.LUT R31, R31, R8, RZ, 0x3c, !PT ;  /* 0x000000081f1f7212 */ /* 0x000fe200078e3cff */
[----:B0-----:R-:W-:Y:S06]  /*22b0*/  @P4 BRA `(.L_x_458) ;  /* 0x00000000006c4947 */ /* 0x001fec0003800000 */
        /* <DEDUP_REMOVED lines=27> */
.L_x_458:
[----:B------:R-:W0:Y:S01]  /*2470*/  LDCU.64 UR4, c[0x0][0x3a0] ;  /* 0x00007400ff0477ac */ /* 0x000e220008000a00 */
[----:B------:R-:W-:Y:S01]  /*2480*/  LOP3.LUT R33, R3, 0x3e0, RZ, 0xc0, !PT ;  /* 0x000003e003217812 */ /* 0x000fe200078ec0ff */
[----:B------:R-:W-:Y:S01]  /*2490*/  IMAD R27, R27, -0x1b00, R29 ;  /* 0xffffe5001b1b7824 */ /* 0x000fe200078e021d */
[----:B------:R-:W-:-:S05]  /*24a0*/  LOP3.LUT R2, R3, 0x1f, RZ, 0xc0, !PT ;  /* 0x0000001f03027812 */ /* 0x000fca00078ec0ff */
[----:B------:R-:W-:-:S04]  /*24b0*/  IMAD R33, R33, 0x12, R2 ;  /* 0x0000001221217824 */ /* 0x000fc800078e0202 */
[C---:B------:R-:W-:Y:S01]  /*24c0*/  VIADD R2, R33.reuse, 0x20 ;  /* 0x0000002021027836 */ /* 0x040fe20000000000 */
[C---:B------:R-:W-:Y:S01]  /*24d0*/  IADD3 R0, P0, PT, R33.reuse, R4, RZ ;  /* 0x0000000421007210 */ /* 0x040fe20007f1e0ff */
[C---:B------:R-:W-:Y:S01]  /*24e0*/  VIADD R4, R33.reuse, 0x40 ;  /* 0x0000004021047836 */ /* 0x040fe20000000000 */
[CC--:B------:R-:W-:Y:S01]  /*24f0*/  ISETP.GE.AND P4, PT, R33.reuse, R27.reuse, PT ;  /* 0x0000001b2100720c */ /* 0x0c0fe20003f86270 */
[C---:B------:R-:W-:Y:S01]  /*2500*/  VIADD R6, R33.reuse, 0x60 ;  /* 0x0000006021067836 */ /* 0x040fe20000000000 */
[-C--:B------:R-:W-:Y:S01]  /*2510*/  ISETP.GE.AND P3, PT, R2, R27.reuse, PT ;  /* 0x0000001b0200720c */ /* 0x080fe20003f66270 */
[----:B------:R-:W-:Y:S01]  /*2520*/  IMAD.X R5, RZ, RZ, R5, P0 ;  /* 0x000000ffff057224 */ /* 0x000fe200000e0605 */
[----:B0-----:R-:W-:Y:S01]  /*2530*/  LEA R2, P0, R0, UR4, 0x2 ;  /* 0x0000000400027c11 */ /* 0x001fe2000f8010ff */
[C---:B------:R-:W-:Y:S01]  /*2540*/  VIADD R8, R33.reuse, 0xc0 ;  /* 0x000000c021087836 */ /* 0x040fe20000000000 */
[-C--:B------:R-:W-:Y:S01]  /*2550*/  ISETP.GE.AND P2, PT, R4, R27.reuse, PT ;  /* 0x0000001b0400720c */ /* 0x080fe20003f46270 */
[C---:B------:R-:W-:Y:S01]  /*2560*/  VIADD R4, R33.reuse, 0x80 ;  /* 0x0000008021047836 */ /* 0x040fe20000000000 */
[----:B------:R-:W-:Y:S01]  /*2570*/  LEA.HI.X R3, R0, UR5, R5, 0x2, P0 ;  /* 0x0000000500037c11 */ /* 0x000fe200080f1405 */
[C---:B------:R-:W-:Y:S01]  /*2580*/  VIADD R0, R33.reuse, 0xe0 ;  /* 0x000000e021007836 */ /* 0x040fe20000000000 */
[-C--:B------:R-:W-:Y:S01]  /*2590*/  ISETP.GE.AND P1, PT, R6, R27.reuse, PT ;  /* 0x0000001b0600720c */ /* 0x080fe20003f26270 */
[C---:B------:R-:W-:Y:S01]  /*25a0*/  VIADD R6, R33.reuse, 0xa0 ;  /* 0x000000a021067836 */ /* 0x040fe20000000000 */
[-C--:B------:R-:W-:Y:S01]  /*25b0*/  ISETP.GE.AND P0, PT, R4, R27.reuse, PT ;  /* 0x0000001b0400720c */ /* 0x080fe20003f06270 */
[----:B------:R0:W-:Y:S01]  /*25c0*/  @!P4 STG.E desc[UR6][R2.64], R25 ;  /* 0x000000190200c986 */ /* 0x0001e2000c101906 */
[C---:B------:R-:W-:Y:S01]  /*25d0*/  VIADD R4, R33.reuse, 0x100 ;  /* 0x0000010021047836 */ /* 0x040fe20000000000 */
[-C--:B------:R-:W-:Y:S01]  /*25e0*/  ISETP.GE.AND P4, PT, R0, R27.reuse, PT ;  /* 0x0000001b0000720c */ /* 0x080fe20003f86270 */
[----:B------:R-:W-:Y:S01]  /*25f0*/  VIADD R0, R33, 0x120 ;  /* 0x0000012021007836 */ /* 0x000fe20000000000 */
[-C--:B------:R-:W-:Y:S01]  /*2600*/  ISETP.GE.AND P6, PT, R6, R27.reuse, PT ;  /* 0x0000001b0600720c */ /* 0x080fe20003fc6270 */
[----:B------:R0:W-:Y:S01]  /*2610*/  @!P3 STG.E desc[UR6][R2.64+0x80], R24 ;  /* 0x000080180200b986 */ /* 0x0001e2000c101906 */
[----:B------:R-:W-:-:S02]  /*2620*/  ISETP.GE.AND P5, PT, R8, R27, PT ;  /* 0x0000001b0800720c */ /* 0x000fc40003fa6270 */
[-C--:B------:R-:W-:Y:S01]  /*2630*/  ISETP.GE.AND P3, PT, R4, R27.reuse, PT ;  /* 0x0000001b0400720c */ /* 0x080fe20003f66270 */
[----:B------:R0:W-:Y:S01]  /*2640*/  @!P2 STG.E desc[UR6][R2.64+0x100], R23 ;  /* 0x000100170200a986 */ /* 0x0001e2000c101906 */
[C---:B------:R-:W-:Y:S01]  /*2650*/  VIADD R4, R33.reuse, 0x140 ;  /* 0x0000014021047836 */ /* 0x040fe20000000000 */
[-C--:B------:R-:W-:Y:S01]  /*2660*/  ISETP.GE.AND P2, PT, R0, R27.reuse, PT ;  /* 0x0000001b0000720c */ /* 0x080fe20003f46270 */
[C---:B------:R-:W-:Y:S01]  /*2670*/  VIADD R0, R33.reuse, 0x160 ;  /* 0x0000016021007836 */ /* 0x040fe20000000000 */
[----:B------:R0:W-:Y:S02]  /*2680*/  @!P1 STG.E desc[UR6][R2.64+0x180], R22 ;  /* 0x0001801602009986 */ /* 0x0001e4000c101906 */
[-C--:B------:R-:W-:Y:S01]  /*2690*/  ISETP.GE.AND P1, PT, R4, R27.reuse, PT ;  /* 0x0000001b0400720c */ /* 0x080fe20003f26270 */
[C---:B------:R-:W-:Y:S01]  /*26a0*/  VIADD R4, R33.reuse, 0x180 ;  /* 0x0000018021047836 */ /* 0x040fe20000000000 */
[----:B------:R0:W-:Y:S01]  /*26b0*/  @!P0 STG.E desc[UR6][R2.64+0x200], R21 ;  /* 0x0002001502008986 */ /* 0x0001e2000c101906 */
[----:B------:R-:W-:Y:S01]  /*26c0*/  ISETP.GE.AND P0, PT, R0, R27, PT ;  /* 0x0000001b0000720c */ /* 0x000fe20003f06270 */
[----:B------:R-:W-:-:S02]  /*26d0*/  VIADD R0, R33, 0x1a0 ;  /* 0x000001a021007836 */ /* 0x000fc40000000000 */
[----:B------:R0:W-:Y:S01]  /*26e0*/  @!P6 STG.E desc[UR6][R2.64+0x280], R20 ;  /* 0x000280140200e986 */ /* 0x0001e2000c101906 */
[-C--:B------:R-:W-:Y:S01]  /*26f0*/  ISETP.GE.AND P6, PT, R4, R27.reuse, PT ;  /* 0x0000001b0400720c */ /* 0x080fe20003fc6270 */
[C---:B------:R-:W-:Y:S02]  /*2700*/  VIADD R4, R33.reuse, 0x1c0 ;  /* 0x000001c021047836 */ /* 0x040fe40000000000 */
[----:B------:R0:W-:Y:S01]  /*2710*/  @!P5 STG.E desc[UR6][R2.64+0x300], R19 ;  /* 0x000300130200d986 */ /* 0x0001e2000c101906 */
[-C--:B------:R-:W-:Y:S01]  /*2720*/  ISETP.GE.AND P5, PT, R0, R27.reuse, PT ;  /* 0x0000001b0000720c */ /* 0x080fe20003fa6270 */
[C---:B------:R-:W-:Y:S02]  /*2730*/  VIADD R0, R33.reuse, 0x1e0 ;  /* 0x000001e021007836 */ /* 0x040fe40000000000 */
[----:B------:R0:W-:Y:S01]  /*2740*/  @!P4 STG.E desc[UR6][R2.64+0x380], R18 ;  /* 0x000380120200c986 */ /* 0x0001e2000c101906 */
[----:B------:R-:W-:Y:S01]  /*2750*/  ISETP.GE.AND P4, PT, R4, R27, PT ;  /* 0x0000001b0400720c */ /* 0x000fe20003f86270 */
[----:B------:R-:W-:-:S02]  /*2760*/  VIADD R4, R33, 0x200 ;  /* 0x0000020021047836 */ /* 0x000fc40000000000 */
[----:B------:R0:W-:Y:S01]  /*2770*/  @!P3 STG.E desc[UR6][R2.64+0x400], R17 ;  /* 0x000400110200b986 */ /* 0x0001e2000c101906 */
[-C--:B------:R-:W-:Y:S01]  /*2780*/  ISETP.GE.AND P3, PT, R0, R27.reuse, PT ;  /* 0x0000001b0000720c */ /* 0x080fe20003f66270 */
[----:B------:R-:W-:Y:S02]  /*2790*/  VIADD R0, R33, 0x220 ;  /* 0x0000022021007836 */ /* 0x000fe40000000000 */
        /* <DEDUP_REMOVED lines=13> */
.L_x_448:
        /* <DEDUP_REMOVED lines=8> */
[C-C-:B------:R-:W-:Y:S01]  /*28f0*/  IMAD R40, R3.reuse, 0x34, R29.reuse ;  /* 0x0000003403287824 */ /* 0x140fe200078e021d */
[----:B------:R-:W-:Y:S01]  /*2900*/  UMOV UR4, 0xffffffff ;  /* 0xffffffff00047882 */ /* 0x000fe20000000000 */
[----:B------:R-:W-:-:S03]  /*2910*/  IMAD R4, R3, 0x34, R29 ;  /* 0x0000003403047824 */ /* 0x000fc600078e021d */
[----:B------:R-:W-:Y:S04]  /*2920*/  LDS R32, [R40+0x3410] ;  /* 0x0034100028207984 */ /* 0x000fe80000000800 */
[----:B0-----:R-:W-:Y:S04]  /*2930*/  LDS R5, [R40+0x3414] ;  /* 0x0034140028057984 */ /* 0x001fe80000000800 */
[----:B--2---:R-:W0:Y:S04]  /*2940*/  LDS R30, [R40+0x3418] ;  /* 0x00341800281e7984 */ /* 0x004e280000000800 */
        /* <DEDUP_REMOVED lines=8> */
[----:B------:R-:W5:Y:S01]  /*29d0*/  LDS R41, [R4+0x343c] ;  /* 0x00343c0004297984 */ /* 0x000f620000000800 */
[----:B0-----:R-:W-:-:S04]  /*29e0*/  IADD3 R42, PT, PT, R30, R5, R32 ;  /* 0x000000051e2a7210 */ /* 0x001fc80007ffe020 */
[----:B-1----:R-:W-:-:S04]  /*29f0*/  IADD3 R42, PT, PT, R35, R42, R28 ;  /* 0x0000002a232a7210 */ /* 0x002fc80007ffe01c */
[----:B--2---:R-:W-:-:S04]  /*2a00*/  IADD3 R42, PT, PT, R36, R42, R37 ;  /* 0x0000002a242a7210 */ /* 0x004fc80007ffe025 */
[----:B---3--:R-:W-:-:S04]  /*2a10*/  IADD3 R42, PT, PT, R38, R42, R33 ;  /* 0x0000002a262a7210 */ /* 0x008fc80007ffe021 */
[----:B----4-:R-:W-:-:S05]  /*2a20*/  IADD3 R42, PT, PT, R34, R42, R39 ;  /* 0x0000002a222a7210 */ /* 0x010fca0007ffe027 */
[----:B-----5:R-:W-:Y:S01]  /*2a30*/  IMAD.IADD R41, R41, 0x1, R42 ;  /* 0x0000000129297824 */ /* 0x020fe200078e022a */
        /* <DEDUP_REMOVED lines=10> */
.L_x_550:
        /* <DEDUP_REMOVED lines=22> */
[----:B0-----:R-:W-:Y:S01]  /*2c40*/  IMAD.IADD R47, R34, 0x1, R39 ;  /* 0x00000001222f7824 */ /* 0x001fe200078e0227 */
[----:B------:R1:W-:Y:S04]  /*2c50*/  STS [R4+0x3438], R39 ;  /* 0x0034382704007388 */ /* 0x0003e80000000800 */
[----:B------:R1:W-:Y:S02]  /*2c60*/  STS [R4+0x343c], R47 ;  /* 0x00343c2f04007388 */ /* 0x0003e40000000800 */
.L_x_459:
[----:B------:R-:W-:Y:S05]  /*2c70*/  WARPSYNC.ALL ;  /* 0x0000000000007948 */ /* 0x000fea0003800000 */
[----:B------:R-:W-:Y:S01]  /*2c80*/  BAR.SYNC.DEFER_BLOCKING 0x0 ;  /* 0x0000000000007b1d */ /* 0x000fe20000010000 */
[----:B-1----:R-:W-:Y:S01]  /*2c90*/  IMAD.MOV.U32 R4, RZ, RZ, RZ ;  /* 0x000000ffff047224 */ /* 0x002fe200078e00ff */
[----:B------:R-:W-:Y:S01]  /*2ca0*/  ISETP.NE.AND P0, PT, R45, RZ, PT ;  /* 0x000000ff2d00720c */ /* 0x000fe20003f05270 */
[----:B0-----:R-:W-:-:S03]  /*2cb0*/  IMAD.MOV.U32 R5, RZ, RZ, R3 ;  /* 0x000000ffff057224 */ /* 0x001fc600078e0003 */
[----:B------:R-:W-:Y:S01]  /*2cc0*/  BSSY.RECONVERGENT B0, `(.L_x_461) ;  /* 0x000002a000007945 */ /* 0x000fe20003800200 */
[----:B------:R-:W-:-:S04]  /*2cd0*/  IMAD.HI.U32 R4, R3, 0x15555556, R4 ;  /* 0x1555555603047827 */ /* 0x000fc800078e0004 */
[----:B------:R-:W-:-:S05]  /*2ce0*/  IMAD R4, R4, 0x4, R29 ;  /* 0x0000000404047824 */ /* 0x000fca00078e021d */
[----:B------:R0:W1:Y:S01]  /*2cf0*/  LDS R5, [R4+0x3410] ;  /* 0x0034100004057984 */ /* 0x0000620000000800 */
[----:B------:R-:W-:Y:S05]  /*2d00*/  @P0 BRA `(.L_x_462) ;  /* 0x0000000000940947 */ /* 0x000fea0003800000 */
[----:B0-----:R-:W-:-:S05]  /*2d10*/  IMAD R4, R3, 0x4, R29 ;  /* 0x0000000403047824 */ /* 0x001fca00078e021d */
[----:B------:R-:W1:Y:S04]  /*2d20*/  LDS R28, [R4] ;  /* 0x00000000041c7984 */ /* 0x000e680000000800 */
[----:B--2---:R-:W0:Y:S04]  /*2d30*/  LDS R30, [R4+0x400] ;  /* 0x00040000041e7984 */ /* 0x004e280000000800 */
        /* <DEDUP_REMOVED lines=9> */
[----:B-1----:R-:W-:-:S03]  /*2dd0*/  IMAD.IADD R33, R5, 0x1, R28 ;  /* 0x0000000105217824 */ /* 0x002fc600078e021c */
[----:B------:R-:W1:Y:S01]  /*2de0*/  LDS R50, [R4+0x2c00] ;  /* 0x002c000004327984 */ /* 0x000e620000000800 */
[----:B0-----:R-:W-:-:S03]  /*2df0*/  IMAD.IADD R35, R5, 0x1, R30 ;  /* 0x0000000105237824 */ /* 0x001fc600078e021e */
[----:B------:R0:W-:Y:S01]  /*2e00*/  STS [R4], R33 ;  /* 0x0000002104007388 */ /* 0x0001e20000000800 */
[----:B--2---:R-:W-:-:S03]  /*2e10*/  IMAD.IADD R37, R5, 0x1, R32 ;  /* 0x0000000105257824 */ /* 0x004fc600078e0220 */
[----:B------:R2:W-:Y:S01]  /*2e20*/  STS [R4+0x400], R35 ;  /* 0x0004002304007388 */ /* 0x0005e20000000800 */
[C---:B---3--:R-:W-:Y:S02]  /*2e30*/  IMAD.IADD R39, R5.reuse, 0x1, R34 ;  /* 0x0000000105277824 */ /* 0x048fe400078e0222 */
[C---:B----4-:R-:W-:Y:S01]  /*2e40*/  IMAD.IADD R41, R5.reuse, 0x1, R36 ;  /* 0x0000000105297824 */ /* 0x050fe200078e0224 */
[----:B------:R3:W-:Y:S01]  /*2e50*/  STS [R4+0x800], R37 ;  /* 0x0008002504007388 */ /* 0x0007e20000000800 */
[----:B-----5:R-:W-:-:S03]  /*2e60*/  IMAD.IADD R43, R5, 0x1, R38 ;  /* 0x00000001052b7824 */ /* 0x020fc600078e0226 */
[----:B------:R3:W-:Y:S01]  /*2e70*/  STS [R4+0xc00], R39 ;  /* 0x000c002704007388 */ /* 0x0007e20000000800 */
[----:B------:R-:W-:-:S03]  /*2e80*/  IMAD.IADD R47, R5, 0x1, R40 ;  /* 0x00000001052f7824 */ /* 0x000fc600078e0228 */
[----:B------:R3:W-:Y:S01]  /*2e90*/  STS [R4+0x1000], R41 ;  /* 0x0010002904007388 */ /* 0x0007e20000000800 */
[----:B0-----:R-:W-:-:S03]  /*2ea0*/  IMAD.IADD R33, R5, 0x1, R42 ;  /* 0x0000000105217824 */ /* 0x001fc600078e022a */
[----:B------:R3:W-:Y:S01]  /*2eb0*/  STS [R4+0x1400], R43 ;  /* 0x0014002b04007388 */ /* 0x0007e20000000800 */
[----:B--2---:R-:W-:-:S03]  /*2ec0*/  IMAD.IADD R35, R5, 0x1, R44 ;  /* 0x0000000105237824 */ /* 0x004fc600078e022c */
[----:B------:R3:W-:Y:S01]  /*2ed0*/  STS [R4+0x1800], R47 ;  /* 0x0018002f04007388 */ /* 0x0007e20000000800 */
[----:B------:R-:W-:-:S03]  /*2ee0*/  IMAD.IADD R49, R5, 0x1, R46 ;  /* 0x0000000105317824 */ /* 0x000fc600078e022e */
[----:B------:R3:W-:Y:S01]  /*2ef0*/  STS [R4+0x1c00], R33 ;  /* 0x001c002104007388 */ /* 0x0007e20000000800 */
[----:B------:R-:W-:-:S03]  /*2f00*/  IMAD.IADD R51, R5, 0x1, R48 ;  /* 0x0000000105337824 */ /* 0x000fc600078e0230 */
[----:B------:R3:W-:Y:S01]  /*2f10*/  STS [R4+0x2000], R35 ;  /* 0x0020002304007388 */ /* 0x0007e20000000800 */
[----:B-1----:R-:W-:-:S03]  /*2f20*/  IMAD.IADD R53, R5, 0x1, R50 ;  /* 0x0000000105357824 */ /* 0x002fc600078e0232 */
[----:B------:R3:W-:Y:S04]  /*2f30*/  STS [R4+0x2400], R49 ;  /* 0x0024003104007388 */ /* 0x0007e80000000800 */
[----:B------:R3:W-:Y:S04]  /*2f40*/  STS [R4+0x2800], R51 ;  /* 0x0028003304007388 */ /* 0x0007e80000000800 */
[----:B------:R3:W-:Y:S02]  /*2f50*/  STS [R4+0x2c00], R53 ;  /* 0x002c003504007388 */ /* 0x0007e40000000800 */
.L_x_462:
[----:B------:R-:W-:Y:S05]  /*2f60*/  BSYNC.RECONVERGENT B0 ;  /* 0x0000000000007941 */ /* 0x000fea0003800200 */
.L_x_461:
[----:B------:R-:W-:Y:S01]  /*2f70*/  BAR.SYNC.DEFER_BLOCKING 0x0 ;  /* 0x0000000000007b1d */ /* 0x000fe20000010000 */
[----:B------:R-:W-:-:S05]  /*2f80*/  R2P PR, R31, 0x7f ;  /* 0x0000007f1f007804 */ /* 0x000fca0000000000 */
[----:B------:R-:W-:Y:S08]  /*2f90*/  BSSY.RECONVERGENT B0, `(.L_x_463) ;  /* 0x0000022000007945 */ /* 0x000ff00003800200 */
[----:B0--3--:R-:W-:Y:S02]  /*2fa0*/  VOTE.ANY R4, PT, P0 ;  /* 0x0000000000047806 */ /* 0x009fe400000e0100 */
[----:B------:R-:W-:-:S02]  /*2fb0*/  VOTE.ANY R33, PT, P1 ;  /* 0x0000000000217806 */ /* 0x000fc400008e0100 */
[----:B------:R-:W-:Y:S02]  /*2fc0*/  @!P0 LOP3.LUT R4, RZ, R4, RZ, 0x33, !PT ;  /* 0x00000004ff048212 */ /* 0x000fe400078e33ff */
[----:B--2---:R-:W-:Y:S02]  /*2fd0*/  VOTE.ANY R35, PT, P2 ;  /* 0x0000000000237806 */ /* 0x004fe400010e0100 */
        /* <DEDUP_REMOVED lines=10> */
[----:B------:R-:W-:Y:S02]  /*3080*/  LOP3.LUT R4, R33, R4, RZ, 0xc0, !PT ;  /* 0x0000000421047212 */ /* 0x000fe400078ec0ff */
[----:B------:R-:W-:Y:S02]  /*3090*/  LOP3.LUT P0, RZ, R31, 0x80, RZ, 0xc0, !PT ;  /* 0x000000801fff7812 */ /* 0x000fe4000780c0ff */
[----:B------:R-:W-:Y:S02]  /*30a0*/  @!P5 LOP3.LUT R35, RZ, R35, RZ, 0x33, !PT ;  /* 0x00000023ff23d212 */ /* 0x000fe400078e33ff */
[----:B------:R-:W-:Y:S02]  /*30b0*/  VOTE.ANY R28, PT, P6 ;  /* 0x00000000001c7806 */ /* 0x000fe400030e0100 */
[----:B------:R-:W-:Y:S02]  /*30c0*/  LOP3.LUT R35, R35, R4, RZ, 0xc0, !PT ;  /* 0x0000000423237212 */ /* 0x000fe400078ec0ff */
[----:B------:R-:W0:Y:S01]  /*30d0*/  S2R R4, SR_LEMASK ;  /* 0x0000000000047919 */ /* 0x000e220000003a00 */
[----:B------:R-:W-:-:S04]  /*30e0*/  @!P6 LOP3.LUT R28, RZ, R28, RZ, 0x33, !PT ;  /* 0x0000001cff1ce212 */ /* 0x000fc800078e33ff */
[----:B------:R-:W-:Y:S02]  /*30f0*/  VOTE.ANY R30, PT, P0 ;  /* 0x00000000001e7806 */ /* 0x000fe400000e0100 */
[----:B------:R-:W-:Y:S02]  /*3100*/  LOP3.LUT R35, R28, R35, RZ, 0xc0, !PT ;  /* 0x000000231c237212 */ /* 0x000fe400078ec0ff */
[----:B------:R-:W-:-:S04]  /*3110*/  @!P0 LOP3.LUT R30, RZ, R30, RZ, 0x33, !PT ;  /* 0x0000001eff1e8212 */ /* 0x000fc800078e33ff */
[----:B------:R-:W-:Y:S01]  /*3120*/  LOP3.LUT R35, R30, R35, RZ, 0xc0, !PT ;  /* 0x000000231e237212 */ /* 0x000fe200078ec0ff */
[----:B------:R-:W-:-:S03]  /*3130*/  IMAD.MOV.U32 R30, RZ, RZ, RZ ;  /* 0x000000ffff1e7224 */ /* 0x000fc600078e00ff */
[----:B------:R-:W2:Y:S01]  /*3140*/  FLO.U32 R53, R35 ;  /* 0x0000002300357300 */ /* 0x000ea200000e0000 */
[----:B0-----:R-:W-:Y:S02]  /*3150*/  LOP3.LUT R32, R4, R35, RZ, 0xc0, !PT ;  /* 0x0000002304207212 */ /* 0x001fe400078ec0ff */
[----:B--2---:R-:W-:-:S05]  /*3160*/  ISETP.NE.AND P0, PT, R26, R53, PT ;  /* 0x000000351a00720c */ /* 0x004fca0003f05270 */
[----:B------:R-:W0:Y:S08]  /*3170*/  POPC R32, R32 ;  /* 0x0000002000207309 */ /* 0x000e300000000000 */
[----:B------:R-:W-:Y:S05]  /*3180*/  @P0 BRA `(.L_x_464) ;  /* 0x0000000000080947 */ /* 0x000fea0003800000 */
[----:B------:R-:W-:-:S05]  /*3190*/  IMAD R31, R31, 0x4, R6 ;  /* 0x000000041f1f7824 */ /* 0x000fca00078e0206 */
[----:B0-----:R2:W3:Y:S02]  /*31a0*/  ATOMS.ADD R30, [R31], R32 ;  /* 0x000000201f1e738c */ /* 0x0014e40000000000 */
.L_x_464:
[----:B------:R-:W-:Y:S05]  /*31b0*/  BSYNC.RECONVERGENT B0 ;  /* 0x0000000000007941 */ /* 0x000fea0003800200 */
.L_x_463:
[----:B------:R-:W4:Y:S01]  /*31c0*/  LDCU UR4, c[0x0][0x3c4] ;  /* 0x00007880ff0477ac */ /* 0x000f220008000800 */
[C---:B------:R-:W-:Y:S01]  /*31d0*/  ISETP.NE.AND P0, PT, R24.reuse, 0x7fffffff, PT ;  /* 0x7fffffff1800780c */ /* 0x040fe20003f05270 */
[----:B---3--:R3:W0:Y:S01]  /*31e0*/  SHFL.IDX PT, R53, R30, R53, 0x1f ;  /* 0x00001f351e357589 */ /* 0x00862200000e0000 */
[----:B------:R-:W-:Y:S02]  /*31f0*/  BSSY.RECONVERGENT B0, `(.L_x_465) ;  /* 0x0000029000007945 */ /* 0x000fe40003800200 */
[----:B------:R-:W-:-:S04]  /*3200*/  SEL R28, R24, 0x80000000, P0 ;  /* 0x80000000181c7807 */ /* 0x000fc80000000000 */
[----:B----4-:R-:W-:-:S04]  /*3210*/  SHF.R.U32.HI R28, RZ, UR4, R28 ;  /* 0x00000004ff1c7c19 */ /* 0x010fc8000801161c */
[----:B--2---:R-:W-:-:S04]  /*3220*/  LOP3.LUT R31, R28, R7, RZ, 0x30, !PT ;  /* 0x000000071c1f7212 */ /* 0x004fc800078e30ff */
[----:B------:R-:W-:-:S13]  /*3230*/  R2P PR, R31, 0x7f ;  /* 0x0000007f1f007804 */ /* 0x000fda0000000000 */
        /* <DEDUP_REMOVED lines=22> */
[----:B------:R-:W-:Y:S02]  /*33a0*/  LOP3.LUT R28, R35, R28, RZ, 0xc0, !PT ;  /* 0x0000001c231c7212 */ /* 0x000fe400078ec0ff */
[----:B------:R-:W-:-:S02]  /*33b0*/  ISETP.NE.AND P0, PT, R23, 0x7fffffff, PT ;  /* 0x7fffffff1700780c */ /* 0x000fc40003f05270 */
[----:B------:R-:W-:Y:S02]  /*33c0*/  LOP3.LUT R35, R37, R28, RZ, 0xc0, !PT ;  /* 0x0000001c25237212 */ /* 0x000fe400078ec0ff */
[----:B------:R-:W-:Y:S02]  /*33d0*/  SEL R28, R23, 0x80000000, P0 ;  /* 0x80000000171c7807 */ /* 0x000fe40000000000 */
[----:B------:R-:W2:Y:S01]  /*33e0*/  FLO.U32 R37, R35 ;  /* 0x0000002300257300 */ /* 0x000ea200000e0000 */
[----:B------:R-:W-:Y:S02]  /*33f0*/  LOP3.LUT R34, R4, R35, RZ, 0xc0, !PT ;  /* 0x0000002304227212 */ /* 0x000fe400078ec0ff */
[----:B------:R-:W-:Y:S01]  /*3400*/  SHF.R.U32.HI R36, RZ, UR4, R28 ;  /* 0x00000004ff247c19 */ /* 0x000fe2000801161c */
[----:B------:R-:W-:-:S03]  /*3410*/  IMAD.MOV.U32 R28, RZ, RZ, RZ ;  /* 0x000000ffff1c7224 */ /* 0x000fc600078e00ff */
[----:B------:R-:W-:Y:S01]  /*3420*/  LOP3.LUT R33, R36, R7, RZ, 0x30, !PT ;  /* 0x0000000724217212 */ /* 0x000fe200078e30ff */
[----:B------:R-:W4:Y:S01]  /*3430*/  POPC R34, R34 ;  /* 0x0000002200227309 */ /* 0x000f220000000000 */
[----:B--2---:R-:W-:-:S13]  /*3440*/  ISETP.NE.AND P0, PT, R26, R37, PT ;  /* 0x000000251a00720c */ /* 0x004fda0003f05270 */
[----:B0--34-:R-:W-:Y:S05]  /*3450*/  @P0 BRA `(.L_x_466) ;  /* 0x0000000000080947 */ /* 0x019fea0003800000 */
[----:B------:R-:W-:-:S05]  /*3460*/  IMAD R31, R31, 0x4, R6 ;  /* 0x000000041f1f7824 */ /* 0x000fca00078e0206 */
[----:B------:R0:W2:Y:S02]  /*3470*/  ATOMS.ADD R28, [R31], R34 ;  /* 0x000000221f1c738c */ /* 0x0000a40000000000 */
.L_x_466:
[----:B------:R-:W-:Y:S05]  /*3480*/  BSYNC.RECONVERGENT B0 ;  /* 0x0000000000007941 */ /* 0x000fea0003800200 */
.L_x_465:
[----:B------:R-:W-:Y:S01]  /*3490*/  R2P PR, R33, 0x7f ;  /* 0x0000007f21007804 */ /* 0x000fe20000000000 */
[----:B--2---:R2:W3:Y:S01]  /*34a0*/  SHFL.IDX PT, R37, R28, R37, 0x1f ;  /* 0x00001f251c257589 */ /* 0x0044e200000e0000 */
[----:B------:R-:W-:Y:S01]  /*34b0*/  BSSY.RECONVERGENT B0, `(.L_x_467) ;  /* 0x0000025000007945 */ /* 0x000fe20003800200 */
[----:B------:R-:W-:-:S10]  /*34c0*/  IMAD.MOV.U32 R36, RZ, RZ, RZ ;  /* 0x000000ffff247224 */ /* 0x000fd400078e00ff */
[----:B------:R-:W-:Y:S02]  /*34d0*/  VOTE.ANY R30, PT, P0 ;  /* 0x00000000001e7806 */ /* 0x000fe400000e0100 */
[----:B0-----:R-:W-:Y:S02]  /*34e0*/  VOTE.ANY R31, PT, P1 ;  /* 0x00000000001f7806 */ /* 0x001fe400008e0100 */
        /* <DEDUP_REMOVED lines=24> */
[----:B------:R-:W0:Y:S01]  /*3670*/  FLO.U32 R35, R39 ;  /* 0x0000002700237300 */ /* 0x000e2200000e0000 */
[----:B------:R-:W-:Y:S02]  /*3680*/  LOP3.LUT R51, R4, R39, RZ, 0xc0, !PT ;  /* 0x0000002704337212 */ /* 0x000fe400078ec0ff */
[----:B------:R-:W-:-:S04]  /*3690*/  SHF.R.U32.HI R30, RZ, UR4, R30 ;  /* 0x00000004ff1e7c19 */ /* 0x000fc8000801161e */
[----:B------:R-:W-:Y:S01]  /*36a0*/  LOP3.LUT R31, R30, R7, RZ, 0x30, !PT ;  /* 0x000000071e1f7212 */ /* 0x000fe200078e30ff */
[----:B------:R-:W4:Y:S01]  /*36b0*/  POPC R51, R51 ;  /* 0x0000003300337309 */ /* 0x000f220000000000 */
[----:B0-----:R-:W-:-:S13]  /*36c0*/  ISETP.NE.AND P0, PT, R26, R35, PT ;  /* 0x000000231a00720c */ /* 0x001fda0003f05270 */
[----:B--234-:R-:W-:Y:S05]  /*36d0*/  @P0 BRA `(.L_x_468) ;  /* 0x0000000000080947 */ /* 0x01cfea0003800000 */
[----:B------:R-:W-:-:S06]  /*36e0*/  IMAD R36, R33, 0x4, R6 ;  /* 0x0000000421247824 */ /* 0x000fcc00078e0206 */
[----:B------:R0:W2:Y:S02]  /*36f0*/  ATOMS.ADD R36, [R36], R51 ;  /* 0x000000332424738c */ /* 0x0000a40000000000 */
.L_x_468:
[----:B------:R-:W-:Y:S05]  /*3700*/  BSYNC.RECONVERGENT B0 ;  /* 0x0000000000007941 */ /* 0x000fea0003800200 */
.L_x_467:
[----:B------:R-:W-:Y:S01]  /*3710*/  R2P PR, R31, 0x7f ;  /* 0x0000007f1f007804 */ /* 0x000fe20000000000 */
[----:B--2---:R2:W3:Y:S01]  /*3720*/  SHFL.IDX PT, R36, R36, R35, 0x1f ;  /* 0x00001f2324247589 */ /* 0x0044e200000e0000 */
[----:B------:R-:W-:Y:S11]  /*3730*/  BSSY.RECONVERGENT B0, `(.L_x_469) ;  /* 0x0000025000007945 */ /* 0x000ff60003800200 */
[----:B------:R-:W-:-:S02]  /*3740*/  VOTE.ANY R28, PT, P0 ;  /* 0x00000000001c7806 */ /* 0x000fc400000e0100 */
[----:B------:R-:W-:Y:S02]  /*3750*/  VOTE.ANY R33, PT, P1 ;  /* 0x0000000000217806 */ /* 0x000fe400008e0100 */
[----:B------:R-:W-:Y:S02]  /*3760*/  @!P0 LOP3.LUT R28, RZ, R28, RZ, 0x33, !PT ;  /* 0x0000001cff1c8212 */ /* 0x000fe400078e33ff */
[----:B------:R-:W-:Y:S02]  /*3770*/  VOTE.ANY R39, PT, P2 ;  /* 0x0000000000277806 */ /* 0x000fe400010e0100 */
[----:B------:R-:W-:Y:S02]  /*3780*/  @!P1 LOP3.LUT R33, RZ, R33, RZ, 0x33, !PT ;  /* 0x00000021ff219212 */ /* 0x000fe400078e33ff */
[----:B------:R-:W-:Y:S02]  /*3790*/  @!P2 LOP3.LUT R39, RZ, R39, RZ, 0x33, !PT ;  /* 0x00000027ff27a212 */ /* 0x000fe400078e33ff */
[----:B------:R-:W-:-:S02]  /*37a0*/  LOP3.LUT R28, R33, R28, RZ, 0xc0, !PT ;  /* 0x0000001c211c7212 */ /* 0x000fc400078ec0ff */
[----:B------:R-:W-:Y:S02]  /*37b0*/  VOTE.ANY R33, PT, P3 ;  /* 0x0000000000217806 */ /* 0x000fe400018e0100 */
[----:B------:R-:W-:Y:S02]  /*37c0*/  LOP3.LUT R28, R39, R28, RZ, 0xc0, !PT ;  /* 0x0000001c271c7212 */ /* 0x000fe400078ec0ff */
[----:B------:R-:W-:Y:S02]  /*37d0*/  LOP3.LUT P0, RZ, R31, 0x80, RZ, 0xc0, !PT ;  /* 0x000000801fff7812 */ /* 0x000fe4000780c0ff */
[----:B------:R-:W-:Y:S02]  /*37e0*/  VOTE.ANY R39, PT, P4 ;  /* 0x0000000000277806 */ /* 0x000fe400020e0100 */
[----:B------:R-:W-:Y:S02]  /*37f0*/  @!P3 LOP3.LUT R33, RZ, R33, RZ, 0x33, !PT ;  /* 0x00000021ff21b212 */ /* 0x000fe400078e33ff */
[----:B------:R-:W-:-:S02]  /*3800*/  @!P4 LOP3.LUT R39, RZ, R39, RZ, 0x33, !PT ;  /* 0x00000027ff27c212 */ /* 0x000fc400078e33ff */
[----:B------:R-:W-:Y:S02]  /*3810*/  LOP3.LUT R28, R33, R28, RZ, 0xc0, !PT ;  /* 0x0000001c211c7212 */ /* 0x000fe400078ec0ff */
[----:B------:R-:W-:Y:S02]  /*3820*/  VOTE.ANY R33, PT, P5 ;  /* 0x0000000000217806 */ /* 0x000fe400028e0100 */
[----:B------:R-:W-:Y:S02]  /*3830*/  LOP3.LUT R28, R39, R28, RZ, 0xc0, !PT ;  /* 0x0000001c271c7212 */ /* 0x000fe400078ec0ff */
[----:B------:R-:W-:Y:S02]  /*3840*/  VOTE.ANY R39, PT, P6 ;  /* 0x0000000000277806 */ /* 0x000fe400030e0100 */
[----:B------:R-:W-:Y:S02]  /*3850*/  @!P5 LOP3.LUT R33, RZ, R33, RZ, 0x33, !PT ;  /* 0x00000021ff21d212 */ /* 0x000fe400078e33ff */
[----:B------:R-:W-:-:S02]  /*3860*/  VOTE.ANY R41, PT, P0 ;  /* 0x0000000000297806 */ /* 0x000fc400000e0100 */
[----:B------:R-:W-:Y:S02]  /*3870*/  @!P6 LOP3.LUT R39, RZ, R39, RZ, 0x33, !PT ;  /* 0x00000027ff27e212 */ /* 0x000fe400078e33ff */
[----:B------:R-:W-:Y:S02]  /*3880*/  LOP3.LUT R28, R33, R28, RZ, 0xc0, !PT ;  /* 0x0000001c211c7212 */ /* 0x000fe400078ec0ff */
[----:B------:R-:W-:Y:S02]  /*3890*/  @!P0 LOP3.LUT R41, RZ, R41, RZ, 0x33, !PT ;  /* 0x00000029ff298212 */ /* 0x000fe400078e33ff */
[----:B------:R-:W-:Y:S02]  /*38a0*/  LOP3.LUT R28, R39, R28, RZ, 0xc0, !PT ;  /* 0x0000001c271c7212 */ /* 0x000fe400078ec0ff */
[----:B------:R-:W-:Y:S02]  /*38b0*/  ISETP.NE.AND P0, PT, R21, 0x7fffffff, PT ;  /* 0x7fffffff1500780c */ /* 0x000fe40003f05270 */
[----:B------:R-:W-:-:S02]  /*38c0*/  LOP3.LUT R39, R41, R28, RZ, 0xc0, !PT ;  /* 0x0000001c29277212 */ /* 0x000fc400078ec0ff */
[----:B------:R-:W-:Y:S02]  /*38d0*/  SEL R28, R21, 0x80000000, P0 ;  /* 0x80000000151c7807 */ /* 0x000fe40000000000 */
[----:B------:R-:W4:Y:S01]  /*38e0*/  FLO.U32 R41, R39 ;  /* 0x0000002700297300 */ /* 0x000f2200000e0000 */
[----:B------:R-:W-:Y:S02]  /*38f0*/  LOP3.LUT R38, R4, R39, RZ, 0xc0, !PT ;  /* 0x0000002704267212 */ /* 0x000fe400078ec0ff */
[----:B------:R-:W-:Y:S01]  /*3900*/  SHF.R.U32.HI R30, RZ, UR4, R28 ;  /* 0x00000004ff1e7c19 */ /* 0x000fe2000801161c */
[----:B------:R-:W-:-:S03]  /*3910*/  IMAD.MOV.U32 R28, RZ, RZ, RZ ;  /* 0x000000ffff1c7224 */ /* 0x000fc600078e00ff */
[----:B------:R-:W-:Y:S01]  /*3920*/  LOP3.LUT R33, R30, R7, RZ, 0x30, !PT ;  /* 0x000000071e217212 */ /* 0x000fe200078e30ff */
[----:B------:R-:W0:Y:S01]  /*3930*/  POPC R38, R38 ;  /* 0x0000002600267309 */ /* 0x000e220000000000 */
[----:B----4-:R-:W-:-:S13]  /*3940*/  ISETP.NE.AND P0, PT, R26, R41, PT ;  /* 0x000000291a00720c */ /* 0x010fda0003f05270 */
[----:B0-23--:R-:W-:Y:S05]  /*3950*/  @P0 BRA `(.L_x_470) ;  /* 0x0000000000080947 */ /* 0x00dfea0003800000 */
[----:B------:R-:W-:-:S05]  /*3960*/  IMAD R31, R31, 0x4, R6 ;  /* 0x000000041f1f7824 */ /* 0x000fca00078e0206 */
[----:B------:R0:W2:Y:S02]  /*3970*/  ATOMS.ADD R28, [R31], R38 ;  /* 0x000000261f1c738c */ /* 0x0000a40000000000 */
.L_x_470:
[----:B------:R-:W-:Y:S05]  /*3980*/  BSYNC.RECONVERGENT B0 ;  /* 0x0000000000007941 */ /* 0x000fea0003800200 */
.L_x_469:
        /* <DEDUP_REMOVED lines=39> */
.L_x_472:
[----:B------:R-:W-:Y:S05]  /*3c00*/  BSYNC.RECONVERGENT B0 ;  /* 0x0000000000007941 */ /* 0x000fea0003800200 */
.L_x_471:
        /* <DEDUP_REMOVED lines=39> */
.L_x_474:
[----:B------:R-:W-:Y:S05]  /*3e80*/  BSYNC.RECONVERGENT B0 ;  /* 0x0000000000007941 */ /* 0x000fea0003800200 */
.L_x_473:
        /* <DEDUP_REMOVED lines=39> */
.L_x_476:
[----:B------:R-:W-:Y:S05]  /*4100*/  BSYNC.RECONVERGENT B0 ;  /* 0x0000000000007941 */ /* 0x000fea0003800200 */
.L_x_475:
[----:B------:R-:W-:Y:S01]  /*4110*/  R2P PR, R31, 0x7f ;  /* 0x0000007f1f007804 */ /* 0x000fe20000000000 */
[----:B--2---:R2:W3:Y:S01]  /*4120*/  SHFL.IDX PT, R52, R52, R35, 0x1f ;  /* 0x00001f2334347589 */ /* 0x0044e200000e0000 */
[----:B------:R-:W-:Y:S11]  /*4130*/  BSSY.RECONVERGENT B0, `(.L_x_477) ;  /* 0x0000025000007945 */ /* 0x000ff60003800200 */
[----:B------:R-:W-:-:S02]  /*4140*/  VOTE.ANY R28, PT, P0 ;  /* 0x00000000001c7806 */ /* 0x000fc400000e0100 */
[----:B------:R-:W-:Y:S02]  /*4150*/  VOTE.ANY R33, PT, P1 ;  /* 0x0000000000217806 */ /* 0x000fe400008e0100 */
[----:B------:R-:W-:Y:S02]  /*4160*/  @!P0 LOP3.LUT R28, RZ, R28, RZ, 0x33, !PT ;  /* 0x0000001cff1c8212 */ /* 0x000fe400078e33ff */
[----:B------:R-:W-:Y:S02]  /*4170*/  @!P1 LOP3.LUT R33, RZ, R33, RZ, 0x33, !PT ;  /* 0x00000021ff219212 */ /* 0x000fe400078e33ff */
[----:B------:R-:W-:Y:S02]  /*4180*/  VOTE.ANY R47, PT, P2 ;  /* 0x00000000002f7806 */ /* 0x000fe400010e0100 */
[----:B------:R-:W-:Y:S02]  /*4190*/  LOP3.LUT R28, R33, R28, RZ, 0xc0, !PT ;  /* 0x0000001c211c7212 */ /* 0x000fe400078ec0ff */
[----:B------:R-:W-:-:S02]  /*41a0*/  VOTE.ANY R33, PT, P3 ;  /* 0x0000000000217806 */ /* 0x000fc400018e0100 */
[----:B------:R-:W-:Y:S02]  /*41b0*/  @!P2 LOP3.LUT R47, RZ, R47, RZ, 0x33, !PT ;  /* 0x0000002fff2fa212 */ /* 0x000fe400078e33ff */
[----:B------:R-:W-:Y:S02]  /*41c0*/  @!P3 LOP3.LUT R33, RZ, R33, RZ, 0x33, !PT ;  /* 0x00000021ff21b212 */ /* 0x000fe400078e33ff */
[----:B------:R-:W-:Y:S02]  /*41d0*/  LOP3.LUT R28, R47, R28, RZ, 0xc0, !PT ;  /* 0x0000001c2f1c7212 */ /* 0x000fe400078ec0ff */
[----:B------:R-:W-:Y:S02]  /*41e0*/  LOP3.LUT P0, RZ, R31, 0x80, RZ, 0xc0, !PT ;  /* 0x000000801fff7812 */ /* 0x000fe4000780c0ff */
[----:B------:R-:W-:Y:S02]  /*41f0*/  VOTE.ANY R47, PT, P4 ;  /* 0x00000000002f7806 */ /* 0x000fe400020e0100 */
[----:B------:R-:W-:-:S02]  /*4200*/  LOP3.LUT R28, R33, R28, RZ, 0xc0, !PT ;  /* 0x0000001c211c7212 */ /* 0x000fc400078ec0ff */
[----:B------:R-:W-:Y:S02]  /*4210*/  VOTE.ANY R33, PT, P5 ;  /* 0x0000000000217806 */ /* 0x000fe400028e0100 */
[----:B------:R-:W-:Y:S02]  /*4220*/  @!P4 LOP3.LUT R47, RZ, R47, RZ, 0x33, !PT ;  /* 0x0000002fff2fc212 */ /* 0x000fe400078e33ff */
[----:B------:R-:W-:Y:S02]  /*4230*/  @!P5 LOP3.LUT R33, RZ, R33, RZ, 0x33, !PT ;  /* 0x00000021ff21d212 */ /* 0x000fe400078e33ff */
[----:B------:R-:W-:Y:S02]  /*4240*/  LOP3.LUT R28, R47, R28, RZ, 0xc0, !PT ;  /* 0x0000001c2f1c7212 */ /* 0x000fe400078ec0ff */
[----:B------:R-:W-:Y:S02]  /*4250*/  VOTE.ANY R47, PT, P6 ;  /* 0x00000000002f7806 */ /* 0x000fe400030e0100 */
[----:B------:R-:W-:-:S02]  /*4260*/  LOP3.LUT R28, R33, R28, RZ, 0xc0, !PT ;  /* 0x0000001c211c7212 */ /* 0x000fc400078ec0ff */
[----:B------:R-:W-:Y:S02]  /*4270*/  VOTE.ANY R33, PT, P0 ;  /* 0x0000000000217806 */ /* 0x000fe400000e0100 */
[----:B------:R-:W-:Y:S02]  /*4280*/  @!P6 LOP3.LUT R47, RZ, R47, RZ, 0x33, !PT ;  /* 0x0000002fff2fe212 */ /* 0x000fe400078e33ff */
        /* <DEDUP_REMOVED lines=13> */
[----:B------:R-:W-:-:S06]  /*4360*/  IMAD R30, R31, 0x4, R6 ;  /* 0x000000041f1e7824 */ /* 0x000fcc00078e0206 */
[----:B------:R0:W2:Y:S02]  /*4370*/  ATOMS.ADD R30, [R30], R47 ;  /* 0x0000002f1e1e738c */ /* 0x0000a40000000000 */
.L_x_478:
[----:B------:R-:W-:Y:S05]  /*4380*/  BSYNC.RECONVERGENT B0 ;  /* 0x0000000000007941 */ /* 0x000fea0003800200 */
.L_x_477:
[----:B------:R-:W-:Y:S01]  /*4390*/  R2P PR, R33, 0x7f ;  /* 0x0000007f21007804 */ /* 0x000fe20000000000 */
[----:B--2---:R2:W3:Y:S01]  /*43a0*/  SHFL.IDX PT, R50, R30, R50, 0x1f ;  /* 0x00001f321e327589 */ /* 0x0044e200000e0000 */
[----:B------:R-:W-:Y:S01]  /*43b0*/  BSSY.RECONVERGENT B0, `(.L_x_479) ;  /* 0x0000025000007945 */ /* 0x000fe20003800200 */
[----:B------:R-:W-:-:S10]  /*43c0*/  IMAD.MOV.U32 R48, RZ, RZ, RZ ;  /* 0x000000ffff307224 */ /* 0x000fd400078e00ff */
        /* <DEDUP_REMOVED lines=22> */
[----:B------:R-:W-:Y:S02]  /*4530*/  @!P0 LOP3.LUT R31, RZ, R31, RZ, 0x33, !PT ;  /* 0x0000001fff1f8212 */ /* 0x000fe400078e33ff */
[C---:B------:R-:W-:Y:S02]  /*4540*/  ISETP.NE.AND P0, PT, R16.reuse, 0x7fffffff, PT ;  /* 0x7fffffff1000780c */ /* 0x040fe40003f05270 */
[----:B------:R-:W-:Y:S02]  /*4550*/  LOP3.LUT R35, R31, R28, RZ, 0xc0, !PT ;  /* 0x0000001c1f237212 */ /* 0x000fe400078ec0ff */
[----:B------:R-:W-:Y:S02]  /*4560*/  SEL R28, R16, 0x80000000, P0 ;  /* 0x80000000101c7807 */ /* 0x000fe40000000000 */
[----:B------:R-:W4:Y:S02]  /*4570*/  FLO.U32 R31, R35 ;  /* 0x00000023001f7300 */ /* 0x000f2400000e0000 */
[----:B------:R-:W-:-:S02]  /*4580*/  SHF.R.U32.HI R40, RZ, UR4, R28 ;  /* 0x00000004ff287c19 */ /* 0x000fc4000801161c */
[----:B------:R-:W-:Y:S02]  /*4590*/  LOP3.LUT R28, R4, R35, RZ, 0xc0, !PT ;  /* 0x00000023041c7212 */ /* 0x000fe400078ec0ff */
[----:B------:R-:W-:-:S04]  /*45a0*/  LOP3.LUT R40, R40, R7, RZ, 0x30, !PT ;  /* 0x0000000728287212 */ /* 0x000fc800078e30ff */
[----:B------:R-:W0:Y:S01]  /*45b0*/  POPC R28, R28 ;  /* 0x0000001c001c7309 */ /* 0x000e220000000000 */
[----:B----4-:R-:W-:-:S13]  /*45c0*/  ISETP.NE.AND P0, PT, R26, R31, PT ;  /* 0x0000001f1a00720c */ /* 0x010fda0003f05270 */
[----:B0-23--:R-:W-:Y:S05]  /*45d0*/  @P0 BRA `(.L_x_480) ;  /* 0x0000000000080947 */ /* 0x00dfea0003800000 */
[----:B------:R-:W-:-:S05]  /*45e0*/  IMAD R33, R33, 0x4, R6 ;  /* 0x0000000421217824 */ /* 0x000fca00078e0206 */
[----:B------:R0:W2:Y:S02]  /*45f0*/  ATOMS.ADD R48, [R33], R28 ;  /* 0x0000001c2130738c */ /* 0x0000a40000000000 */
.L_x_480:
[----:B------:R-:W-:Y:S05]  /*4600*/  BSYNC.RECONVERGENT B0 ;  /* 0x0000000000007941 */ /* 0x000fea0003800200 */
.L_x_479:
[----:B------:R-:W-:Y:S01]  /*4610*/  R2P PR, R40, 0x7f ;  /* 0x0000007f28007804 */ /* 0x000fe20000000000 */
[----:B--2---:R2:W3:Y:S01]  /*4620*/  SHFL.IDX PT, R31, R48, R31, 0x1f ;  /* 0x00001f1f301f7589 */ /* 0x0044e200000e0000 */
[----:B------:R-:W-:Y:S11]  /*4630*/  BSSY.RECONVERGENT B0, `(.L_x_481) ;  /* 0x0000025000007945 */ /* 0x000ff60003800200 */
[----:B------:R-:W-:-:S02]  /*4640*/  VOTE.ANY R30, PT, P0 ;  /* 0x00000000001e7806 */ /* 0x000fc400000e0100 */
[----:B0-----:R-:W-:Y:S02]  /*4650*/  VOTE.ANY R33, PT, P1 ;  /* 0x0000000000217806 */ /* 0x001fe400008e0100 */
[----:B------:R-:W-:Y:S02]  /*4660*/  @!P0 LOP3.LUT R30, RZ, R30, RZ, 0x33, !PT ;  /* 0x0000001eff1e8212 */ /* 0x000fe400078e33ff */
[----:B------:R-:W-:Y:S02]  /*4670*/  @!P1 LOP3.LUT R33, RZ, R33, RZ, 0x33, !PT ;  /* 0x00000021ff219212 */ /* 0x000fe400078e33ff */
[----:B------:R-:W-:Y:S02]  /*4680*/  LOP3.LUT P0, RZ, R40, 0x80, RZ, 0xc0, !PT ;  /* 0x0000008028ff7812 */ /* 0x000fe4000780c0ff */
[----:B------:R-:W-:Y:S02]  /*4690*/  LOP3.LUT R30, R33, R30, RZ, 0xc0, !PT ;  /* 0x0000001e211e7212 */ /* 0x000fe400078ec0ff */
[----:B------:R-:W-:-:S04]  /*46a0*/  VOTE.ANY R33, PT, P2 ;  /* 0x0000000000217806 */ /* 0x000fc800010e0100 */
[----:B------:R-:W-:-:S04]  /*46b0*/  @!P2 LOP3.LUT R33, RZ, R33, RZ, 0x33, !PT ;  /* 0x00000021ff21a212 */ /* 0x000fc800078e33ff */
[----:B------:R-:W-:Y:S02]  /*46c0*/  LOP3.LUT R30, R33, R30, RZ, 0xc0, !PT ;  /* 0x0000001e211e7212 */ /* 0x000fe400078ec0ff */
[----:B------:R-:W-:Y:S02]  /*46d0*/  VOTE.ANY R33, PT, P3 ;  /* 0x0000000000217806 */ /* 0x000fe400018e0100 */
[----:B------:R-:W-:Y:S02]  /*46e0*/  VOTE.ANY R35, PT, P0 ;  /* 0x0000000000237806 */ /* 0x000fe400000e0100 */
[----:B------:R-:W-:Y:S02]  /*46f0*/  @!P3 LOP3.LUT R33, RZ, R33, RZ, 0x33, !PT ;  /* 0x00000021ff21b212 */ /* 0x000fe400078e33ff */
[----:B------:R-:W-:Y:S02]  /*4700*/  @!P0 LOP3.LUT R35, RZ, R35, RZ, 0x33, !PT ;  /* 0x00000023ff238212 */ /* 0x000fe400078e33ff */
[----:B------:R-:W-:-:S02]  /*4710*/  LOP3.LUT R30, R33, R30, RZ, 0xc0, !PT ;  /* 0x0000001e211e7212 */ /* 0x000fc400078ec0ff */
[----:B------:R-:W-:Y:S02]  /*4720*/  VOTE.ANY R33, PT, P4 ;  /* 0x0000000000217806 */ /* 0x000fe400020e0100 */
[----:B------:R-:W-:Y:S02]  /*4730*/  ISETP.NE.AND P0, PT, R15, 0x7fffffff, PT ;  /* 0x7fffffff0f00780c */ /* 0x000fe40003f05270 */
        /* <DEDUP_REMOVED lines=8> */
[----:B------:R-:W-:Y:S02]  /*47c0*/  LOP3.LUT R35, R35, R30, RZ, 0xc0, !PT ;  /* 0x0000001e23237212 */ /* 0x000fe400078ec0ff */
[----:B------:R-:W-:Y:S02]  /*47d0*/  SEL R30, R15, 0x80000000, P0 ;  /* 0x800000000f1e7807 */ /* 0x000fe40000000000 */
[----:B------:R0:W4:Y:S02]  /*47e0*/  FLO.U32 R33, R35 ;  /* 0x0000002300217300 */ /* 0x00012400000e0000 */
[----:B------:R-:W-:Y:S02]  /*47f0*/  SHF.R.U32.HI R46, RZ, UR4, R30 ;  /* 0x00000004ff2e7c19 */ /* 0x000fe4000801161e */
[----:B------:R-:W-:Y:S02]  /*4800*/  LOP3.LUT R30, R4, R35, RZ, 0xc0, !PT ;  /* 0x00000023041e7212 */ /* 0x000fe400078ec0ff */
[----:B------:R-:W-:Y:S01]  /*4810*/  LOP3.LUT R46, R46, R7, RZ, 0x30, !PT ;  /* 0x000000072e2e7212 */ /* 0x000fe200078e30ff */
[----:B0-----:R-:W-:-:S03]  /*4820*/  IMAD.MOV.U32 R35, RZ, RZ, RZ ;  /* 0x000000ffff237224 */ /* 0x001fc600078e00ff */
[----:B------:R-:W0:Y:S01]  /*4830*/  POPC R30, R30 ;  /* 0x0000001e001e7309 */ /* 0x000e220000000000 */
[----:B----4-:R-:W-:-:S13]  /*4840*/  ISETP.NE.AND P0, PT, R26, R33, PT ;  /* 0x000000211a00720c */ /* 0x010fda0003f05270 */
[----:B0-23--:R-:W-:Y:S05]  /*4850*/  @P0 BRA `(.L_x_482) ;  /* 0x0000000000080947 */ /* 0x00dfea0003800000 */
[----:B------:R-:W-:-:S06]  /*4860*/  IMAD R35, R40, 0x4, R6 ;  /* 0x0000000428237824 */ /* 0x000fcc00078e0206 */
[----:B------:R0:W2:Y:S02]  /*4870*/  ATOMS.ADD R35, [R35], R30 ;  /* 0x0000001e2323738c */ /* 0x0000a40000000000 */
.L_x_482:
[----:B------:R-:W-:Y:S05]  /*4880*/  BSYNC.RECONVERGENT B0 ;  /* 0x0000000000007941 */ /* 0x000fea0003800200 */
.L_x_481:
[----:B------:R-:W-:Y:S01]  /*4890*/  R2P PR, R46, 0x7f ;  /* 0x0000007f2e007804 */ /* 0x000fe20000000000 */
[----:B------:R-:W-:Y:S01]  /*48a0*/  IMAD.IADD R32, R32, 0x1, R53 ;  /* 0x0000000120207824 */ /* 0x000fe200078e0235 */
[----:B--2---:R2:W3:Y:S01]  /*48b0*/  SHFL.IDX PT, R33, R35, R33, 0x1f ;  /* 0x00001f2123217589 */ /* 0x0044e200000e0000 */
[----:B------:R-:W-:Y:S01]  /*48c0*/  IMAD.IADD R34, R34, 0x1, R37 ;  /* 0x0000000122227824 */ /* 0x000fe200078e0225 */
[----:B------:R-:W-:Y:S09]  /*48d0*/  BSSY.RECONVERGENT B0, `(.L_x_483) ;  /* 0x0000025000007945 */ /* 0x000ff20003800200 */
        /* <DEDUP_REMOVED lines=26> */
[----:B------:R4:W5:Y:S02]  /*4a80*/  FLO.U32 R40, R48 ;  /* 0x0000003000287300 */ /* 0x00096400000e0000 */
[----:B------:R-:W-:-:S04]  /*4a90*/  SHF.R.U32.HI R37, RZ, UR4, R37 ;  /* 0x00000004ff257c19 */ /* 0x000fc80008011625 */
[----:B------:R-:W-:Y:S01]  /*4aa0*/  LOP3.LUT R53, R37, R7, RZ, 0x30, !PT ;  /* 0x0000000725357212 */ /* 0x000fe200078e30ff */
[----:B------:R-:W-:Y:S01]  /*4ab0*/  IMAD.MOV.U32 R37, RZ, RZ, RZ ;  /* 0x000000ffff257224 */ /* 0x000fe200078e00ff */
[----:B----4-:R-:W-:-:S04]  /*4ac0*/  LOP3.LUT R48, R4, R48, RZ, 0xc0, !PT ;  /* 0x0000003004307212 */ /* 0x010fc800078ec0ff */
[----:B--2---:R2:W4:Y:S01]  /*4ad0*/  POPC R35, R48 ;  /* 0x0000003000237309 */ /* 0x0045220000000000 */
[----:B-----5:R-:W-:-:S13]  /*4ae0*/  ISETP.NE.AND P0, PT, R26, R40, PT ;  /* 0x000000281a00720c */ /* 0x020fda0003f05270 */
[----:B--234-:R-:W-:Y:S05]  /*4af0*/  @P0 BRA `(.L_x_484) ;  /* 0x0000000000080947 */ /* 0x01cfea0003800000 */
[----:B------:R-:W-:-:S05]  /*4b00*/  IMAD R46, R46, 0x4, R6 ;  /* 0x000000042e2e7824 */ /* 0x000fca00078e0206 */
[----:B------:R2:W3:Y:S02]  /*4b10*/  ATOMS.ADD R37, [R46], R35 ;  /* 0x000000232e25738c */ /* 0x0004e40000000000 */
.L_x_484:
[----:B------:R-:W-:Y:S05]  /*4b20*/  BSYNC.RECONVERGENT B0 ;  /* 0x0000000000007941 */ /* 0x000fea0003800200 */
.L_x_483:
[----:B------:R-:W-:Y:S01]  /*4b30*/  R2P PR, R53, 0x7f ;  /* 0x0000007f35007804 */ /* 0x000fe20000000000 */
[----:B------:R-:W-:Y:S01]  /*4b40*/  IMAD.IADD R36, R51, 0x1, R36 ;  /* 0x0000000133247824 */ /* 0x000fe200078e0224 */
[----:B---3--:R3:W4:Y:S01]  /*4b50*/  SHFL.IDX PT, R40, R37, R40, 0x1f ;  /* 0x00001f2825287589 */ /* 0x00872200000e0000 */
[----:B------:R-:W-:Y:S01]  /*4b60*/  IMAD.IADD R38, R38, 0x1, R41 ;  /* 0x0000000126267824 */ /* 0x000fe200078e0229 */
[----:B------:R-:W-:Y:S09]  /*4b70*/  BSSY.RECONVERGENT B0, `(.L_x_485) ;  /* 0x0000025000007945 */ /* 0x000ff20003800200 */
[----:B--2---:R-:W-:-:S02]  /*4b80*/  VOTE.ANY R46, PT, P0 ;  /* 0x00000000002e7806 */ /* 0x004fc400000e0100 */
        /* <DEDUP_REMOVED lines=22> */
[----:B------:R-:W-:Y:S02]  /*4cf0*/  ISETP.NE.AND P0, PT, R13, 0x7fffffff, PT ;  /* 0x7fffffff0d00780c */ /* 0x000fe40003f05270 */
[----:B------:R-:W-:Y:S02]  /*4d00*/  LOP3.LUT R48, R51, R46, RZ, 0xc0, !PT ;  /* 0x0000002e33307212 */ /* 0x000fe400078ec0ff */
[----:B------:R-:W-:Y:S02]  /*4d10*/  SEL R41, R13, 0x80000000, P0 ;  /* 0x800000000d297807 */ /* 0x000fe40000000000 */
[----:B------:R2:W5:Y:S02]  /*4d20*/  FLO.U32 R46, R48 ;  /* 0x00000030002e7300 */ /* 0x00056400000e0000 */
[----:B------:R-:W-:-:S04]  /*4d30*/  SHF.R.U32.HI R41, RZ, UR4, R41 ;  /* 0x00000004ff297c19 */ /* 0x000fc80008011629 */
[----:B------:R-:W-:Y:S01]  /*4d40*/  LOP3.LUT R51, R41, R7, RZ, 0x30, !PT ;  /* 0x0000000729337212 */ /* 0x000fe200078e30ff */
[----:B------:R-:W-:Y:S01]  /*4d50*/  IMAD.MOV.U32 R41, RZ, RZ, RZ ;  /* 0x000000ffff297224 */ /* 0x000fe200078e00ff */
[----:B--2---:R-:W-:-:S04]  /*4d60*/  LOP3.LUT R48, R4, R48, RZ, 0xc0, !PT ;  /* 0x0000003004307212 */ /* 0x004fc800078ec0ff */
[----:B---3--:R2:W3:Y:S01]  /*4d70*/  POPC R37, R48 ;  /* 0x0000003000257309 */ /* 0x0084e20000000000 */
[----:B-----5:R-:W-:-:S13]  /*4d80*/  ISETP.NE.AND P0, PT, R26, R46, PT ;  /* 0x0000002e1a00720c */ /* 0x020fda0003f05270 */
[----:B--234-:R-:W-:Y:S05]  /*4d90*/  @P0 BRA `(.L_x_486) ;  /* 0x0000000000080947 */ /* 0x01cfea0003800000 */
[----:B------:R-:W-:-:S05]  /*4da0*/  IMAD R48, R53, 0x4, R6 ;  /* 0x0000000435307824 */ /* 0x000fca00078e0206 */
[----:B------:R2:W3:Y:S02]  /*4db0*/  ATOMS.ADD R41, [R48], R37 ;  /* 0x000000253029738c */ /* 0x0004e40000000000 */
.L_x_486:
[----:B------:R-:W-:Y:S05]  /*4dc0*/  BSYNC.RECONVERGENT B0 ;  /* 0x0000000000007941 */ /* 0x000fea0003800200 */
.L_x_485:
        /* <DEDUP_REMOVED lines=31> */
[----:B------:R-:W2:Y:S02]  /*4fc0*/  FLO.U32 R39, R53 ;  /* 0x0000003500277300 */ /* 0x000ea400000e0000 */
[----:B------:R-:W-:-:S02]  /*4fd0*/  SHF.R.U32.HI R48, RZ, UR4, R43 ;  /* 0x00000004ff307c19 */ /* 0x000fc4000801162b */
[----:B------:R-:W-:Y:S02]  /*4fe0*/  LOP3.LUT R43, R4, R53, RZ, 0xc0, !PT ;  /* 0x00000035042b7212 */ /* 0x000fe400078ec0ff */
[----:B---3--:R-:W-:Y:S01]  /*4ff0*/  LOP3.LUT R41, R48, R7, RZ, 0x30, !PT ;  /* 0x0000000730297212 */ /* 0x008fe200078e30ff */
[----:B------:R-:W-:-:S03]  /*5000*/  IMAD.MOV.U32 R48, RZ, RZ, RZ ;  /* 0x000000ffff307224 */ /* 0x000fc600078e00ff */
[----:B------:R-:W3:Y:S01]  /*5010*/  POPC R43, R43 ;  /* 0x0000002b002b7309 */ /* 0x000ee20000000000 */
[----:B--2---:R-:W-:-:S13]  /*5020*/  ISETP.NE.AND P0, PT, R26, R39, PT ;  /* 0x000000271a00720c */ /* 0x004fda0003f05270 */
[----:B---34-:R-:W-:Y:S05]  /*5030*/  @P0 BRA `(.L_x_488) ;  /* 0x0000000000080947 */ /* 0x018fea0003800000 */
[----:B------:R-:W-:-:S06]  /*5040*/  IMAD R48, R51, 0x4, R6 ;  /* 0x0000000433307824 */ /* 0x000fcc00078e0206 */
[----:B------:R2:W3:Y:S02]  /*5050*/  ATOMS.ADD R48, [R48], R43 ;  /* 0x0000002b3030738c */ /* 0x0004e40000000000 */
.L_x_488:
[----:B------:R-:W-:Y:S05]  /*5060*/  BSYNC.RECONVERGENT B0 ;  /* 0x0000000000007941 */ /* 0x000fea0003800200 */
.L_x_487:
[----:B------:R-:W-:Y:S01]  /*5070*/  R2P PR, R41, 0x7f ;  /* 0x0000007f29007804 */ /* 0x000fe20000000000 */
[----:B------:R-:W-:Y:S01]  /*5080*/  IMAD.IADD R52, R49, 0x1, R52 ;  /* 0x0000000131347824 */ /* 0x000fe200078e0234 */
[----:B---3--:R3:W4:Y:S01]  /*5090*/  SHFL.IDX PT, R48, R48, R39, 0x1f ;  /* 0x00001f2730307589 */ /* 0x00872200000e0000 */
        /* <DEDUP_REMOVED lines=28> */
[----:B------:R5:W0:Y:S01]  /*5260*/  FLO.U32 R49, R51 ;  /* 0x0000003300317300 */ /* 0x000a2200000e0000 */
[----:B------:R-:W-:Y:S02]  /*5270*/  LOP3.LUT R53, R4, R51, RZ, 0xc0, !PT ;  /* 0x0000003304357212 */ /* 0x000fe400078ec0ff */
[----:B------:R-:W-:-:S05]  /*5280*/  SHF.R.U32.HI R47, RZ, UR4, R47 ;  /* 0x00000004ff2f7c19 */ /* 0x000fca000801162f */
[----:B------:R-:W1:Y:S01]  /*5290*/  POPC R53, R53 ;  /* 0x0000003500357309 */ /* 0x000e620000000000 */
[----:B-----5:R-:W-:Y:S01]  /*52a0*/  LOP3.LUT R51, R47, R7, RZ, 0x30, !PT ;  /* 0x000000072f337212 */ /* 0x020fe200078e30ff */
[----:B------:R-:W-:Y:S01]  /*52b0*/  IMAD.MOV.U32 R47, RZ, RZ, RZ ;  /* 0x000000ffff2f7224 */ /* 0x000fe200078e00ff */
[----:B0-----:R-:W-:-:S13]  /*52c0*/  ISETP.NE.AND P0, PT, R26, R49, PT ;  /* 0x000000311a00720c */ /* 0x001fda0003f05270 */
[----:B-1-34-:R-:W-:Y:S05]  /*52d0*/  @P0 BRA `(.L_x_490) ;  /* 0x0000000000080947 */ /* 0x01afea0003800000 */
[----:B------:R-:W-:-:S05]  /*52e0*/  IMAD R41, R41, 0x4, R6 ;  /* 0x0000000429297824 */ /* 0x000fca00078e0206 */
[----:B------:R0:W1:Y:S02]  /*52f0*/  ATOMS.ADD R47, [R41], R53 ;  /* 0x00000035292f738c */ /* 0x0000640000000000 */
.L_x_490:
[----:B------:R-:W-:Y:S05]  /*5300*/  BSYNC.RECONVERGENT B0 ;  /* 0x0000000000007941 */ /* 0x000fea0003800200 */
.L_x_489:
[----:B------:R-:W-:Y:S01]  /*5310*/  R2P PR, R51, 0x7f ;  /* 0x0000007f33007804 */ /* 0x000fe20000000000 */
[----:B------:R-:W-:Y:S01]  /*5320*/  IMAD.IADD R28, R28, 0x1, R31 ;  /* 0x000000011c1c7824 */ /* 0x000fe200078e021f */
[----:B-1----:R1:W3:Y:S01]  /*5330*/  SHFL.IDX PT, R47, R47, R49, 0x1f ;  /* 0x00001f312f2f7589 */ /* 0x0022e200000e0000 */
        /* <DEDUP_REMOVED lines=28> */
[----:B------:R4:W5:Y:S01]  /*5500*/  FLO.U32 R31, R39 ;  /* 0x00000027001f7300 */ /* 0x00096200000e0000 */
[----:B0-----:R-:W-:Y:S02]  /*5510*/  LOP3.LUT R41, R4, R39, RZ, 0xc0, !PT ;  /* 0x0000002704297212 */ /* 0x001fe400078ec0ff */
[----:B------:R-:W-:-:S05]  /*5520*/  SHF.R.U32.HI R33, RZ, UR4, R33 ;  /* 0x00000004ff217c19 */ /* 0x000fca0008011621 */
[----:B------:R-:W0:Y:S01]  /*5530*/  POPC R41, R41 ;  /* 0x0000002900297309 */ /* 0x000e220000000000 */
[----:B----4-:R-:W-:Y:S01]  /*5540*/  LOP3.LUT R39, R33, R7, RZ, 0x30, !PT ;  /* 0x0000000721277212 */ /* 0x010fe200078e30ff */
[----:B------:R-:W-:Y:S01]  /*5550*/  IMAD.MOV.U32 R33, RZ, RZ, RZ ;  /* 0x000000ffff217224 */ /* 0x000fe200078e00ff */
[----:B-----5:R-:W-:-:S13]  /*5560*/  ISETP.NE.AND P0, PT, R26, R31, PT ;  /* 0x0000001f1a00720c */ /* 0x020fda0003f05270 */
[----:B01-3--:R-:W-:Y:S05]  /*5570*/  @P0 BRA `(.L_x_492) ;  /* 0x0000000000080947 */ /* 0x00bfea0003800000 */
[----:B------:R-:W-:-:S06]  /*5580*/  IMAD R33, R51, 0x4, R6 ;  /* 0x0000000433217824 */ /* 0x000fcc00078e0206 */
[----:B------:R0:W1:Y:S02]  /*5590*/  ATOMS.ADD R33, [R33], R41 ;  /* 0x000000292121738c */ /* 0x0000640000000000 */
.L_x_492:
[----:B------:R-:W-:Y:S05]  /*55a0*/  BSYNC.RECONVERGENT B0 ;  /* 0x0000000000007941 */ /* 0x000fea0003800200 */
.L_x_491:
        /* <DEDUP_REMOVED lines=31> */
[----:B------:R4:W5:Y:S01]  /*57a0*/  FLO.U32 R35, R49 ;  /* 0x0000003100237300 */ /* 0x00096200000e0000 */
[----:B------:R-:W-:Y:S02]  /*57b0*/  LOP3.LUT R51, R4, R49, RZ, 0xc0, !PT ;  /* 0x0000003104337212 */ /* 0x000fe400078ec0ff */
        /* <DEDUP_REMOVED lines=8> */
.L_x_494:
[----:B------:R-:W-:Y:S05]  /*5840*/  BSYNC.RECONVERGENT B0 ;  /* 0x0000000000007941 */ /* 0x000fea0003800200 */
.L_x_493:
        /* <DEDUP_REMOVED lines=30> */
[----:B--2---:R-:W-:Y:S02]  /*5a30*/  SEL R43, R8, 0x80000000, P0 ;  /* 0x80000000082b7807 */ /* 0x004fe40000000000 */
[----:B------:R2:W4:Y:S02]  /*5a40*/  FLO.U32 R31, R39 ;  /* 0x00000027001f7300 */ /* 0x00052400000e0000 */
[----:B------:R-:W-:-:S02]  /*5a50*/  SHF.R.U32.HI R53, RZ, UR4, R43 ;  /* 0x00000004ff357c19 */ /* 0x000fc4000801162b */
[----:B------:R-:W-:Y:S02]  /*5a60*/  LOP3.LUT R43, R4, R39, RZ, 0xc0, !PT ;  /* 0x00000027042b7212 */ /* 0x000fe400078ec0ff */
[----:B------:R-:W-:Y:S01]  /*5a70*/  LOP3.LUT R53, R53, R7, RZ, 0x30, !PT ;  /* 0x0000000735357212 */ /* 0x000fe200078e30ff */
[----:B--2---:R-:W-:-:S03]  /*5a80*/  IMAD.MOV.U32 R39, RZ, RZ, RZ ;  /* 0x000000ffff277224 */ /* 0x004fc600078e00ff */
[----:B------:R-:W2:Y:S01]  /*5a90*/  POPC R43, R43 ;  /* 0x0000002b002b7309 */ /* 0x000ea20000000000 */
[----:B----4-:R-:W-:-:S13]  /*5aa0*/  ISETP.NE.AND P0, PT, R26, R31, PT ;  /* 0x0000001f1a00720c */ /* 0x010fda0003f05270 */
[----:B-123--:R-:W-:Y:S05]  /*5ab0*/  @P0 BRA `(.L_x_496) ;  /* 0x0000000000080947 */ /* 0x00efea0003800000 */
[----:B------:R-:W-:-:S06]  /*5ac0*/  IMAD R39, R49, 0x4, R6 ;  /* 0x0000000431277824 */ /* 0x000fcc00078e0206 */
[----:B------:R1:W2:Y:S02]  /*5ad0*/  ATOMS.ADD R39, [R39], R43 ;  /* 0x0000002b2727738c */ /* 0x0002a40000000000 */
.L_x_496:
[----:B------:R-:W-:Y:S05]  /*5ae0*/  BSYNC.RECONVERGENT B0 ;  /* 0x0000000000007941 */ /* 0x000fea0003800200 */
.L_x_495:
[----:B------:R-:W-:Y:S01]  /*5af0*/  R2P PR, R53, 0x7f ;  /* 0x0000007f35007804 */ /* 0x000fe20000000000 */
[----:B--2---:R2:W3:Y:S01]  /*5b00*/  SHFL.IDX PT, R31, R39, R31, 0x1f ;  /* 0x00001f1f271f7589 */ /* 0x0044e200000e0000 */
[----:B------:R-:W-:Y:S11]  /*5b10*/  BSSY.RECONVERGENT B0, `(.L_x_497) ;  /* 0x0000021000007945 */ /* 0x000ff60003800200 */
[----:B------:R-:W-:-:S02]  /*5b20*/  VOTE.ANY R35, PT, P0 ;  /* 0x0000000000237806 */ /* 0x000fc400000e0100 */
[----:B------:R-:W-:Y:S02]  /*5b30*/  VOTE.ANY R49, PT, P1 ;  /* 0x0000000000317806 */ /* 0x000fe400008e0100 */
[----:B------:R-:W-:Y:S02]  /*5b40*/  @!P0 LOP3.LUT R35, RZ, R35, RZ, 0x33, !PT ;  /* 0x00000023ff238212 */ /* 0x000fe400078e33ff */
[----:B------:R-:W-:Y:S02]  /*5b50*/  @!P1 LOP3.LUT R49, RZ, R49, RZ, 0x33, !PT ;  /* 0x00000031ff319212 */ /* 0x000fe400078e33ff */
[----:B--2---:R-:W-:Y:S02]  /*5b60*/  VOTE.ANY R39, PT, P5 ;  /* 0x0000000000277806 */ /* 0x004fe400028e0100 */
[----:B------:R-:W-:Y:S02]  /*5b70*/  LOP3.LUT R35, R49, R35, RZ, 0xc0, !PT ;  /* 0x0000002331237212 */ /* 0x000fe400078ec0ff */
[----:B------:R-:W-:-:S02]  /*5b80*/  VOTE.ANY R49, PT, P2 ;  /* 0x0000000000317806 */ /* 0x000fc400010e0100 */
        /* <DEDUP_REMOVED lines=9> */
[----:B------:R-:W-:Y:S01]  /*5c20*/  LOP3.LUT R35, R49, R35, RZ, 0xc0, !PT ;  /* 0x0000002331237212 */ /* 0x000fe200078ec0ff */
[----:B------:R-:W-:-:S03]  /*5c30*/  IMAD.MOV.U32 R49, RZ, RZ, RZ ;  /* 0x000000ffff317224 */ /* 0x000fc600078e00ff */
        /* <DEDUP_REMOVED lines=9> */
[----:B------:R-:W4:Y:S01]  /*5cd0*/  POPC R4, R4 ;  /* 0x0000000400047309 */ /* 0x000f220000000000 */
[----:B--2---:R-:W-:-:S13]  /*5ce0*/  ISETP.NE.AND P0, PT, R26, R35, PT ;  /* 0x000000231a00720c */ /* 0x004fda0003f05270 */
[----:B---34-:R-:W-:Y:S05]  /*5cf0*/  @P0 BRA `(.L_x_498) ;  /* 0x0000000000080947 */ /* 0x018fea0003800000 */
[----:B------:R-:W-:-:S06]  /*5d00*/  IMAD R49, R53, 0x4, R6 ;  /* 0x0000000435317824 */ /* 0x000fcc00078e0206 */
[----:B------:R2:W3:Y:S02]  /*5d10*/  ATOMS.ADD R49, [R49], R4 ;  /* 0x000000043131738c */ /* 0x0004e40000000000 */
.L_x_498:
[----:B------:R-:W-:Y:S05]  /*5d20*/  BSYNC.RECONVERGENT B0 ;  /* 0x0000000000007941 */ /* 0x000fea0003800200 */
.L_x_497:
[----:B------:R-:W-:Y:S01]  /*5d30*/  BAR.SYNC.DEFER_BLOCKING 0x0 ;  /* 0x0000000000007b1d */ /* 0x000fe20000010000 */
[----:B------:R-:W-:Y:S01]  /*5d40*/  IMAD.IADD R6, R41, 0x1, R33 ;  /* 0x0000000129067824 */ /* 0x000fe200078e0221 */
[----:B------:R-:W-:Y:S01]  /*5d50*/  ISETP.NE.AND P0, PT, R45, RZ, PT ;  /* 0x000000ff2d00720c */ /* 0x000fe20003f05270 */
[----:B------:R-:W-:Y:S02]  /*5d60*/  IMAD R33, R32, 0x4, R29 ;  /* 0x0000000420217824 */ /* 0x000fe400078e021d */
[----:B------:R-:W-:Y:S01]  /*5d70*/  IMAD.IADD R32, R43, 0x1, R31 ;  /* 0x000000012b207824 */ /* 0x000fe200078e021f */
[----:B------:R-:W-:Y:S01]  /*5d80*/  BSSY B1, `(.L_x_499) ;  /* 0x0000058000017945 */ /* 0x000fe20003800000 */
[--C-:B------:R-:W-:Y:S01]  /*5d90*/  IMAD R31, R34, 0x4, R29.reuse ;  /* 0x00000004221f7824 */ /* 0x100fe200078e021d */
[----:B---3--:R3:W2:Y:S01]  /*5da0*/  SHFL.IDX PT, R49, R49, R35, 0x1f ;  /* 0x00001f2331317589 */ /* 0x0086a200000e0000 */
[----:B------:R-:W-:Y:S02]  /*5db0*/  IMAD R36, R36, 0x4, R29 ;  /* 0x0000000424247824 */ /* 0x000fe400078e021d */
[----:B------:R-:W-:-:S02]  /*5dc0*/  IMAD.IADD R26, R51, 0x1, R37 ;  /* 0x00000001331a7824 */ /* 0x000fc400078e0225 */
[--C-:B------:R-:W-:Y:S02]  /*5dd0*/  IMAD R42, R42, 0x4, R29.reuse ;  /* 0x000000042a2a7824 */ /* 0x100fe400078e021d */
[--C-:B------:R-:W-:Y:S02]  /*5de0*/  IMAD R37, R44, 0x4, R29.reuse ;  /* 0x000000042c257824 */ /* 0x100fe400078e021d */
[--C-:B------:R-:W-:Y:S02]  /*5df0*/  IMAD R52, R52, 0x4, R29.reuse ;  /* 0x0000000434347824 */ /* 0x100fe400078e021d */
[--C-:B---3--:R-:W-:Y:S02]  /*5e00*/  IMAD R35, R38, 0x4, R29.reuse ;  /* 0x0000000426237824 */ /* 0x108fe400078e021d */
[--C-:B------:R-:W-:Y:S02]  /*5e10*/  IMAD R39, R50, 0x4, R29.reuse ;  /* 0x0000000432277824 */ /* 0x100fe400078e021d */
[--C-:B------:R-:W-:Y:S01]  /*5e20*/  IMAD R28, R28, 0x4, R29.reuse ;  /* 0x000000041c1c7824 */ /* 0x100fe200078e021d */
[----:B------:R3:W-:Y:S01]  /*5e30*/  STS [R33+-0x4], R25 ;  /* 0xfffffc1921007388 */ /* 0x0007e20000000800 */
[----:B------:R-:W-:-:S02]  /*5e40*/  IMAD R40, R40, 0x4, R29 ;  /* 0x0000000428287824 */ /* 0x000fc400078e021d */
[--C-:B------:R-:W-:Y:S01]  /*5e50*/  IMAD R48, R48, 0x4, R29.reuse ;  /* 0x0000000430307824 */ /* 0x100fe200078e021d */
[----:B------:R-:W-:Y:S01]  /*5e60*/  STS [R31+-0x4], R24 ;  /* 0xfffffc181f007388 */ /* 0x000fe20000000800 */
[--C-:B------:R-:W-:Y:S02]  /*5e70*/  IMAD R47, R47, 0x4, R29.reuse ;  /* 0x000000042f2f7824 */ /* 0x100fe400078e021d */
[----:B------:R-:W-:Y:S01]  /*5e80*/  IMAD R6, R6, 0x4, R29 ;  /* 0x0000000406067824 */ /* 0x000fe200078e021d */
[----:B------:R4:W-:Y:S01]  /*5e90*/  STS [R36+-0x4], R23 ;  /* 0xfffffc1724007388 */ /* 0x0009e20000000800 */
[----:B--2---:R-:W-:Y:S02]  /*5ea0*/  IMAD.IADD R4, R4, 0x1, R49 ;  /* 0x0000000104047824 */ /* 0x004fe400078e0231 */
[--C-:B---3--:R-:W-:Y:S01]  /*5eb0*/  IMAD R25, R46, 0x4, R29.reuse ;  /* 0x000000042e197824 */ /* 0x108fe200078e021d */
[----:B------:R-:W-:Y:S01]  /*5ec0*/  STS [R35+-0x4], R22 ;  /* 0xfffffc1623007388 */ /* 0x000fe20000000800 */
[----:B------:R-:W-:-:S03]  /*5ed0*/  IMAD R32, R32, 0x4, R29 ;  /* 0x0000000420207824 */ /* 0x000fc600078e021d */
[----:B------:R2:W-:Y:S01]  /*5ee0*/  STS [R42+-0x4], R21 ;  /* 0xfffffc152a007388 */ /* 0x0005e20000000800 */
[----:B----4-:R-:W-:-:S03]  /*5ef0*/  IMAD R23, R30, 0x4, R29 ;  /* 0x000000041e177824 */ /* 0x010fc600078e021d */
[----:B------:R-:W-:Y:S04]  /*5f00*/  STS [R37+-0x4], R20 ;  /* 0xfffffc1425007388 */ /* 0x000fe80000000800 */
[----:B------:R3:W-:Y:S01]  /*5f10*/  STS [R52+-0x4], R19 ;  /* 0xfffffc1334007388 */ /* 0x0007e20000000800 */
[----:B--2---:R-:W-:-:S03]  /*5f20*/  IMAD R21, R4, 0x4, R29 ;  /* 0x0000000404157824 */ /* 0x004fc600078e021d */
[----:B------:R-:W-:Y:S04]  /*5f30*/  STS [R39+-0x4], R18 ;  /* 0xfffffc1227007388 */ /* 0x000fe80000000800 */
[----:B------:R2:W-:Y:S01]  /*5f40*/  STS [R28+-0x4], R17 ;  /* 0xfffffc111c007388 */ /* 0x0005e20000000800 */
[----:B---3--:R-:W-:-:S03]  /*5f50*/  IMAD R19, R26, 0x4, R29 ;  /* 0x000000041a137824 */ /* 0x008fc600078e021d */
[----:B------:R3:W-:Y:S04]  /*5f60*/  STS [R23+-0x4], R16 ;  /* 0xfffffc1017007388 */ /* 0x0007e80000000800 */
[----:B------:R3:W-:Y:S01]  /*5f70*/  STS [R40+-0x4], R15 ;  /* 0xfffffc0f28007388 */ /* 0x0007e20000000800 */
[----:B--2---:R-:W-:-:S03]  /*5f80*/  IMAD R17, R3, 0x8, R29 ;  /* 0x0000000803117824 */ /* 0x004fc600078e021d */
[----:B------:R3:W-:Y:S04]  /*5f90*/  STS [R25+-0x4], R14 ;  /* 0xfffffc0e19007388 */ /* 0x0007e80000000800 */
[----:B------:R3:W-:Y:S04]  /*5fa0*/  STS [R48+-0x4], R13 ;  /* 0xfffffc0d30007388 */ /* 0x0007e80000000800 */
[----:B------:R3:W-:Y:S04]  /*5fb0*/  STS [R47+-0x4], R12 ;  /* 0xfffffc0c2f007388 */ /* 0x0007e80000000800 */
[----:B------:R3:W-:Y:S04]  /*5fc0*/  STS [R6+-0x4], R11 ;  /* 0xfffffc0b06007388 */ /* 0x0007e80000000800 */
[----:B------:R3:W-:Y:S04]  /*5fd0*/  STS [R19+-0x4], R10 ;  /* 0xfffffc0a13007388 */ /* 0x0007e80000000800 */
[----:B------:R3:W-:Y:S04]  /*5fe0*/  STS [R32+-0x4], R9 ;  /* 0xfffffc0920007388 */ /* 0x0007e80000000800 */
[----:B------:R3:W-:Y:S01]  /*5ff0*/  STS [R21+-0x4], R8 ;  /* 0xfffffc0815007388 */ /* 0x0007e20000000800 */
[----:B------:R-:W-:Y:S05]  /*6000*/  @P0 BRA `(.L_x_500) ;  /* 0x0000000000bc0947 */ /* 0x000fea0003800000 */
[----:B------:R-:W3:Y:S02]  /*6010*/  LDCU.64 UR4, c[0x0][0x398] ;  /* 0x00007300ff0477ac */ /* 0x000ee40008000a00 */
[----:B---3--:R-:W-:-:S04]  /*6020*/  LEA R10, P0, R3, UR4, 0x3 ;  /* 0x00000004030a7c11 */ /* 0x008fc8000f8018ff */
[----:B------:R-:W-:-:S05]  /*6030*/  LEA.HI.X R11, R3, UR5, RZ, 0x3, P0 ;  /* 0x00000005030b7c11 */ /* 0x000fca00080f1cff */
        /* <DEDUP_REMOVED lines=12> */
.L_x_506:
[----:B--2---:R-:W2:Y:S01]  /*6100*/  LDC.64 R8, c[0x0][0x380] ;  /* 0x0000e000ff087b82 */ /* 0x004ea20000000a00 */
[----:B------:R-:W-:Y:S01]  /*6110*/  VIADD R15, R6, 0xffffffff ;  /* 0xffffffff060f7836 */ /* 0x000fe20000000000 */
[----:B------:R-:W-:Y:S03]  /*6120*/  BSSY B2, `(.L_x_503) ;  /* 0x0000008000027945 */ /* 0x000fe60003800000 */
[----:B------:R-:W-:-:S04]  /*6130*/  IMAD R11, R15, 0x100, R3 ;  /* 0x000001000f0b7824 */ /* 0x000fc800078e0203 */
[----:B--2---:R-:W-:-:S07]  /*6140*/  IMAD.WIDE R8, R11, 0x4, R8 ;  /* 0x000000040b087825 */ /* 0x004fce00078e0208 */
.L_x_504:
[----:B------:R-:W-:Y:S05]  /*6150*/  YIELD ;  /* 0x0000000000007946 */ /* 0x000fea0003800000 */
[----:B------:R2:W-:Y:S06]  /*6160*/  MEMBAR.SC.CTA ;  /* 0x0000000000007992 */ /* 0x0005ec0000000000 */
[----:B--2---:R-:W2:Y:S02]  /*6170*/  LDG.E.STRONG.SYS R10, desc[UR6][R8.64] ;  /* 0x00000006080a7981 */ /* 0x004ea4000c1f5900 */
[----:B--2---:R-:W-:-:S13]  /*6180*/  ISETP.NE.AND P0, PT, R10, RZ, PT ;  /* 0x000000ff0a00720c */ /* 0x004fda0003f05270 */
[----:B------:R-:W-:Y:S05]  /*6190*/  @!P0 BRA `(.L_x_504) ;  /* 0xfffffffc00ec8947 */ /* 0x000fea000383ffff */
[----:B------:R-:W-:Y:S05]  /*61a0*/  BSYNC B2 ;  /* 0x0000000000027941 */ /* 0x000fea0003800000 */
.L_x_503:
[----:B------:R-:W-:Y:S01]  /*61b0*/  BSSY.RECONVERGENT B2, `(.L_x_505) ;  /* 0x0000006000027945 */ /* 0x000fe20003800200 */
[C---:B------:R-:W-:Y:S02]  /*61c0*/  ISETP.GT.AND P0, PT, R10.reuse, -0x1, PT ;  /* 0xffffffff0a00780c */ /* 0x040fe40003f04270 */
[----:B------:R-:W-:Y:S01]  /*61d0*/  LOP3.LUT R10, R10, 0x3fffffff, RZ, 0xc0, !PT ;  /* 0x3fffffff0a0a7812 */ /* 0x000fe200078ec0ff */
[----:B------:R-:W-:Y:S05]  /*61e0*/  WARPSYNC.EXCLUSIVE R4 ;  /* 0x0000000004007348 */ /* 0x000fea0003a00000 */
[----:B------:R-:W-:-:S05]  /*61f0*/  IMAD.IADD R13, R10, 0x1, R13 ;  /* 0x000000010a0d7824 */ /* 0x000fca00078e020d */
[----:B------:R-:W-:-:S07]  /*6200*/  VOTE.ANY R4, PT, P0 ;  /* 0x0000000000047806 */ /* 0x000fce00000e0100 */
[----:B------:R-:W-:Y:S05]  /*6210*/  BSYNC.RECONVERGENT B2 ;  /* 0x0000000000027941 */ /* 0x000fea0003800200 */
.L_x_505:
[----:B------:R-:W-:Y:S01]  /*6220*/  ISETP.GT.U32.AND P1, PT, R6, 0x1, PT ;  /* 0x000000010600780c */ /* 0x000fe20003f24070 */
[----:B------:R-:W-:-:S12]  /*6230*/  IMAD.MOV.U32 R6, RZ, RZ, R15 ;  /* 0x000000ffff067224 */ /* 0x000fd800078e000f */
[----:B------:R-:W-:Y:S05]  /*6240*/  @P0 BRA P1, `(.L_x_506) ;  /* 0xfffffffc00ac0947 */ /* 0x000fea000083ffff */
[----:B------:R-:W-:Y:S05]  /*6250*/  BSYNC B0 ;  /* 0x0000000000007941 */ /* 0x000fea0003800000 */
.L_x_502:
[----:B------:R3:W4:Y:S02]  /*6260*/  LDS.64 R8, [R17+0x6c00] ;  /* 0x006c000011087984 */ /* 0x0007240000000a00 */
.L_x_501:
[----:B------:R-:W5:Y:S01]  /*6270*/  LDC.64 R10, c[0x0][0x380] ;  /* 0x0000e000ff0a7b82 */ /* 0x000f620000000a00 */
[C---:B------:R-:W-:Y:S01]  /*6280*/  IMAD.IADD R15, R13.reuse, 0x1, -R0 ;  /* 0x000000010d0f7824 */ /* 0x040fe200078e0a00 */
[----:B------:R-:W-:Y:S01]  /*6290*/  LOP3.LUT R13, R13, 0x80000000, RZ, 0xfc, !PT ;  /* 0x800000000d0d7812 */ /* 0x000fe200078efcff */
[----:B------:R-:W-:-:S03]  /*62a0*/  IMAD R19, R27, 0x100, R3 ;  /* 0x000001001b137824 */ /* 0x000fc600078e0203 */
[----:B--2-4-:R-:W-:-:S04]  /*62b0*/  IADD3 R8, P0, PT, R15, R8, RZ ;  /* 0x000000080f087210 */ /* 0x014fc80007f1e0ff */
[----:B------:R-:W-:-:S05]  /*62c0*/  LEA.HI.X.SX32 R9, R15, R9, 0x1, P0 ;  /* 0x000000090f097211 */ /* 0x000fca00000f0eff */
[----:B------:R2:W-:Y:S01]  /*62d0*/  STS.64 [R17+0x6c00], R8 ;  /* 0x006c000811007388 */ /* 0x0005e20000000a00 */
[----:B-----5:R-:W-:-:S05]  /*62e0*/  IMAD.WIDE R10, R19, 0x4, R10 ;  /* 0x00000004130a7825 */ /* 0x020fca00078e020a */
[----:B------:R2:W-:Y:S02]  /*62f0*/  STG.E.STRONG.SYS desc[UR6][R10.64], R13 ;  /* 0x0000000d0a007986 */ /* 0x0005e4000c115906 */
.L_x_500:
[----:B------:R-:W-:Y:S05]  /*6300*/  BSYNC B1 ;  /* 0x0000000000017941 */ /* 0x000fea0003800000 */
.L_x_499:
[----:B--23--:R-:W2:Y:S01]  /*6310*/  LDC.64 R10, c[0x0][0x390] ;  /* 0x0000e400ff0a7b82 */ /* 0x00cea20000000a00 */
[----:B------:R-:W-:-:S04]  /*6320*/  IMAD R4, R27, 0x1b00, RZ ;  /* 0x00001b001b047824 */ /* 0x000fc800078e02ff */
[----:B------:R-:W-:-:S03]  /*6330*/  VIADD R4, R4, 0x1b00 ;  /* 0x00001b0004047836 */ /* 0x000fc60000000000 */
[----:B------:R-:W3:Y:S01]  /*6340*/  LDC R13, c[0x0][0x3c0] ;  /* 0x0000f000ff0d7b82 */ /* 0x000ee20000000800 */
[----:B--2---:R-:W-:Y:S02]  /*6350*/  ISETP.EQ.U32.AND P1, PT, R10, RZ, PT ;  /* 0x000000ff0a00720c */ /* 0x004fe40003f22070 */
[CC--:B---3--:R-:W-:Y:S02]  /*6360*/  ISETP.GE.AND P0, PT, R4.reuse, R13.reuse, PT ;  /* 0x0000000d0400720c */ /* 0x0c8fe40003f06270 */
[----:B------:R-:W-:Y:S01]  /*6370*/  ISETP.GT.AND P3, PT, R4, R13, PT ;  /* 0x0000000d0400720c */ /* 0x000fe20003f64270 */
[----:B------:R-:W-:Y:S01]  /*6380*/  IMAD R4, R3, 0x4, R29 ;  /* 0x0000000403047824 */ /* 0x000fe200078e021d */
[----:B------:R-:W-:-:S04]  /*6390*/  ISETP.EQ.OR.EX P0, PT, R11, RZ, !P0, P1 ;  /* 0x000000ff0b00720c */ /* 0x000fc80004702710 */
[----:B------:R-:W-:-:S13]  /*63a0*/  ISETP.GT.U32.OR P0, PT, R3, 0xff, P0 ;  /* 0x000000ff0300780c */ /* 0x000fda0000704470 */
[----:B------:R-:W-:Y:S05]  /*63b0*/  @P0 BRA `(.L_x_507) ;  /* 0x0000000000200947 */ /* 0x000fea0003800000 */
[----:B------:R-:W2:Y:S01]  /*63c0*/  LDS.64 R8, [R17+0x6c00] ;  /* 0x006c000011087984 */ /* 0x000ea20000000a00 */
[C---:B------:R-:W-:Y:S02]  /*63d0*/  LEA R10, P2, R3.reuse, R10, 0x3 ;  /* 0x0000000a030a7211 */ /* 0x040fe400078418ff */
[--C-:B------:R-:W-:Y:S02]  /*63e0*/  SHF.R.S32.HI R15, RZ, 0x1f, R0.reuse ;  /* 0x0000001fff0f7819 */ /* 0x100fe40000011400 */
[----:B------:R-:W-:Y:S02]  /*63f0*/  LEA.HI.X R11, R3, R11, RZ, 0x3, P2 ;  /* 0x0000000b030b7211 */ /* 0x000fe400010f1cff */
[----:B--2---:R-:W-:Y:S02]  /*6400*/  IADD3 R8, P0, P1, R8, R5, R0 ;  /* 0x0000000508087210 */ /* 0x004fe4000791e000 */
[----:B------:R-:W-:-:S04]  /*6410*/  SHF.R.S32.HI R5, RZ, 0x1f, R5 ;  /* 0x0000001fff057819 */ /* 0x000fc80000011405 */
[----:B------:R-:W-:-:S05]  /*6420*/  IADD3.X R9, PT, PT, R9, R5, R15, P0, P1 ;  /* 0x0000000509097210 */ /* 0x000fca00007e240f */
[----:B------:R2:W-:Y:S02]  /*6430*/  STG.E.64 desc[UR6][R10.64], R8 ;  /* 0x000000080a007986 */ /* 0x0005e4000c101b06 */
.L_x_507:
[----:B------:R-:W-:Y:S05]  /*6440*/  WARPSYNC.ALL ;  /* 0x0000000000007948 */ /* 0x000fea0003800000 */
[----:B------:R-:W-:Y:S06]  /*6450*/  BAR.SYNC.DEFER_BLOCKING 0x0 ;  /* 0x0000000000007b1d */ /* 0x000fec0000010000 */
[----:B------:R-:W-:Y:S05]  /*6460*/  @P3 BRA `(.L_x_508) ;  /* 0x0000001000903947 */ /* 0x000fea0003800000 */
[----:B------:R-:W3:Y:S01]  /*6470*/  LDS R2, [R4] ;  /* 0x0000000004027984 */ /* 0x000ee20000000800 */
[----:B------:R-:W4:Y:S01]  /*6480*/  LDCU UR4, c[0x0][0x3c4] ;  /* 0x00007880ff0477ac */ /* 0x000f220008000800 */
[----:B------:R-:W5:Y:S01]  /*6490*/  LDCU.64 UR8, c[0x0][0x3a0] ;  /* 0x00007400ff0877ac */ /* 0x000f620008000a00 */
[----:B---3--:R-:W-:-:S04]  /*64a0*/  ISETP.NE.AND P0, PT, R2, 0x7fffffff, PT ;  /* 0x7fffffff0200780c */ /* 0x008fc80003f05270 */
[C---:B------:R-:W-:Y:S02]  /*64b0*/  SEL R0, R2.reuse, 0x80000000, P0 ;  /* 0x8000000002007807 */ /* 0x040fe40000000000 */
[----:B------:R-:W-:Y:S02]  /*64c0*/  ISETP.GT.AND P0, PT, R2, -0x1, PT ;  /* 0xffffffff0200780c */ /* 0x000fe40003f04270 */
[----:B----4-:R-:W-:-:S04]  /*64d0*/  SHF.R.U32.HI R0, RZ, UR4, R0 ;  /* 0x00000004ff007c19 */ /* 0x010fc80008011600 */
[----:B------:R-:W-:-:S05]  /*64e0*/  LOP3.LUT R0, R0, R7, RZ, 0x30, !PT ;  /* 0x0000000700007212 */ /* 0x000fca00078e30ff */
[----:B--2---:R-:W-:Y:S02]  /*64f0*/  IMAD R8, R0, 0x8, R29 ;  /* 0x0000000800087824 */ /* 0x004fe400078e021d */
[----:B------:R-:W-:-:S04]  /*6500*/  IMAD.MOV.U32 R0, RZ, RZ, -0x1 ;  /* 0xffffffffff007424 */ /* 0x000fc800078e00ff */
[----:B------:R-:W2:Y:S01]  /*6510*/  LDS.64 R8, [R8+0x6c00] ;  /* 0x006c000008087984 */ /* 0x000ea20000000a00 */
[----:B------:R-:W-:-:S04]  /*6520*/  SEL R5, R0, 0x80000000, P0 ;  /* 0x8000000000057807 */ /* 0x000fc80000000000 */
[----:B------:R-:W-:Y:S02]  /*6530*/  LOP3.LUT R5, R5, R2, RZ, 0x3c, !PT ;  /* 0x0000000205057212 */ /* 0x000fe400078e3cff */
[----:B--2---:R-:W-:-:S05]  /*6540*/  IADD3 R6, P1, PT, R8, R3, RZ ;  /* 0x0000000308067210 */ /* 0x004fca0007f3e0ff */
[----:B------:R-:W-:Y:S01]  /*6550*/  IMAD.X R9, RZ, RZ, R9, P1 ;  /* 0x000000ffff097224 */ /* 0x000fe200008e0609 */
[----:B-----5:R-:W-:-:S04]  /*6560*/  LEA R10, P1, R6, UR8, 0x2 ;  /* 0x00000008060a7c11 */ /* 0x020fc8000f8210ff */
[----:B------:R-:W-:-:S05]  /*6570*/  LEA.HI.X R11, R6, UR9, R9, 0x2, P1 ;  /* 0x00000009060b7c11 */ /* 0x000fca00088f1409 */
[----:B------:R-:W-:Y:S01]  /*6580*/  STG.E desc[UR6][R10.64], R5 ;  /* 0x000000050a007986 */ /* 0x000fe2000c101906 */
[----:B------:R-:W-:-:S03]  /*6590*/  NOP ;  /* 0x0000000000007918 */ /* 0x000fc60000000000 */
[----:B------:R-:W2:Y:S02]  /*65a0*/  LDS R2, [R4+0x600] ;  /* 0x0006000004027984 */ /* 0x000ea40000000800 */
[----:B--2---:R-:W-:-:S04]  /*65b0*/  ISETP.NE.AND P0, PT, R2, 0x7fffffff, PT ;  /* 0x7fffffff0200780c */ /* 0x004fc80003f05270 */
[C---:B------:R-:W-:Y:S02]  /*65c0*/  SEL R6, R2.reuse, 0x80000000, P0 ;  /* 0x8000000002067807 */ /* 0x040fe40000000000 */
[----:B------:R-:W-:Y:S02]  /*65d0*/  ISETP.GT.AND P0, PT, R2, -0x1, PT ;  /* 0xffffffff0200780c */ /* 0x000fe40003f04270 */
[----:B------:R-:W-:Y:S02]  /*65e0*/  SHF.R.U32.HI R6, RZ, UR4, R6 ;  /* 0x00000004ff067c19 */ /* 0x000fe40008011606 */
[----:B------:R-:W-:Y:S02]  /*65f0*/  SEL R5, R0, 0x80000000, P0 ;  /* 0x8000000000057807 */ /* 0x000fe40000000000 */
[----:B------:R-:W-:Y:S02]  /*6600*/  LOP3.LUT R6, R6, R7, RZ, 0x30, !PT ;  /* 0x0000000706067212 */ /* 0x000fe400078e30ff */
[----:B------:R-:W-:-:S03]  /*6610*/  LOP3.LUT R5, R5, R2, RZ, 0x3c, !PT ;  /* 0x0000000205057212 */ /* 0x000fc600078e3cff */
[----:B------:R-:W-:-:S05]  /*6620*/  IMAD R6, R6, 0x8, R29 ;  /* 0x0000000806067824 */ /* 0x000fca00078e021d */
[----:B------:R-:W2:Y:S02]  /*6630*/  LDS.64 R8, [R6+0x6c00] ;  /* 0x006c000006087984 */ /* 0x000ea40000000a00 */
[----:B--2---:R-:W-:-:S05]  /*6640*/  IADD3 R8, P1, PT, R8, R3, RZ ;  /* 0x0000000308087210 */ /* 0x004fca0007f3e0ff */
[----:B------:R-:W-:Y:S01]  /*6650*/  IMAD.X R9, RZ, RZ, R9, P1 ;  /* 0x000000ffff097224 */ /* 0x000fe200008e0609 */
[----:B------:R-:W-:-:S04]  /*6660*/  LEA R10, P1, R8, UR8, 0x2 ;  /* 0x00000008080a7c11 */ /* 0x000fc8000f8210ff */
        /* <DEDUP_REMOVED lines=251> */
[----:B------:R-:W-:-:S06]  /*7620*/  IMAD R6, R2, 0x8, R29 ;  /* 0x0000000802067824 */ /* 0x000fcc00078e021d */
[----:B------:R-:W2:Y:S02]  /*7630*/  LDS.64 R6, [R6+0x6c00] ;  /* 0x006c000006067984 */ /* 0x000ea40000000a00 */
[----:B--2---:R-:W-:-:S05]  /*7640*/  IADD3 R3, P1, PT, R6, R3, RZ ;  /* 0x0000000306037210 */ /* 0x004fca0007f3e0ff */
[----:B------:R-:W-:Y:S01]  /*7650*/  IMAD.X R8, RZ, RZ, R7, P1 ;  /* 0x000000ffff087224 */ /* 0x000fe200008e0607 */
[----:B------:R-:W-:-:S04]  /*7660*/  LEA R2, P1, R3, UR8, 0x2 ;  /* 0x0000000803027c11 */ /* 0x000fc8000f8210ff */
[----:B------:R-:W-:-:S05]  /*7670*/  LEA.HI.X R3, R3, UR9, R8, 0x2, P1 ;  /* 0x0000000903037c11 */ /* 0x000fca00088f1408 */
[----:B------:R-:W-:Y:S01]  /*7680*/  STG.E desc[UR6][R2.64+0x6600], R5 ;  /* 0x0066000502007986 */ /* 0x000fe2000c101906 */
[----:B------:R-:W-:Y:S01]  /*7690*/  NOP ;  /* 0x0000000000007918 */ /* 0x000fe20000000000 */
[----:B------:R-:W-:Y:S05]  /*76a0*/  EXIT ;  /* 0x000000000000794d */ /* 0x000fea0003800000 */
.L_x_508:
[----:B------:R-:W-:Y:S01]  /*76b0*/  IMAD R27, R27, -0x1b00, R13 ;  /* 0xffffe5001b1b7824 */ /* 0x000fe200078e020d */
[----:B------:R-:W-:Y:S01]  /*76c0*/  BSSY.RECONVERGENT B0, `(.L_x_509) ;  /* 0x0000020000007945 */ /* 0x000fe20003800200 */
[C---:B------:R-:W-:Y:S02]  /*76d0*/  VIADD R0, R3.reuse, 0x180 ;  /* 0x0000018003007836 */ /* 0x040fe40000000000 */
[C---:B------:R-:W-:Y:S01]  /*76e0*/  VIADD R6, R3.reuse, 0x300 ;  /* 0x0000030003067836 */ /* 0x040fe20000000000 */
[CC--:B------:R-:W-:Y:S01]  /*76f0*/  ISETP.GE.AND P4, PT, R3.reuse, R27.reuse, PT ;  /* 0x0000001b0300720c */ /* 0x0c0fe20003f86270 */
[C---:B--2---:R-:W-:Y:S01]  /*7700*/  VIADD R8, R3.reuse, 0x480 ;  /* 0x0000048003087836 */ /* 0x044fe20000000000 */
        /* <DEDUP_REMOVED lines=9> */
[----:B------:R-:W2:Y:S01]  /*77a0*/  LDS R0, [R4] ;  /* 0x0000000004007984 */ /* 0x000ea20000000800 */
[----:B------:R-:W3:Y:S01]  /*77b0*/  LDCU UR4, c[0x0][0x3c4] ;  /* 0x00007880ff0477ac */ /* 0x000ee20008000800 */
[----:B--2---:R-:W-:-:S04]  /*77c0*/  ISETP.NE.AND P4, PT, R0, 0x7fffffff, PT ;  /* 0x7fffffff0000780c */ /* 0x004fc80003f85270 */
[C---:B------:R-:W-:Y:S02]  /*77d0*/  SEL R5, R0.reuse, 0x80000000, P4 ;  /* 0x8000000000057807 */ /* 0x040fe40002000000 */
[----:B------:R-:W-:Y:S02]  /*77e0*/  ISETP.GT.AND P4, PT, R0, -0x1, PT ;  /* 0xffffffff0000780c */ /* 0x000fe40003f84270 */
[----:B---3--:R-:W-:Y:S01]  /*77f0*/  SHF.R.U32.HI R6, RZ, UR4, R5 ;  /* 0x00000004ff067c19 */ /* 0x008fe20008011605 */
[----:B------:R-:W2:Y:S01]  /*7800*/  LDCU.64 UR4, c[0x0][0x3a0] ;  /* 0x00007400ff0477ac */ /* 0x000ea20008000a00 */
[----:B------:R-:W-:Y:S02]  /*7810*/  IMAD.MOV.U32 R5, RZ, RZ, -0x1 ;  /* 0xffffffffff057424 */ /* 0x000fe400078e00ff */
[----:B------:R-:W-:-:S03]  /*7820*/  LOP3.LUT R6, R6, R7, RZ, 0x30, !PT ;  /* 0x0000000706067212 */ /* 0x000fc600078e30ff */
[----:B------:R-:W-:Y:S02]  /*7830*/  SEL R5, R5, 0x80000000, P4 ;  /* 0x8000000005057807 */ /* 0x000fe40002000000 */
[----:B------:R-:W-:Y:S02]  /*7840*/  IMAD R6, R6, 0x8, R29 ;  /* 0x0000000806067824 */ /* 0x000fe400078e021d */
[----:B------:R-:W-:-:S03]  /*7850*/  LOP3.LUT R5, R5, R0, RZ, 0x3c, !PT ;  /* 0x0000000005057212 */ /* 0x000fc600078e3cff */
[----:B------:R-:W3:Y:S02]  /*7860*/  LDS.64 R8, [R6+0x6c00] ;  /* 0x006c000006087984 */ /* 0x000ee40000000a00 */
[----:B---3--:R-:W-:-:S04]  /*7870*/  IADD3 R11, P6, PT, R8, R3, RZ ;  /* 0x00000003080b7210 */ /* 0x008fc80007fde0ff */
[----:B--2---:R-:W-:Y:S01]  /*7880*/  LEA R8, P4, R11, UR4, 0x2 ;  /* 0x000000040b087c11 */ /* 0x004fe2000f8810ff */
[----:B------:R-:W-:-:S05]  /*7890*/  IMAD.X R12, RZ, RZ, R9, P6 ;  /* 0x000000ffff0c7224 */ /* 0x000fca00030e0609 */
[----:B------:R-:W-:-:S05]  /*78a0*/  LEA.HI.X R9, R11, UR5, R12, 0x2, P4 ;  /* 0x000000050b097c11 */ /* 0x000fca000a0f140c */
[----:B------:R2:W-:Y:S02]  /*78b0*/  STG.E desc[UR6][R8.64], R5 ;  /* 0x0000000508007986 */ /* 0x0005e4000c101906 */
.L_x_510:
[----:B------:R-:W-:Y:S05]  /*78c0*/  BSYNC.RECONVERGENT B0 ;  /* 0x0000000000007941 */ /* 0x000fea0003800200 */
.L_x_509:
[----:B------:R-:W-:Y:S01]  /*78d0*/  NOP ;  /* 0x0000000000007918 */ /* 0x000fe20000000000 */
[----:B------:R-:W-:Y:S01]  /*78e0*/  BSSY.RECONVERGENT B0, `(.L_x_511) ;  /* 0x0000016000007945 */ /* 0x000fe20003800200 */
[----:B------:R-:W-:Y:S01]  /*78f0*/  ISETP.GE.AND P4, PT, R10, R27, PT ;  /* 0x0000001b0a00720c */ /* 0x000fe20003f86270 */
[----:B------:R-:W-:Y:S02]  /*7900*/  VIADD R10, R3, 0xa80 ;  /* 0x00000a80030a7836 */ /* 0x000fe40000000000 */
[----:B------:R-:W-:Y:S10]  /*7910*/  @P0 BRA `(.L_x_512) ;  /* 0x0000000000480947 */ /* 0x000ff40003800000 */
[----:B------:R-:W3:Y:S01]  /*7920*/  LDS R0, [R4+0x600] ;  /* 0x0006000004007984 */ /* 0x000ee20000000800 */
[----:B------:R-:W4:Y:S01]  /*7930*/  LDCU UR4, c[0x0][0x3c4] ;  /* 0x00007880ff0477ac */ /* 0x000f220008000800 */
[----:B---3--:R-:W-:-:S04]  /*7940*/  ISETP.NE.AND P0, PT, R0, 0x7fffffff, PT ;  /* 0x7fffffff0000780c */ /* 0x008fc80003f05270 */
[C---:B--2---:R-:W-:Y:S02]  /*7950*/  SEL R5, R0.reuse, 0x80000000, P0 ;  /* 0x8000000000057807 */ /* 0x044fe40000000000 */
[----:B------:R-:W-:Y:S02]  /*7960*/  ISETP.GT.AND P0, PT, R0, -0x1, PT ;  /* 0xffffffff0000780c */ /* 0x000fe40003f04270 */
[----:B----4-:R-:W-:Y:S01]  /*7970*/  SHF.R.U32.HI R6, RZ, UR4, R5 ;  /* 0x00000004ff067c19 */ /* 0x010fe20008011605 */
        /* <DEDUP_REMOVED lines=12> */
.L_x_512:
[----:B------:R-:W-:Y:S05]  /*7a40*/  BSYNC.RECONVERGENT B0 ;  /* 0x0000000000007941 */ /* 0x000fea0003800200 */
.L_x_511:
[----:B------:R-:W-:Y:S01]  /*7a50*/  NOP ;  /* 0x0000000000007918 */ /* 0x000fe20000000000 */
[----:B------:R-:W-:Y:S01]  /*7a60*/  BSSY.RECONVERGENT B0, `(.L_x_513) ;  /* 0x0000016000007945 */ /* 0x000fe20003800200 */
[----:B------:R-:W-:Y:S02]  /*7a70*/  ISETP.GE.AND P0, PT, R10, R27, PT ;  /* 0x0000001b0a00720c */ /* 0x000fe40003f06270 */
[----:B------:R-:W-:Y:S01]  /*7a80*/  LOP3.LUT R10, R3, 0xc00, RZ, 0xfc, !PT ;  /* 0x00000c00030a7812 */ /* 0x000fe200078efcff */
[----:B------:R-:W-:Y:S10]  /*7a90*/  @P1 BRA `(.L_x_514) ;  /* 0x0000000000481947 */ /* 0x000ff40003800000 */
[----:B------:R-:W4:Y:S01]  /*7aa0*/  LDS R0, [R4+0xc00] ;  /* 0x000c000004007984 */ /* 0x000f220000000800 */
[----:B------:R-:W5:Y:S01]  /*7ab0*/  LDCU UR4, c[0x0][0x3c4] ;  /* 0x00007880ff0477ac */ /* 0x000f620008000800 */
[----:B----4-:R-:W-:-:S04]  /*7ac0*/  ISETP.NE.AND P1, PT, R0, 0x7fffffff, PT ;  /* 0x7fffffff0000780c */ /* 0x010fc80003f25270 */
[C---:B--23--:R-:W-:Y:S02]  /*7ad0*/  SEL R5, R0.reuse, 0x80000000, P1 ;  /* 0x8000000000057807 */ /* 0x04cfe40000800000 */
[----:B------:R-:W-:Y:S02]  /*7ae0*/  ISETP.GT.AND P1, PT, R0, -0x1, PT ;  /* 0xffffffff0000780c */ /* 0x000fe40003f24270 */
[----:B-----5:R-:W-:Y:S01]  /*7af0*/  SHF.R.U32.HI R6, RZ, UR4, R5 ;  /* 0x00000004ff067c19 */ /* 0x020fe20008011605 */
        /* <DEDUP_REMOVED lines=12> */
.L_x_514:
[----:B------:R-:W-:Y:S05]  /*7bc0*/  BSYNC.RECONVERGENT B0 ;  /* 0x0000000000007941 */ /* 0x000fea0003800200 */
.L_x_513:
[----:B------:R-:W-:Y:S01]  /*7bd0*/  NOP ;  /* 0x0000000000007918 */ /* 0x000fe20000000000 */
[----:B------:R-:W-:Y:S01]  /*7be0*/  BSSY.RECONVERGENT B0, `(.L_x_515) ;  /* 0x0000016000007945 */ /* 0x000fe20003800200 */
[----:B------:R-:W-:Y:S01]  /*7bf0*/  ISETP.GE.AND P1, PT, R10, R27, PT ;  /* 0x0000001b0a00720c */ /* 0x000fe20003f26270 */
[----:B------:R-:W-:Y:S02]  /*7c00*/  VIADD R10, R3, 0xd80 ;  /* 0x00000d80030a7836 */ /* 0x000fe40000000000 */
[----:B------:R-:W-:Y:S10]  /*7c10*/  @P2 BRA `(.L_x_516) ;  /* 0x0000000000482947 */ /* 0x000ff40003800000 */
[----:B------:R-:W5:Y:S01]  /*7c20*/  LDS R0, [R4+0x1200] ;  /* 0x0012000004007984 */ /* 0x000f620000000800 */
[----:B------:R-:W0:Y:S01]  /*7c30*/  LDCU UR4, c[0x0][0x3c4] ;  /* 0x00007880ff0477ac */ /* 0x000e220008000800 */
[----:B-----5:R-:W-:-:S04]  /*7c40*/  ISETP.NE.AND P2, PT, R0, 0x7fffffff, PT ;  /* 0x7fffffff0000780c */ /* 0x020fc80003f45270 */
[C---:B--234-:R-:W-:Y:S02]  /*7c50*/  SEL R5, R0.reuse, 0x80000000, P2 ;  /* 0x8000000000057807 */ /* 0x05cfe40001000000 */
[----:B------:R-:W-:Y:S02]  /*7c60*/  ISETP.GT.AND P2, PT, R0, -0x1, PT ;  /* 0xffffffff0000780c */ /* 0x000fe40003f44270 */
[----:B0-----:R-:W-:Y:S01]  /*7c70*/  SHF.R.U32.HI R6, RZ, UR4, R5 ;  /* 0x00000004ff067c19 */ /* 0x001fe20008011605 */
[----:B------:R-:W0:Y:S01]  /*7c80*/  LDCU.64 UR4, c[0x0][0x3a0] ;  /* 0x00007400ff0477ac */ /* 0x000e220008000a00 */
[----:B------:R-:W-:Y:S02]  /*7c90*/  IMAD.MOV.U32 R5, RZ, RZ, -0x1 ;  /* 0xffffffffff057424 */ /* 0x000fe400078e00ff */
[----:B------:R-:W-:-:S03]  /*7ca0*/  LOP3.LUT R6, R6, R7, RZ, 0x30, !PT ;  /* 0x0000000706067212 */ /* 0x000fc600078e30ff */
[----:B------:R-:W-:Y:S02]  /*7cb0*/  SEL R5, R5, 0x80000000, P2 ;  /* 0x8000000005057807 */ /* 0x000fe40001000000 */
[----:B------:R-:W-:Y:S02]  /*7cc0*/  IMAD R6, R6, 0x8, R29 ;  /* 0x0000000806067824 */ /* 0x000fe400078e021d */
[----:B------:R-:W-:-:S03]  /*7cd0*/  LOP3.LUT R5, R5, R0, RZ, 0x3c, !PT ;  /* 0x0000000005057212 */ /* 0x000fc600078e3cff */
[----:B------:R-:W2:Y:S02]  /*7ce0*/  LDS.64 R8, [R6+0x6c00] ;  /* 0x006c000006087984 */ /* 0x000ea40000000a00 */
[----:B--2---:R-:W-:-:S04]  /*7cf0*/  IADD3 R11, P6, PT, R8, R3, RZ ;  /* 0x00000003080b7210 */ /* 0x004fc80007fde0ff */
[----:B0-----:R-:W-:Y:S01]  /*7d00*/  LEA R8, P2, R11, UR4, 0x2 ;  /* 0x000000040b087c11 */ /* 0x001fe2000f8410ff */
[----:B------:R-:W-:-:S05]  /*7d10*/  IMAD.X R12, RZ, RZ, R9, P6 ;  /* 0x000000ffff0c7224 */ /* 0x000fca00030e0609 */
[----:B------:R-:W-:-:S05]  /*7d20*/  LEA.HI.X R9, R11, UR5, R12, 0x2, P2 ;  /* 0x000000050b097c11 */ /* 0x000fca00090f140c */
[----:B------:R0:W-:Y:S02]  /*7d30*/  STG.E desc[UR6][R8.64+0x1200], R5 ;  /* 0x0012000508007986 */ /* 0x0001e4000c101906 */
.L_x_516:
[----:B------:R-:W-:Y:S05]  /*7d40*/  BSYNC.RECONVERGENT B0 ;  /* 0x0000000000007941 */ /* 0x000fea0003800200 */
.L_x_515:
[----:B------:R-:W-:Y:S01]  /*7d50*/  NOP ;  /* 0x0000000000007918 */ /* 0x000fe20000000000 */
[----:B------:R-:W-:Y:S01]  /*7d60*/  BSSY.RECONVERGENT B0, `(.L_x_517) ;  /* 0x0000016000007945 */ /* 0x000fe20003800200 */
[----:B------:R-:W-:Y:S01]  /*7d70*/  ISETP.GE.AND P2, PT, R10, R27, PT ;  /* 0x0000001b0a00720c */ /* 0x000fe20003f46270 */
[----:B------:R-:W-:Y:S02]  /*7d80*/  VIADD R10, R3, 0xf00 ;  /* 0x00000f00030a7836 */ /* 0x000fe40000000000 */
[----:B------:R-:W-:Y:S10]  /*7d90*/  @P3 BRA `(.L_x_518) ;  /* 0x0000000000483947 */ /* 0x000ff40003800000 */
[----:B------:R-:W5:Y:S01]  /*7da0*/  LDS R0, [R4+0x1800] ;  /* 0x0018000004007984 */ /* 0x000f620000000800 */
[----:B------:R-:W1:Y:S01]  /*7db0*/  LDCU UR4, c[0x0][0x3c4] ;  /* 0x00007880ff0477ac */ /* 0x000e620008000800 */
[----:B-----5:R-:W-:-:S04]  /*7dc0*/  ISETP.NE.AND P3, PT, R0, 0x7fffffff, PT ;  /* 0x7fffffff0000780c */ /* 0x020fc80003f65270 */
[C---:B0-234-:R-:W-:Y:S02]  /*7dd0*/  SEL R5, R0.reuse, 0x80000000, P3 ;  /* 0x8000000000057807 */ /* 0x05dfe40001800000 */
[----:B------:R-:W-:Y:S02]  /*7de0*/  ISETP.GT.AND P3, PT, R0, -0x1, PT ;  /* 0xffffffff0000780c */ /* 0x000fe40003f64270 */
[----:B-1----:R-:W-:Y:S01]  /*7df0*/  SHF.R.U32.HI R6, RZ, UR4, R5 ;  /* 0x00000004ff067c19 */ /* 0x002fe20008011605 */
[----:B------:R-:W0:Y:S01]  /*7e00*/  LDCU.64 UR4, c[0x0][0x3a0] ;  /* 0x00007400ff0477ac */ /* 0x000e220008000a00 */
[----:B------:R-:W-:Y:S02]  /*7e10*/  IMAD.MOV.U32 R5, RZ, RZ, -0x1 ;  /* 0xffffffffff057424 */ /* 0x000fe400078e00ff */
[----:B------:R-:W-:-:S03]  /*7e20*/  LOP3.LUT R6, R6, R7, RZ, 0x30, !PT ;  /* 0x0000000706067212 */ /* 0x000fc600078e30ff */
[----:B------:R-:W-:Y:S02]  /*7e30*/  SEL R5, R5, 0x80000000, P3 ;  /* 0x8000000005057807 */ /* 0x000fe40001800000 */
[----:B------:R-:W-:Y:S02]  /*7e40*/  IMAD R6, R6, 0x8, R29 ;  /* 0x0000000806067824 */ /* 0x000fe400078e021d */
[----:B------:R-:W-:-:S03]  /*7e50*/  LOP3.LUT R5, R5, R0, RZ, 0x3c, !PT ;  /* 0x0000000005057212 */ /* 0x000fc600078e3cff */
[----:B------:R-:W1:Y:S02]  /*7e60*/  LDS.64 R8, [R6+0x6c00] ;  /* 0x006c000006087984 */ /* 0x000e640000000a00 */
[----:B-1----:R-:W-:-:S04]  /*7e70*/  IADD3 R11, P6, PT, R8, R3, RZ ;  /* 0x00000003080b7210 */ /* 0x002fc80007fde0ff */
[----:B0-----:R-:W-:Y:S01]  /*7e80*/  LEA R8, P3, R11, UR4, 0x2 ;  /* 0x000000040b087c11 */ /* 0x001fe2000f8610ff */
[----:B------:R-:W-:-:S05]  /*7e90*/  IMAD.X R12, RZ, RZ, R9, P6 ;  /* 0x000000ffff0c7224 */ /* 0x000fca00030e0609 */
[----:B------:R-:W-:-:S05]  /*7ea0*/  LEA.HI.X R9, R11, UR5, R12, 0x2, P3 ;  /* 0x000000050b097c11 */ /* 0x000fca00098f140c */
[----:B------:R0:W-:Y:S02]  /*7eb0*/  STG.E desc[UR6][R8.64+0x1800], R5 ;  /* 0x0018000508007986 */ /* 0x0001e4000c101906 */
.L_x_518:
[----:B------:R-:W-:Y:S05]  /*7ec0*/  BSYNC.RECONVERGENT B0 ;  /* 0x0000000000007941 */ /* 0x000fea0003800200 */
.L_x_517:
        /* <DEDUP_REMOVED lines=23> */
.L_x_520:
[----:B------:R-:W-:Y:S05]  /*8040*/  BSYNC.RECONVERGENT B0 ;  /* 0x0000000000007941 */ /* 0x000fea0003800200 */
.L_x_519:
        /* <DEDUP_REMOVED lines=23> */
.L_x_522:
[----:B------:R-:W-:Y:S05]  /*81c0*/  BSYNC.RECONVERGENT B0 ;  /* 0x0000000000007941 */ /* 0x000fea0003800200 */
.L_x_521:
        /* <DEDUP_REMOVED lines=23> */
.L_x_524:
[----:B------:R-:W-:Y:S05]  /*8340*/  BSYNC.RECONVERGENT B0 ;  /* 0x0000000000007941 */ /* 0x000fea0003800200 */
.L_x_523:
        /* <DEDUP_REMOVED lines=23> */
.L_x_526:
[----:B------:R-:W-:Y:S05]  /*84c0*/  BSYNC.RECONVERGENT B0 ;  /* 0x0000000000007941 */ /* 0x000fea0003800200 */
.L_x_525:
        /* <DEDUP_REMOVED lines=23> */
.L_x_528:
[----:B------:R-:W-:Y:S05]  /*8640*/  BSYNC.RECONVERGENT B0 ;  /* 0x0000000000007941 */ /* 0x000fea0003800200 */
.L_x_527:
[----:B------:R-:W-:Y:S01]  /*8650*/  NOP ;  /* 0x0000000000007918 */ /* 0x000fe20000000000 */
[----:B------:R-:W-:Y:S01]  /*8660*/  BSSY.RECONVERGENT B0, `(.L_x_529) ;  /* 0x0000016000007945 */ /* 0x000fe20003800200 */
[----:B------:R-:W-:Y:S02]  /*8670*/  ISETP.GE.AND P2, PT, R10, R27, PT ;  /* 0x0000001b0a00720c */ /* 0x000fe40003f46270 */
[----:B------:R-:W-:Y:S01]  /*8680*/  LOP3.LUT R10, R3, 0x1800, RZ, 0xfc, !PT ;  /* 0x00001800030a7812 */ /* 0x000fe200078efcff */
        /* <DEDUP_REMOVED lines=19> */
.L_x_530:
[----:B------:R-:W-:Y:S05]  /*87c0*/  BSYNC.RECONVERGENT B0 ;  /* 0x0000000000007941 */ /* 0x000fea0003800200 */
.L_x_529:
[----:B------:R-:W-:Y:S01]  /*87d0*/  NOP ;  /* 0x0000000000007918 */ /* 0x000fe20000000000 */
[----:B------:R-:W-:Y:S01]  /*87e0*/  BSSY.RECONVERGENT B0, `(.L_x_531) ;  /* 0x0000015000007945 */ /* 0x000fe20003800200 */
[----:B------:R-:W-:-:S03]  /*87f0*/  ISETP.GE.AND P3, PT, R10, R27, PT ;  /* 0x0000001b0a00720c */ /* 0x000fc60003f66270 */
        /* <DEDUP_REMOVED lines=19> */
.L_x_532:
[----:B------:R-:W-:Y:S05]  /*8930*/  BSYNC.RECONVERGENT B0 ;  /* 0x0000000000007941 */ /* 0x000fea0003800200 */
.L_x_531:
[----:B------:R-:W-:Y:S01]  /*8940*/  NOP ;  /* 0x0000000000007918 */ /* 0x000fe20000000000 */
[----:B------:R-:W-:Y:S04]  /*8950*/  BSSY.RECONVERGENT B0, `(.L_x_533) ;  /* 0x0000014000007945 */ /* 0x000fe80003800200 */
[----:B------:R-:W-:Y:S05]  /*8960*/  @P4 BRA `(.L_x_534) ;  /* 0x0000000000484947 */ /* 0x000fea0003800000 */
        /* <DEDUP_REMOVED lines=13> */
[----:B-1----:R-:W-:-:S05]  /*8a40*/  IADD3 R10, P5, PT, R8, R3, RZ ;  /* 0x00000003080a7210 */ /* 0x002fca0007fbe0ff */
[----:B------:R-:W-:Y:S01]  /*8a50*/  IMAD.X R9, RZ, RZ, R9, P5 ;  /* 0x000000ffff097224 */ /* 0x000fe200028e0609 */
[----:B0-----:R-:W-:-:S04]  /*8a60*/  LEA R8, P5, R10, UR4, 0x2 ;  /* 0x000000040a087c11 */ /* 0x001fc8000f8a10ff */
[----:B------:R-:W-:-:S05]  /*8a70*/  LEA.HI.X R9, R10, UR5, R9, 0x2, P5 ;  /* 0x000000050a097c11 */ /* 0x000fca000a8f1409 */
[----:B------:R0:W-:Y:S04]  /*8a80*/  STG.E desc[UR6][R8.64+0x4800], R5 ;  /* 0x0048000508007986 */ /* 0x0001e8000c101906 */
.L_x_534:
[----:B------:R-:W-:Y:S05]  /*8a90*/  BSYNC.RECONVERGENT B0 ;  /* 0x0000000000007941 */ /* 0x000fea0003800200 */
.L_x_533:
        /* <DEDUP_REMOVED lines=21> */
.L_x_536:
[----:B------:R-:W-:Y:S05]  /*8bf0*/  BSYNC.RECONVERGENT B0 ;  /* 0x0000000000007941 */ /* 0x000fea0003800200 */
.L_x_535:
        /* <DEDUP_REMOVED lines=21> */
.L_x_538:
[----:B------:R-:W-:Y:S05]  /*8d50*/  BSYNC.RECONVERGENT B0 ;  /* 0x0000000000007941 */ /* 0x000fea0003800200 */
.L_x_537:
        /* <DEDUP_REMOVED lines=21> */
.L_x_540:
[----:B------:R-:W-:Y:S05]  /*8eb0*/  BSYNC.RECONVERGENT B0 ;  /* 0x0000000000007941 */ /* 0x000fea0003800200 */
.L_x_539:
        /* <DEDUP_REMOVED lines=21> */
.L_x_542:
[----:B------:R-:W-:Y:S05]  /*9010*/  BSYNC.RECONVERGENT B0 ;  /* 0x0000000000007941 */ /* 0x000fea0003800200 */
.L_x_541:
[----:B------:R-:W-:Y:S01]  /*9020*/  NOP ;  /* 0x0000000000007918 */ /* 0x000fe20000000000 */
[----:B------:R-:W5:Y:S01]  /*9030*/  LDS R4, [R4+0x6600] ;  /* 0x0066000004047984 */ /* 0x000f620000000800 */
[----:B------:R-:W1:Y:S01]  /*9040*/  LDCU UR4, c[0x0][0x3c4] ;  /* 0x00007880ff0477ac */ /* 0x000e620008000800 */
[----:B------:R-:W-:Y:S01]  /*9050*/  BSSY.RECONVERGENT B0, `(.L_x_543) ;  /* 0x0000014000007945 */ /* 0x000fe20003800200 */
[----:B-----5:R-:W-:-:S04]  /*9060*/  ISETP.NE.AND P0, PT, R4, 0x7fffffff, PT ;  /* 0x7fffffff0400780c */ /* 0x020fc80003f05270 */
[----:B------:R-:W-:-:S04]  /*9070*/  SEL R0, R4, 0x80000000, P0 ;  /* 0x8000000004007807 */ /* 0x000fc80000000000 */
[----:B-1----:R-:W-:-:S04]  /*9080*/  SHF.R.U32.HI R0, RZ, UR4, R0 ;  /* 0x00000004ff007c19 */ /* 0x002fc80008011600 */
[----:B------:R-:W-:-:S05]  /*9090*/  LOP3.LUT R0, R0, R7, RZ, 0x30, !PT ;  /* 0x0000000700007212 */ /* 0x000fca00078e30ff */
[----:B------:R-:W-:Y:S02]  /*90a0*/  IMAD R6, R0, 0x8, R29 ;  /* 0x0000000800067824 */ /* 0x000fe400078e021d */
[----:B------:R-:W-:-:S04]  /*90b0*/  VIADD R0, R3, 0x1980 ;  /* 0x0000198003007836 */ /* 0x000fc80000000000 */
[----:B------:R-:W1:Y:S01]  /*90c0*/  LDS.64 R6, [R6+0x6c00] ;  /* 0x006c000006067984 */ /* 0x000e620000000a00 */
[----:B------:R-:W-:Y:S02]  /*90d0*/  ISETP.GE.AND P0, PT, R0, R27, PT ;  /* 0x0000001b0000720c */ /* 0x000fe40003f06270 */
[----:B-1----:R-:W-:-:S05]  /*90e0*/  IADD3 R3, P1, PT, R6, R3, RZ ;  /* 0x0000000306037210 */ /* 0x002fca0007f3e0ff */
[----:B------:R-:W-:-:S06]  /*90f0*/  IMAD.X R0, RZ, RZ, R7, P1 ;  /* 0x000000ffff007224 */ /* 0x000fcc00008e0607 */
[----:B------:R-:W-:Y:S05]  /*9100*/  @P0 BRA `(.L_x_544) ;  /* 0x0000000000200947 */ /* 0x000fea0003800000 */
[----:B------:R-:W1:Y:S01]  /*9110*/  LDCU.64 UR4, c[0x0][0x3a0] ;  /* 0x00007400ff0477ac */ /* 0x000e620008000a00 */
[----:B0-234-:R-:W-:Y:S01]  /*9120*/  IMAD.MOV.U32 R5, RZ, RZ, -0x1 ;  /* 0xffffffffff057424 */ /* 0x01dfe200078e00ff */
[----:B------:R-:W-:-:S04]  /*9130*/  ISETP.GT.AND P0, PT, R4, -0x1, PT ;  /* 0xffffffff0400780c */ /* 0x000fc80003f04270 */
[----:B------:R-:W-:-:S04]  /*9140*/  SEL R5, R5, 0x80000000, P0 ;  /* 0x8000000005057807 */ /* 0x000fc80000000000 */
[----:B------:R-:W-:Y:S02]  /*9150*/  LOP3.LUT R5, R5, R4, RZ, 0x3c, !PT ;  /* 0x0000000405057212 */ /* 0x000fe400078e3cff */
[----:B-1----:R-:W-:-:S04]  /*9160*/  LEA R2, P1, R3, UR4, 0x2 ;  /* 0x0000000403027c11 */ /* 0x002fc8000f8210ff */
[----:B------:R-:W-:-:S05]  /*9170*/  LEA.HI.X R3, R3, UR5, R0, 0x2, P1 ;  /* 0x0000000503037c11 */ /* 0x000fca00088f1400 */
[----:B------:R1:W-:Y:S04]  /*9180*/  STG.E desc[UR6][R2.64+0x6600], R5 ;  /* 0x0066000502007986 */ /* 0x0003e8000c101906 */
.L_x_544:
[----:B------:R-:W-:Y:S05]  /*9190*/  BSYNC.RECONVERGENT B0 ;  /* 0x0000000000007941 */ /* 0x000fea0003800200 */
.L_x_543:
[----:B------:R-:W-:Y:S01]  /*91a0*/  NOP ;  /* 0x0000000000007918 */ /* 0x000fe20000000000 */
[----:B------:R-:W-:Y:S05]  /*91b0*/  EXIT ;  /* 0x000000000000794d */ /* 0x000fea0003800000 */
.L_x_460:
[----:B------:R-:W-:Y:S02]  /*91c0*/  IMAD.MOV.U32 R49, RZ, RZ, R41 ;  /* 0x000000ffff317224 */ /* 0x000fe400078e0029 */
[----:B------:R-:W-:Y:S02]  /*91d0*/  IMAD.MOV.U32 R48, RZ, RZ, 0x1 ;  /* 0x00000001ff307424 */ /* 0x000fe400078e00ff */
[----:B------:R-:W-:Y:S02]  /*91e0*/  IMAD.MOV.U32 R51, RZ, RZ, RZ ;  /* 0x000000ffff337224 */ /* 0x000fe400078e00ff */
[----:B------:R-:W-:-:S07]  /*91f0*/  IMAD.MOV.U32 R46, RZ, RZ, -0x1 ;  /* 0xffffffffff2e7424 */ /* 0x000fce00078e00ff */
[----:B------:R-:W-:Y:S05]  /*9200*/  WARPSYNC.COLLECTIVE R46, `(.L_x_545) ;  /* 0x000000002e087348 */ /* 0x000fea0003c00000 */
[----:B------:R0:W1:Y:S02]  /*9210*/  SHFL.UP P0, R44, R49, R48, R51 ;  /* 0x04000030312c7389 */ /* 0x0000640000000033 */
[----:B01----:R-:W-:Y:S05]  /*9220*/  ENDCOLLECTIVE ;  /* 0x000000000000791b */ /* 0x003fea0003800000 */
.L_x_545:
[----:B------:R-:W-:Y:S02]  /*9230*/  IMAD.MOV.U32 R48, RZ, RZ, 0x2 ;  /* 0x00000002ff307424 */ /* 0x000fe400078e00ff */
[----:B------:R-:W-:-:S04]  /*9240*/  IMAD.MOV.U32 R40, RZ, RZ, R44 ;  /* 0x000000ffff287224 */ /* 0x000fc800078e002c */
[----:B------:R-:W-:-:S04]  /*9250*/  @P0 IMAD.IADD R40, R41, 0x1, R40 ;  /* 0x0000000129280824 */ /* 0x000fc800078e0228 */
[----:B------:R-:W-:-:S07]  /*9260*/  IMAD.MOV.U32 R49, RZ, RZ, R40 ;  /* 0x000000ffff317224 */ /* 0x000fce00078e0028 */
[----:B------:R-:W-:Y:S05]  /*9270*/  WARPSYNC.COLLECTIVE R46, `(.L_x_546) ;  /* 0x000000002e087348 */ /* 0x000fea0003c00000 */
[----:B------:R0:W1:Y:S02]  /*9280*/  SHFL.UP P0, R44, R49, R48, R51 ;  /* 0x04000030312c7389 */ /* 0x0000640000000033 */
[----:B01----:R-:W-:Y:S05]  /*9290*/  ENDCOLLECTIVE ;  /* 0x000000000000791b */ /* 0x003fea0003800000 */
.L_x_546:
[----:B------:R-:W-:Y:S02]  /*92a0*/  IMAD.MOV.U32 R48, RZ, RZ, 0x4 ;  /* 0x00000004ff307424 */ /* 0x000fe400078e00ff */
[----:B------:R-:W-:-:S04]  /*92b0*/  IMAD.MOV.U32 R43, RZ, RZ, R44 ;  /* 0x000000ffff2b7224 */ /* 0x000fc800078e002c */
[----:B------:R-:W-:-:S04]  /*92c0*/  @P0 IMAD.IADD R43, R40, 0x1, R43 ;  /* 0x00000001282b0824 */ /* 0x000fc800078e022b */
[----:B------:R-:W-:-:S07]  /*92d0*/  IMAD.MOV.U32 R49, RZ, RZ, R43 ;  /* 0x000000ffff317224 */ /* 0x000fce00078e002b */
[----:B------:R-:W-:Y:S05]  /*92e0*/  WARPSYNC.COLLECTIVE R46, `(.L_x_547) ;  /* 0x000000002e087348 */ /* 0x000fea0003c00000 */
[----:B------:R0:W1:Y:S02]  /*92f0*/  SHFL.UP P0, R44, R49, R48, R51 ;  /* 0x04000030312c7389 */ /* 0x0000640000000033 */
[----:B01----:R-:W-:Y:S05]  /*9300*/  ENDCOLLECTIVE ;  /* 0x000000000000791b */ /* 0x003fea0003800000 */
.L_x_547:
[----:B------:R-:W-:Y:S02]  /*9310*/  IMAD.MOV.U32 R48, RZ, RZ, 0x8 ;  /* 0x00000008ff307424 */ /* 0x000fe400078e00ff */
[----:B------:R-:W-:-:S04]  /*9320*/  IMAD.MOV.U32 R42, RZ, RZ, R44 ;  /* 0x000000ffff2a7224 */ /* 0x000fc800078e002c */
[----:B------:R-:W-:-:S04]  /*9330*/  @P0 IMAD.IADD R42, R43, 0x1, R42 ;  /* 0x000000012b2a0824 */ /* 0x000fc800078e022a */
[----:B------:R-:W-:-:S07]  /*9340*/  IMAD.MOV.U32 R49, RZ, RZ, R42 ;  /* 0x000000ffff317224 */ /* 0x000fce00078e002a */
[----:B------:R-:W-:Y:S05]  /*9350*/  WARPSYNC.COLLECTIVE R46, `(.L_x_548) ;  /* 0x000000002e087348 */ /* 0x000fea0003c00000 */
[----:B------:R0:W1:Y:S02]  /*9360*/  SHFL.UP P0, R44, R49, R48, R51 ;  /* 0x04000030312c7389 */ /* 0x0000640000000033 */
[----:B01----:R-:W-:Y:S05]  /*9370*/  ENDCOLLECTIVE ;  /* 0x000000000000791b */ /* 0x003fea0003800000 */
.L_x_548:
[----:B------:R-:W-:Y:S02]  /*9380*/  IMAD.MOV.U32 R48, RZ, RZ, 0x10 ;  /* 0x00000010ff307424 */ /* 0x000fe400078e00ff */
[----:B------:R-:W-:-:S04]  /*9390*/  IMAD.MOV.U32 R47, RZ, RZ, R44 ;  /* 0x000000ffff2f7224 */ /* 0x000fc800078e002c */
[----:B------:R-:W-:-:S04]  /*93a0*/  @P0 IMAD.IADD R47, R42, 0x1, R47 ;  /* 0x000000012a2f0824 */ /* 0x000fc800078e022f */
[----:B------:R-:W-:-:S07]  /*93b0*/  IMAD.MOV.U32 R49, RZ, RZ, R47 ;  /* 0x000000ffff317224 */ /* 0x000fce00078e002f */
[----:B------:R-:W-:Y:S05]  /*93c0*/  WARPSYNC.COLLECTIVE R46, `(.L_x_549) ;  /* 0x000000002e087348 */ /* 0x000fea0003c00000 */
[----:B------:R0:W1:Y:S02]  /*93d0*/  SHFL.UP P0, R44, R49, R48, R51 ;  /* 0x04000030312c7389 */ /* 0x0000640000000033 */
[----:B01----:R-:W-:Y:S05]  /*93e0*/  ENDCOLLECTIVE ;  /* 0x000000000000791b */ /* 0x003fea0003800000 */
.L_x_549:
[----:B------:R-:W-:Y:S05]  /*93f0*/  BRA `(.L_x_550) ;  /* 0xffffff9400b87947 */ /* 0x000fea000383ffff */
.L_x_551:
        /* <DEDUP_REMOVED lines=16> */
.L_x_2202:


//--------------------- .text._ZN3cub18CUB_300001_SM_10006detail10radix_sort33DeviceRadixSortExclusiveSumKernelINS1_5radix10policy_hubIfNS0_8NullTypeEyE10Policy1000EyEEvPT0_ --------------------------
	.section	.text._ZN3cub18CUB_300001_SM_10006detail10radix_sort33DeviceRadixSortExclusiveSumKernelINS1_5radix10policy_hubIfNS0_8NullTypeEyE10Policy1000EyEEvPT0_,"ax",@progbits
	.align	128
        .global         _ZN3cub18CUB_300001_SM_10006detail10radix_sort33DeviceRadixSortExclusiveSumKernelINS1_5radix10policy_hubIfNS0_8NullTypeEyE10Policy1000EyEEvPT0_
        .type           _ZN3cub18CUB_300001_SM_10006detail10radix_sort33DeviceRadixSortExclusiveSumKernelINS1_5radix10policy_hubIfNS0_8NullTypeEyE10Policy1000EyEEvPT0_,@function
        .size           _ZN3cub18CUB_300001_SM_10006detail10radix_sort33DeviceRadixSortExclusiveSumKernelINS1_5radix10policy_hubIfNS0_8NullTypeEyE10Policy1000EyEEvPT0_,(.L_x_2203 - _ZN3cub18CUB_300001_SM_10006detail10radix_sort33DeviceRadixSortExclusiveSumKernelINS1_5radix10policy_hubIfNS0_8NullTypeEyE10Policy1000EyEEvPT0_)
        .other          _ZN3cub18CUB_300001_SM_10006detail10radix_sort33DeviceRadixSortExclusiveSumKernelINS1_5radix10policy_hubIfNS0_8NullTypeEyE10Policy1000EyEEvPT0_,@"STO_CUDA_ENTRY STV_DEFAULT"
_ZN3cub18CUB_300001_SM_10006detail10radix_sort33DeviceRadixSortExclusiveSumKernelINS1_5radix10policy_hubIfNS0_8NullTypeEyE10Policy1000EyEEvPT0_:
.text._ZN3cub18CUB_300001_SM_10006detail10radix_sort33DeviceRadixSortExclusiveSumKernelINS1_5radix10policy_hubIfNS0_8NullTypeEyE10Policy1000EyEEvPT0_:
        /* <DEDUP_REMOVED lines=63> */
.L_x_564:
        /* <DEDUP_REMOVED lines=28> */
.L_x_552:
[----:B------:R-:W-:Y:S05]  /*05b0*/  WARPSYNC.ALL ;  /* 0x0000000000007948 */ /* 0x000fea0003800000 */
[----:B------:R-:W-:Y:S06]  /*05c0*/  BAR.SYNC.DEFER_BLOCKING 0x0 ;  /* 0x0000000000007b1d */ /* 0x000fec0000010000 */
[----:B------:R-:W-:Y:S05]  /*05d0*/  @P1 EXIT ;  /* 0x000000000000194d */ /* 0x000fea0003800000 */
[----:B01----:R-:W0:Y:S04]  /*05e0*/  LDS.64 R2, [R0+0x10] ;  /* 0x0000100000027984 */ /* 0x003e280000000a00 */
[----:B0-----:R-:W-:Y:S01]  /*05f0*/  STG.E.64 desc[UR4][R16.64], R2 ;  /* 0x0000000210007986 */ /* 0x001fe2000c101b04 */
[----:B------:R-:W-:Y:S05]  /*0600*/  EXIT ;  /* 0x000000000000794d */ /* 0x000fea0003800000 */
.L_x_553:
[----:B------:R-:W-:Y:S02]  /*0610*/  IMAD.MOV.U32 R24, RZ, RZ, R20 ;  /* 0x000000ffff187224 */ /* 0x000fe400078e0014 */
[----:B------:R-:W-:Y:S02]  /*0620*/  IMAD.MOV.U32 R23, RZ, RZ, 0x1 ;  /* 0x00000001ff177424 */ /* 0x000fe400078e00ff */
[----:B------:R-:W-:Y:S02]  /*0630*/  IMAD.MOV.U32 R22, RZ, RZ, RZ ;  /* 0x000000ffff167224 */ /* 0x000fe400078e00ff */
[----:B------:R-:W-:-:S07]  /*0640*/  IMAD.MOV.U32 R21, RZ, RZ, -0x1 ;  /* 0xffffffffff157424 */ /* 0x000fce00078e00ff */
[----:B------:R-:W-:Y:S05]  /*0650*/  WARPSYNC.COLLECTIVE R21, `(.L_x_554) ;  /* 0x0000000015087348 */ /* 0x000fea0003c00000 */
[----:B------:R0:W1:Y:S02]  /*0660*/  SHFL.UP P0, R25, R24, R23, R22 ;  /* 0x0400001718197389 */ /* 0x0000640000000016 */
[----:B01----:R-:W-:Y:S05]  /*0670*/  ENDCOLLECTIVE ;  /* 0x000000000000791b */ /* 0x003fea0003800000 */
.L_x_554:
[----:B------:R-:W-:Y:S02]  /*0680*/  IMAD.MOV.U32 R24, RZ, RZ, R19 ;  /* 0x000000ffff187224 */ /* 0x000fe400078e0013 */
[----:B------:R-:W-:-:S07]  /*0690*/  IMAD.MOV.U32 R27, RZ, RZ, R25 ;  /* 0x000000ffff1b7224 */ /* 0x000fce00078e0019 */
[----:B------:R-:W-:Y:S05]  /*06a0*/  WARPSYNC.COLLECTIVE R21, `(.L_x_555) ;  /* 0x0000000015087348 */ /* 0x000fea0003c00000 */
[----:B------:R0:W1:Y:S02]  /*06b0*/  SHFL.UP P0, R25, R24, R23, R22 ;  /* 0x0400001718197389 */ /* 0x0000640000000016 */
[----:B01----:R-:W-:Y:S05]  /*06c0*/  ENDCOLLECTIVE ;  /* 0x000000000000791b */ /* 0x003fea0003800000 */
.L_x_555:
        /* <DEDUP_REMOVED lines=9> */
.L_x_556:
[----:B------:R-:W-:Y:S02]  /*0760*/  IMAD.MOV.U32 R24, RZ, RZ, R26 ;  /* 0x000000ffff187224 */ /* 0x000fe400078e001a */
[----:B------:R-:W-:-:S07]  /*0770*/  IMAD.MOV.U32 R28, RZ, RZ, R25 ;  /* 0x000000ffff1c7224 */ /* 0x000fce00078e0019 */
[----:B------:R-:W-:Y:S05]  /*0780*/  WARPSYNC.COLLECTIVE R21, `(.L_x_557) ;  /* 0x0000000015087348 */ /* 0x000fea0003c00000 */
[----:B------:R0:W1:Y:S02]  /*0790*/  SHFL.UP P0, R25, R24, R23, R22 ;  /* 0x0400001718197389 */ /* 0x0000640000000016 */
[----:B01----:R-:W-:Y:S05]  /*07a0*/  ENDCOLLECTIVE ;  /* 0x000000000000791b */ /* 0x003fea0003800000 */
.L_x_557:
        /* <DEDUP_REMOVED lines=9> */
.L_x_558:
[----:B------:R-:W-:Y:S02]  /*0840*/  IMAD.MOV.U32 R24, RZ, RZ, R29 ;  /* 0x000000ffff187224 */ /* 0x000fe400078e001d */
[----:B------:R-:W-:-:S07]  /*0850*/  IMAD.MOV.U32 R27, RZ, RZ, R25 ;  /* 0x000000ffff1b7224 */ /* 0x000fce00078e0019 */
[----:B------:R-:W-:Y:S05]  /*0860*/  WARPSYNC.COLLECTIVE R21, `(.L_x_559) ;  /* 0x0000000015087348 */ /* 0x000fea0003c00000 */
[----:B------:R0:W1:Y:S02]  /*0870*/  SHFL.UP P0, R25, R24, R23, R22 ;  /* 0x0400001718197389 */ /* 0x0000640000000016 */
[----:B01----:R-:W-:Y:S05]  /*0880*/  ENDCOLLECTIVE ;  /* 0x000000000000791b */ /* 0x003fea0003800000 */
.L_x_559:
        /* <DEDUP_REMOVED lines=9> */
.L_x_560:
[----:B------:R-:W-:Y:S02]  /*0920*/  IMAD.MOV.U32 R24, RZ, RZ, R29 ;  /* 0x000000ffff187224 */ /* 0x000fe400078e001d */
[----:B------:R-:W-:-:S07]  /*0930*/  IMAD.MOV.U32 R27, RZ, RZ, R25 ;  /* 0x000000ffff1b7224 */ /* 0x000fce00078e0019 */
[----:B------:R-:W-:Y:S05]  /*0940*/  WARPSYNC.COLLECTIVE R21, `(.L_x_561) ;  /* 0x0000000015087348 */ /* 0x000fea0003c00000 */
[----:B------:R0:W1:Y:S02]  /*0950*/  SHFL.UP P0, R25, R24, R23, R22 ;  /* 0x0400001718197389 */ /* 0x0000640000000016 */
[----:B01----:R-:W-:Y:S05]  /*0960*/  ENDCOLLECTIVE ;  /* 0x000000000000791b */ /* 0x003fea0003800000 */
.L_x_561:
        /* <DEDUP_REMOVED lines=9> */
.L_x_562:
[----:B------:R-:W-:Y:S02]  /*0a00*/  IMAD.MOV.U32 R24, RZ, RZ, R26 ;  /* 0x000000ffff187224 */ /* 0x000fe400078e001a */
[----:B------:R-:W-:-:S07]  /*0a10*/  IMAD.MOV.U32 R28, RZ, RZ, R25 ;  /* 0x000000ffff1c7224 */ /* 0x000fce00078e0019 */
[----:B------:R-:W-:Y:S05]  /*0a20*/  WARPSYNC.COLLECTIVE R21, `(.L_x_563) ;  /* 0x0000000015087348 */ /* 0x000fea0003c00000 */
[----:B------:R0:W1:Y:S02]  /*0a30*/  SHFL.UP P0, R25, R24, R23, R22 ;  /* 0x0400001718197389 */ /* 0x0000640000000016 */
[----:B01----:R-:W-:Y:S05]  /*0a40*/  ENDCOLLECTIVE ;  /* 0x000000000000791b */ /* 0x003fea0003800000 */
.L_x_563:
[----:B------:R-:W-:Y:S05]  /*0a50*/  BRA `(.L_x_564) ;  /* 0xfffffff800647947 */ /* 0x000fea000383ffff */
.L_x_565:
        /* <DEDUP_REMOVED lines=10> */
.L_x_2203:


//--------------------- .text._ZN3cub18CUB_300001_SM_10006detail10radix_sort30DeviceRadixSortHistogramKernelINS1_5radix10policy_hubIfNS0_8NullTypeEyE10Policy1000ELNS0_9SortOrderE0EfyNS1_21identity_decomposer_tEEEvPT2_PKT1_SB_iiT3_ --------------------------
	.section	.text._ZN3cub18CUB_300001_SM_10006detail10radix_sort30DeviceRadixSortHistogramKernelINS1_5radix10policy_hubIfNS0_8NullTypeEyE10Policy1000ELNS0_9SortOrderE0EfyNS1_21identity_decomposer_tEEEvPT2_PKT1_SB_iiT3_,"ax",@progbits
	.align	128
        .global         _ZN3cub18CUB_300001_SM_10006detail10radix_sort30DeviceRadixSortHistogramKernelINS1_5radix10policy_hubIfNS0_8NullTypeEyE10Policy1000ELNS0_9SortOrderE0EfyNS1_21identity_decomposer_tEEEvPT2_PKT1_SB_iiT3_
        .type           _ZN3cub18CUB_300001_SM_10006detail10radix_sort30DeviceRadixSortHistogramKernelINS1_5radix10policy_hubIfNS0_8NullTypeEyE10Policy1000ELNS0_9SortOrderE0EfyNS1_21identity_decomposer_tEEEvPT2_PKT1_SB_iiT3_,@function
        .size           _ZN3cub18CUB_300001_SM_10006detail10radix_sort30DeviceRadixSortHistogramKernelINS1_5radix10policy_hubIfNS0_8NullTypeEyE10Policy1000ELNS0_9SortOrderE0EfyNS1_21identity_decomposer_tEEEvPT2_PKT1_SB_iiT3_,(.L_x_2204 - _ZN3cub18CUB_300001_SM_10006detail10radix_sort30DeviceRadixSortHistogramKernelINS1_5radix10policy_hubIfNS0_8NullTypeEyE10Policy1000ELNS0_9SortOrderE0EfyNS1_21identity_decomposer_tEEEvPT2_PKT1_SB_iiT3_)
        .other          _ZN3cub18CUB_300001_SM_10006detail10radix_sort30DeviceRadixSortHistogramKernelINS1_5radix10policy_hubIfNS0_8NullTypeEyE10Policy1000ELNS0_9SortOrderE0EfyNS1_21identity_decomposer_tEEEvPT2_PKT1_SB_iiT3_,@"STO_CUDA_ENTRY STV_DEFAULT"
_ZN3cub18CUB_300001_SM_10006detail10radix_sort30DeviceRadixSortHistogramKernelINS1_5radix10policy_hubIfNS0_8NullTypeEyE10Policy1000ELNS0_9SortOrderE0EfyNS1_21identity_decomposer_tEEEvPT2_PKT1_SB_iiT3_:
.text._ZN3cub18CUB_300001_SM_10006detail10radix_sort30DeviceRadixSortHistogramKernelINS1_5radix10policy_hubIfNS0_8NullTypeEyE10Policy1000ELNS0_9SortOrderE0EfyNS1_21identity_decomposer_tEEEvPT2_PKT1_SB_iiT3_:
        /* <DEDUP_REMOVED lines=8> */
[----:B------:R-:W2:Y:S01]  /*0080*/  S2UR UR8, SR_CTAID.X ;  /* 0x00000000000879c3 */ /* 0x000ea20000002500 */
[----:B------:R-:W-:Y:S01]  /*0090*/  UIADD3.X UR12, UPT, UPT, UR7, -0x1, URZ, UP0, !UPT ;  /* 0xffffffff070c7890 */ /* 0x000fe200087fe4ff */
[----:B------:R-:W3:Y:S03]  /*00a0*/  LDCU.64 UR20, c[0x0][0x358] ;  /* 0x00006b00ff1477ac */ /* 0x000ee60008000a00 */
[----:B------:R-:W-:Y:S01]  /*00b0*/  USHF.R.U64 UR11, UR11, 0x1e, UR12 ;  /* 0x0000001e0b0b7899 */ /* 0x000fe2000800120c */
[----:B------:R-:W4:Y:S03]  /*00c0*/  LDCU UR28, c[0x0][0x370] ;  /* 0x00006e00ff1c77ac */ /* 0x000f260008000800 */
        /* <DEDUP_REMOVED lines=8> */
[----:B0-----:R-:W-:Y:S01]  /*0150*/  VIADD R20, R0, 0x780 ;  /* 0x0000078000147836 */ /* 0x001fe20000000000 */
[----:B------:R-:W-:Y:S02]  /*0160*/  USEL UR12, UR12, UR7, UP0 ;  /* 0x000000070c0c7287 */ /* 0x000fe40008000000 */
[----:B------:R-:W-:Y:S02]  /*0170*/  UISETP.GE.AND UP0, UPT, UR4, 0x8, UPT ;  /* 0x000000080400788c */ /* 0x000fe4000bf06270 */
[----:B------:R-:W-:Y:S02]  /*0180*/  USHF.R.S32.HI UR5, URZ, 0x3, UR5 ;  /* 0x00000003ff057899 */ /* 0x000fe40008011405 */
[----:B--2---:R-:W-:Y:S02]  /*0190*/  USHF.L.U32 UR8, UR8, 0xb, URZ ;  /* 0x0000000b08087899 */ /* 0x004fe400080006ff */
[----:B------:R-:W-:Y:S01]  /*01a0*/  PLOP3.LUT P0, PT, PT, PT, UP0, 0x80, 0x8 ;  /* 0x000000000008781c */ /* 0x000fe20003f0f008 */
[----:B------:R-:W-:-:S02]  /*01b0*/  UIADD3 UR22, UPT, UPT, UR5, -0x1, URZ ;  /* 0xffffffff05167890 */ /* 0x000fc4000fffe0ff */
[----:B------:R-:W-:Y:S01]  /*01c0*/  ULOP3.LUT UR23, UR5, 0xf, URZ, 0xc0, !UPT ;  /* 0x0000000f05177892 */ /* 0x000fe2000f8ec0ff */
[----:B------:R-:W-:Y:S01]  /*01d0*/  ISETP.GT.U32.OR P0, PT, R0, 0xff, !P0 ;  /* 0x000000ff0000780c */ /* 0x000fe20004704470 */
[----:B------:R-:W-:Y:S02]  /*01e0*/  ULOP3.LUT UR24, UR5, 0x7, URZ, 0xc0, !UPT ;  /* 0x0000000705187892 */ /* 0x000fe4000f8ec0ff */
[----:B------:R-:W-:Y:S01]  /*01f0*/  ULOP3.LUT UR25, UR5, 0x3, URZ, 0xc0, !UPT ;  /* 0x0000000305197892 */ /* 0x000fe2000f8ec0ff */
[----:B------:R-:W-:Y:S01]  /*0200*/  P2R R21, PR, RZ, 0x1 ;  /* 0x00000001ff157803 */ /* 0x000fe20000000000 */
[----:B------:R-:W-:Y:S02]  /*0210*/  ULOP3.LUT UR26, UR5, 0xffffff0, URZ, 0xc0, !UPT ;  /* 0x0ffffff0051a7892 */ /* 0x000fe4000f8ec0ff */
[----:B------:R-:W-:Y:S02]  /*0220*/  ULOP3.LUT UR27, UR5, 0xffffff8, URZ, 0xc0, !UPT ;  /* 0x0ffffff8051b7892 */ /* 0x000fe4000f8ec0ff */
[----:B------:R-:W-:Y:S01]  /*0230*/  ULOP3.LUT UR9, UR5, 0x1, URZ, 0xc0, !UPT ;  /* 0x0000000105097892 */ /* 0x000fe2000f8ec0ff */
[----:B------:R-:W-:Y:S01]  /*0240*/  UMOV UR6, URZ ;  /* 0x000000ff00067c82 */ /* 0x000fe20008000000 */
[----:B---34-:R-:W-:-:S10]  /*0250*/  UMOV UR7, URZ ;  /* 0x000000ff00077c82 */ /* 0x018fd40008000000 */
.L_x_649:
[----:B------:R-:W-:Y:S01]  /*0260*/  ISETP.NE.AND P0, PT, R21, RZ, PT ;  /* 0x000000ff1500720c */ /* 0x000fe20003f05270 */
[----:B------:R-:W-:-:S12]  /*0270*/  BSSY.RECONVERGENT B0, `(.L_x_566) ;  /* 0x0000080000007945 */ /* 0x000fd80003800200 */
[----:B012345:R-:W-:Y:S05]  /*0280*/  @P0 BRA `(.L_x_567) ;  /* 0x0000000400f80947 */ /* 0x03ffea0003800000 */
[----:B------:R-:W0:Y:S01]  /*0290*/  S2UR UR5, SR_CgaCtaId ;  /* 0x00000000000579c3 */ /* 0x000e220000008800 */
[----:B------:R-:W-:Y:S01]  /*02a0*/  IMAD.U32 R2, RZ, RZ, UR22 ;  /* 0x00000016ff027e24 */ /* 0x000fe2000f8e00ff */
[----:B------:R-:W-:-:S04]  /*02b0*/  UMOV UR4, 0x400 ;  /* 0x0000040000047882 */ /* 0x000fc80000000000 */
[----:B------:R-:W-:Y:S01]  /*02c0*/  ISETP.GE.U32.AND P1, PT, R2, 0xf, PT ;  /* 0x0000000f0200780c */ /* 0x000fe20003f26070 */
[----:B------:R-:W-:Y:S01]  /*02d0*/  IMAD.MOV.U32 R2, RZ, RZ, RZ ;  /* 0x000000ffff027224 */ /* 0x000fe200078e00ff */
[----:B0-----:R-:W-:-:S06]  /*02e0*/  ULEA UR4, UR5, UR4, 0x18 ;  /* 0x0000000405047291 */ /* 0x001fcc000f8ec0ff */
[----:B------:R-:W-:-:S05]  /*02f0*/  LEA R5, R0, UR4, 0x2 ;  /* 0x0000000400057c11 */ /* 0x000fca000f8e10ff */
[----:B------:R-:W-:Y:S05]  /*0300*/  @!P1 BRA `(.L_x_568) ;  /* 0x00000000005c9947 */ /* 0x000fea0003800000 */
[----:B------:R-:W-:Y:S01]  /*0310*/  VIADD R2, R5, 0x2000 ;  /* 0x0000200005027836 */ /* 0x000fe20000000000 */
[----:B------:R-:W-:-:S12]  /*0320*/  UIADD3 UR4, UPT, UPT, -UR26, URZ, URZ ;  /* 0x000000ff1a047290 */ /* 0x000fd8000fffe1ff */
.L_x_569:
        /* <DEDUP_REMOVED lines=21> */
.L_x_568:
[----:B------:R-:W-:Y:S01]  /*0480*/  ISETP.NE.AND P0, PT, RZ, UR23, PT ;  /* 0x00000017ff007c0c */ /* 0x000fe2000bf05270 */
[----:B------:R-:W-:Y:S02]  /*0490*/  IMAD.U32 R6, RZ, RZ, UR24 ;  /* 0x00000018ff067e24 */ /* 0x000fe4000f8e00ff */
[----:B------:R-:W-:Y:S02]  /*04a0*/  IMAD.U32 R3, RZ, RZ, UR23 ;  /* 0x00000017ff037e24 */ /* 0x000fe4000f8e00ff */
        /* <DEDUP_REMOVED lines=16> */
.L_x_571:
        /* <DEDUP_REMOVED lines=18> */
.L_x_570:
[----:B------:R-:W-:-:S13]  /*06d0*/  ISETP.GT.U32.AND P2, PT, R0, 0x7f, PT ;  /* 0x0000007f0000780c */ /* 0x000fda0003f44070 */
[----:B------:R-:W-:Y:S05]  /*06e0*/  @P2 BRA `(.L_x_567) ;  /* 0x0000000000e02947 */ /* 0x000fea0003800000 */
[----:B--23--:R-:W-:Y:S01]  /*06f0*/  IMAD.MOV.U32 R2, RZ, RZ, RZ ;  /* 0x000000ffff027224 */ /* 0x00cfe200078e00ff */
[----:B------:R-:W-:Y:S06]  /*0700*/  @!P1 BRA `(.L_x_572) ;  /* 0x0000000000589947 */ /* 0x000fec0003800000 */
[----:B------:R-:W-:-:S07]  /*0710*/  IMAD.MOV.U32 R2, RZ, RZ, RZ ;  /* 0x000000ffff027224 */ /* 0x000fce00078e00ff */
.L_x_573:
        /* <DEDUP_REMOVED lines=21> */
.L_x_572:
        /* <DEDUP_REMOVED lines=14> */
.L_x_574:
[----:B------:R-:W-:Y:S05]  /*0950*/  BRA.U !UP0, `(.L_x_567) ;  /* 0x0000000108447547 */ /* 0x000fea000b800000 */
[----:B------:R-:W-:Y:S01]  /*0960*/  ISETP.GE.U32.AND P0, PT, R6, 0x3, PT ;  /* 0x000000030600780c */ /* 0x000fe20003f06070 */
[----:B------:R-:W-:-:S12]  /*0970*/  UISETP.NE.AND UP0, UPT, UR25, URZ, UPT ;  /* 0x000000ff1900728c */ /* 0x000fd8000bf05270 */
[C---:B---3--:R-:W-:Y:S02]  /*0980*/  @P0 IMAD R3, R2.reuse, 0x400, R5 ;  /* 0x0000040002030824 */ /* 0x048fe400078e0205 */
[----:B------:R-:W-:-:S03]  /*0990*/  @P0 VIADD R2, R2, 0x4 ;  /* 0x0000000402020836 */ /* 0x000fc60000000000 */
        /* <DEDUP_REMOVED lines=13> */
.L_x_567:
[----:B------:R-:W-:Y:S05]  /*0a70*/  BSYNC.RECONVERGENT B0 ;  /* 0x0000000000007941 */ /* 0x000fea0003800200 */
.L_x_566:
        /* <DEDUP_REMOVED lines=16> */
.L_x_580:
        /* <DEDUP_REMOVED lines=14> */
[----:B------:R-:W0:Y:S01]  /*0c60*/  LDCU.64 UR18, c[0x0][0x388] ;  /* 0x00007100ff1277ac */ /* 0x000e220008000a00 */
[----:B---34-:R-:W-:-:S05]  /*0c70*/  IADD3 R3, P0, PT, R0, UR15, RZ ;  /* 0x0000000f00037c10 */ /* 0x018fca000ff1e0ff */
[----:B012---:R-:W-:Y:S01]  /*0c80*/  IMAD.X R4, RZ, RZ, UR16, P0 ;  /* 0x00000010ff047e24 */ /* 0x007fe200080e06ff */
[----:B------:R-:W-:-:S04]  /*0c90*/  LEA R2, P0, R3, UR18, 0x2 ;  /* 0x0000001203027c11 */ /* 0x000fc8000f8010ff */
        /* <DEDUP_REMOVED lines=18> */
.L_x_576:
[----:B------:R-:W1:Y:S01]  /*0dc0*/  LDCU.64 UR18, c[0x0][0x388] ;  /* 0x00007100ff1277ac */ /* 0x000e620008000a00 */
[C---:B0-23--:R-:W-:Y:S01]  /*0dd0*/  VIADD R2, R0.reuse, 0x80 ;  /* 0x0000008000027836 */ /* 0x04dfe20000000000 */
[C---:B----4-:R-:W-:Y:S01]  /*0de0*/  IADD3 R3, P0, PT, R0.reuse, UR15, RZ ;  /* 0x0000000f00037c10 */ /* 0x050fe2000ff1e0ff */
[C---:B------:R-:W-:Y:S01]  /*0df0*/  VIADD R5, R0.reuse, 0x180 ;  /* 0x0000018000057836 */ /* 0x040fe20000000000 */
[C---:B------:R-:W-:Y:S01]  /*0e00*/  ISETP.GE.AND P1, PT, R0.reuse, UR17, PT ;  /* 0x0000001100007c0c */ /* 0x040fe2000bf26270 */
[----:B------:R-:W-:Y:S01]  /*0e10*/  VIADD R6, R0, 0x100 ;  /* 0x0000010000067836 */ /* 0x000fe20000000000 */
[----:B------:R-:W-:Y:S01]  /*0e20*/  ISETP.GE.AND P2, PT, R2, UR17, PT ;  /* 0x0000001102007c0c */ /* 0x000fe2000bf46270 */
[----:B-1----:R-:W-:Y:S01]  /*0e30*/  IMAD.X R4, RZ, RZ, UR16, P0 ;  /* 0x00000010ff047e24 */ /* 0x002fe200080e06ff */
[----:B------:R-:W-:Y:S01]  /*0e40*/  ISETP.GE.AND P4, PT, R5, UR17, PT ;  /* 0x0000001105007c0c */ /* 0x000fe2000bf86270 */
[----:B------:R-:W-:Y:S01]  /*0e50*/  VIADD R5, R0, 0x200 ;  /* 0x0000020000057836 */ /* 0x000fe20000000000 */
[----:B------:R-:W-:Y:S01]  /*0e60*/  ISETP.GE.AND P3, PT, R6, UR17, PT ;  /* 0x0000001106007c0c */ /* 0x000fe2000bf66270 */
[----:B------:R-:W-:-:S02]  /*0e70*/  IMAD.MOV.U32 R11, RZ, RZ, 0x7fffffff ;  /* 0x7fffffffff0b7424 */ /* 0x000fc400078e00ff */
[----:B------:R-:W-:Y:S01]  /*0e80*/  IMAD.MOV.U32 R10, RZ, RZ, 0x7fffffff ;  /* 0x7fffffffff0a7424 */ /* 0x000fe200078e00ff */
[----:B------:R-:W-:Y:S01]  /*0e90*/  ISETP.GE.AND P5, PT, R5, UR17, PT ;  /* 0x0000001105007c0c */ /* 0x000fe2000bfa6270 */
[----:B------:R-:W-:Y:S01]  /*0ea0*/  VIADD R5, R0, 0x300 ;  /* 0x0000030000057836 */ /* 0x000fe20000000000 */
[----:B------:R-:W-:-:S04]  /*0eb0*/  LEA R2, P0, R3, UR18, 0x2 ;  /* 0x0000001203027c11 */ /* 0x000fc8000f8010ff */
[----:B------:R-:W-:Y:S01]  /*0ec0*/  LEA.HI.X R3, R3, UR19, R4, 0x2, P0 ;  /* 0x0000001303037c11 */ /* 0x000fe200080f1404 */
[----:B------:R-:W-:Y:S02]  /*0ed0*/  VIADD R4, R0, 0x280 ;  /* 0x0000028000047836 */ /* 0x000fe40000000000 */
[----:B------:R-:W-:Y:S02]  /*0ee0*/  IMAD.MOV.U32 R13, RZ, RZ, 0x7fffffff ;  /* 0x7fffffffff0d7424 */ /* 0x000fe400078e00ff */
[----:B------:R1:W5:Y:S01]  /*0ef0*/  @!P2 LDG.E R11, desc[UR20][R2.64+0x200] ;  /* 0x00020014020ba981 */ /* 0x000362000c1e1900 */
[----:B------:R-:W-:Y:S01]  /*0f00*/  ISETP.GE.AND P0, PT, R4, UR17, PT ;  /* 0x0000001104007c0c */ /* 0x000fe2000bf06270 */
[----:B------:R-:W-:Y:S02]  /*0f10*/  VIADD R4, R0, 0x380 ;  /* 0x0000038000047836 */ /* 0x000fe40000000000 */
[----:B------:R1:W5:Y:S01]  /*0f20*/  @!P1 LDG.E R10, desc[UR20][R2.64] ;  /* 0x00000014020a9981 */ /* 0x000362000c1e1900 */
[----:B------:R-:W-:Y:S01]  /*0f30*/  IMAD.MOV.U32 R12, RZ, RZ, 0x7fffffff ;  /* 0x7fffffffff0c7424 */ /* 0x000fe200078e00ff */
[----:B------:R-:W-:-:S02]  /*0f40*/  ISETP.GE.AND P1, PT, R5, UR17, PT ;  /* 0x0000001105007c0c */ /* 0x000fc4000bf26270 */
[----:B------:R-:W-:Y:S01]  /*0f50*/  ISETP.GE.AND P2, PT, R4, UR17, PT ;  /* 0x0000001104007c0c */ /* 0x000fe2000bf46270 */
[C---:B------:R-:W-:Y:S01]  /*0f60*/  VIADD R4, R0.reuse, 0x480 ;  /* 0x0000048000047836 */ /* 0x040fe20000000000 */
[----:B------:R1:W5:Y:S01]  /*0f70*/  @!P4 LDG.E R13, desc[UR20][R2.64+0x600] ;  /* 0x00060014020dc981 */ /* 0x000362000c1e1900 */
[----:B------:R-:W-:Y:S01]  /*0f80*/  IMAD.MOV.U32 R14, RZ, RZ, 0x7fffffff ;  /* 0x7fffffffff0e7424 */ /* 0x000fe200078e00ff */
[----:B------:R-:W-:Y:S02]  /*0f90*/  LOP3.LUT R5, R0, 0x400, RZ, 0xfc, !PT ;  /* 0x0000040000057812 */ /* 0x000fe400078efcff */
[----:B------:R-:W-:Y:S01]  /*0fa0*/  ISETP.GE.AND P4, PT, R4, UR17, PT ;  /* 0x0000001104007c0c */ /* 0x000fe2000bf86270 */
[----:B------:R-:W-:Y:S01]  /*0fb0*/  VIADD R4, R0, 0x500 ;  /* 0x0000050000047836 */ /* 0x000fe20000000000 */
[----:B------:R1:W5:Y:S01]  /*0fc0*/  @!P3 LDG.E R12, desc[UR20][R2.64+0x400] ;  /* 0x00040014020cb981 */ /* 0x000362000c1e1900 */
[----:B------:R-:W-:Y:S01]  /*0fd0*/  ISETP.GE.AND P3, PT, R5, UR17, PT ;  /* 0x0000001105007c0c */ /* 0x000fe2000bf66270 */
[----:B------:R-:W-:-:S02]  /*0fe0*/  IMAD.MOV.U32 R15, RZ, RZ, 0x7fffffff ;  /* 0x7fffffffff0f7424 */ /* 0x000fc400078e00ff */
[----:B------:R-:W-:Y:S01]  /*0ff0*/  IMAD.MOV.U32 R18, RZ, RZ, 0x7fffffff ;  /* 0x7fffffffff127424 */ /* 0x000fe200078e00ff */
[----:B------:R1:W5:Y:S01]  /*1000*/  @!P5 LDG.E R14, desc[UR20][R2.64+0x800] ;  /* 0x00080014020ed981 */ /* 0x000362000c1e1900 */
[----:B------:R-:W-:Y:S01]  /*1010*/  ISETP.GE.AND P5, PT, R4, UR17, PT ;  /* 0x0000001104007c0c */ /* 0x000fe2000bfa6270 */
[C---:B------:R-:W-:Y:S02]  /*1020*/  VIADD R5, R0.reuse, 0x580 ;  /* 0x0000058000057836 */ /* 0x040fe40000000000 */
[----:B------:R-:W-:Y:S01]  /*1030*/  VIADD R4, R0, 0x600 ;  /* 0x0000060000047836 */ /* 0x000fe20000000000 */
[----:B------:R1:W5:Y:S01]  /*1040*/  @!P0 LDG.E R15, desc[UR20][R2.64+0xa00] ;  /* 0x000a0014020f8981 */ /* 0x000362000c1e1900 */
[----:B------:R-:W-:Y:S01]  /*1050*/  IMAD.MOV.U32 R19, RZ, RZ, 0x7fffffff ;  /* 0x7fffffffff137424 */ /* 0x000fe200078e00ff */
[----:B------:R-:W-:Y:S01]  /*1060*/  ISETP.GE.AND P0, PT, R5, UR17, PT ;  /* 0x0000001105007c0c */ /* 0x000fe2000bf06270 */
[----:B------:R-:W-:Y:S01]  /*1070*/  IMAD.MOV.U32 R17, RZ, RZ, 0x7fffffff ;  /* 0x7fffffffff117424 */ /* 0x000fe200078e00ff */
[----:B------:R1:W5:Y:S01]  /*1080*/  @!P1 LDG.E R18, desc[UR20][R2.64+0xc00] ;  /* 0x000c001402129981 */ /* 0x000362000c1e1900 */
[----:B------:R-:W-:Y:S01]  /*1090*/  IMAD.MOV.U32 R16, RZ, RZ, 0x7fffffff ;  /* 0x7fffffffff107424 */ /* 0x000fe200078e00ff */
[----:B------:R-:W-:Y:S01]  /*10a0*/  ISETP.GE.AND P1, PT, R4, UR17, PT ;  /* 0x0000001104007c0c */ /* 0x000fe2000bf26270 */
[C---:B------:R-:W-:Y:S01]  /*10b0*/  VIADD R4, R0.reuse, 0x680 ;  /* 0x0000068000047836 */ /* 0x040fe20000000000 */
[----:B------:R1:W5:Y:S01]  /*10c0*/  @!P2 LDG.E R19, desc[UR20][R2.64+0xe00] ;  /* 0x000e00140213a981 */ /* 0x000362000c1e1900 */
[----:B------:R-:W-:-:S03]  /*10d0*/  VIADD R5, R0, 0x700 ;  /* 0x0000070000057836 */ /* 0x000fc60000000000 */
[----:B------:R1:W5:Y:S01]  /*10e0*/  @!P3 LDG.E R17, desc[UR20][R2.64+0x1000] ;  /* 0x001000140211b981 */ /* 0x000362000c1e1900 */
[----:B------:R-:W-:Y:S02]  /*10f0*/  ISETP.GE.AND P2, PT, R4, UR17, PT ;  /* 0x0000001104007c0c */ /* 0x000fe4000bf46270 */
[----:B------:R-:W-:Y:S01]  /*1100*/  ISETP.GE.AND P3, PT, R5, UR17, PT ;  /* 0x0000001105007c0c */ /* 0x000fe2000bf66270 */
[----:B------:R1:W5:Y:S01]  /*1110*/  @!P4 LDG.E R16, desc[UR20][R2.64+0x1200] ;  /* 0x001200140210c981 */ /* 0x000362000c1e1900 */
[----:B------:R-:W-:Y:S01]  /*1120*/  ISETP.GE.AND P4, PT, R20, UR17, PT ;  /* 0x0000001114007c0c */ /* 0x000fe2000bf86270 */
[----:B------:R-:W-:Y:S02]  /*1130*/  IMAD.MOV.U32 R9, RZ, RZ, 0x7fffffff ;  /* 0x7fffffffff097424 */ /* 0x000fe400078e00ff */
[----:B------:R-:W-:Y:S02]  /*1140*/  IMAD.MOV.U32 R8, RZ, RZ, 0x7fffffff ;  /* 0x7fffffffff087424 */ /* 0x000fe400078e00ff */
[----:B------:R-:W-:-:S02]  /*1150*/  IMAD.MOV.U32 R5, RZ, RZ, 0x7fffffff ;  /* 0x7fffffffff057424 */ /* 0x000fc400078e00ff */
[----:B------:R-:W-:Y:S01]  /*1160*/  IMAD.MOV.U32 R4, RZ, RZ, 0x7fffffff ;  /* 0x7fffffffff047424 */ /* 0x000fe200078e00ff */
[----:B------:R1:W5:Y:S01]  /*1170*/  @!P5 LDG.E R9, desc[UR20][R2.64+0x1400] ;  /* 0x001400140209d981 */ /* 0x000362000c1e1900 */
[----:B------:R-:W-:Y:S02]  /*1180*/  IMAD.MOV.U32 R6, RZ, RZ, 0x7fffffff ;  /* 0x7fffffffff067424 */ /* 0x000fe400078e00ff */
[----:B------:R-:W-:Y:S01]  /*1190*/  IMAD.MOV.U32 R7, RZ, RZ, 0x7fffffff ;  /* 0x7fffffffff077424 */ /* 0x000fe200078e00ff */
[----:B------:R1:W5:Y:S04]  /*11a0*/  @!P0 LDG.E R8, desc[UR20][R2.64+0x1600] ;  /* 0x0016001402088981 */ /* 0x000368000c1e1900 */
[----:B------:R1:W5:Y:S04]  /*11b0*/  @!P1 LDG.E R5, desc[UR20][R2.64+0x1800] ;  /* 0x0018001402059981 */ /* 0x000368000c1e1900 */
[----:B------:R1:W5:Y:S04]  /*11c0*/  @!P2 LDG.E R4, desc[UR20][R2.64+0x1a00] ;  /* 0x001a00140204a981 */ /* 0x000368000c1e1900 */
[----:B------:R1:W5:Y:S04]  /*11d0*/  @!P3 LDG.E R6, desc[UR20][R2.64+0x1c00] ;  /* 0x001c00140206b981 */ /* 0x000368000c1e1900 */
[----:B------:R1:W5:Y:S02]  /*11e0*/  @!P4 LDG.E R7, desc[UR20][R2.64+0x1e00] ;  /* 0x001e00140207c981 */ /* 0x000364000c1e1900 */
.L_x_577:
[----:B01----:R-:W0:Y:S02]  /*11f0*/  LDC.64 R2, c[0x0][0x398] ;  /* 0x0000e600ff027b82 */ /* 0x003e240000000a00 */
[----:B0-----:R-:W-:-:S13]  /*1200*/  ISETP.GT.AND P0, PT, R3, R2, PT ;  /* 0x000000020300720c */ /* 0x001fda0003f04270 */
[----:B------:R-:W-:Y:S05]  /*1210*/  @!P0 BRA `(.L_x_578) ;  /* 0x0000000800788947 */ /* 0x000fea0003800000 */
[----:B------:R-:W-:Y:S01]  /*1220*/  IMAD.MOV.U32 R2, RZ, RZ, -0x1 ;  /* 0xffffffffff027424 */ /* 0x000fe200078e00ff */
[----:B-----5:R-:W-:Y:S01]  /*1230*/  ISETP.GT.AND P0, PT, R10, -0x1, PT ;  /* 0xffffffff0a00780c */ /* 0x020fe20003f04270 */
[----:B------:R-:W0:Y:S01]  /*1240*/  S2UR UR15, SR_CgaCtaId ;  /* 0x00000000000f79c3 */ /* 0x000e220000008800 */
[----:B------:R-:W-:Y:S01]  /*1250*/  ISETP.GT.AND P1, PT, R11, -0x1, PT ;  /* 0xffffffff0b00780c */ /* 0x000fe20003f24270 */
[----:B------:R-:W-:Y:S01]  /*1260*/  UMOV UR4, 0x400 ;  /* 0x0000040000047882 */ /* 0x000fe20000000000 */
[C---:B------:R-:W-:Y:S01]  /*1270*/  SEL R23, R2.reuse, 0x80000000, !P0 ;  /* 0x8000000002177807 */ /* 0x040fe20004000000 */
[----:B------:R-:W1:Y:S01]  /*1280*/  LDCU UR16, c[0x0][0x398] ;  /* 0x00007300ff1077ac */ /* 0x000e620008000800 */
[----:B------:R-:W-:Y:S02]  /*1290*/  SEL R22, R2, 0x80000000, !P1 ;  /* 0x8000000002167807 */ /* 0x000fe40004800000 */
[----:B------:R-:W-:Y:S02]  /*12a0*/  ISETP.GT.AND P0, PT, R14, -0x1, PT ;  /* 0xffffffff0e00780c */ /* 0x000fe40003f04270 */
[----:B------:R-:W-:-:S02]  /*12b0*/  ISETP.GT.AND P1, PT, R15, -0x1, PT ;  /* 0xffffffff0f00780c */ /* 0x000fc40003f24270 */
[----:B------:R-:W-:Y:S02]  /*12c0*/  ISETP.GT.AND P2, PT, R12, -0x1, PT ;  /* 0xffffffff0c00780c */ /* 0x000fe40003f44270 */
[----:B------:R-:W-:Y:S02]  /*12d0*/  ISETP.GT.AND P3, PT, R13, -0x1, PT ;  /* 0xffffffff0d00780c */ /* 0x000fe40003f64270 */
[----:B------:R-:W-:Y:S02]  /*12e0*/  LOP3.LUT R10, R23, R10, RZ, 0x3c, !PT ;  /* 0x0000000a170a7212 */ /* 0x000fe400078e3cff */
[----:B------:R-:W-:Y:S02]  /*12f0*/  LOP3.LUT R11, R22, R11, RZ, 0x3c, !PT ;  /* 0x0000000b160b7212 */ /* 0x000fe400078e3cff */
[C---:B------:R-:W-:Y:S02]  /*1300*/  SEL R23, R2.reuse, 0x80000000, !P0 ;  /* 0x8000000002177807 */ /* 0x040fe40004000000 */
[----:B------:R-:W-:-:S02]  /*1310*/  SEL R22, R2, 0x80000000, !P1 ;  /* 0x8000000002167807 */ /* 0x000fc40004800000 */
[----:B------:R-:W-:Y:S01]  /*1320*/  ISETP.GT.AND P0, PT, R17, -0x1, PT ;  /* 0xffffffff1100780c */ /* 0x000fe20003f04270 */
[----:B0-----:R-:W-:Y:S01]  /*1330*/  ULEA UR15, UR15, UR4, 0x18 ;  /* 0x000000040f0f7291 */ /* 0x001fe2000f8ec0ff */
[----:B------:R-:W-:Y:S02]  /*1340*/  ISETP.GT.AND P1, PT, R16, -0x1, PT ;  /* 0xffffffff1000780c */ /* 0x000fe40003f24270 */
[C---:B------:R-:W-:Y:S01]  /*1350*/  SEL R25, R2.reuse, 0x80000000, !P2 ;  /* 0x8000000002197807 */ /* 0x040fe20005000000 */
[----:B------:R-:W-:Y:S01]  /*1360*/  UMOV UR4, URZ ;  /* 0x000000ff00047c82 */ /* 0x000fe20008000000 */
[----:B------:R-:W-:Y:S02]  /*1370*/  SEL R24, R2, 0x80000000, !P3 ;  /* 0x8000000002187807 */ /* 0x000fe40005800000 */
[----:B------:R-:W-:Y:S02]  /*1380*/  ISETP.GT.AND P2, PT, R18, -0x1, PT ;  /* 0xffffffff1200780c */ /* 0x000fe40003f44270 */
[----:B------:R-:W-:-:S02]  /*1390*/  ISETP.GT.AND P3, PT, R19, -0x1, PT ;  /* 0xffffffff1300780c */ /* 0x000fc40003f64270 */
[----:B------:R-:W-:Y:S02]  /*13a0*/  LOP3.LUT R14, R23, R14, RZ, 0x3c, !PT ;  /* 0x0000000e170e7212 */ /* 0x000fe400078e3cff */
[----:B------:R-:W-:Y:S02]  /*13b0*/  LOP3.LUT R15, R22, R15, RZ, 0x3c, !PT ;  /* 0x0000000f160f7212 */ /* 0x000fe400078e3cff */
[C---:B------:R-:W-:Y:S02]  /*13c0*/  SEL R22, R2.reuse, 0x80000000, !P0 ;  /* 0x8000000002167807 */ /* 0x040fe40004000000 */
[----:B------:R-:W-:Y:S02]  /*13d0*/  SEL R23, R2, 0x80000000, !P1 ;  /* 0x8000000002177807 */ /* 0x000fe40004800000 */
[----:B------:R-:W-:Y:S02]  /*13e0*/  LOP3.LUT R12, R25, R12, RZ, 0x3c, !PT ;  /* 0x0000000c190c7212 */ /* 0x000fe400078e3cff */
[----:B------:R-:W-:-:S02]  /*13f0*/  LOP3.LUT R13, R24, R13, RZ, 0x3c, !PT ;  /* 0x0000000d180d7212 */ /* 0x000fc400078e3cff */
[----:B------:R-:W-:Y:S02]  /*1400*/  ISETP.GT.AND P0, PT, R8, -0x1, PT ;  /* 0xffffffff0800780c */ /* 0x000fe40003f04270 */
[C---:B------:R-:W-:Y:S02]  /*1410*/  SEL R25, R2.reuse, 0x80000000, !P2 ;  /* 0x8000000002197807 */ /* 0x040fe40005000000 */
[C---:B------:R-:W-:Y:S02]  /*1420*/  SEL R24, R2.reuse, 0x80000000, !P3 ;  /* 0x8000000002187807 */ /* 0x040fe40005800000 */
[----:B------:R-:W-:Y:S02]  /*1430*/  ISETP.GT.AND P2, PT, R9, -0x1, PT ;  /* 0xffffffff0900780c */ /* 0x000fe40003f44270 */
[----:B------:R-:W-:Y:S02]  /*1440*/  LOP3.LUT R16, R23, R16, RZ, 0x3c, !PT ;  /* 0x0000001017107212 */ /* 0x000fe400078e3cff */
[----:B------:R-:W-:-:S02]  /*1450*/  SEL R23, R2, 0x80000000, !P0 ;  /* 0x8000000002177807 */ /* 0x000fc40004000000 */
[----:B------:R-:W-:Y:S02]  /*1460*/  LOP3.LUT R19, R24, R19, RZ, 0x3c, !PT ;  /* 0x0000001318137212 */ /* 0x000fe400078e3cff */
[----:B------:R-:W-:Y:S02]  /*1470*/  ISETP.GT.AND P0, PT, R5, -0x1, PT ;  /* 0xffffffff0500780c */ /* 0x000fe40003f04270 */
[----:B------:R-:W-:Y:S02]  /*1480*/  SEL R24, R2, 0x80000000, !P2 ;  /* 0x8000000002187807 */ /* 0x000fe40005000000 */
[----:B------:R-:W-:Y:S02]  /*1490*/  ISETP.GT.AND P1, PT, R4, -0x1, PT ;  /* 0xffffffff0400780c */ /* 0x000fe40003f24270 */
[----:B------:R-:W-:Y:S02]  /*14a0*/  ISETP.GT.AND P2, PT, R6, -0x1, PT ;  /* 0xffffffff0600780c */ /* 0x000fe40003f44270 */
[----:B------:R-:W-:-:S02]  /*14b0*/  LOP3.LUT R17, R22, R17, RZ, 0x3c, !PT ;  /* 0x0000001116117212 */ /* 0x000fc400078e3cff */
[C---:B------:R-:W-:Y:S02]  /*14c0*/  SEL R22, R2.reuse, 0x80000000, !P0 ;  /* 0x8000000002167807 */ /* 0x040fe40004000000 */
[----:B------:R-:W-:Y:S02]  /*14d0*/  LOP3.LUT R18, R25, R18, RZ, 0x3c, !PT ;  /* 0x0000001219127212 */ /* 0x000fe400078e3cff */
[----:B------:R-:W-:Y:S02]  /*14e0*/  LOP3.LUT R8, R23, R8, RZ, 0x3c, !PT ;  /* 0x0000000817087212 */ /* 0x000fe400078e3cff */
[----:B------:R-:W-:Y:S02]  /*14f0*/  ISETP.GT.AND P0, PT, R7, -0x1, PT ;  /* 0xffffffff0700780c */ /* 0x000fe40003f04270 */
[C---:B------:R-:W-:Y:S02]  /*1500*/  SEL R23, R2.reuse, 0x80000000, !P1 ;  /* 0x8000000002177807 */ /* 0x040fe40004800000 */
[----:B------:R-:W-:-:S02]  /*1510*/  SEL R25, R2, 0x80000000, !P2 ;  /* 0x8000000002197807 */ /* 0x000fc40005000000 */
[----:B------:R-:W-:Y:S02]  /*1520*/  ISETP.NE.AND P1, PT, R10, 0x7fffffff, PT ;  /* 0x7fffffff0a00780c */ /* 0x000fe40003f25270 */
[----:B------:R-:W-:Y:S02]  /*1530*/  ISETP.NE.AND P2, PT, R11, 0x7fffffff, PT ;  /* 0x7fffffff0b00780c */ /* 0x000fe40003f45270 */
[----:B------:R-:W-:Y:S02]  /*1540*/  ISETP.NE.AND P3, PT, R12, 0x7fffffff, PT ;  /* 0x7fffffff0c00780c */ /* 0x000fe40003f65270 */
[----:B------:R-:W-:Y:S02]  /*1550*/  ISETP.NE.AND P4, PT, R13, 0x7fffffff, PT ;  /* 0x7fffffff0d00780c */ /* 0x000fe40003f85270 */
[----:B------:R-:W-:Y:S02]  /*1560*/  LOP3.LUT R5, R22, R5, RZ, 0x3c, !PT ;  /* 0x0000000516057212 */ /* 0x000fe400078e3cff */
[----:B------:R-:W-:-:S02]  /*1570*/  SEL R22, R2, 0x80000000, !P0 ;  /* 0x8000000002167807 */ /* 0x000fc40004000000 */
[----:B------:R-:W-:Y:S02]  /*1580*/  SEL R10, R10, 0x80000000, P1 ;  /* 0x800000000a0a7807 */ /* 0x000fe40000800000 */
[----:B------:R-:W-:Y:S02]  /*1590*/  SEL R11, R11, 0x80000000, P2 ;  /* 0x800000000b0b7807 */ /* 0x000fe40001000000 */
[----:B------:R-:W-:Y:S02]  /*15a0*/  SEL R12, R12, 0x80000000, P3 ;  /* 0x800000000c0c7807 */ /* 0x000fe40001800000 */
[----:B------:R-:W-:Y:S02]  /*15b0*/  SEL R13, R13, 0x80000000, P4 ;  /* 0x800000000d0d7807 */ /* 0x000fe40002000000 */
[----:B------:R-:W-:Y:S02]  /*15c0*/  ISETP.NE.AND P5, PT, R14, 0x7fffffff, PT ;  /* 0x7fffffff0e00780c */ /* 0x000fe40003fa5270 */
[----:B------:R-:W-:-:S02]  /*15d0*/  ISETP.NE.AND P0, PT, R15, 0x7fffffff, PT ;  /* 0x7fffffff0f00780c */ /* 0x000fc40003f05270 */
[----:B------:R-:W-:Y:S02]  /*15e0*/  ISETP.NE.AND P1, PT, R18, 0x7fffffff, PT ;  /* 0x7fffffff1200780c */ /* 0x000fe40003f25270 */
[----:B------:R-:W-:Y:S02]  /*15f0*/  ISETP.NE.AND P2, PT, R19, 0x7fffffff, PT ;  /* 0x7fffffff1300780c */ /* 0x000fe40003f45270 */
[----:B------:R-:W-:Y:S02]  /*1600*/  ISETP.NE.AND P3, PT, R17, 0x7fffffff, PT ;  /* 0x7fffffff1100780c */ /* 0x000fe40003f65270 */
[----:B------:R-:W-:Y:S02]  /*1610*/  ISETP.NE.AND P4, PT, R16, 0x7fffffff, PT ;  /* 0x7fffffff1000780c */ /* 0x000fe40003f85270 */
[----:B------:R-:W-:Y:S02]  /*1620*/  LOP3.LUT R9, R24, R9, RZ, 0x3c, !PT ;  /* 0x0000000918097212 */ /* 0x000fe400078e3cff */
[----:B------:R-:W-:-:S02]  /*1630*/  LOP3.LUT R4, R23, R4, RZ, 0x3c, !PT ;  /* 0x0000000417047212 */ /* 0x000fc400078e3cff */
[----:B------:R-:W-:Y:S02]  /*1640*/  LOP3.LUT R6, R25, R6, RZ, 0x3c, !PT ;  /* 0x0000000619067212 */ /* 0x000fe400078e3cff */
[----:B------:R-:W-:Y:S02]  /*1650*/  LOP3.LUT R7, R22, R7, RZ, 0x3c, !PT ;  /* 0x0000000716077212 */ /* 0x000fe400078e3cff */
[----:B------:R-:W-:Y:S02]  /*1660*/  SEL R14, R14, 0x80000000, P5 ;  /* 0x800000000e0e7807 */ /* 0x000fe40002800000 */
[----:B------:R-:W-:Y:S02]  /*1670*/  SEL R15, R15, 0x80000000, P0 ;  /* 0x800000000f0f7807 */ /* 0x000fe40000000000 */
[----:B------:R-:W-:Y:S02]  /*1680*/  SEL R18, R18, 0x80000000, P1 ;  /* 0x8000000012127807 */ /* 0x000fe40000800000 */
[----:B------:R-:W-:-:S02]  /*1690*/  SEL R19, R19, 0x80000000, P2 ;  /* 0x8000000013137807 */ /* 0x000fc40001000000 */
[----:B------:R-:W-:Y:S02]  /*16a0*/  SEL R17, R17, 0x80000000, P3 ;  /* 0x8000000011117807 */ /* 0x000fe40001800000 */
[----:B------:R-:W-:Y:S02]  /*16b0*/  SEL R16, R16, 0x80000000, P4 ;  /* 0x8000000010107807 */ /* 0x000fe40002000000 */
[----:B------:R-:W-:Y:S02]  /*16c0*/  ISETP.NE.AND P5, PT, R9, 0x7fffffff, PT ;  /* 0x7fffffff0900780c */ /* 0x000fe40003fa5270 */
[----:B------:R-:W-:Y:S02]  /*16d0*/  ISETP.NE.AND P0, PT, R8, 0x7fffffff, PT ;  /* 0x7fffffff0800780c */ /* 0x000fe40003f05270 */
[----:B------:R-:W-:Y:S02]  /*16e0*/  ISETP.NE.AND P1, PT, R5, 0x7fffffff, PT ;  /* 0x7fffffff0500780c */ /* 0x000fe40003f25270 */
[----:B------:R-:W-:-:S02]  /*16f0*/  ISETP.NE.AND P2, PT, R4, 0x7fffffff, PT ;  /* 0x7fffffff0400780c */ /* 0x000fc40003f45270 */
[----:B------:R-:W-:Y:S02]  /*1700*/  ISETP.NE.AND P3, PT, R6, 0x7fffffff, PT ;  /* 0x7fffffff0600780c */ /* 0x000fe40003f65270 */
[----:B------:R-:W-:Y:S02]  /*1710*/  ISETP.NE.AND P4, PT, R7, 0x7fffffff, PT ;  /* 0x7fffffff0700780c */ /* 0x000fe40003f85270 */
[----:B------:R-:W-:Y:S02]  /*1720*/  SEL R9, R9, 0x80000000, P5 ;  /* 0x8000000009097807 */ /* 0x000fe40002800000 */
[----:B------:R-:W-:Y:S02]  /*1730*/  SEL R8, R8, 0x80000000, P0 ;  /* 0x8000000008087807 */ /* 0x000fe40000000000 */
[----:B------:R-:W-:Y:S02]  /*1740*/  SEL R5, R5, 0x80000000, P1 ;  /* 0x8000000005057807 */ /* 0x000fe40000800000 */
[----:B------:R-:W-:-:S02]  /*1750*/  SEL R4, R4, 0x80000000, P2 ;  /* 0x8000000004047807 */ /* 0x000fc40001000000 */
[----:B------:R-:W-:Y:S02]  /*1760*/  SEL R6, R6, 0x80000000, P3 ;  /* 0x8000000006067807 */ /* 0x000fe40001800000 */
[----:B-1----:R-:W-:-:S07]  /*1770*/  SEL R7, R7, 0x80000000, P4 ;  /* 0x8000000007077807 */ /* 0x002fce0002000000 */
.L_x_579:
[----:B------:R-:W-:Y:S01]  /*1780*/  IMAD R22, RZ, RZ, -UR16 ;  /* 0x80000010ff167e24 */ /* 0x000fe2000f8e02ff */
[----:B0-----:R-:W-:Y:S01]  /*1790*/  SHF.R.U32.HI R25, RZ, UR16, R10 ;  /* 0x00000010ff197c19 */ /* 0x001fe2000801160a */
[----:B------:R-:W-:Y:S01]  /*17a0*/  ULEA UR17, UR4, UR15, 0xa ;  /* 0x0000000f04117291 */ /* 0x000fe2000f8e50ff */
[----:B------:R-:W-:Y:S01]  /*17b0*/  SHF.R.U32.HI R27, RZ, UR16, R12 ;  /* 0x00000010ff1b7c19 */ /* 0x000fe2000801160c */
[----:B------:R-:W-:Y:S01]  /*17c0*/  UIADD3 UR4, UPT, UPT, UR4, 0x1, URZ ;  /* 0x0000000104047890 */ /* 0x000fe2000fffe0ff */
[----:B------:R-:W-:Y:S02]  /*17d0*/  VIADDMNMX R23, R22, R3, 0x8, PT ;  /* 0x0000000816177446 */ /* 0x000fe40003800103 */
[----:B------:R-:W-:Y:S02]  /*17e0*/  SHF.R.U32.HI R29, RZ, UR16, R13 ;  /* 0x00000010ff1d7c19 */ /* 0x000fe4000801160d */
[----:B------:R-:W-:Y:S02]  /*17f0*/  SHF.L.U32 R22, R2, R23, RZ ;  /* 0x0000001702167219 */ /* 0x000fe400000006ff */
[----:B------:R-:W-:-:S02]  /*1800*/  SHF.R.U32.HI R23, RZ, UR16, R11 ;  /* 0x00000010ff177c19 */ /* 0x000fc4000801160b */
[-C--:B------:R-:W-:Y:S02]  /*1810*/  LOP3.LUT R25, R25, R22.reuse, RZ, 0x30, !PT ;  /* 0x0000001619197212 */ /* 0x080fe400078e30ff */
[-C--:B------:R-:W-:Y:S02]  /*1820*/  LOP3.LUT R23, R23, R22.reuse, RZ, 0x30, !PT ;  /* 0x0000001617177212 */ /* 0x080fe400078e30ff */
[----:B------:R-:W-:Y:S02]  /*1830*/  LOP3.LUT R27, R27, R22, RZ, 0x30, !PT ;  /* 0x000000161b1b7212 */ /* 0x000fe400078e30ff */
[----:B------:R-:W-:Y:S02]  /*1840*/  LEA R25, R25, UR17, 0x2 ;  /* 0x0000001119197c11 */ /* 0x000fe4000f8e10ff */
[----:B------:R-:W-:Y:S02]  /*1850*/  LEA R23, R23, UR17, 0x2 ;  /* 0x0000001117177c11 */ /* 0x000fe4000f8e10ff */
[----:B------:R-:W-:Y:S01]  /*1860*/  LEA R27, R27, UR17, 0x2 ;  /* 0x000000111b1b7c11 */ /* 0x000fe2000f8e10ff */
[----:B------:R0:W-:Y:S01]  /*1870*/  ATOMS.POPC.INC.32 RZ, [R25+URZ] ;  /* 0x0000000019ff7f8c */ /* 0x0001e2000d8000ff */
[----:B------:R-:W-:-:S02]  /*1880*/  SHF.R.U32.HI R24, RZ, UR16, R14 ;  /* 0x00000010ff187c19 */ /* 0x000fc4000801160e */
[----:B------:R-:W-:Y:S01]  /*1890*/  SHF.R.U32.HI R26, RZ, UR16, R15 ;  /* 0x00000010ff1a7c19 */ /* 0x000fe2000801160f */
[----:B------:R1:W-:Y:S01]  /*18a0*/  ATOMS.POPC.INC.32 RZ, [R23+URZ] ;  /* 0x0000000017ff7f8c */ /* 0x0003e2000d8000ff */
[-C--:B------:R-:W-:Y:S02]  /*18b0*/  LOP3.LUT R29, R29, R22.reuse, RZ, 0x30, !PT ;  /* 0x000000161d1d7212 */ /* 0x080fe400078e30ff */
[-C--:B------:R-:W-:Y:S01]  /*18c0*/  LOP3.LUT R24, R24, R22.reuse, RZ, 0x30, !PT ;  /* 0x0000001618187212 */ /* 0x080fe200078e30ff */
[----:B------:R2:W-:Y:S01]  /*18d0*/  ATOMS.POPC.INC.32 RZ, [R27+URZ] ;  /* 0x000000001bff7f8c */ /* 0x0005e2000d8000ff */
[----:B0-----:R-:W-:Y:S02]  /*18e0*/  SHF.R.U32.HI R25, RZ, UR16, R19 ;  /* 0x00000010ff197c19 */ /* 0x001fe40008011613 */
[----:B------:R-:W-:Y:S02]  /*18f0*/  LOP3.LUT R26, R26, R22, RZ, 0x30, !PT ;  /* 0x000000161a1a7212 */ /* 0x000fe400078e30ff */
[----:B-1----:R-:W-:-:S02]  /*1900*/  SHF.R.U32.HI R23, RZ, UR16, R18 ;  /* 0x00000010ff177c19 */ /* 0x002fc40008011612 */
[----:B------:R-:W-:Y:S02]  /*1910*/  LEA R29, R29, UR17, 0x2 ;  /* 0x000000111d1d7c11 */ /* 0x000fe4000f8e10ff */
[----:B--2---:R-:W-:Y:S02]  /*1920*/  SHF.R.U32.HI R27, RZ, UR16, R17 ;  /* 0x00000010ff1b7c19 */ /* 0x004fe40008011611 */
[-C--:B------:R-:W-:Y:S01]  /*1930*/  LOP3.LUT R23, R23, R22.reuse, RZ, 0x30, !PT ;  /* 0x0000001617177212 */ /* 0x080fe200078e30ff */
[----:B------:R0:W-:Y:S01]  /*1940*/  ATOMS.POPC.INC.32 RZ, [R29+URZ] ;  /* 0x000000001dff7f8c */ /* 0x0001e2000d8000ff */
[-C--:B------:R-:W-:Y:S02]  /*1950*/  LOP3.LUT R25, R25, R22.reuse, RZ, 0x30, !PT ;  /* 0x0000001619197212 */ /* 0x080fe400078e30ff */
[----:B------:R-:W-:Y:S02]  /*1960*/  LEA R24, R24, UR17, 0x2 ;  /* 0x0000001118187c11 */ /* 0x000fe4000f8e10ff */
[----:B------:R-:W-:-:S02]  /*1970*/  LOP3.LUT R27, R27, R22, RZ, 0x30, !PT ;  /* 0x000000161b1b7212 */ /* 0x000fc400078e30ff */
[----:B------:R-:W-:Y:S01]  /*1980*/  LEA R26, R26, UR17, 0x2 ;  /* 0x000000111a1a7c11 */ /* 0x000fe2000f8e10ff */
[----:B------:R1:W-:Y:S01]  /*1990*/  ATOMS.POPC.INC.32 RZ, [R24+URZ] ;  /* 0x0000000018ff7f8c */ /* 0x0003e2000d8000ff */
[----:B------:R-:W-:Y:S02]  /*19a0*/  LEA R23, R23, UR17, 0x2 ;  /* 0x0000001117177c11 */ /* 0x000fe4000f8e10ff */
[----:B------:R-:W-:Y:S01]  /*19b0*/  LEA R25, R25, UR17, 0x2 ;  /* 0x0000001119197c11 */ /* 0x000fe2000f8e10ff */
[----:B------:R2:W-:Y:S01]  /*19c0*/  ATOMS.POPC.INC.32 RZ, [R26+URZ] ;  /* 0x000000001aff7f8c */ /* 0x0005e2000d8000ff */
[----:B------:R-:W-:Y:S02]  /*19d0*/  LEA R27, R27, UR17, 0x2 ;  /* 0x000000111b1b7c11 */ /* 0x000fe4000f8e10ff */
[----:B0-----:R-:W-:Y:S01]  /*19e0*/  SHF.R.U32.HI R29, RZ, UR16, R16 ;  /* 0x00000010ff1d7c19 */ /* 0x001fe20008011610 */
[----:B------:R0:W-:Y:S01]  /*19f0*/  ATOMS.POPC.INC.32 RZ, [R23+URZ] ;  /* 0x0000000017ff7f8c */ /* 0x0001e2000d8000ff */
[----:B-1----:R-:W-:-:S02]  /*1a00*/  SHF.R.U32.HI R24, RZ, UR16, R9 ;  /* 0x00000010ff187c19 */ /* 0x002fc40008011609 */
[----:B------:R-:W-:Y:S01]  /*1a10*/  SHF.R.U32.HI R28, RZ, UR16, R7 ;  /* 0x00000010ff1c7c19 */ /* 0x000fe20008011607 */
[----:B------:R1:W-:Y:S01]  /*1a20*/  ATOMS.POPC.INC.32 RZ, [R25+URZ] ;  /* 0x0000000019ff7f8c */ /* 0x0003e2000d8000ff */
[----:B--2---:R-:W-:Y:S02]  /*1a30*/  SHF.R.U32.HI R26, RZ, UR16, R8 ;  /* 0x00000010ff1a7c19 */ /* 0x004fe40008011608 */
[-C--:B------:R-:W-:Y:S01]  /*1a40*/  LOP3.LUT R29, R29, R22.reuse, RZ, 0x30, !PT ;  /* 0x000000161d1d7212 */ /* 0x080fe200078e30ff */
[----:B------:R2:W-:Y:S01]  /*1a50*/  ATOMS.POPC.INC.32 RZ, [R27+URZ] ;  /* 0x000000001bff7f8c */ /* 0x0005e2000d8000ff */
[----:B0-----:R-:W-:Y:S02]  /*1a60*/  SHF.R.U32.HI R23, RZ, UR16, R5 ;  /* 0x00000010ff177c19 */ /* 0x001fe40008011605 */
[----:B------:R-:W-:Y:S02]  /*1a70*/  LOP3.LUT R24, R24, R22, RZ, 0x30, !PT ;  /* 0x0000001618187212 */ /* 0x000fe400078e30ff */
[----:B-1----:R-:W-:-:S02]  /*1a80*/  SHF.R.U32.HI R25, RZ, UR16, R4 ;  /* 0x00000010ff197c19 */ /* 0x002fc40008011604 */
[-C--:B------:R-:W-:Y:S02]  /*1a90*/  LOP3.LUT R26, R26, R22.reuse, RZ, 0x30, !PT ;  /* 0x000000161a1a7212 */ /* 0x080fe400078e30ff */
[----:B--2---:R-:W-:Y:S01]  /*1aa0*/  SHF.R.U32.HI R27, RZ, UR16, R6 ;  /* 0x00000010ff1b7c19 */ /* 0x004fe20008011606 */
[----:B------:R-:W-:Y:S01]  /*1ab0*/  UIADD3 UR16, UPT, UPT, UR16, 0x8, URZ ;  /* 0x0000000810107890 */ /* 0x000fe2000fffe0ff */
[-C--:B------:R-:W-:Y:S02]  /*1ac0*/  LOP3.LUT R23, R23, R22.reuse, RZ, 0x30, !PT ;  /* 0x0000001617177212 */ /* 0x080fe400078e30ff */
[----:B------:R-:W-:Y:S02]  /*1ad0*/  LEA R29, R29, UR17, 0x2 ;  /* 0x000000111d1d7c11 */ /* 0x000fe4000f8e10ff */
[----:B------:R-:W-:Y:S02]  /*1ae0*/  LOP3.LUT R25, R25, R22, RZ, 0x30, !PT ;  /* 0x0000001619197212 */ /* 0x000fe400078e30ff */
[----:B------:R-:W-:Y:S01]  /*1af0*/  ISETP.LE.AND P0, PT, R3, UR16, PT ;  /* 0x0000001003007c0c */ /* 0x000fe2000bf03270 */
[----:B------:R0:W-:Y:S01]  /*1b00*/  ATOMS.POPC.INC.32 RZ, [R29+URZ] ;  /* 0x000000001dff7f8c */ /* 0x0001e2000d8000ff */
[----:B------:R-:W-:-:S02]  /*1b10*/  LEA R24, R24, UR17, 0x2 ;  /* 0x0000001118187c11 */ /* 0x000fc4000f8e10ff */
[-C--:B------:R-:W-:Y:S02]  /*1b20*/  LOP3.LUT R27, R27, R22.reuse, RZ, 0x30, !PT ;  /* 0x000000161b1b7212 */ /* 0x080fe400078e30ff */
        /* <DEDUP_REMOVED lines=13> */
.L_x_578:
[----:B------:R-:W-:Y:S05]  /*1c00*/  BRA.U !UP0, `(.L_x_580) ;  /* 0xffffffed08dc7547 */ /* 0x000fea000b83ffff */
.L_x_575:
[----:B------:R-:W-:Y:S01]  /*1c10*/  BAR.SYNC.DEFER_BLOCKING 0x0 ;  /* 0x0000000000007b1d */ /* 0x000fe20000010000 */
[----:B------:R-:W-:-:S05]  /*1c20*/  ISETP.NE.AND P0, PT, R21, RZ, PT ;  /* 0x000000ff1500720c */ /* 0x000fca0003f05270 */
[----:B------:R-:W-:Y:S08]  /*1c30*/  BSSY.RECONVERGENT B0, `(.L_x_581) ;  /* 0x0000167000007945 */ /* 0x000ff00003800200 */
[----:B------:R-:W-:Y:S05]  /*1c40*/  @P0 BRA `(.L_x_582) ;  /* 0x0000001400940947 */ /* 0x000fea0003800000 */
[----:B------:R-:W0:Y:S01]  /*1c50*/  S2UR UR5, SR_CgaCtaId ;  /* 0x00000000000579c3 */ /* 0x000e220000008800 */
[----:B------:R-:W-:Y:S01]  /*1c60*/  UISETP.GE.U32.AND UP0, UPT, UR22, 0x7, UPT ;  /* 0x000000071600788c */ /* 0x000fe2000bf06070 */
[----:B-----5:R-:W-:Y:S01]  /*1c70*/  IMAD.MOV.U32 R5, RZ, RZ, RZ ;  /* 0x000000ffff057224 */ /* 0x020fe200078e00ff */
[----:B------:R-:W-:Y:S02]  /*1c80*/  UMOV UR4, 0x400 ;  /* 0x0000040000047882 */ /* 0x000fe40000000000 */
[----:B0-----:R-:W-:-:S06]  /*1c90*/  ULEA UR4, UR5, UR4, 0x18 ;  /* 0x0000000405047291 */ /* 0x001fcc000f8ec0ff */
[----:B--23--:R-:W-:Y:S01]  /*1ca0*/  LEA R2, R0, UR4, 0x2 ;  /* 0x0000000400027c11 */ /* 0x00cfe2000f8e10ff */
[----:B------:R-:W-:Y:S06]  /*1cb0*/  BRA.U !UP0, `(.L_x_583) ;  /* 0x00000005085c7547 */ /* 0x000fec000b800000 */
[----:B-1----:R-:W0:Y:S01]  /*1cc0*/  LDC.64 R4, c[0x0][0x380] ;  /* 0x0000e000ff047b82 */ /* 0x002e220000000a00 */
[----:B----4-:R-:W-:-:S07]  /*1cd0*/  IMAD.MOV.U32 R3, RZ, RZ, RZ ;  /* 0x000000ffff037224 */ /* 0x010fce00078e00ff */
.L_x_600:
        /* <DEDUP_REMOVED lines=12> */
[----:B------:R-:W-:Y:S02]  /*1da0*/  IMAD R17, R3, 0x100, R0 ;  /* 0x0000010003117824 */ /* 0x000fe400078e0200 */
[----:B------:R-:W-:Y:S02]  /*1db0*/  IMAD.MOV.U32 R19, RZ, RZ, RZ ;  /* 0x000000ffff137224 */ /* 0x000fe400078e00ff */
[----:B0-----:R-:W-:-:S05]  /*1dc0*/  IMAD.WIDE.U32 R16, R17, 0x8, R4 ;  /* 0x0000000811107825 */ /* 0x001fca00078e0004 */
[----:B------:R1:W-:Y:S02]  /*1dd0*/  REDG.E.ADD.64.STRONG.GPU desc[UR20][R16.64], R18 ;  /* 0x000000121000798e */ /* 0x0003e4000c12e514 */
.L_x_585:
[----:B------:R-:W-:Y:S05]  /*1de0*/  BSYNC.RECONVERGENT B1 ;  /* 0x0000000000017941 */ /* 0x000fea0003800200 */
.L_x_584:
        /* <DEDUP_REMOVED lines=15> */
.L_x_587:
[----:B------:R-:W-:Y:S05]  /*1ee0*/  BSYNC.RECONVERGENT B1 ;  /* 0x0000000000017941 */ /* 0x000fea0003800200 */
.L_x_586:
[----:B------:R-:W-:Y:S04]  /*1ef0*/  BSSY.RECONVERGENT B1, `(.L_x_588) ;  /* 0x0000007000017945 */ /* 0x000fe80003800200 */
[----:B------:R-:W-:Y:S05]  /*1f00*/  @!P0 BRA `(.L_x_589) ;  /* 0x0000000000148947 */ /* 0x000fea0003800000 */
[----:B01----:R-:W-:Y:S02]  /*1f10*/  IMAD R17, R3, 0x100, R0 ;  /* 0x0000010003117824 */ /* 0x003fe400078e0200 */
[----:B------:R-:W-:Y:S02]  /*1f20*/  IMAD.MOV.U32 R23, RZ, RZ, RZ ;  /* 0x000000ffff177224 */ /* 0x000fe400078e00ff */
[----:B------:R-:W-:-:S04]  /*1f30*/  VIADD R17, R17, 0x200 ;  /* 0x0000020011117836 */ /* 0x000fc80000000000 */
[----:B------:R-:W-:-:S05]  /*1f40*/  IMAD.WIDE.U32 R16, R17, 0x8, R4 ;  /* 0x0000000811107825 */ /* 0x000fca00078e0004 */
[----:B------:R2:W-:Y:S02]  /*1f50*/  REDG.E.ADD.64.STRONG.GPU desc[UR20][R16.64], R22 ;  /* 0x000000161000798e */ /* 0x0005e4000c12e514 */
.L_x_589:
[----:B------:R-:W-:Y:S05]  /*1f60*/  BSYNC.RECONVERGENT B1 ;  /* 0x0000000000017941 */ /* 0x000fea0003800200 */
.L_x_588:
[----:B------:R-:W-:Y:S04]  /*1f70*/  BSSY.RECONVERGENT B1, `(.L_x_590) ;  /* 0x0000007000017945 */ /* 0x000fe80003800200 */
[----:B------:R-:W-:Y:S05]  /*1f80*/  @!P1 BRA `(.L_x_591) ;  /* 0x0000000000149947 */ /* 0x000fea0003800000 */
[----:B012---:R-:W-:Y:S02]  /*1f90*/  IMAD R17, R3, 0x100, R0 ;  /* 0x0000010003117824 */ /* 0x007fe400078e0200 */
[----:B------:R-:W-:Y:S02]  /*1fa0*/  IMAD.MOV.U32 R15, RZ, RZ, RZ ;  /* 0x000000ffff0f7224 */ /* 0x000fe400078e00ff */
[----:B------:R-:W-:-:S04]  /*1fb0*/  VIADD R17, R17, 0x300 ;  /* 0x0000030011117836 */ /* 0x000fc80000000000 */
[----:B------:R-:W-:-:S05]  /*1fc0*/  IMAD.WIDE.U32 R16, R17, 0x8, R4 ;  /* 0x0000000811107825 */ /* 0x000fca00078e0004 */
[----:B------:R3:W-:Y:S02]  /*1fd0*/  REDG.E.ADD.64.STRONG.GPU desc[UR20][R16.64], R14 ;  /* 0x0000000e1000798e */ /* 0x0007e4000c12e514 */
.L_x_591:
[----:B------:R-:W-:Y:S05]  /*1fe0*/  BSYNC.RECONVERGENT B1 ;  /* 0x0000000000017941 */ /* 0x000fea0003800200 */
.L_x_590:
[----:B------:R-:W-:Y:S04]  /*1ff0*/  BSSY.RECONVERGENT B1, `(.L_x_592) ;  /* 0x0000007000017945 */ /* 0x000fe80003800200 */
[----:B------:R-:W-:Y:S05]  /*2000*/  @!P2 BRA `(.L_x_593) ;  /* 0x000000000014a947 */ /* 0x000fea0003800000 */
[----:B---3--:R-:W-:Y:S02]  /*2010*/  IMAD R15, R3, 0x100, R0 ;  /* 0x00000100030f7824 */ /* 0x008fe400078e0200 */
[----:B------:R-:W-:Y:S02]  /*2020*/  IMAD.MOV.U32 R13, RZ, RZ, RZ ;  /* 0x000000ffff0d7224 */ /* 0x000fe400078e00ff */
[----:B------:R-:W-:-:S04]  /*2030*/  VIADD R15, R15, 0x400 ;  /* 0x000004000f0f7836 */ /* 0x000fc80000000000 */
[----:B------:R-:W-:-:S05]  /*2040*/  IMAD.WIDE.U32 R14, R15, 0x8, R4 ;  /* 0x000000080f0e7825 */ /* 0x000fca00078e0004 */
[----:B------:R4:W-:Y:S02]  /*2050*/  REDG.E.ADD.64.STRONG.GPU desc[UR20][R14.64], R12 ;  /* 0x0000000c0e00798e */ /* 0x0009e4000c12e514 */
.L_x_593:
[----:B------:R-:W-:Y:S05]  /*2060*/  BSYNC.RECONVERGENT B1 ;  /* 0x0000000000017941 */ /* 0x000fea0003800200 */
.L_x_592:
[----:B------:R-:W-:Y:S04]  /*2070*/  BSSY.RECONVERGENT B1, `(.L_x_594) ;  /* 0x0000007000017945 */ /* 0x000fe80003800200 */
[----:B------:R-:W-:Y:S05]  /*2080*/  @!P3 BRA `(.L_x_595) ;  /* 0x000000000014b947 */ /* 0x000fea0003800000 */
[----:B----4-:R-:W-:Y:S02]  /*2090*/  IMAD R13, R3, 0x100, R0 ;  /* 0x00000100030d7824 */ /* 0x010fe400078e0200 */
[----:B------:R-:W-:Y:S02]  /*20a0*/  IMAD.MOV.U32 R7, RZ, RZ, RZ ;  /* 0x000000ffff077224 */ /* 0x000fe400078e00ff */
[----:B------:R-:W-:-:S04]  /*20b0*/  VIADD R13, R13, 0x500 ;  /* 0x000005000d0d7836 */ /* 0x000fc80000000000 */
[----:B------:R-:W-:-:S05]  /*20c0*/  IMAD.WIDE.U32 R12, R13, 0x8, R4 ;  /* 0x000000080d0c7825 */ /* 0x000fca00078e0004 */
[----:B------:R4:W-:Y:S02]  /*20d0*/  REDG.E.ADD.64.STRONG.GPU desc[UR20][R12.64], R6 ;  /* 0x000000060c00798e */ /* 0x0009e4000c12e514 */
.L_x_595:
[----:B------:R-:W-:Y:S05]  /*20e0*/  BSYNC.RECONVERGENT B1 ;  /* 0x0000000000017941 */ /* 0x000fea0003800200 */
.L_x_594:
[----:B------:R-:W-:Y:S04]  /*20f0*/  BSSY.RECONVERGENT B1, `(.L_x_596) ;  /* 0x0000007000017945 */ /* 0x000fe80003800200 */
[----:B------:R-:W-:Y:S05]  /*2100*/  @!P4 BRA `(.L_x_597) ;  /* 0x000000000014c947 */ /* 0x000fea0003800000 */
[----:B----4-:R-:W-:Y:S02]  /*2110*/  IMAD R7, R3, 0x100, R0 ;  /* 0x0000010003077824 */ /* 0x010fe400078e0200 */
[----:B------:R-:W-:Y:S02]  /*2120*/  IMAD.MOV.U32 R9, RZ, RZ, RZ ;  /* 0x000000ffff097224 */ /* 0x000fe400078e00ff */
[----:B------:R-:W-:-:S04]  /*2130*/  VIADD R7, R7, 0x600 ;  /* 0x0000060007077836 */ /* 0x000fc80000000000 */
[----:B------:R-:W-:-:S05]  /*2140*/  IMAD.WIDE.U32 R6, R7, 0x8, R4 ;  /* 0x0000000807067825 */ /* 0x000fca00078e0004 */
[----:B------:R4:W-:Y:S02]  /*2150*/  REDG.E.ADD.64.STRONG.GPU desc[UR20][R6.64], R8 ;  /* 0x000000080600798e */ /* 0x0009e4000c12e514 */
.L_x_597:
[----:B------:R-:W-:Y:S05]  /*2160*/  BSYNC.RECONVERGENT B1 ;  /* 0x0000000000017941 */ /* 0x000fea0003800200 */
.L_x_596:
[----:B------:R-:W-:Y:S04]  /*2170*/  BSSY.RECONVERGENT B1, `(.L_x_598) ;  /* 0x0000007000017945 */ /* 0x000fe80003800200 */
[----:B------:R-:W-:Y:S05]  /*2180*/  @!P5 BRA `(.L_x_599) ;  /* 0x000000000014d947 */ /* 0x000fea0003800000 */
[----:B----4-:R-:W-:Y:S02]  /*2190*/  IMAD R7, R3, 0x100, R0 ;  /* 0x0000010003077824 */ /* 0x010fe400078e0200 */
[----:B------:R-:W-:Y:S02]  /*21a0*/  IMAD.MOV.U32 R11, RZ, RZ, RZ ;  /* 0x000000ffff0b7224 */ /* 0x000fe400078e00ff */
[----:B------:R-:W-:-:S04]  /*21b0*/  VIADD R7, R7, 0x700 ;  /* 0x0000070007077836 */ /* 0x000fc80000000000 */
[----:B------:R-:W-:-:S05]  /*21c0*/  IMAD.WIDE.U32 R6, R7, 0x8, R4 ;  /* 0x0000000807067825 */ /* 0x000fca00078e0004 */
[----:B------:R4:W-:Y:S02]  /*21d0*/  REDG.E.ADD.64.STRONG.GPU desc[UR20][R6.64], R10 ;  /* 0x0000000a0600798e */ /* 0x0009e4000c12e514 */
.L_x_599:
[----:B------:R-:W-:Y:S05]  /*21e0*/  BSYNC.RECONVERGENT B1 ;  /* 0x0000000000017941 */ /* 0x000fea0003800200 */
.L_x_598:
[----:B------:R-:W-:-:S05]  /*21f0*/  VIADD R3, R3, 0x8 ;  /* 0x0000000803037836 */ /* 0x000fca0000000000 */
[----:B------:R-:W-:-:S13]  /*2200*/  ISETP.NE.AND P0, PT, R3, UR27, PT ;  /* 0x0000001b03007c0c */ /* 0x000fda000bf05270 */
[----:B------:R-:W-:Y:S05]  /*2210*/  @P0 BRA `(.L_x_600) ;  /* 0xfffffff800b00947 */ /* 0x000fea000383ffff */
[----:B------:R-:W-:-:S07]  /*2220*/  IMAD.U32 R5, RZ, RZ, UR27 ;  /* 0x0000001bff057e24 */ /* 0x000fce000f8e00ff */
.L_x_583:
[----:B------:R-:W-:Y:S02]  /*2230*/  UISETP.NE.AND UP0, UPT, UR24, URZ, UPT ;  /* 0x000000ff1800728c */ /* 0x000fe4000bf05270 */
[----:B----4-:R-:W-:Y:S02]  /*2240*/  IMAD.U32 R8, RZ, RZ, UR24 ;  /* 0x00000018ff087e24 */ /* 0x010fe4000f8e00ff */
[----:B------:R-:W-:Y:S02]  /*2250*/  IMAD.U32 R3, RZ, RZ, UR25 ;  /* 0x00000019ff037e24 */ /* 0x000fe4000f8e00ff */
[----:B------:R-:W-:Y:S02]  /*2260*/  VIADD R8, R8, 0xffffffff ;  /* 0xffffffff08087836 */ /* 0x000fe40000000000 */
[----:B------:R-:W-:Y:S01]  /*2270*/  VIADD R3, R3, 0xffffffff ;  /* 0xffffffff03037836 */ /* 0x000fe20000000000 */
[----:B------:R-:W-:Y:S06]  /*2280*/  BRA.U !UP0, `(.L_x_601) ;  /* 0x0000000508707547 */ /* 0x000fec000b800000 */
[----:B------:R-:W-:-:S13]  /*2290*/  ISETP.GE.U32.AND P0, PT, R8, 0x3, PT ;  /* 0x000000030800780c */ /* 0x000fda0003f06070 */
[----:B------:R-:W-:Y:S05]  /*22a0*/  @!P0 BRA `(.L_x_602) ;  /* 0x0000000000bc8947 */ /* 0x000fea0003800000 */
[----:B------:R-:W-:Y:S01]  /*22b0*/  IMAD R7, R5, 0x400, R2 ;  /* 0x0000040005077824 */ /* 0x000fe200078e0202 */
[----:B------:R-:W-:Y:S04]  /*22c0*/  BSSY.RECONVERGENT B1, `(.L_x_603) ;  /* 0x000000f000017945 */ /* 0x000fe80003800200 */
[----:B------:R-:W4:Y:S04]  /*22d0*/  LDS R12, [R7] ;  /* 0x00000000070c7984 */ /* 0x000f280000000800 */
[----:B------:R-:W5:Y:S04]  /*22e0*/  LDS R9, [R7+0x400] ;  /* 0x0004000007097984 */ /* 0x000f680000000800 */
[----:B------:R-:W0:Y:S04]  /*22f0*/  LDS R6, [R7+0x800] ;  /* 0x0008000007067984 */ /* 0x000e280000000800 */
[----:B-1----:R-:W1:Y:S01]  /*2300*/  LDS R4, [R7+0xc00] ;  /* 0x000c000007047984 */ /* 0x002e620000000800 */
[----:B----4-:R-:W-:-:S02]  /*2310*/  ISETP.NE.AND P0, PT, R12, RZ, PT ;  /* 0x000000ff0c00720c */ /* 0x010fc40003f05270 */
[----:B-----5:R-:W-:Y:S02]  /*2320*/  ISETP.NE.AND P1, PT, R9, RZ, PT ;  /* 0x000000ff0900720c */ /* 0x020fe40003f25270 */
[----:B0-----:R-:W-:Y:S02]  /*2330*/  ISETP.NE.AND P2, PT, R6, RZ, PT ;  /* 0x000000ff0600720c */ /* 0x001fe40003f45270 */
[----:B-1----:R-:W-:-:S07]  /*2340*/  ISETP.NE.AND P3, PT, R4, RZ, PT ;  /* 0x000000ff0400720c */ /* 0x002fce0003f65270 */
[----:B------:R-:W-:Y:S06]  /*2350*/  @!P0 BRA `(.L_x_604) ;  /* 0x0000000000148947 */ /* 0x000fec0003800000 */
[----:B------:R-:W0:Y:S01]  /*2360*/  LDC.64 R10, c[0x0][0x380] ;  /* 0x0000e000ff0a7b82 */ /* 0x000e220000000a00 */
[----:B------:R-:W-:Y:S02]  /*2370*/  IMAD R7, R5, 0x100, R0 ;  /* 0x0000010005077824 */ /* 0x000fe400078e0200 */
[----:B------:R-:W-:Y:S02]  /*2380*/  IMAD.MOV.U32 R13, RZ, RZ, RZ ;  /* 0x000000ffff0d7224 */ /* 0x000fe400078e00ff */
[----:B0-----:R-:W-:-:S05]  /*2390*/  IMAD.WIDE.U32 R10, R7, 0x8, R10 ;  /* 0x00000008070a7825 */ /* 0x001fca00078e000a */
[----:B------:R0:W-:Y:S02]  /*23a0*/  REDG.E.ADD.64.STRONG.GPU desc[UR20][R10.64], R12 ;  /* 0x0000000c0a00798e */ /* 0x0001e4000c12e514 */
.L_x_604:
[----:B------:R-:W-:Y:S05]  /*23b0*/  BSYNC.RECONVERGENT B1 ;  /* 0x0000000000017941 */ /* 0x000fea0003800200 */
.L_x_603:
        /* <DEDUP_REMOVED lines=9> */
.L_x_606:
[----:B------:R-:W-:Y:S05]  /*2450*/  BSYNC.RECONVERGENT B1 ;  /* 0x0000000000017941 */ /* 0x000fea0003800200 */
.L_x_605:
        /* <DEDUP_REMOVED lines=8> */
.L_x_608:
[----:B------:R-:W-:Y:S05]  /*24e0*/  BSYNC.RECONVERGENT B1 ;  /* 0x0000000000017941 */ /* 0x000fea0003800200 */
.L_x_607:
[----:B------:R-:W-:Y:S04]  /*24f0*/  BSSY.RECONVERGENT B1, `(.L_x_609) ;  /* 0x0000009000017945 */ /* 0x000fe80003800200 */
[----:B------:R-:W-:Y:S05]  /*2500*/  @!P3 BRA `(.L_x_610) ;  /* 0x00000000001cb947 */ /* 0x000fea0003800000 */
[----:B----4-:R-:W4:Y:S01]  /*2510*/  LDC.64 R6, c[0x0][0x380] ;  /* 0x0000e000ff067b82 */ /* 0x010f220000000a00 */
[----:B------:R-:W-:Y:S02]  /*2520*/  IMAD R9, R5, 0x100, R0 ;  /* 0x0000010005097824 */ /* 0x000fe400078e0200 */
[----:B01----:R-:W-:Y:S02]  /*2530*/  IMAD.MOV.U32 R10, RZ, RZ, R4 ;  /* 0x000000ffff0a7224 */ /* 0x003fe400078e0004 */
[----:B------:R-:W-:Y:S02]  /*2540*/  VIADD R9, R9, 0x300 ;  /* 0x0000030009097836 */ /* 0x000fe40000000000 */
[----:B------:R-:W-:Y:S02]  /*2550*/  IMAD.MOV.U32 R11, RZ, RZ, RZ ;  /* 0x000000ffff0b7224 */ /* 0x000fe400078e00ff */
[----:B----4-:R-:W-:-:S05]  /*2560*/  IMAD.WIDE.U32 R6, R9, 0x8, R6 ;  /* 0x0000000809067825 */ /* 0x010fca00078e0006 */
[----:B------:R0:W-:Y:S02]  /*2570*/  REDG.E.ADD.64.STRONG.GPU desc[UR20][R6.64], R10 ;  /* 0x0000000a0600798e */ /* 0x0001e4000c12e514 */
.L_x_610:
[----:B------:R-:W-:Y:S05]  /*2580*/  BSYNC.RECONVERGENT B1 ;  /* 0x0000000000017941 */ /* 0x000fea0003800200 */
.L_x_609:
[----:B------:R-:W-:-:S07]  /*2590*/  VIADD R5, R5, 0x4 ;  /* 0x0000000405057836 */ /* 0x000fce0000000000 */
.L_x_602:
[----:B------:R-:W-:Y:S01]  /*25a0*/  UISETP.NE.AND UP0, UPT, UR25, URZ, UPT ;  /* 0x000000ff1900728c */ /* 0x000fe2000bf05270 */
[----:B------:R-:W-:Y:S08]  /*25b0*/  BSSY.RECONVERGENT B1, `(.L_x_601) ;  /* 0x0000029000017945 */ /* 0x000ff00003800200 */
[----:B------:R-:W-:Y:S05]  /*25c0*/  BRA.U !UP0, `(.L_x_611) ;  /* 0x00000001089c7547 */ /* 0x000fea000b800000 */
[----:B------:R-:W-:-:S13]  /*25d0*/  ISETP.NE.AND P0, PT, R3, RZ, PT ;  /* 0x000000ff0300720c */ /* 0x000fda0003f05270 */
[----:B------:R-:W-:Y:S05]  /*25e0*/  @!P0 BRA `(.L_x_612) ;  /* 0x0000000000648947 */ /* 0x000fea0003800000 */
[----:B0---4-:R-:W-:Y:S01]  /*25f0*/  IMAD R6, R5, 0x400, R2 ;  /* 0x0000040005067824 */ /* 0x011fe200078e0202 */
[----:B------:R-:W-:Y:S04]  /*2600*/  BSSY.RECONVERGENT B2, `(.L_x_613) ;  /* 0x000000c000027945 */ /* 0x000fe80003800200 */
[----:B-1----:R-:W0:Y:S04]  /*2610*/  LDS R4, [R6] ;  /* 0x0000000006047984 */ /* 0x002e280000000800 */
        /* <DEDUP_REMOVED lines=10> */
.L_x_614:
[----:B------:R-:W-:Y:S05]  /*26c0*/  BSYNC.RECONVERGENT B2 ;  /* 0x0000000000027941 */ /* 0x000fea0003800200 */
.L_x_613:
[----:B------:R-:W-:Y:S04]  /*26d0*/  BSSY.RECONVERGENT B2, `(.L_x_615) ;  /* 0x0000009000027945 */ /* 0x000fe80003800200 */
[----:B------:R-:W-:Y:S05]  /*26e0*/  @!P1 BRA `(.L_x_616) ;  /* 0x00000000001c9947 */ /* 0x000fea0003800000 */
[----:B0-----:R-:W0:Y:S01]  /*26f0*/  LDC.64 R6, c[0x0][0x380] ;  /* 0x0000e000ff067b82 */ /* 0x001e220000000a00 */
[----:B------:R-:W-:-:S04]  /*2700*/  IMAD R4, R5, 0x100, R0 ;  /* 0x0000010005047824 */ /* 0x000fc800078e0200 */
[----:B------:R-:W-:-:S04]  /*2710*/  VIADD R11, R4, 0x100 ;  /* 0x00000100040b7836 */ /* 0x000fc80000000000 */
[----:B0-----:R-:W-:-:S04]  /*2720*/  IMAD.WIDE.U32 R10, R11, 0x8, R6 ;  /* 0x000000080b0a7825 */ /* 0x001fc800078e0006 */
[----:B------:R-:W-:Y:S02]  /*2730*/  IMAD.MOV.U32 R6, RZ, RZ, R9 ;  /* 0x000000ffff067224 */ /* 0x000fe400078e0009 */
[----:B------:R-:W-:-:S05]  /*2740*/  IMAD.MOV.U32 R7, RZ, RZ, RZ ;  /* 0x000000ffff077224 */ /* 0x000fca00078e00ff */
[----:B------:R1:W-:Y:S02]  /*2750*/  REDG.E.ADD.64.STRONG.GPU desc[UR20][R10.64], R6 ;  /* 0x000000060a00798e */ /* 0x0003e4000c12e514 */
.L_x_616:
[----:B------:R-:W-:Y:S05]  /*2760*/  BSYNC.RECONVERGENT B2 ;  /* 0x0000000000027941 */ /* 0x000fea0003800200 */
.L_x_615:
[----:B------:R-:W-:-:S07]  /*2770*/  VIADD R5, R5, 0x2 ;  /* 0x0000000205057836 */ /* 0x000fce0000000000 */
.L_x_612:
[----:B------:R-:W-:-:S09]  /*2780*/  UISETP.NE.AND UP0, UPT, UR9, URZ, UPT ;  /* 0x000000ff0900728c */ /* 0x000fd2000bf05270 */
[----:B------:R-:W-:Y:S05]  /*2790*/  BRA.U !UP0, `(.L_x_611) ;  /* 0x0000000108287547 */ /* 0x000fea000b800000 */
[----:B-1----:R-:W-:-:S05]  /*27a0*/  IMAD R4, R5, 0x400, R2 ;  /* 0x0000040005047824 */ /* 0x002fca00078e0202 */
[----:B------:R-:W1:Y:S02]  /*27b0*/  LDS R9, [R4] ;  /* 0x0000000004097984 */ /* 0x000e640000000800 */
[----:B-1----:R-:W-:-:S13]  /*27c0*/  ISETP.NE.AND P0, PT, R9, RZ, PT ;  /* 0x000000ff0900720c */ /* 0x002fda0003f05270 */
[----:B------:R-:W-:Y:S05]  /*27d0*/  @!P0 BRA `(.L_x_611) ;  /* 0x0000000000188947 */ /* 0x000fea0003800000 */
[----:B0---4-:R-:W0:Y:S01]  /*27e0*/  LDC.64 R6, c[0x0][0x380] ;  /* 0x0000e000ff067b82 */ /* 0x011e220000000a00 */
[----:B------:R-:W-:-:S04]  /*27f0*/  IMAD R5, R5, 0x100, R0 ;  /* 0x0000010005057824 */ /* 0x000fc800078e0200 */
[----:B0-----:R-:W-:-:S04]  /*2800*/  IMAD.WIDE.U32 R4, R5, 0x8, R6 ;  /* 0x0000000805047825 */ /* 0x001fc800078e0006 */
[----:B------:R-:W-:Y:S02]  /*2810*/  IMAD.MOV.U32 R6, RZ, RZ, R9 ;  /* 0x000000ffff067224 */ /* 0x000fe400078e0009 */
[----:B------:R-:W-:-:S05]  /*2820*/  IMAD.MOV.U32 R7, RZ, RZ, RZ ;  /* 0x000000ffff077224 */ /* 0x000fca00078e00ff */
[----:B------:R0:W-:Y:S02]  /*2830*/  REDG.E.ADD.64.STRONG.GPU desc[UR20][R4.64], R6 ;  /* 0x000000060400798e */ /* 0x0001e4000c12e514 */
.L_x_611:
[----:B------:R-:W-:Y:S05]  /*2840*/  BSYNC.RECONVERGENT B1 ;  /* 0x0000000000017941 */ /* 0x000fea0003800200 */
.L_x_601:
[----:B------:R-:W-:-:S13]  /*2850*/  ISETP.GT.U32.AND P0, PT, R0, 0x7f, PT ;  /* 0x0000007f0000780c */ /* 0x000fda0003f04070 */
[----:B------:R-:W-:Y:S05]  /*2860*/  @P0 BRA `(.L_x_582) ;  /* 0x00000008008c0947 */ /* 0x000fea0003800000 */
[----:B------:R-:W-:Y:S01]  /*2870*/  UISETP.GE.U32.AND UP0, UPT, UR22, 0x7, UPT ;  /* 0x000000071600788c */ /* 0x000fe2000bf06070 */
[----:B0-----:R-:W-:-:S08]  /*2880*/  IMAD.MOV.U32 R5, RZ, RZ, RZ ;  /* 0x000000ffff057224 */ /* 0x001fd000078e00ff */
[----:B------:R-:W-:Y:S05]  /*2890*/  BRA.U !UP0, `(.L_x_617) ;  /* 0x0000000508147547 */ /* 0x000fea000b800000 */
[----:B-1----:R-:W0:Y:S01]  /*28a0*/  LDC.64 R4, c[0x0][0x380] ;  /* 0x0000e000ff047b82 */ /* 0x002e220000000a00 */
[----:B------:R-:W-:-:S07]  /*28b0*/  IMAD.MOV.U32 R9, RZ, RZ, RZ ;  /* 0x000000ffff097224 */ /* 0x000fce00078e00ff */
.L_x_634:
[C---:B0---4-:R-:W-:Y:S01]  /*28c0*/  IMAD R11, R9.reuse, 0x400, R2 ;  /* 0x00000400090b7824 */ /* 0x051fe200078e0202 */
[----:B------:R-:W-:Y:S01]  /*28d0*/  BSSY.RECONVERGENT B1, `(.L_x_618) ;  /* 0x0000011000017945 */ /* 0x000fe20003800200 */
[C---:B-123--:R-:W-:Y:S02]  /*28e0*/  IMAD R7, R9.reuse, 0x100, R0 ;  /* 0x0000010009077824 */ /* 0x04efe400078e0200 */
        /* <DEDUP_REMOVED lines=13> */
[----:B------:R-:W-:-:S05]  /*29c0*/  IMAD.MOV.U32 R15, RZ, RZ, RZ ;  /* 0x000000ffff0f7224 */ /* 0x000fca00078e00ff */
[----:B------:R0:W-:Y:S02]  /*29d0*/  REDG.E.ADD.64.STRONG.GPU desc[UR20][R6.64+0x400], R14 ;  /* 0x0004000e0600798e */ /* 0x0001e4000c12e514 */
.L_x_619:
[----:B------:R-:W-:Y:S05]  /*29e0*/  BSYNC.RECONVERGENT B1 ;  /* 0x0000000000017941 */ /* 0x000fea0003800200 */
.L_x_618:
[----:B------:R-:W-:Y:S04]  /*29f0*/  BSSY.RECONVERGENT B1, `(.L_x_620) ;  /* 0x0000005000017945 */ /* 0x000fe80003800200 */
[----:B------:R-:W-:Y:S05]  /*2a00*/  @!P1 BRA `(.L_x_621) ;  /* 0x00000000000c9947 */ /* 0x000fea0003800000 */
[----:B0-----:R-:W-:Y:S02]  /*2a10*/  IMAD.MOV.U32 R14, RZ, RZ, R13 ;  /* 0x000000ffff0e7224 */ /* 0x001fe400078e000d */
[----:B------:R-:W-:-:S05]  /*2a20*/  IMAD.MOV.U32 R15, RZ, RZ, RZ ;  /* 0x000000ffff0f7224 */ /* 0x000fca00078e00ff */
[----:B------:R1:W-:Y:S02]  /*2a30*/  REDG.E.ADD.64.STRONG.GPU desc[UR20][R6.64+0xc00], R14 ;  /* 0x000c000e0600798e */ /* 0x0003e4000c12e514 */
.L_x_621:
[----:B------:R-:W-:Y:S05]  /*2a40*/  BSYNC.RECONVERGENT B1 ;  /* 0x0000000000017941 */ /* 0x000fea0003800200 */
.L_x_620:
        /* <DEDUP_REMOVED lines=12> */
.L_x_623:
[----:B------:R-:W-:Y:S05]  /*2b10*/  BSYNC.RECONVERGENT B1 ;  /* 0x0000000000017941 */ /* 0x000fea0003800200 */
.L_x_622:
[----:B------:R-:W-:Y:S04]  /*2b20*/  BSSY.RECONVERGENT B1, `(.L_x_624) ;  /* 0x0000005000017945 */ /* 0x000fe80003800200 */
[----:B------:R-:W-:Y:S05]  /*2b30*/  @!P1 BRA `(.L_x_625) ;  /* 0x00000000000c9947 */ /* 0x000fea0003800000 */
[----:B012---:R-:W-:Y:S02]  /*2b40*/  IMAD.MOV.U32 R14, RZ, RZ, R18 ;  /* 0x000000ffff0e7224 */ /* 0x007fe400078e0012 */
[----:B------:R-:W-:-:S05]  /*2b50*/  IMAD.MOV.U32 R15, RZ, RZ, RZ ;  /* 0x000000ffff0f7224 */ /* 0x000fca00078e00ff */
[----:B------:R3:W-:Y:S02]  /*2b60*/  REDG.E.ADD.64.STRONG.GPU desc[UR20][R6.64+0x1c00], R14 ;  /* 0x001c000e0600798e */ /* 0x0007e4000c12e514 */
.L_x_625:
[----:B------:R-:W-:Y:S05]  /*2b70*/  BSYNC.RECONVERGENT B1 ;  /* 0x0000000000017941 */ /* 0x000fea0003800200 */
.L_x_624:
[----:B------:R-:W-:Y:S04]  /*2b80*/  BSSY.RECONVERGENT B1, `(.L_x_626) ;  /* 0x0000005000017945 */ /* 0x000fe80003800200 */
[----:B------:R-:W-:Y:S05]  /*2b90*/  @!P2 BRA `(.L_x_627) ;  /* 0x00000000000ca947 */ /* 0x000fea0003800000 */
[----:B0123--:R-:W-:Y:S02]  /*2ba0*/  IMAD.MOV.U32 R14, RZ, RZ, R19 ;  /* 0x000000ffff0e7224 */ /* 0x00ffe400078e0013 */
[----:B------:R-:W-:-:S05]  /*2bb0*/  IMAD.MOV.U32 R15, RZ, RZ, RZ ;  /* 0x000000ffff0f7224 */ /* 0x000fca00078e00ff */
[----:B------:R4:W-:Y:S02]  /*2bc0*/  REDG.E.ADD.64.STRONG.GPU desc[UR20][R6.64+0x2400], R14 ;  /* 0x0024000e0600798e */ /* 0x0009e4000c12e514 */
.L_x_627:
[----:B------:R-:W-:Y:S05]  /*2bd0*/  BSYNC.RECONVERGENT B1 ;  /* 0x0000000000017941 */ /* 0x000fea0003800200 */
.L_x_626:
[----:B------:R-:W-:Y:S04]  /*2be0*/  BSSY.RECONVERGENT B1, `(.L_x_628) ;  /* 0x0000004000017945 */ /* 0x000fe80003800200 */
[----:B------:R-:W-:Y:S05]  /*2bf0*/  @!P3 BRA `(.L_x_629) ;  /* 0x000000000008b947 */ /* 0x000fea0003800000 */
[----:B------:R-:W-:-:S05]  /*2c00*/  IMAD.MOV.U32 R17, RZ, RZ, RZ ;  /* 0x000000ffff117224 */ /* 0x000fca00078e00ff */
[----:B------:R0:W-:Y:S02]  /*2c10*/  REDG.E.ADD.64.STRONG.GPU desc[UR20][R6.64+0x2c00], R16 ;  /* 0x002c00100600798e */ /* 0x0001e4000c12e514 */
.L_x_629:
[----:B------:R-:W-:Y:S05]  /*2c20*/  BSYNC.RECONVERGENT B1 ;  /* 0x0000000000017941 */ /* 0x000fea0003800200 */
.L_x_628:
[----:B------:R-:W-:Y:S04]  /*2c30*/  BSSY.RECONVERGENT B1, `(.L_x_630) ;  /* 0x0000004000017945 */ /* 0x000fe80003800200 */
[----:B------:R-:W-:Y:S05]  /*2c40*/  @!P4 BRA `(.L_x_631) ;  /* 0x000000000008c947 */ /* 0x000fea0003800000 */
[----:B------:R-:W-:-:S05]  /*2c50*/  IMAD.MOV.U32 R13, RZ, RZ, RZ ;  /* 0x000000ffff0d7224 */ /* 0x000fca00078e00ff */
[----:B------:R0:W-:Y:S02]  /*2c60*/  REDG.E.ADD.64.STRONG.GPU desc[UR20][R6.64+0x3400], R12 ;  /* 0x0034000c0600798e */ /* 0x0001e4000c12e514 */
.L_x_631:
[----:B------:R-:W-:Y:S05]  /*2c70*/  BSYNC.RECONVERGENT B1 ;  /* 0x0000000000017941 */ /* 0x000fea0003800200 */
.L_x_630:
[----:B------:R-:W-:Y:S04]  /*2c80*/  BSSY.RECONVERGENT B1, `(.L_x_632) ;  /* 0x0000004000017945 */ /* 0x000fe80003800200 */
[----:B------:R-:W-:Y:S05]  /*2c90*/  @!P5 BRA `(.L_x_633) ;  /* 0x000000000008d947 */ /* 0x000fea0003800000 */
[----:B------:R-:W-:-:S05]  /*2ca0*/  IMAD.MOV.U32 R11, RZ, RZ, RZ ;  /* 0x000000ffff0b7224 */ /* 0x000fca00078e00ff */
[----:B------:R0:W-:Y:S02]  /*2cb0*/  REDG.E.ADD.64.STRONG.GPU desc[UR20][R6.64+0x3c00], R10 ;  /* 0x003c000a0600798e */ /* 0x0001e4000c12e514 */
.L_x_633:
[----:B------:R-:W-:Y:S05]  /*2cc0*/  BSYNC.RECONVERGENT B1 ;  /* 0x0000000000017941 */ /* 0x000fea0003800200 */
.L_x_632:
[----:B------:R-:W-:Y:S05]  /*2cd0*/  @P0 BRA `(.L_x_634) ;  /* 0xfffffff800f80947 */ /* 0x000fea000383ffff */
[----:B------:R-:W-:-:S07]  /*2ce0*/  IMAD.U32 R5, RZ, RZ, UR27 ;  /* 0x0000001bff057e24 */ /* 0x000fce000f8e00ff */
.L_x_617:
        /* <DEDUP_REMOVED lines=16> */
[----:B------:R-:W-:Y:S02]  /*2df0*/  IMAD R7, R5, 0x100, R0 ;  /* 0x0000010005077824 */ /* 0x000fe400078e0200 */
[----:B------:R-:W-:Y:S02]  /*2e00*/  IMAD.MOV.U32 R11, RZ, RZ, RZ ;  /* 0x000000ffff0b7224 */ /* 0x000fe400078e00ff */
[----:B0-----:R-:W-:-:S05]  /*2e10*/  IMAD.WIDE.U32 R8, R7, 0x8, R8 ;  /* 0x0000000807087825 */ /* 0x001fca00078e0008 */
[----:B------:R0:W-:Y:S02]  /*2e20*/  REDG.E.ADD.64.STRONG.GPU desc[UR20][R8.64+0x400], R10 ;  /* 0x0004000a0800798e */ /* 0x0001e4000c12e514 */
.L_x_637:
[----:B------:R-:W-:Y:S05]  /*2e30*/  BSYNC.RECONVERGENT B1 ;  /* 0x0000000000017941 */ /* 0x000fea0003800200 */
.L_x_636:
        /* <DEDUP_REMOVED lines=9> */
.L_x_639:
[----:B------:R-:W-:Y:S05]  /*2ed0*/  BSYNC.RECONVERGENT B1 ;  /* 0x0000000000017941 */ /* 0x000fea0003800200 */
.L_x_638:
        /* <DEDUP_REMOVED lines=8> */
.L_x_641:
[----:B------:R-:W-:Y:S05]  /*2f60*/  BSYNC.RECONVERGENT B1 ;  /* 0x0000000000017941 */ /* 0x000fea0003800200 */
.L_x_640:
        /* <DEDUP_REMOVED lines=9> */
.L_x_643:
[----:B------:R-:W-:Y:S05]  /*3000*/  BSYNC.RECONVERGENT B1 ;  /* 0x0000000000017941 */ /* 0x000fea0003800200 */
.L_x_642:
[----:B------:R-:W-:-:S07]  /*3010*/  VIADD R5, R5, 0x4 ;  /* 0x0000000405057836 */ /* 0x000fce0000000000 */
.L_x_635:
[----:B------:R-:W-:-:S09]  /*3020*/  UISETP.NE.AND UP0, UPT, UR25, URZ, UPT ;  /* 0x000000ff1900728c */ /* 0x000fd2000bf05270 */
[----:B------:R-:W-:Y:S05]  /*3030*/  BRA.U !UP0, `(.L_x_582) ;  /* 0x0000000108987547 */ /* 0x000fea000b800000 */
[----:B------:R-:W-:-:S13]  /*3040*/  ISETP.NE.AND P0, PT, R3, RZ, PT ;  /* 0x000000ff0300720c */ /* 0x000fda0003f05270 */
[----:B------:R-:W-:Y:S05]  /*3050*/  @!P0 BRA `(.L_x_644) ;  /* 0x0000000000648947 */ /* 0x000fea0003800000 */
[----:B01234-:R-:W-:Y:S01]  /*3060*/  IMAD R6, R5, 0x400, R2 ;  /* 0x0000040005067824 */ /* 0x01ffe200078e0202 */
        /* <DEDUP_REMOVED lines=12> */
.L_x_646:
[----:B------:R-:W-:Y:S05]  /*3130*/  BSYNC.RECONVERGENT B1 ;  /* 0x0000000000017941 */ /* 0x000fea0003800200 */
.L_x_645:
        /* <DEDUP_REMOVED lines=9> */
.L_x_648:
[----:B------:R-:W-:Y:S05]  /*31d0*/  BSYNC.RECONVERGENT B1 ;  /* 0x0000000000017941 */ /* 0x000fea0003800200 */
.L_x_647:
[----:B------:R-:W-:-:S07]  /*31e0*/  VIADD R5, R5, 0x2 ;  /* 0x0000000205057836 */ /* 0x000fce0000000000 */
.L_x_644:
[----:B------:R-:W-:-:S09]  /*31f0*/  UISETP.NE.AND UP0, UPT, UR9, URZ, UPT ;  /* 0x000000ff0900728c */ /* 0x000fd2000bf05270 */
[----:B------:R-:W-:Y:S05]  /*3200*/  BRA.U !UP0, `(.L_x_582) ;  /* 0x0000000108247547 */ /* 0x000fea000b800000 */
[----:B------:R-:W-:-:S05]  /*3210*/  IMAD R2, R5, 0x400, R2 ;  /* 0x0000040005027824 */ /* 0x000fca00078e0202 */
[----:B-1----:R-:W1:Y:S02]  /*3220*/  LDS R4, [R2+0x200] ;  /* 0x0002000002047984 */ /* 0x002e640000000800 */
[----:B-1----:R-:W-:-:S13]  /*3230*/  ISETP.NE.AND P0, PT, R4, RZ, PT ;  /* 0x000000ff0400720c */ /* 0x002fda0003f05270 */
[----:B------:R-:W-:Y:S05]  /*3240*/  @!P0 BRA `(.L_x_582) ;  /* 0x0000000000148947 */ /* 0x000fea0003800000 */
[----:B------:R-:W1:Y:S01]  /*3250*/  LDC.64 R2, c[0x0][0x380] ;  /* 0x0000e000ff027b82 */ /* 0x000e620000000a00 */
[----:B------:R-:W-:-:S04]  /*3260*/  IMAD R5, R5, 0x100, R0 ;  /* 0x0000010005057824 */ /* 0x000fc800078e0200 */
[----:B-1----:R-:W-:-:S04]  /*3270*/  IMAD.WIDE.U32 R2, R5, 0x8, R2 ;  /* 0x0000000805027825 */ /* 0x002fc800078e0002 */
[----:B------:R-:W-:-:S05]  /*3280*/  IMAD.MOV.U32 R5, RZ, RZ, RZ ;  /* 0x000000ffff057224 */ /* 0x000fca00078e00ff */
[----:B------:R1:W-:Y:S02]  /*3290*/  REDG.E.ADD.64.STRONG.GPU desc[UR20][R2.64+0x400], R4 ;  /* 0x000400040200798e */ /* 0x0003e4000c12e514 */
.L_x_582:
[----:B------:R-:W-:Y:S05]  /*32a0*/  BSYNC.RECONVERGENT B0 ;  /* 0x0000000000007941 */ /* 0x000fea0003800200 */
.L_x_581:
[----:B------:R-:W-:Y:S01]  /*32b0*/  BAR.SYNC.DEFER_BLOCKING 0x0 ;  /* 0x0000000000007b1d */ /* 0x000fe20000010000 */
[----:B------:R-:W-:-:S04]  /*32c0*/  UIADD3 UR6, UP0, UPT, UR6, 0x1, URZ ;  /* 0x0000000106067890 */ /* 0x000fc8000ff1e0ff */
[----:B------:R-:W-:Y:S02]  /*32d0*/  UIADD3.X UR7, UPT, UPT, URZ, UR7, URZ, UP0, !UPT ;  /* 0x00000007ff077290 */ /* 0x000fe400087fe4ff */
[----:B------:R-:W-:-:S04]  /*32e0*/  UISETP.NE.U32.AND UP0, UPT, UR6, UR11, UPT ;  /* 0x0000000b0600728c */ /* 0x000fc8000bf05070 */
[----:B------:R-:W-:-:S09]  /*32f0*/  UISETP.NE.AND.EX UP0, UPT, UR7, UR12, UPT, UP0 ;  /* 0x0000000c0700728c */ /* 0x000fd2000bf05300 */
[----:B------:R-:W-:Y:S05]  /*3300*/  BRA.U UP0, `(.L_x_649) ;  /* 0xffffffcd00d47547 */ /* 0x000fea000b83ffff */
[----:B------:R-:W-:Y:S05]  /*3310*/  EXIT ;  /* 0x000000000000794d */ /* 0x000fea0003800000 */
.L_x_650:
        /* <DEDUP_REMOVED lines=14> */
.L_x_2204:


//--------------------- .text._ZN3cub18CUB_300001_SM_10006detail10radix_sort31DeviceRadixSortSingleTileKernelINS1_5radix10policy_hubIfNS0_8NullTypeEyE10Policy1000ELNS0_9SortOrderE0EfS6_yNS1_21identity_decomposer_tEEEvPKT1_PSB_PKT2_PSF_T3_iiT4_ --------------------------
	.section	.text._ZN3cub18CUB_300001_SM_10006detail10radix_sort31DeviceRadixSortSingleTileKernelINS1_5radix10policy_hubIfNS0_8NullTypeEyE10Policy1000ELNS0_9SortOrderE0EfS6_yNS1_21identity_decomposer_tEEEvPKT1_PSB_PKT2_PSF_T3_iiT4_,"ax",@progbits
	.align	128
        .global         _ZN3cub18CUB_300001_SM_10006detail10radix_sort31DeviceRadixSortSingleTileKernelINS1_5radix10policy_hubIfNS0_8NullTypeEyE10Policy1000ELNS0_9SortOrderE0EfS6_yNS1_21identity_decomposer_tEEEvPKT1_PSB_PKT2_PSF_T3_iiT4_
        .type           _ZN3cub18CUB_300001_SM_10006detail10radix_sort31DeviceRadixSortSingleTileKernelINS1_5radix10policy_hubIfNS0_8NullTypeEyE10Policy1000ELNS0_9SortOrderE0EfS6_yNS1_21identity_decomposer_tEEEvPKT1_PSB_PKT2_PSF_T3_iiT4_,@function
        .size           _ZN3cub18CUB_300001_SM_10006detail10radix_sort31DeviceRadixSortSingleTileKernelINS1_5radix10policy_hubIfNS0_8NullTypeEyE10Policy1000ELNS0_9SortOrderE0EfS6_yNS1_21identity_decomposer_tEEEvPKT1_PSB_PKT2_PSF_T3_iiT4_,(.L_x_2205 - _ZN3cub18CUB_300001_SM_10006detail10radix_sort31DeviceRadixSortSingleTileKernelINS1_5radix10policy_hubIfNS0_8NullTypeEyE10Policy1000ELNS0_9SortOrderE0EfS6_yNS1_21identity_decomposer_tEEEvPKT1_PSB_PKT2_PSF_T3_iiT4_)
        .other          _ZN3cub18CUB_300001_SM_10006detail10radix_sort31DeviceRadixSortSingleTileKernelINS1_5radix10policy_hubIfNS0_8NullTypeEyE10Policy1000ELNS0_9SortOrderE0EfS6_yNS1_21identity_decomposer_tEEEvPKT1_PSB_PKT2_PSF_T3_iiT4_,@"STO_CUDA_ENTRY STV_DEFAULT"
_ZN3cub18CUB_300001_SM_10006detail10radix_sort31DeviceRadixSortSingleTileKernelINS1_5radix10policy_hubIfNS0_8NullTypeEyE10Policy1000ELNS0_9SortOrderE0EfS6_yNS1_21identity_decomposer_tEEEvPKT1_PSB_PKT2_PSF_T3_iiT4_:
.text._ZN3cub18CUB_300001_SM_10006detail10radix_sort31DeviceRadixSortSingleTileKernelINS1_5radix10policy_hubIfNS0_8NullTypeEyE10Policy1000ELNS0_9SortOrderE0EfS6_yNS1_21identity_decomposer_tEEEvPKT1_PSB_PKT2_PSF_T3_iiT4_:
[----:B------:R-:W-:Y:S01]  /*0000*/  LDC R1, c[0x0][0x37c] ;  /* 0x0000df00ff017b82 */ /* 0x000fe20000000800 */
[----:B------:R-:W0:Y:S01]  /*0010*/  S2R R0, SR_TID.X ;  /* 0x0000000000007919 */ /* 0x000e220000002100 */
[----:B------:R-:W1:Y:S06]  /*0020*/  LDCU UR4, c[0x0][0x3a0] ;  /* 0x00007400ff0477ac */ /* 0x000e6c0008000800 */
[----:B------:R-:W2:Y:S01]  /*0030*/  LDC.64 R4, c[0x0][0x380] ;  /* 0x0000e000ff047b82 */ /* 0x000ea20000000a00 */
[----:B------:R-:W3:Y:S01]  /*0040*/  LDCU.64 UR8, c[0x0][0x358] ;  /* 0x00006b00ff0877ac */ /* 0x000ee20008000a00 */
[----:B------:R-:W-:-:S02]  /*0050*/  IMAD.MOV.U32 R16, RZ, RZ, 0x7fffffff ;  /* 0x7fffffffff107424 */ /* 0x000fc400078e00ff */
[----:B------:R-:W-:Y:S02]  /*0060*/  IMAD.MOV.U32 R12, RZ, RZ, 0x7fffffff ;  /* 0x7fffffffff0c7424 */ /* 0x000fe400078e00ff */
[----:B------:R-:W-:Y:S02]  /*0070*/  IMAD.MOV.U32 R14, RZ, RZ, 0x7fffffff ;  /* 0x7fffffffff0e7424 */ /* 0x000fe400078e00ff */
[----:B------:R-:W-:Y:S02]  /*0080*/  IMAD.MOV.U32 R15, RZ, RZ, 0x7fffffff ;  /* 0x7fffffffff0f7424 */ /* 0x000fe400078e00ff */
[----:B------:R-:W-:Y:S02]  /*0090*/  IMAD.MOV.U32 R17, RZ, RZ, 0x7fffffff ;  /* 0x7fffffffff117424 */ /* 0x000fe400078e00ff */
[----:B------:R-:W-:Y:S02]  /*00a0*/  IMAD.MOV.U32 R13, RZ, RZ, 0x7fffffff ;  /* 0x7fffffffff0d7424 */ /* 0x000fe400078e00ff */
        /* <DEDUP_REMOVED lines=10> */
[----:B------:R-:W-:Y:S01]  /*0150*/  IMAD.MOV.U32 R30, RZ, RZ, 0x7fffffff ;  /* 0x7fffffffff1e7424 */ /* 0x000fe200078e00ff */
[----:B------:R-:W4:Y:S01]  /*0160*/  S2UR UR6, SR_CgaCtaId ;  /* 0x00000000000679c3 */ /* 0x000f220000008800 */
[----:B0-----:R-:W-:Y:S01]  /*0170*/  IMAD R3, R0, 0x13, RZ ;  /* 0x0000001300037824 */ /* 0x001fe200078e02ff */
[----:B------:R-:W0:Y:S01]  /*0180*/  S2R R104, SR_LANEID ;  /* 0x0000000000687919 */ /* 0x000e220000000000 */
[----:B------:R-:W0:Y:S02]  /*0190*/  LDCU UR10, c[0x0][0x3ac] ;  /* 0x00007580ff0a77ac */ /* 0x000e240008000800 */
[C---:B------:R-:W-:Y:S01]  /*01a0*/  VIADD R6, R3.reuse, 0x2 ;  /* 0x0000000203067836 */ /* 0x040fe20000000000 */
[C---:B-1----:R-:W-:Y:S01]  /*01b0*/  ISETP.GE.AND P3, PT, R3.reuse, UR4, PT ;  /* 0x0000000403007c0c */ /* 0x042fe2000bf66270 */
[----:B------:R-:W-:-:S02]  /*01c0*/  VIADD R2, R3, 0x1 ;  /* 0x0000000103027836 */ /* 0x000fc40000000000 */
[C---:B------:R-:W-:Y:S01]  /*01d0*/  VIADD R7, R3.reuse, 0x3 ;  /* 0x0000000303077836 */ /* 0x040fe20000000000 */
[----:B------:R-:W-:Y:S01]  /*01e0*/  ISETP.GE.AND P5, PT, R6, UR4, PT ;  /* 0x0000000406007c0c */ /* 0x000fe2000bfa6270 */
[----:B------:R-:W-:Y:S01]  /*01f0*/  VIADD R6, R3, 0x4 ;  /* 0x0000000403067836 */ /* 0x000fe20000000000 */
[----:B------:R-:W-:Y:S01]  /*0200*/  ISETP.GE.AND P4, PT, R2, UR4, PT ;  /* 0x0000000402007c0c */ /* 0x000fe2000bf86270 */
[----:B------:R-:W-:Y:S01]  /*0210*/  IMAD.MOV.U32 R2, RZ, RZ, 0x7fffffff ;  /* 0x7fffffffff027424 */ /* 0x000fe200078e00ff */
[----:B------:R-:W-:Y:S01]  /*0220*/  ISETP.GE.AND P6, PT, R7, UR4, PT ;  /* 0x0000000407007c0c */ /* 0x000fe2000bfc6270 */
[----:B--2---:R-:W-:Y:S01]  /*0230*/  IMAD.WIDE.U32 R4, R3, 0x4, R4 ;  /* 0x0000000403047825 */ /* 0x004fe200078e0004 */
[----:B------:R-:W-:-:S03]  /*0240*/  ISETP.GE.AND P0, PT, R6, UR4, PT ;  /* 0x0000000406007c0c */ /* 0x000fc6000bf06270 */
[C---:B------:R-:W-:Y:S01]  /*0250*/  VIADD R8, R3.reuse, 0x6 ;  /* 0x0000000603087836 */ /* 0x040fe20000000000 */
[----:B---3--:R-:W2:Y:S01]  /*0260*/  @!P3 LDG.E R2, desc[UR8][R4.64] ;  /* 0x000000080402b981 */ /* 0x008ea2000c1e1900 */
[C---:B------:R-:W-:Y:S02]  /*0270*/  VIADD R6, R3.reuse, 0x7 ;  /* 0x0000000703067836 */ /* 0x040fe40000000000 */
[----:B------:R-:W-:Y:S01]  /*0280*/  VIADD R7, R3, 0x5 ;  /* 0x0000000503077836 */ /* 0x000fe20000000000 */
[----:B------:R-:W-:Y:S01]  /*0290*/  ISETP.GE.AND P2, PT, R8, UR4, PT ;  /* 0x0000000408007c0c */ /* 0x000fe2000bf46270 */
[----:B------:R-:W3:Y:S01]  /*02a0*/  @!P5 LDG.E R12, desc[UR8][R4.64+0x8] ;  /* 0x00000808040cd981 */ /* 0x000ee2000c1e1900 */
[----:B------:R-:W-:Y:S01]  /*02b0*/  ISETP.GE.AND P3, PT, R6, UR4, PT ;  /* 0x0000000406007c0c */ /* 0x000fe2000bf66270 */
[----:B------:R-:W-:Y:S01]  /*02c0*/  IMAD.MOV.U32 R6, RZ, RZ, 0x7fffffff ;  /* 0x7fffffffff067424 */ /* 0x000fe200078e00ff */
[----:B------:R-:W-:Y:S01]  /*02d0*/  ISETP.GE.AND P1, PT, R7, UR4, PT ;  /* 0x0000000407007c0c */ /* 0x000fe2000bf26270 */
[----:B------:R-:W-:Y:S01]  /*02e0*/  VIADD R7, R3, 0x8 ;  /* 0x0000000803077836 */ /* 0x000fe20000000000 */
[----:B------:R-:W5:Y:S04]  /*02f0*/  @!P0 LDG.E R14, desc[UR8][R4.64+0x10] ;  /* 0x00001008040e8981 */ /* 0x000f68000c1e1900 */
[----:B------:R-:W5:Y:S01]  /*0300*/  @!P4 LDG.E R6, desc[UR8][R4.64+0x4] ;  /* 0x000004080406c981 */ /* 0x000f62000c1e1900 */
[----:B------:R-:W-:Y:S01]  /*0310*/  ISETP.GE.AND P4, PT, R7, UR4, PT ;  /* 0x0000000407007c0c */ /* 0x000fe2000bf86270 */
[----:B------:R-:W-:-:S02]  /*0320*/  VIADD R7, R3, 0xb ;  /* 0x0000000b03077836 */ /* 0x000fc40000000000 */
[----:B------:R-:W5:Y:S01]  /*0330*/  @!P2 LDG.E R16, desc[UR8][R4.64+0x18] ;  /* 0x000018080410a981 */ /* 0x000f62000c1e1900 */
[----:B------:R-:W-:Y:S02]  /*0340*/  VIADD R8, R3, 0x9 ;  /* 0x0000000903087836 */ /* 0x000fe40000000000 */
[----:B------:R-:W-:Y:S01]  /*0350*/  ISETP.GE.AND P2, PT, R7, UR4, PT ;  /* 0x0000000407007c0c */ /* 0x000fe2000bf46270 */
[C---:B------:R-:W-:Y:S01]  /*0360*/  VIADD R7, R3.reuse, 0xd ;  /* 0x0000000d03077836 */ /* 0x040fe20000000000 */
[----:B------:R-:W5:Y:S01]  /*0370*/  @!P1 LDG.E R15, desc[UR8][R4.64+0x14] ;  /* 0x00001408040f9981 */ /* 0x000f62000c1e1900 */
[----:B------:R-:W-:Y:S01]  /*0380*/  ISETP.GE.AND P5, PT, R8, UR4, PT ;  /* 0x0000000408007c0c */ /* 0x000fe2000bfa6270 */
[----:B------:R-:W-:Y:S02]  /*0390*/  VIADD R8, R3, 0xc ;  /* 0x0000000c03087836 */ /* 0x000fe40000000000 */
[----:B------:R-:W-:Y:S01]  /*03a0*/  ISETP.GE.AND P0, PT, R7, UR4, PT ;  /* 0x0000000407007c0c */ /* 0x000fe2000bf06270 */
[C---:B------:R-:W-:Y:S01]  /*03b0*/  VIADD R7, R3.reuse, 0xe ;  /* 0x0000000e03077836 */ /* 0x040fe20000000000 */
[----:B------:R-:W5:Y:S01]  /*03c0*/  @!P3 LDG.E R17, desc[UR8][R4.64+0x1c] ;  /* 0x00001c080411b981 */ /* 0x000f62000c1e1900 */
[----:B------:R-:W-:Y:S01]  /*03d0*/  VIADD R9, R3, 0xa ;  /* 0x0000000a03097836 */ /* 0x000fe20000000000 */
[----:B------:R-:W-:-:S02]  /*03e0*/  ISETP.GE.AND P1, PT, R8, UR4, PT ;  /* 0x0000000408007c0c */ /* 0x000fc4000bf26270 */
[----:B------:R-:W-:Y:S01]  /*03f0*/  ISETP.GE.AND P3, PT, R7, UR4, PT ;  /* 0x0000000407007c0c */ /* 0x000fe2000bf66270 */
[----:B------:R-:W-:Y:S01]  /*0400*/  VIADD R7, R3, 0xf ;  /* 0x0000000f03077836 */ /* 0x000fe20000000000 */
[----:B------:R-:W5:Y:S01]  /*0410*/  @!P6 LDG.E R13, desc[UR8][R4.64+0xc] ;  /* 0x00000c08040de981 */ /* 0x000f62000c1e1900 */
[----:B------:R-:W-:Y:S01]  /*0420*/  ISETP.GE.AND P6, PT, R9, UR4, PT ;  /* 0x0000000409007c0c */ /* 0x000fe2000bfc6270 */
[----:B------:R-:W-:Y:S02]  /*0430*/  VIADD R8, R3, 0x11 ;  /* 0x0000001103087836 */ /* 0x000fe40000000000 */
[----:B------:R-:W5:Y:S01]  /*0440*/  @!P4 LDG.E R18, desc[UR8][R4.64+0x20] ;  /* 0x000020080412c981 */ /* 0x000f62000c1e1900 */
[----:B------:R-:W-:Y:S01]  /*0450*/  ISETP.GE.AND P4, PT, R7, UR4, PT ;  /* 0x0000000407007c0c */ /* 0x000fe2000bf86270 */
[C---:B------:R-:W-:Y:S02]  /*0460*/  VIADD R7, R3.reuse, 0x10 ;  /* 0x0000001003077836 */ /* 0x040fe40000000000 */
[----:B------:R-:W-:Y:S01]  /*0470*/  VIADD R3, R3, 0x12 ;  /* 0x0000001203037836 */ /* 0x000fe20000000000 */
[----:B------:R-:W5:Y:S04]  /*0480*/  @!P2 LDG.E R21, desc[UR8][R4.64+0x2c] ;  /* 0x00002c080415a981 */ /* 0x000f68000c1e1900 */
[----:B------:R-:W5:Y:S01]  /*0490*/  @!P1 LDG.E R22, desc[UR8][R4.64+0x30] ;  /* 0x0000300804169981 */ /* 0x000f62000c1e1900 */
[----:B------:R-:W-:-:S02]  /*04a0*/  ISETP.GE.AND P1, PT, R8, UR4, PT ;  /* 0x0000000408007c0c */ /* 0x000fc4000bf26270 */
[----:B------:R-:W-:Y:S01]  /*04b0*/  ISETP.GE.AND P2, PT, R3, UR4, PT ;  /* 0x0000000403007c0c */ /* 0x000fe2000bf46270 */
[----:B------:R-:W5:Y:S01]  /*04c0*/  @!P0 LDG.E R23, desc[UR8][R4.64+0x34] ;  /* 0x0000340804178981 */ /* 0x000f62000c1e1900 */
[----:B------:R-:W-:Y:S01]  /*04d0*/  ISETP.GE.AND P0, PT, R7, UR4, PT ;  /* 0x0000000407007c0c */ /* 0x000fe2000bf06270 */
[----:B------:R-:W1:Y:S02]  /*04e0*/  LDCU.64 UR4, c[0x0][0x3a8] ;  /* 0x00007500ff0477ac */ /* 0x000e640008000a00 */
[----:B------:R-:W5:Y:S04]  /*04f0*/  @!P5 LDG.E R19, desc[UR8][R4.64+0x24] ;  /* 0x000024080413d981 */ /* 0x000f68000c1e1900 */
[----:B------:R-:W5:Y:S04]  /*0500*/  @!P6 LDG.E R20, desc[UR8][R4.64+0x28] ;  /* 0x000028080414e981 */ /* 0x000f68000c1e1900 */
[----:B------:R-:W5:Y:S04]  /*0510*/  @!P3 LDG.E R24, desc[UR8][R4.64+0x38] ;  /* 0x000038080418b981 */ /* 0x000f68000c1e1900 */
[----:B------:R-:W5:Y:S04]  /*0520*/  @!P4 LDG.E R25, desc[UR8][R4.64+0x3c] ;  /* 0x00003c080419c981 */ /* 0x000f68000c1e1900 */
[----:B------:R-:W5:Y:S04]  /*0530*/  @!P0 LDG.E R26, desc[UR8][R4.64+0x40] ;  /* 0x00004008041a8981 */ /* 0x000f68000c1e1900 */
[----:B------:R-:W5:Y:S04]  /*0540*/  @!P1 LDG.E R28, desc[UR8][R4.64+0x44] ;  /* 0x00004408041c9981 */ /* 0x000f68000c1e1900 */
[----:B------:R0:W5:Y:S01]  /*0550*/  @!P2 LDG.E R30, desc[UR8][R4.64+0x48] ;  /* 0x00004808041ea981 */ /* 0x000162000c1e1900 */
[----:B------:R-:W-:Y:S01]  /*0560*/  IMAD.MOV.U32 R8, RZ, RZ, -0x1 ;  /* 0xffffffffff087424 */ /* 0x000fe200078e00ff */
[----:B-1----:R-:W-:-:S02]  /*0570*/  UIADD3 UR7, UPT, UPT, UR4, 0x6, URZ ;  /* 0x0000000604077890 */ /* 0x002fc4000fffe0ff */
[----:B------:R-:W-:-:S03]  /*0580*/  UIADD3 UR5, UPT, UPT, -UR4, UR5, URZ ;  /* 0x0000000504057290 */ /* 0x000fc6000fffe1ff */
[----:B------:R-:W-:Y:S02]  /*0590*/  UMOV UR4, 0x400 ;  /* 0x0000040000047882 */ /* 0x000fe40000000000 */
[----:B----4-:R-:W-:Y:S01]  /*05a0*/  ULEA UR4, UR6, UR4, 0x18 ;  /* 0x0000000406047291 */ /* 0x010fe2000f8ec0ff */
[----:B------:R-:W-:-:S05]  /*05b0*/  SHF.R.U32.HI R105, RZ, 0x5, R0 ;  /* 0x00000005ff697819 */ /* 0x000fca0000011600 */
[----:B------:R-:W-:-:S05]  /*05c0*/  LEA R27, R0, UR4, 0x2 ;  /* 0x00000004001b7c11 */ /* 0x000fca000f8e10ff */
[----:B------:R-:W-:Y:S01]  /*05d0*/  IMAD R29, R0, 0x80, R27 ;  /* 0x00000080001d7824 */ /* 0x000fe200078e021b */
[----:B------:R-:W-:-:S03]  /*05e0*/  LEA R31, R105, UR4, 0x2 ;  /* 0x00000004691f7c11 */ /* 0x000fc6000f8e10ff */
[----:B------:R-:W-:Y:S01]  /*05f0*/  IMAD R33, R0, -0x38, R29 ;  /* 0xffffffc800217824 */ /* 0x000fe200078e021d */
[----:B------:R-:W-:Y:S01]  /*0600*/  BAR.SYNC.DEFER_BLOCKING 0x0 ;  /* 0x0000000000007b1d */ /* 0x000fe20000010000 */
[----:B--2---:R-:W-:-:S04]  /*0610*/  ISETP.GT.AND P0, PT, R2, -0x1, PT ;  /* 0xffffffff0200780c */ /* 0x004fc80003f04270 */
[----:B------:R-:W-:Y:S02]  /*0620*/  SEL R3, R8, 0x80000000, !P0 ;  /* 0x8000000008037807 */ /* 0x000fe40004000000 */
[----:B---3--:R-:W-:Y:S02]  /*0630*/  ISETP.GT.AND P2, PT, R12, -0x1, PT ;  /* 0xffffffff0c00780c */ /* 0x008fe40003f44270 */
[----:B-----5:R-:W-:-:S04]  /*0640*/  ISETP.GT.AND P1, PT, R6, -0x1, PT ;  /* 0xffffffff0600780c */ /* 0x020fc80003f24270 */
[----:B------:R-:W-:Y:S02]  /*0650*/  SEL R7, R8, 0x80000000, !P1 ;  /* 0x8000000008077807 */ /* 0x000fe40004800000 */
[----:B------:R-:W-:Y:S02]  /*0660*/  ISETP.GT.AND P1, PT, R14, -0x1, PT ;  /* 0xffffffff0e00780c */ /* 0x000fe40003f24270 */
[C---:B------:R-:W-:Y:S02]  /*0670*/  SEL R9, R8.reuse, 0x80000000, !P2 ;  /* 0x8000000008097807 */ /* 0x040fe40005000000 */
[----:B0-----:R-:W-:Y:S02]  /*0680*/  SEL R5, R8, 0x80000000, !P1 ;  /* 0x8000000008057807 */ /* 0x001fe40004800000 */
[----:B------:R-:W-:Y:S02]  /*0690*/  ISETP.GT.AND P2, PT, R15, -0x1, PT ;  /* 0xffffffff0f00780c */ /* 0x000fe40003f44270 */
[----:B------:R-:W-:-:S02]  /*06a0*/  LOP3.LUT R2, R3, R2, RZ, 0x3c, !PT ;  /* 0x0000000203027212 */ /* 0x000fc400078e3cff */
[----:B------:R-:W-:-:S04]  /*06b0*/  ISETP.GT.AND P0, PT, R13, -0x1, PT ;  /* 0xffffffff0d00780c */ /* 0x000fc80003f04270 */
[----:B------:R-:W-:Y:S02]  /*06c0*/  SEL R4, R8, 0x80000000, !P0 ;  /* 0x8000000008047807 */ /* 0x000fe40004000000 */
[----:B------:R-:W-:Y:S02]  /*06d0*/  ISETP.GT.AND P0, PT, R17, -0x1, PT ;  /* 0xffffffff1100780c */ /* 0x000fe40003f04270 */
[----:B------:R-:W-:Y:S02]  /*06e0*/  ISETP.GT.AND P1, PT, R18, -0x1, PT ;  /* 0xffffffff1200780c */ /* 0x000fe40003f24270 */
[----:B------:R-:W-:Y:S02]  /*06f0*/  LOP3.LUT R3, R7, R6, RZ, 0x3c, !PT ;  /* 0x0000000607037212 */ /* 0x000fe400078e3cff */
[----:B------:R-:W-:Y:S02]  /*0700*/  LOP3.LUT R13, R4, R13, RZ, 0x3c, !PT ;  /* 0x0000000d040d7212 */ /* 0x000fe400078e3cff */
[----:B------:R-:W-:-:S02]  /*0710*/  LOP3.LUT R14, R5, R14, RZ, 0x3c, !PT ;  /* 0x0000000e050e7212 */ /* 0x000fc400078e3cff */
[C---:B------:R-:W-:Y:S02]  /*0720*/  SEL R6, R8.reuse, 0x80000000, !P2 ;  /* 0x8000000008067807 */ /* 0x040fe40005000000 */
[C---:B------:R-:W-:Y:S02]  /*0730*/  SEL R4, R8.reuse, 0x80000000, !P0 ;  /* 0x8000000008047807 */ /* 0x040fe40004000000 */
[----:B------:R-:W-:Y:S02]  /*0740*/  SEL R5, R8, 0x80000000, !P1 ;  /* 0x8000000008057807 */ /* 0x000fe40004800000 */
[----:B------:R-:W-:Y:S02]  /*0750*/  ISETP.GT.AND P3, PT, R16, -0x1, PT ;  /* 0xffffffff1000780c */ /* 0x000fe40003f64270 */
[----:B------:R-:W-:Y:S02]  /*0760*/  ISETP.GT.AND P2, PT, R19, -0x1, PT ;  /* 0xffffffff1300780c */ /* 0x000fe40003f44270 */
[----:B------:R-:W-:-:S02]  /*0770*/  ISETP.GT.AND P0, PT, R20, -0x1, PT ;  /* 0xffffffff1400780c */ /* 0x000fc40003f04270 */
[----:B------:R-:W-:Y:S02]  /*0780*/  ISETP.GT.AND P1, PT, R21, -0x1, PT ;  /* 0xffffffff1500780c */ /* 0x000fe40003f24270 */
[----:B------:R-:W-:Y:S02]  /*0790*/  LOP3.LUT R15, R6, R15, RZ, 0x3c, !PT ;  /* 0x0000000f060f7212 */ /* 0x000fe400078e3cff */
[----:B------:R-:W-:Y:S02]  /*07a0*/  LOP3.LUT R17, R4, R17, RZ, 0x3c, !PT ;  /* 0x0000001104117212 */ /* 0x000fe400078e3cff */
[----:B------:R-:W-:Y:S02]  /*07b0*/  LOP3.LUT R18, R5, R18, RZ, 0x3c, !PT ;  /* 0x0000001205127212 */ /* 0x000fe400078e3cff */
[C---:B------:R-:W-:Y:S02]  /*07c0*/  SEL R7, R8.reuse, 0x80000000, !P3 ;  /* 0x8000000008077807 */ /* 0x040fe40005800000 */
[----:B------:R-:W-:-:S02]  /*07d0*/  SEL R6, R8, 0x80000000, !P2 ;  /* 0x8000000008067807 */ /* 0x000fc40005000000 */
[C---:B------:R-:W-:Y:S02]  /*07e0*/  SEL R5, R8.reuse, 0x80000000, !P0 ;  /* 0x8000000008057807 */ /* 0x040fe40004000000 */
        /* <DEDUP_REMOVED lines=12> */
[----:B------:R-:W-:Y:S02]  /*08b0*/  ISETP.GT.AND P1, PT, R28, -0x1, PT ;  /* 0xffffffff1c00780c */ /* 0x000fe40003f24270 */
[----:B------:R-:W-:Y:S02]  /*08c0*/  ISETP.GT.AND P2, PT, R30, -0x1, PT ;  /* 0xffffffff1e00780c */ /* 0x000fe40003f44270 */
[----:B------:R-:W-:Y:S02]  /*08d0*/  LOP3.LUT R12, R9, R12, RZ, 0x3c, !PT ;  /* 0x0000000c090c7212 */ /* 0x000fe400078e3cff */
[----:B------:R-:W-:Y:S02]  /*08e0*/  LOP3.LUT R19, R6, R19, RZ, 0x3c, !PT ;  /* 0x0000001306137212 */ /* 0x000fe400078e3cff */
[----:B------:R-:W-:-:S02]  /*08f0*/  LOP3.LUT R22, R7, R22, RZ, 0x3c, !PT ;  /* 0x0000001607167212 */ /* 0x000fc400078e3cff */
[----:B------:R-:W-:Y:S02]  /*0900*/  LOP3.LUT R24, R5, R24, RZ, 0x3c, !PT ;  /* 0x0000001805187212 */ /* 0x000fe400078e3cff */
[C---:B------:R-:W-:Y:S02]  /*0910*/  SEL R6, R8.reuse, 0x80000000, !P3 ;  /* 0x8000000008067807 */ /* 0x040fe40005800000 */
[C---:B------:R-:W-:Y:S02]  /*0920*/  SEL R5, R8.reuse, 0x80000000, !P0 ;  /* 0x8000000008057807 */ /* 0x040fe40004000000 */
[C---:B------:R-:W-:Y:S02]  /*0930*/  SEL R7, R8.reuse, 0x80000000, !P1 ;  /* 0x8000000008077807 */ /* 0x040fe40004800000 */
[----:B------:R-:W-:Y:S02]  /*0940*/  SEL R9, R8, 0x80000000, !P2 ;  /* 0x8000000008097807 */ /* 0x000fe40005000000 */
[----:B------:R-:W-:-:S02]  /*0950*/  LOP3.LUT R23, R6, R23, RZ, 0x3c, !PT ;  /* 0x0000001706177212 */ /* 0x000fc400078e3cff */
[----:B------:R-:W-:Y:S02]  /*0960*/  LOP3.LUT R25, R4, R25, RZ, 0x3c, !PT ;  /* 0x0000001904197212 */ /* 0x000fe400078e3cff */
[----:B------:R-:W-:Y:S02]  /*0970*/  LOP3.LUT R26, R5, R26, RZ, 0x3c, !PT ;  /* 0x0000001a051a7212 */ /* 0x000fe400078e3cff */
[----:B------:R-:W-:Y:S02]  /*0980*/  LOP3.LUT R28, R7, R28, RZ, 0x3c, !PT ;  /* 0x0000001c071c7212 */ /* 0x000fe400078e3cff */
[----:B------:R-:W-:-:S07]  /*0990*/  LOP3.LUT R30, R9, R30, RZ, 0x3c, !PT ;  /* 0x0000001e091e7212 */ /* 0x000fce00078e3cff */
.L_x_652:
[----:B------:R-:W-:Y:S01]  /*09a0*/  UISETP.LT.AND UP0, UPT, UR5, 0x6, UPT ;  /* 0x000000060500788c */ /* 0x000fe2000bf01270 */
[C---:B0-----:R-:W-:Y:S01]  /*09b0*/  ISETP.NE.AND P0, PT, R2.reuse, 0x7fffffff, PT ;  /* 0x7fffffff0200780c */ /* 0x041fe20003f05270 */
[----:B------:R-:W-:Y:S01]  /*09c0*/  UIADD3 UR6, UPT, UPT, UR7, -0x6, URZ ;  /* 0xfffffffa07067890 */ /* 0x000fe2000fffe0ff */
[----:B------:R-:W-:Y:S01]  /*09d0*/  STS [R27], RZ ;  /* 0x000000ff1b007388 */ /* 0x000fe20000000800 */
[----:B------:R-:W-:Y:S01]  /*09e0*/  USEL UR4, UR5, 0x6, UP0 ;  /* 0x0000000605047887 */ /* 0x000fe20008000000 */
[----:B--2---:R-:W-:Y:S01]  /*09f0*/  SEL R4, R2, 0x80000000, P0 ;  /* 0x8000000002047807 */ /* 0x004fe20000000000 */
[----:B------:R-:W-:Y:S01]  /*0a00*/  UISETP.GE.AND UP0, UPT, UR7, UR10, UPT ;  /* 0x0000000a0700728c */ /* 0x000fe2000bf06270 */
[----:B------:R-:W-:Y:S01]  /*0a10*/  STS [R27+0x400], RZ ;  /* 0x000400ff1b007388 */ /* 0x000fe20000000800 */
[----:B------:R-:W-:Y:S01]  /*0a20*/  UBMSK UR4, URZ, UR4 ;  /* 0x00000004ff04729b */ /* 0x000fe20008000000 */
[----:B------:R-:W-:Y:S02]  /*0a30*/  SHF.R.U32.HI R4, RZ, UR6, R4 ;  /* 0x00000006ff047c19 */ /* 0x000fe40008011604 */
[----:B------:R-:W-:Y:S01]  /*0a40*/  STS [R27+0x800], RZ ;  /* 0x000800ff1b007388 */ /* 0x000fe20000000800 */
[----:B------:R-:W-:-:S02]  /*0a50*/  ISETP.NE.AND P0, PT, R3, 0x7fffffff, PT ;  /* 0x7fffffff0300780c */ /* 0x000fc40003f05270 */
[----:B------:R-:W-:Y:S01]  /*0a60*/  LOP3.LUT R4, R4, UR4, RZ, 0xc0, !PT ;  /* 0x0000000404047c12 */ /* 0x000fe2000f8ec0ff */
[----:B------:R-:W-:Y:S01]  /*0a70*/  STS [R27+0xc00], RZ ;  /* 0x000c00ff1b007388 */ /* 0x000fe20000000800 */
[----:B------:R-:W-:Y:S02]  /*0a80*/  ISETP.NE.AND P1, PT, R104, 0x1f, PT ;  /* 0x0000001f6800780c */ /* 0x000fe40003f25270 */
[C---:B------:R-:W-:Y:S01]  /*0a90*/  ISETP.NE.AND P2, PT, R105.reuse, 0x6, PT ;  /* 0x000000066900780c */ /* 0x040fe20003f45270 */
[----:B------:R-:W-:Y:S01]  /*0aa0*/  IMAD.SHL.U32 R5, R4, 0x400, RZ ;  /* 0x0000040004057824 */ /* 0x000fe200078e00ff */
[----:B------:R-:W-:Y:S01]  /*0ab0*/  SHF.R.U32.HI R4, RZ, 0x4, R4 ;  /* 0x00000004ff047819 */ /* 0x000fe20000011604 */
[----:B------:R-:W-:Y:S01]  /*0ac0*/  STS [R27+0x1000], RZ ;  /* 0x001000ff1b007388 */ /* 0x000fe20000000800 */
[----:B------:R-:W-:Y:S02]  /*0ad0*/  ISETP.NE.AND P3, PT, R105, 0x7, PT ;  /* 0x000000076900780c */ /* 0x000fe40003f65270 */
[----:B------:R-:W-:Y:S01]  /*0ae0*/  LOP3.LUT R34, R5, 0x7c00, RZ, 0xc0, !PT ;  /* 0x00007c0005227812 */ /* 0x000fe200078ec0ff */
[----:B------:R-:W-:Y:S01]  /*0af0*/  STS [R27+0x1400], RZ ;  /* 0x001400ff1b007388 */ /* 0x000fe20000000800 */
[----:B------:R-:W-:-:S03]  /*0b00*/  LOP3.LUT R4, R4, 0xffffffe, RZ, 0xc0, !PT ;  /* 0x0ffffffe04047812 */ /* 0x000fc600078ec0ff */
[----:B------:R-:W-:Y:S01]  /*0b10*/  STS [R27+0x1800], RZ ;  /* 0x001800ff1b007388 */ /* 0x000fe20000000800 */
[----:B------:R-:W-:Y:S02]  /*0b20*/  IADD3 R34, PT, PT, R4, R27, R34 ;  /* 0x0000001b04227210 */ /* 0x000fe40007ffe022 */
[----:B------:R-:W-:Y:S01]  /*0b30*/  SEL R4, R3, 0x80000000, P0 ;  /* 0x8000000003047807 */ /* 0x000fe20000000000 */
[----:B------:R-:W-:Y:S01]  /*0b40*/  STS [R27+0x1c00], RZ ;  /* 0x001c00ff1b007388 */ /* 0x000fe20000000800 */
[----:B------:R-:W-:Y:S02]  /*0b50*/  ISETP.NE.AND P0, PT, R12, 0x7fffffff, PT ;  /* 0x7fffffff0c00780c */ /* 0x000fe40003f05270 */
        /* <DEDUP_REMOVED lines=54> */
[----:B------:R-:W-:Y:S02]  /*0ec0*/  SEL R4, R14, 0x80000000, P0 ;  /* 0x800000000e047807 */ /* 0x000fe40000000000 */
[----:B------:R-:W-:Y:S02]  /*0ed0*/  ISETP.NE.AND P0, PT, R15, 0x7fffffff, PT ;  /* 0x7fffffff0f00780c */ /* 0x000fe40003f05270 */
[----:B------:R-:W-:-:S04]  /*0ee0*/  SHF.R.U32.HI R4, RZ, UR6, R4 ;  /* 0x00000006ff047c19 */ /* 0x000fc80008011604 */
[----:B------:R-:W-:-:S05]  /*0ef0*/  LOP3.LUT R4, R4, UR4, RZ, 0xc0, !PT ;  /* 0x0000000404047c12 */ /* 0x000fca000f8ec0ff */
[----:B------:R-:W-:Y:S01]  /*0f00*/  IMAD.SHL.U32 R6, R4, 0x400, RZ ;  /* 0x0000040004067824 */ /* 0x000fe200078e00ff */
[----:B------:R-:W-:-:S04]  /*0f10*/  SHF.R.U32.HI R4, RZ, 0x4, R4 ;  /* 0x00000004ff047819 */ /* 0x000fc80000011604 */
[----:B------:R-:W-:Y:S02]  /*0f20*/  LOP3.LUT R6, R6, 0x7c00, RZ, 0xc0, !PT ;  /* 0x00007c0006067812 */ /* 0x000fe400078ec0ff */
[----:B------:R-:W-:Y:S01]  /*0f30*/  LOP3.LUT R4, R4, 0xffffffe, RZ, 0xc0, !PT ;  /* 0x0ffffffe04047812 */ /* 0x000fe200078ec0ff */
[----:B-1----:R-:W-:-:S03]  /*0f40*/  VIADD R7, R37, 0x1 ;  /* 0x0000000125077836 */ /* 0x002fc60000000000 */
[----:B------:R-:W-:Y:S02]  /*0f50*/  IADD3 R42, PT, PT, R4, R27, R6 ;  /* 0x0000001b042a7210 */ /* 0x000fe40007ffe006 */
[----:B------:R-:W-:Y:S01]  /*0f60*/  STS.U16 [R36], R7 ;  /* 0x0000000724007388 */ /* 0x000fe20000000400 */
[----:B------:R-:W-:Y:S02]  /*0f70*/  SEL R4, R15, 0x80000000, P0 ;  /* 0x800000000f047807 */ /* 0x000fe40000000000 */
[----:B------:R-:W-:Y:S01]  /*0f80*/  ISETP.NE.AND P0, PT, R16, 0x7fffffff, PT ;  /* 0x7fffffff1000780c */ /* 0x000fe20003f05270 */
[----:B------:R-:W0:Y:S01]  /*0f90*/  LDS.U16 R39, [R38] ;  /* 0x0000000026277984 */ /* 0x000e220000000400 */
[----:B------:R-:W-:-:S04]  /*0fa0*/  SHF.R.U32.HI R4, RZ, UR6, R4 ;  /* 0x00000006ff047c19 */ /* 0x000fc80008011604 */
[----:B------:R-:W-:Y:S01]  /*0fb0*/  LOP3.LUT R4, R4, UR4, RZ, 0xc0, !PT ;  /* 0x0000000404047c12 */ /* 0x000fe2000f8ec0ff */
        /* <DEDUP_REMOVED lines=152> */
[----:B------:R-:W-:-:S04]  /*1940*/  SEL R4, R30, 0x80000000, P0 ;  /* 0x800000001e047807 */ /* 0x000fc80000000000 */
[----:B------:R-:W-:Y:S01]  /*1950*/  SHF.R.U32.HI R4, RZ, UR6, R4 ;  /* 0x00000006ff047c19 */ /* 0x000fe20008011604 */
[----:B------:R-:W0:Y:S03]  /*1960*/  S2UR UR6, SR_CgaCtaId ;  /* 0x00000000000679c3 */ /* 0x000e260000008800 */
[----:B------:R-:W-:Y:S01]  /*1970*/  LOP3.LUT R4, R4, UR4, RZ, 0xc0, !PT ;  /* 0x0000000404047c12 */ /* 0x000fe2000f8ec0ff */
[----:B------:R-:W-:-:S04]  /*1980*/  UMOV UR4, 0x400 ;  /* 0x0000040000047882 */ /* 0x000fc80000000000 */
[----:B------:R-:W-:Y:S01]  /*1990*/  IMAD.SHL.U32 R6, R4, 0x400, RZ ;  /* 0x0000040004067824 */ /* 0x000fe200078e00ff */
[----:B------:R-:W-:-:S04]  /*19a0*/  SHF.R.U32.HI R4, RZ, 0x4, R4 ;  /* 0x00000004ff047819 */ /* 0x000fc80000011604 */
[----:B------:R-:W-:Y:S02]  /*19b0*/  LOP3.LUT R6, R6, 0x7c00, RZ, 0xc0, !PT ;  /* 0x00007c0006067812 */ /* 0x000fe400078ec0ff */
[----:B------:R-:W-:Y:S01]  /*19c0*/  LOP3.LUT R4, R4, 0xffffffe, RZ, 0xc0, !PT ;  /* 0x0ffffffe04047812 */ /* 0x000fe200078ec0ff */
[----:B-1----:R-:W-:-:S03]  /*19d0*/  VIADD R7, R65, 0x1 ;  /* 0x0000000141077836 */ /* 0x002fc60000000000 */
[----:B------:R-:W-:Y:S02]  /*19e0*/  IADD3 R70, PT, PT, R4, R27, R6 ;  /* 0x0000001b04467210 */ /* 0x000fe40007ffe006 */
[----:B------:R-:W-:Y:S01]  /*19f0*/  STS.U16 [R64], R7 ;  /* 0x0000000740007388 */ /* 0x000fe20000000400 */
[----:B0-----:R-:W-:-:S03]  /*1a00*/  ULEA UR4, UR6, UR4, 0x18 ;  /* 0x0000000406047291 */ /* 0x001fc6000f8ec0ff */
        /* <DEDUP_REMOVED lines=32> */
[----:B-----5:R-:W-:-:S03]  /*1c10*/  IMAD.IADD R78, R78, 0x1, R77 ;  /* 0x000000014e4e7824 */ /* 0x020fc600078e024d */
[----:B------:R-:W5:Y:S01]  /*1c20*/  LDS R89, [R29+0x44] ;  /* 0x000044001d597984 */ /* 0x000f620000000800 */
[----:B------:R-:W-:-:S03]  /*1c30*/  IMAD.IADD R79, R79, 0x1, R78 ;  /* 0x000000014f4f7824 */ /* 0x000fc600078e024e */
        /* <DEDUP_REMOVED lines=29> */
[----:B------:R-:W-:-:S04]  /*1e10*/  IMAD.IADD R94, R94, 0x1, R93 ;  /* 0x000000015e5e7824 */ /* 0x000fc800078e025d */
[----:B0-----:R-:W-:-:S04]  /*1e20*/  IMAD.IADD R95, R95, 0x1, R94 ;  /* 0x000000015f5f7824 */ /* 0x001fc800078e025e */
[----:B-1----:R-:W-:-:S04]  /*1e30*/  IMAD.IADD R96, R96, 0x1, R95 ;  /* 0x0000000160607824 */ /* 0x002fc800078e025f */
[----:B--2---:R-:W-:-:S04]  /*1e40*/  IMAD.IADD R97, R97, 0x1, R96 ;  /* 0x0000000161617824 */ /* 0x004fc800078e0260 */
[----:B---3--:R-:W-:-:S04]  /*1e50*/  IMAD.IADD R98, R98, 0x1, R97 ;  /* 0x0000000162627824 */ /* 0x008fc800078e0261 */
[----:B----4-:R-:W-:-:S04]  /*1e60*/  IMAD.IADD R99, R99, 0x1, R98 ;  /* 0x0000000163637824 */ /* 0x010fc800078e0262 */
[----:B-----5:R-:W-:-:S04]  /*1e70*/  IMAD.IADD R100, R100, 0x1, R99 ;  /* 0x0000000164647824 */ /* 0x020fc800078e0263 */
        /* <DEDUP_REMOVED lines=29> */
[----:B-1----:R-:W-:Y:S01]  /*2050*/  IMAD.IADD R8, R7, 0x1, R8 ;  /* 0x0000000107087824 */ /* 0x002fe200078e0208 */
        /* <DEDUP_REMOVED lines=91> */
[----:B------:R-:W5:Y:S04]  /*2610*/  LDS.U16 R44, [R44] ;  /* 0x000000002c2c7984 */ /* 0x000f680000000400 */
[----:B------:R-:W5:Y:S04]  /*2620*/  LDS.U16 R46, [R46] ;  /* 0x000000002e2e7984 */ /* 0x000f680000000400 */
[----:B------:R-:W5:Y:S04]  /*2630*/  LDS.U16 R48, [R48] ;  /* 0x0000000030307984 */ /* 0x000f680000000400 */
[----:B------:R-:W5:Y:S04]  /*2640*/  LDS.U16 R50, [R50] ;  /* 0x0000000032327984 */ /* 0x000f680000000400 */
[----:B------:R-:W5:Y:S04]  /*2650*/  LDS.U16 R52, [R52] ;  /* 0x0000000034347984 */ /* 0x000f680000000400 */
[----:B------:R-:W5:Y:S01]  /*2660*/  LDS.U16 R54, [R54] ;  /* 0x0000000036367984 */ /* 0x000f620000000400 */
        /* <DEDUP_REMOVED lines=10> */
[----:B-----5:R-:W-:-:S03]  /*2710*/  IMAD.IADD R44, R45, 0x1, R44 ;  /* 0x000000012d2c7824 */ /* 0x020fc600078e022c */
[----:B------:R-:W5:Y:S01]  /*2720*/  LDS.U16 R66, [R66] ;  /* 0x0000000042427984 */ /* 0x000f620000000400 */
[----:B------:R-:W-:-:S03]  /*2730*/  IMAD.IADD R46, R47, 0x1, R46 ;  /* 0x000000012f2e7824 */ /* 0x000fc600078e022e */
[----:B------:R-:W5:Y:S01]  /*2740*/  LDS.U16 R68, [R68] ;  /* 0x0000000044447984 */ /* 0x000f620000000400 */
[----:B------:R-:W-:-:S03]  /*2750*/  IMAD.IADD R48, R49, 0x1, R48 ;  /* 0x0000000131307824 */ /* 0x000fc600078e0230 */
[----:B------:R-:W5:Y:S01]  /*2760*/  LDS.U16 R70, [R70] ;  /* 0x0000000046467984 */ /* 0x000f620000000400 */
        /* <DEDUP_REMOVED lines=8> */
[----:B-----5:R-:W-:Y:S02]  /*27f0*/  IMAD.IADD R66, R67, 0x1, R66 ;  /* 0x0000000143427824 */ /* 0x020fe400078e0242 */
        /* <DEDUP_REMOVED lines=17> */
[----:B0-----:R-:W-:Y:S01]  /*2910*/  LEA R5, R50, UR4, 0x2 ;  /* 0x0000000432057c11 */ /* 0x001fe2000f8e10ff */
[----:B------:R0:W-:Y:S01]  /*2920*/  STS [R6], R13 ;  /* 0x0000000d06007388 */ /* 0x0001e20000000800 */
[----:B------:R-:W-:Y:S02]  /*2930*/  LEA R2, R52, UR4, 0x2 ;  /* 0x0000000434027c11 */ /* 0x000fe4000f8e10ff */
[----:B-1----:R-:W-:Y:S01]  /*2940*/  LEA R3, R54, UR4, 0x2 ;  /* 0x0000000436037c11 */ /* 0x002fe2000f8e10ff */
[----:B------:R1:W-:Y:S01]  /*2950*/  STS [R9], R14 ;  /* 0x0000000e09007388 */ /* 0x0003e20000000800 */
[----:B------:R-:W-:-:S02]  /*2960*/  LEA R4, R56, UR4, 0x2 ;  /* 0x0000000438047c11 */ /* 0x000fc4000f8e10ff */
[----:B--2---:R-:W-:Y:S01]  /*2970*/  LEA R7, R58, UR4, 0x2 ;  /* 0x000000043a077c11 */ /* 0x004fe2000f8e10ff */
[----:B------:R2:W-:Y:S01]  /*2980*/  STS [R8], R15 ;  /* 0x0000000f08007388 */ /* 0x0005e20000000800 */
[----:B0-----:R-:W-:-:S03]  /*2990*/  LEA R6, R60, UR4, 0x2 ;  /* 0x000000043c067c11 */ /* 0x001fc6000f8e10ff */
[----:B------:R0:W-:Y:S01]  /*29a0*/  STS [R11], R16 ;  /* 0x000000100b007388 */ /* 0x0001e20000000800 */
[----:B-1----:R-:W-:-:S03]  /*29b0*/  LEA R9, R62, UR4, 0x2 ;  /* 0x000000043e097c11 */ /* 0x002fc6000f8e10ff */
[----:B------:R-:W-:Y:S01]  /*29c0*/  STS [R10], R17 ;  /* 0x000000110a007388 */ /* 0x000fe20000000800 */
[----:B--2---:R-:W-:-:S03]  /*29d0*/  LEA R8, R64, UR4, 0x2 ;  /* 0x0000000440087c11 */ /* 0x004fc6000f8e10ff */
[----:B------:R1:W-:Y:S01]  /*29e0*/  STS [R5], R18 ;  /* 0x0000001205007388 */ /* 0x0003e20000000800 */
[----:B0-----:R-:W-:-:S03]  /*29f0*/  LEA R11, R68, UR4, 0x2 ;  /* 0x00000004440b7c11 */ /* 0x001fc6000f8e10ff */
[----:B------:R0:W-:Y:S04]  /*2a00*/  STS [R2], R19 ;  /* 0x0000001302007388 */ /* 0x0001e80000000800 */
[----:B------:R2:W-:Y:S01]  /*2a10*/  STS [R3], R20 ;  /* 0x0000001403007388 */ /* 0x0005e20000000800 */
[----:B-1----:R-:W-:-:S03]  /*2a20*/  LEA R5, R66, UR4, 0x2 ;  /* 0x0000000442057c11 */ /* 0x002fc6000f8e10ff */
[----:B------:R2:W-:Y:S01]  /*2a30*/  STS [R4], R21 ;  /* 0x0000001504007388 */ /* 0x0005e20000000800 */
[----:B0-----:R-:W-:-:S03]  /*2a40*/  LEA R19, R70, UR4, 0x2 ;  /* 0x0000000446137c11 */ /* 0x001fc6000f8e10ff */
        /* <DEDUP_REMOVED lines=9> */
[----:B------:R2:W1:Y:S04]  /*2ae0*/  LDS R3, [R33+0x4] ;  /* 0x0000040021037984 */ /* 0x0004680000000800 */
        /* <DEDUP_REMOVED lines=18> */
[----:B-1-34-:R-:W-:Y:S05]  /*2c10*/  BRA `(.L_x_652) ;  /* 0xffffffdc00607947 */ /* 0x01afea000383ffff */
.L_x_651:
[----:B------:R-:W-:Y:S01]  /*2c20*/  LEA R5, R5, UR4, 0x2 ;  /* 0x0000000405057c11 */ /* 0x000fe2000f8e10ff */
[----:B------:R-:W-:Y:S01]  /*2c30*/  IMAD R33, R0, -0x48, R33 ;  /* 0xffffffb800217824 */ /* 0x000fe200078e0221 */
[----:B------:R-:W-:Y:S01]  /*2c40*/  LEA R36, R36, UR4, 0x2 ;  /* 0x0000000424247c11 */ /* 0x000fe2000f8e10ff */
[----:B------:R-:W-:Y:S01]  /*2c50*/  VIADD R8, R0, 0x100 ;  /* 0x0000010000087836 */ /* 0x000fe20000000000 */
[----:B------:R-:W-:Y:S01]  /*2c60*/  LEA R7, R38, UR4, 0x2 ;  /* 0x0000000426077c11 */ /* 0x000fe2000f8e10ff */
[----:B------:R0:W-:Y:S01]  /*2c70*/  STS [R5], R2 ;  /* 0x0000000205007388 */ /* 0x0001e20000000800 */
[----:B------:R-:W-:Y:S01]  /*2c80*/  LEA R40, R40, UR4, 0x2 ;  /* 0x0000000428287c11 */ /* 0x000fe2000f8e10ff */
[----:B------:R-:W-:Y:S01]  /*2c90*/  VIADD R10, R0, 0x200 ;  /* 0x00000200000a7836 */ /* 0x000fe20000000000 */
        /* <DEDUP_REMOVED lines=11> */
[----:B------:R-:W-:Y:S01]  /*2d50*/  LEA R56, R56, UR4, 0x2 ;  /* 0x0000000438387c11 */ /* 0x000fe2000f8e10ff */
[----:B--2---:R-:W-:Y:S01]  /*2d60*/  VIADD R12, R0, 0x300 ;  /* 0x00000300000c7836 */ /* 0x004fe20000000000 */
[----:B------:R-:W-:Y:S01]  /*2d70*/  LEA R7, R58, UR4, 0x2 ;  /* 0x000000043a077c11 */ /* 0x000fe2000f8e10ff */
[----:B------:R2:W-:Y:S01]  /*2d80*/  STS [R44], R15 ;  /* 0x0000000f2c007388 */ /* 0x0005e20000000800 */
[----:B------:R-:W-:-:S02]  /*2d90*/  LEA R60, R60, UR4, 0x2 ;  /* 0x000000043c3c7c11 */ /* 0x000fc4000f8e10ff */
[----:B------:R-:W-:Y:S01]  /*2da0*/  LEA R64, R64, UR4, 0x2 ;  /* 0x0000000440407c11 */ /* 0x000fe2000f8e10ff */
[----:B------:R3:W-:Y:S01]  /*2db0*/  STS [R11], R16 ;  /* 0x000000100b007388 */ /* 0x0007e20000000800 */
[----:B0-----:R-:W-:Y:S02]  /*2dc0*/  LEA R13, R68, UR4, 0x2 ;  /* 0x00000004440d7c11 */ /* 0x001fe4000f8e10ff */
[----:B-1----:R-:W-:Y:S01]  /*2dd0*/  LEA R9, R62, UR4, 0x2 ;  /* 0x000000043e097c11 */ /* 0x002fe2000f8e10ff */
[----:B------:R-:W-:Y:S01]  /*2de0*/  STS [R48], R17 ;  /* 0x0000001130007388 */ /* 0x000fe20000000800 */
[----:B--2---:R-:W-:-:S03]  /*2df0*/  LEA R15, R70, UR4, 0x2 ;  /* 0x00000004460f7c11 */ /* 0x004fc6000f8e10ff */
[----:B------:R-:W-:Y:S01]  /*2e00*/  STS [R5], R18 ;  /* 0x0000001205007388 */ /* 0x000fe20000000800 */
[----:B---3--:R-:W-:Y:S01]  /*2e10*/  LEA R11, R66, UR4, 0x2 ;  /* 0x00000004420b7c11 */ /* 0x008fe2000f8e10ff */
[----:B------:R-:W0:Y:S02]  /*2e20*/  LDCU.64 UR4, c[0x0][0x3a0] ;  /* 0x00007400ff0477ac */ /* 0x000e240008000a00 */
[----:B------:R-:W-:Y:S04]  /*2e30*/  STS [R52], R19 ;  /* 0x0000001334007388 */ /* 0x000fe80000000800 */
[----:B------:R1:W-:Y:S04]  /*2e40*/  STS [R3], R20 ;  /* 0x0000001403007388 */ /* 0x0003e80000000800 */
[----:B------:R-:W-:Y:S04]  /*2e50*/  STS [R56], R21 ;  /* 0x0000001538007388 */ /* 0x000fe80000000800 */
[----:B------:R-:W-:Y:S01]  /*2e60*/  STS [R7], R22 ;  /* 0x0000001607007388 */ /* 0x000fe20000000800 */
[----:B-1----:R-:W1:Y:S03]  /*2e70*/  LDC.64 R2, c[0x0][0x388] ;  /* 0x0000e200ff027b82 */ /* 0x002e660000000a00 */
[----:B------:R-:W-:Y:S01]  /*2e80*/  STS [R60], R23 ;  /* 0x000000173c007388 */ /* 0x000fe20000000800 */
[----:B0-----:R-:W-:-:S02]  /*2e90*/  ISETP.GE.U32.AND P4, PT, R0, UR4, PT ;  /* 0x0000000400007c0c */ /* 0x001fc4000bf86070 */
[----:B------:R-:W-:Y:S01]  /*2ea0*/  ISETP.GE.U32.AND P1, PT, R8, UR4, PT ;  /* 0x0000000408007c0c */ /* 0x000fe2000bf26070 */
[----:B------:R-:W-:Y:S01]  /*2eb0*/  STS [R9], R24 ;  /* 0x0000001809007388 */ /* 0x000fe20000000800 */
[----:B------:R-:W-:Y:S02]  /*2ec0*/  ISETP.GE.U32.AND.EX P4, PT, RZ, UR5, PT, P4 ;  /* 0x00000005ff007c0c */ /* 0x000fe4000bf86140 */
[----:B------:R-:W-:Y:S01]  /*2ed0*/  ISETP.GE.U32.AND.EX P1, PT, RZ, UR5, PT, P1 ;  /* 0x00000005ff007c0c */ /* 0x000fe2000bf26110 */
[----:B------:R-:W-:Y:S01]  /*2ee0*/  STS [R64], R25 ;  /* 0x0000001940007388 */ /* 0x000fe20000000800 */
[----:B------:R-:W-:-:S03]  /*2ef0*/  ISETP.GE.U32.AND P2, PT, R10, UR4, PT ;  /* 0x000000040a007c0c */ /* 0x000fc6000bf46070 */
[----:B------:R0:W-:Y:S01]  /*2f00*/  STS [R11], R26 ;  /* 0x0000001a0b007388 */ /* 0x0001e20000000800 */
[----:B------:R-:W-:-:S03]  /*2f10*/  ISETP.GE.U32.AND.EX P2, PT, RZ, UR5, PT, P2 ;  /* 0x00000005ff007c0c */ /* 0x000fc6000bf46120 */
[----:B------:R-:W-:Y:S04]  /*2f20*/  STS [R13], R28 ;  /* 0x0000001c0d007388 */ /* 0x000fe80000000800 */
[----:B------:R2:W-:Y:S01]  /*2f30*/  STS [R15], R30 ;  /* 0x0000001e0f007388 */ /* 0x0005e20000000800 */
[----:B------:R-:W-:Y:S02]  /*2f40*/  @!P1 IMAD.MOV.U32 R10, RZ, RZ, -0x1 ;  /* 0xffffffffff0a9424 */ /* 0x000fe400078e00ff */
[----:B0-----:R-:W-:Y:S01]  /*2f50*/  @!P4 IMAD.MOV.U32 R11, RZ, RZ, -0x1 ;  /* 0xffffffffff0bc424 */ /* 0x001fe200078e00ff */
[----:B------:R-:W-:Y:S01]  /*2f60*/  BAR.SYNC.DEFER_BLOCKING 0x0 ;  /* 0x0000000000007b1d */ /* 0x000fe20000010000 */
[----:B-1----:R-:W-:-:S04]  /*2f70*/  IMAD.WIDE.U32 R2, R0, 0x4, R2 ;  /* 0x0000000400027825 */ /* 0x002fc800078e0002 */
[----:B--2---:R-:W-:Y:S01]  /*2f80*/  @!P2 IMAD.MOV.U32 R15, RZ, RZ, -0x1 ;  /* 0xffffffffff0fa424 */ /* 0x004fe200078e00ff */
[----:B------:R-:W0:Y:S04]  /*2f90*/  LDS R4, [R33] ;  /* 0x0000000021047984 */ /* 0x000e280000000800 */
[----:B------:R-:W1:Y:S04]  /*2fa0*/  LDS R5, [R33+0x400] ;  /* 0x0004000021057984 */ /* 0x000e680000000800 */
[----:B------:R-:W2:Y:S04]  /*2fb0*/  LDS R6, [R33+0x800] ;  /* 0x0008000021067984 */ /* 0x000ea80000000800 */
[----:B------:R-:W3:Y:S04]  /*2fc0*/  LDS R7, [R33+0xc00] ;  /* 0x000c000021077984 */ /* 0x000ee80000000800 */
[----:B------:R-:W-:Y:S04]  /*2fd0*/  LDS R9, [R33+0x1400] ;  /* 0x0014000021097984 */ /* 0x000fe80000000800 */
[----:B------:R-:W4:Y:S01]  /*2fe0*/  LDS R8, [R33+0x1000] ;  /* 0x0010000021087984 */ /* 0x000f220000000800 */
[----:B0-----:R-:W-:-:S04]  /*2ff0*/  @!P4 ISETP.GT.AND P0, PT, R4, -0x1, PT ;  /* 0xffffffff0400c80c */ /* 0x001fc80003f04270 */
[----:B------:R-:W-:Y:S02]  /*3000*/  @!P4 SEL R11, R11, 0x80000000, P0 ;  /* 0x800000000b0bc807 */ /* 0x000fe40000000000 */
[----:B------:R-:W-:Y:S01]  /*3010*/  ISETP.GE.U32.AND P0, PT, R12, UR4, PT ;  /* 0x000000040c007c0c */ /* 0x000fe2000bf06070 */
[C---:B------:R-:W-:Y:S01]  /*3020*/  VIADD R12, R0.reuse, 0x500 ;  /* 0x00000500000c7836 */ /* 0x040fe20000000000 */
[----:B------:R-:W-:Y:S02]  /*3030*/  @!P4 LOP3.LUT R11, R11, R4, RZ, 0x3c, !PT ;  /* 0x000000040b0bc212 */ /* 0x000fe400078e3cff */
[----:B------:R-:W-:Y:S02]  /*3040*/  LOP3.LUT R4, R0, 0x400, RZ, 0xfc, !PT ;  /* 0x0000040000047812 */ /* 0x000fe400078efcff */
[----:B------:R-:W-:Y:S01]  /*3050*/  ISETP.GE.U32.AND.EX P0, PT, RZ, UR5, PT, P0 ;  /* 0x00000005ff007c0c */ /* 0x000fe2000bf06100 */
[----:B------:R0:W-:Y:S01]  /*3060*/  @!P4 STG.E desc[UR8][R2.64], R11 ;  /* 0x0000000b0200c986 */ /* 0x0001e2000c101908 */
[----:B-1----:R-:W-:-:S02]  /*3070*/  @!P1 ISETP.GT.AND P3, PT, R5, -0x1, PT ;  /* 0xffffffff0500980c */ /* 0x002fc40003f64270 */
[----:B------:R-:W-:Y:S02]  /*3080*/  ISETP.GE.U32.AND P6, PT, R4, UR4, PT ;  /* 0x0000000404007c0c */ /* 0x000fe4000bfc6070 */
[----:B------:R-:W1:Y:S01]  /*3090*/  LDS R4, [R33+0x1800] ;  /* 0x0018000021047984 */ /* 0x000e620000000800 */
[----:B------:R-:W-:Y:S02]  /*30a0*/  @!P1 SEL R10, R10, 0x80000000, P3 ;  /* 0x800000000a0a9807 */ /* 0x000fe40001800000 */
[----:B--2---:R-:W-:Y:S02]  /*30b0*/  @!P2 ISETP.GT.AND P5, PT, R6, -0x1, PT ;  /* 0xffffffff0600a80c */ /* 0x004fe40003fa4270 */
[----:B------:R-:W-:Y:S01]  /*30c0*/  @!P1 LOP3.LUT R13, R10, R5, RZ, 0x3c, !PT ;  /* 0x000000050a0d9212 */ /* 0x000fe200078e3cff */
[----:B------:R-:W-:Y:S01]  /*30d0*/  VIADD R10, R0, 0x600 ;  /* 0x00000600000a7836 */ /* 0x000fe20000000000 */
[----:B------:R-:W-:Y:S01]  /*30e0*/  ISETP.GE.U32.AND P3, PT, R12, UR4, PT ;  /* 0x000000040c007c0c */ /* 0x000fe2000bf66070 */
[----:B------:R-:W-:Y:S01]  /*30f0*/  @!P0 IMAD.MOV.U32 R12, RZ, RZ, -0x1 ;  /* 0xffffffffff0c8424 */ /* 0x000fe200078e00ff */
[----:B------:R-:W-:Y:S01]  /*3100*/  ISETP.GE.U32.AND.EX P4, PT, RZ, UR5, PT, P6 ;  /* 0x00000005ff007c0c */ /* 0x000fe2000bf86160 */
[----:B------:R-:W2:Y:S01]  /*3110*/  LDS R5, [R33+0x1c00] ;  /* 0x001c000021057984 */ /* 0x000ea20000000800 */
[----:B------:R-:W-:-:S02]  /*3120*/  @!P2 SEL R15, R15, 0x80000000, P5 ;  /* 0x800000000f0fa807 */ /* 0x000fc40002800000 */
[----:B---3--:R-:W-:Y:S01]  /*3130*/  @!P0 ISETP.GT.AND P6, PT, R7, -0x1, PT ;  /* 0xffffffff0700880c */ /* 0x008fe20003fc4270 */
[----:B------:R3:W-:Y:S01]  /*3140*/  @!P1 STG.E desc[UR8][R2.64+0x400], R13 ;  /* 0x0004000d02009986 */ /* 0x0007e2000c101908 */
[----:B------:R-:W-:Y:S02]  /*3150*/  ISETP.GE.U32.AND.EX P3, PT, RZ, UR5, PT, P3 ;  /* 0x00000005ff007c0c */ /* 0x000fe4000bf66130 */
[----:B------:R-:W-:Y:S02]  /*3160*/  @!P2 LOP3.LUT R15, R15, R6, RZ, 0x3c, !PT ;  /* 0x000000060f0fa212 */ /* 0x000fe400078e3cff */
[----:B------:R-:W-:Y:S01]  /*3170*/  ISETP.GE.U32.AND P5, PT, R10, UR4, PT ;  /* 0x000000040a007c0c */ /* 0x000fe2000bfa6070 */
[----:B------:R-:W5:Y:S01]  /*3180*/  LDS R6, [R33+0x2000] ;  /* 0x0020000021067984 */ /* 0x000f620000000800 */
[----:B------:R-:W-:Y:S01]  /*3190*/  @!P0 SEL R10, R12, 0x80000000, P6 ;  /* 0x800000000c0a8807 */ /* 0x000fe20003000000 */
[----:B------:R-:W-:Y:S01]  /*31a0*/  @!P4 IMAD.MOV.U32 R14, RZ, RZ, -0x1 ;  /* 0xffffffffff0ec424 */ /* 0x000fe200078e00ff */
[----:B------:R-:W-:Y:S01]  /*31b0*/  ISETP.GE.U32.AND.EX P1, PT, RZ, UR5, PT, P5 ;  /* 0x00000005ff007c0c */ /* 0x000fe2000bf26150 */
[----:B------:R3:W-:Y:S01]  /*31c0*/  @!P2 STG.E desc[UR8][R2.64+0x800], R15 ;  /* 0x0008000f0200a986 */ /* 0x0007e2000c101908 */
[----:B0-----:R-:W-:Y:S01]  /*31d0*/  @!P0 LOP3.LUT R11, R10, R7, RZ, 0x3c, !PT ;  /* 0x000000070a0b8212 */ /* 0x001fe200078e3cff */
[----:B------:R-:W-:Y:S01]  /*31e0*/  VIADD R10, R0, 0x700 ;  /* 0x00000700000a7836 */ /* 0x000fe20000000000 */
[----:B----4-:R-:W-:Y:S01]  /*31f0*/  @!P4 ISETP.GT.AND P5, PT, R8, -0x1, PT ;  /* 0xffffffff0800c80c */ /* 0x010fe20003fa4270 */
[----:B------:R-:W0:Y:S01]  /*3200*/  LDS R7, [R33+0x2400] ;  /* 0x0024000021077984 */ /* 0x000e220000000800 */
[----:B------:R-:W-:Y:S01]  /*3210*/  @!P3 IMAD.MOV.U32 R16, RZ, RZ, -0x1 ;  /* 0xffffffffff10b424 */ /* 0x000fe200078e00ff */
[----:B------:R-:W-:-:S02]  /*3220*/  @!P3 ISETP.GT.AND P6, PT, R9, -0x1, PT ;  /* 0xffffffff0900b80c */ /* 0x000fc40003fc4270 */
[----:B------:R-:W-:Y:S01]  /*3230*/  ISETP.GE.U32.AND P2, PT, R10, UR4, PT ;  /* 0x000000040a007c0c */ /* 0x000fe2000bf46070 */
[----:B------:R4:W-:Y:S01]  /*3240*/  @!P0 STG.E desc[UR8][R2.64+0xc00], R11 ;  /* 0x000c000b02008986 */ /* 0x0009e2000c101908 */
[----:B------:R-:W-:Y:S02]  /*3250*/  @!P3 SEL R10, R16, 0x80000000, P6 ;  /* 0x80000000100ab807 */ /* 0x000fe40003000000 */
[----:B------:R-:W-:Y:S02]  /*3260*/  LOP3.LUT R12, R0, 0x800, RZ, 0xfc, !PT ;  /* 0x00000800000c7812 */ /* 0x000fe400078efcff */
[----:B---3--:R-:W-:Y:S02]  /*3270*/  @!P4 SEL R13, R14, 0x80000000, P5 ;  /* 0x800000000e0dc807 */ /* 0x008fe40002800000 */
[----:B------:R-:W-:Y:S01]  /*3280*/  @!P3 LOP3.LUT R15, R10, R9, RZ, 0x3c, !PT ;  /* 0x000000090a0fb212 */ /* 0x000fe200078e3cff */
[C---:B------:R-:W-:Y:S01]  /*3290*/  VIADD R9, R0.reuse, 0x900 ;  /* 0x0000090000097836 */ /* 0x040fe20000000000 */
[----:B------:R-:W-:Y:S01]  /*32a0*/  ISETP.GE.U32.AND.EX P2, PT, RZ, UR5, PT, P2 ;  /* 0x00000005ff007c0c */ /* 0x000fe2000bf46120 */
[----:B------:R-:W-:Y:S01]  /*32b0*/  VIADD R10, R0, 0xa00 ;  /* 0x00000a00000a7836 */ /* 0x000fe20000000000 */
[----:B------:R-:W-:Y:S01]  /*32c0*/  ISETP.GE.U32.AND P6, PT, R12, UR4, PT ;  /* 0x000000040c007c0c */ /* 0x000fe2000bfc6070 */
[----:B------:R-:W-:Y:S01]  /*32d0*/  @!P1 IMAD.MOV.U32 R12, RZ, RZ, -0x1 ;  /* 0xffffffffff0c9424 */ /* 0x000fe200078e00ff */
[----:B------:R-:W-:Y:S01]  /*32e0*/  @!P4 LOP3.LUT R13, R13, R8, RZ, 0x3c, !PT ;  /* 0x000000080d0dc212 */ /* 0x000fe200078e3cff */
[----:B------:R-:W-:Y:S01]  /*32f0*/  @!P3 STG.E desc[UR8][R2.64+0x1400], R15 ;  /* 0x0014000f0200b986 */ /* 0x000fe2000c101908 */
[----:B-1----:R-:W-:-:S02]  /*3300*/  @!P1 ISETP.GT.AND P5, PT, R4, -0x1, PT ;  /* 0xffffffff0400980c */ /* 0x002fc40003fa4270 */
[----:B------:R-:W-:Y:S01]  /*3310*/  ISETP.GE.U32.AND.EX P0, PT, RZ, UR5, PT, P6 ;  /* 0x00000005ff007c0c */ /* 0x000fe2000bf06160 */
[----:B------:R-:W1:Y:S01]  /*3320*/  LDS R8, [R33+0x2800] ;  /* 0x0028000021087984 */ /* 0x000e620000000800 */
[----:B------:R-:W-:Y:S02]  /*3330*/  ISETP.GE.U32.AND P6, PT, R9, UR4, PT ;  /* 0x0000000409007c0c */ /* 0x000fe4000bfc6070 */
[----:B------:R-:W-:Y:S01]  /*3340*/  @!P1 SEL R9, R12, 0x80000000, P5 ;  /* 0x800000000c099807 */ /* 0x000fe20002800000 */
[----:B------:R-:W-:Y:S01]  /*3350*/  VIADD R12, R0, 0xb00 ;  /* 0x00000b00000c7836 */ /* 0x000fe20000000000 */
[----:B------:R-:W-:Y:S01]  /*3360*/  ISETP.GE.U32.AND.EX P6, PT, RZ, UR5, PT, P6 ;  /* 0x00000005ff007c0c */ /* 0x000fe2000bfc6160 */
[----:B------:R3:W-:Y:S01]  /*3370*/  @!P4 STG.E desc[UR8][R2.64+0x1000], R13 ;  /* 0x0010000d0200c986 */ /* 0x0007e2000c101908 */
[----:B------:R-:W-:Y:S01]  /*3380*/  ISETP.GE.U32.AND P5, PT, R10, UR4, PT ;  /* 0x000000040a007c0c */ /* 0x000fe2000bfa6070 */
[----:B------:R-:W-:Y:S01]  /*3390*/  @!P2 IMAD.MOV.U32 R10, RZ, RZ, -0x1 ;  /* 0xffffffffff0aa424 */ /* 0x000fe200078e00ff */
[----:B----4-:R-:W-:-:S02]  /*33a0*/  @!P1 LOP3.LUT R11, R9, R4, RZ, 0x3c, !PT ;  /* 0x00000004090b9212 */ /* 0x010fc400078e3cff */
[----:B--2---:R-:W-:Y:S01]  /*33b0*/  @!P2 ISETP.GT.AND P3, PT, R5, -0x1, PT ;  /* 0xffffffff0500a80c */ /* 0x004fe20003f64270 */
[----:B------:R-:W2:Y:S01]  /*33c0*/  LDS R4, [R33+0x2c00] ;  /* 0x002c000021047984 */ /* 0x000ea20000000800 */
[----:B------:R-:W-:Y:S01]  /*33d0*/  @!P0 IMAD.MOV.U32 R14, RZ, RZ, -0x1 ;  /* 0xffffffffff0e8424 */ /* 0x000fe200078e00ff */
[----:B------:R-:W-:Y:S02]  /*33e0*/  ISETP.GE.U32.AND P4, PT, R12, UR4, PT ;  /* 0x000000040c007c0c */ /* 0x000fe4000bf86070 */
[----:B------:R4:W-:Y:S01]  /*33f0*/  @!P1 STG.E desc[UR8][R2.64+0x1800], R11 ;  /* 0x0018000b02009986 */ /* 0x0009e2000c101908 */
[----:B------:R-:W-:Y:S01]  /*3400*/  @!P2 SEL R10, R10, 0x80000000, P3 ;  /* 0x800000000a0aa807 */ /* 0x000fe20001800000 */
[----:B------:R-:W-:Y:S01]  /*3410*/  @!P6 IMAD.MOV.U32 R12, RZ, RZ, -0x1 ;  /* 0xffffffffff0ce424 */ /* 0x000fe200078e00ff */
[----:B-----5:R-:W-:Y:S01]  /*3420*/  @!P0 ISETP.GT.AND P1, PT, R6, -0x1, PT ;  /* 0xffffffff0600880c */ /* 0x020fe20003f24270 */
[----:B------:R-:W5:Y:S01]  /*3430*/  LDS R9, [R33+0x3000] ;  /* 0x0030000021097984 */ /* 0x000f620000000800 */
[----:B---3--:R-:W-:-:S02]  /*3440*/  @!P2 LOP3.LUT R13, R10, R5, RZ, 0x3c, !PT ;  /* 0x000000050a0da212 */ /* 0x008fc400078e3cff */
[----:B------:R-:W-:Y:S01]  /*3450*/  @!P0 SEL R5, R14, 0x80000000, P1 ;  /* 0x800000000e058807 */ /* 0x000fe20000800000 */
[C---:B------:R-:W-:Y:S01]  /*3460*/  VIADD R14, R0.reuse, 0xf00 ;  /* 0x00000f00000e7836 */ /* 0x040fe20000000000 */
[----:B0-----:R-:W-:Y:S01]  /*3470*/  @!P6 ISETP.GT.AND P3, PT, R7, -0x1, PT ;  /* 0xffffffff0700e80c */ /* 0x001fe20003f64270 */
[----:B------:R0:W-:Y:S01]  /*3480*/  @!P2 STG.E desc[UR8][R2.64+0x1c00], R13 ;  /* 0x001c000d0200a986 */ /* 0x0001e2000c101908 */
[----:B------:R-:W-:Y:S02]  /*3490*/  ISETP.GE.U32.AND.EX P5, PT, RZ, UR5, PT, P5 ;  /* 0x00000005ff007c0c */ /* 0x000fe4000bfa6150 */
[----:B----4-:R-:W-:Y:S01]  /*34a0*/  @!P0 LOP3.LUT R11, R5, R6, RZ, 0x3c, !PT ;  /* 0x00000006050b8212 */ /* 0x010fe200078e3cff */
[----:B------:R-:W-:Y:S01]  /*34b0*/  VIADD R5, R0, 0xd00 ;  /* 0x00000d0000057836 */ /* 0x000fe20000000000 */
[----:B------:R-:W-:Y:S01]  /*34c0*/  @!P6 SEL R6, R12, 0x80000000, P3 ;  /* 0x800000000c06e807 */ /* 0x000fe20001800000 */
[C---:B------:R-:W-:Y:S01]  /*34d0*/  VIADD R12, R0.reuse, 0xe00 ;  /* 0x00000e00000c7836 */ /* 0x040fe20000000000 */
[----:B------:R-:W-:Y:S01]  /*34e0*/  LOP3.LUT R10, R0, 0xc00, RZ, 0xfc, !PT ;  /* 0x00000c00000a7812 */ /* 0x000fe200078efcff */
[----:B------:R-:W-:Y:S01]  /*34f0*/  @!P0 STG.E desc[UR8][R2.64+0x2000], R11 ;  /* 0x0020000b02008986 */ /* 0x000fe2000c101908 */
[----:B------:R-:W-:-:S02]  /*3500*/  @!P6 LOP3.LUT R15, R6, R7, RZ, 0x3c, !PT ;  /* 0x00000007060fe212 */ /* 0x000fc400078e3cff */
[----:B------:R-:W-:Y:S01]  /*3510*/  ISETP.GE.U32.AND P3, PT, R5, UR4, PT ;  /* 0x0000000405007c0c */ /* 0x000fe2000bf66070 */
[----:B------:R-:W3:Y:S01]  /*3520*/  LDS R6, [R33+0x3800] ;  /* 0x0038000021067984 */ /* 0x000ee20000000800 */
[----:B------:R-:W-:Y:S01]  /*3530*/  ISETP.GE.U32.AND P1, PT, R10, UR4, PT ;  /* 0x000000040a007c0c */ /* 0x000fe2000bf26070 */
[----:B------:R-:W-:Y:S01]  /*3540*/  @!P5 IMAD.MOV.U32 R16, RZ, RZ, -0x1 ;  /* 0xffffffffff10d424 */ /* 0x000fe200078e00ff */
[----:B------:R-:W-:Y:S01]  /*3550*/  ISETP.GE.U32.AND.EX P2, PT, RZ, UR5, PT, P4 ;  /* 0x00000005ff007c0c */ /* 0x000fe2000bf46140 */
[----:B------:R-:W4:Y:S01]  /*3560*/  LDS R5, [R33+0x3400] ;  /* 0x0034000021057984 */ /* 0x000f220000000800 */
[----:B-1----:R-:W-:Y:S02]  /*3570*/  @!P5 ISETP.GT.AND P0, PT, R8, -0x1, PT ;  /* 0xffffffff0800d80c */ /* 0x002fe40003f04270 */
[----:B------:R-:W-:Y:S01]  /*3580*/  ISETP.GE.U32.AND.EX P1, PT, RZ, UR5, PT, P1 ;  /* 0x00000005ff007c0c */ /* 0x000fe2000bf26110 */
[----:B------:R-:W1:Y:S01]  /*3590*/  LDS R10, [R33+0x4000] ;  /* 0x00400000210a7984 */ /* 0x000e620000000800 */
[----:B0-----:R-:W-:-:S02]  /*35a0*/  @!P5 SEL R13, R16, 0x80000000, P0 ;  /* 0x80000000100dd807 */ /* 0x001fc40000000000 */
[----:B------:R-:W-:Y:S01]  /*35b0*/  ISETP.GE.U32.AND P0, PT, R12, UR4, PT ;  /* 0x000000040c007c0c */ /* 0x000fe2000bf06070 */
[----:B------:R-:W0:Y:S01]  /*35c0*/  LDS R7, [R33+0x3c00] ;  /* 0x003c000021077984 */ /* 0x000e220000000800 */
[----:B------:R-:W-:Y:S01]  /*35d0*/  @!P5 LOP3.LUT R13, R13, R8, RZ, 0x3c, !PT ;  /* 0x000000080d0dd212 */ /* 0x000fe200078e3cff */
[C---:B------:R-:W-:Y:S01]  /*35e0*/  VIADD R12, R0.reuse, 0x1100 ;  /* 0x00001100000c7836 */ /* 0x040fe20000000000 */
[----:B------:R-:W-:Y:S01]  /*35f0*/  LOP3.LUT R8, R0, 0x1000, RZ, 0xfc, !PT ;  /* 0x0000100000087812 */ /* 0x000fe200078efcff */
[----:B------:R-:W0:Y:S01]  /*3600*/  LDS R11, [R33+0x4400] ;  /* 0x00440000210b7984 */ /* 0x000e220000000800 */
[----:B------:R-:W-:Y:S01]  /*3610*/  @!P2 IMAD.MOV.U32 R17, RZ, RZ, -0x1 ;  /* 0xffffffffff11a424 */ /* 0x000fe200078e00ff */
[----:B------:R-:W-:Y:S02]  /*3620*/  ISETP.GE.U32.AND.EX P0, PT, RZ, UR5, PT, P0 ;  /* 0x00000005ff007c0c */ /* 0x000fe4000bf06100 */
[----:B------:R-:W-:Y:S01]  /*3630*/  @!P6 STG.E desc[UR8][R2.64+0x2400], R15 ;  /* 0x0024000f0200e986 */ /* 0x000fe2000c101908 */
[----:B--2---:R-:W-:-:S02]  /*3640*/  @!P2 ISETP.GT.AND P6, PT, R4, -0x1, PT ;  /* 0xffffffff0400a80c */ /* 0x004fc40003fc4270 */
[----:B------:R-:W-:Y:S01]  /*3650*/  ISETP.GE.U32.AND.EX P3, PT, RZ, UR5, PT, P3 ;  /* 0x00000005ff007c0c */ /* 0x000fe2000bf66130 */
[----:B------:R2:W-:Y:S01]  /*3660*/  @!P5 STG.E desc[UR8][R2.64+0x2800], R13 ;  /* 0x0028000d0200d986 */ /* 0x0005e2000c101908 */
[----:B------:R-:W-:Y:S01]  /*3670*/  ISETP.GE.U32.AND P5, PT, R8, UR4, PT ;  /* 0x0000000408007c0c */ /* 0x000fe2000bfa6070 */
[----:B------:R-:W-:Y:S01]  /*3680*/  @!P1 IMAD.MOV.U32 R8, RZ, RZ, -0x1 ;  /* 0xffffffffff089424 */ /* 0x000fe200078e00ff */
[----:B------:R-:W-:Y:S02]  /*3690*/  @!P2 SEL R17, R17, 0x80000000, P6 ;  /* 0x800000001111a807 */ /* 0x000fe40003000000 */
[----:B-----5:R-:W-:Y:S02]  /*36a0*/  @!P1 ISETP.GT.AND P6, PT, R9, -0x1, PT ;  /* 0xffffffff0900980c */ /* 0x020fe40003fc4270 */
[----:B------:R-:W-:Y:S02]  /*36b0*/  ISETP.GE.U32.AND P4, PT, R14, UR4, PT ;  /* 0x000000040e007c0c */ /* 0x000fe4000bf86070 */
[----:B------:R-:W-:-:S02]  /*36c0*/  @!P1 SEL R8, R8, 0x80000000, P6 ;  /* 0x8000000008089807 */ /* 0x000fc40003000000 */
[----:B------:R-:W-:Y:S01]  /*36d0*/  ISETP.GE.U32.AND.EX P5, PT, RZ, UR5, PT, P5 ;  /* 0x00000005ff007c0c */ /* 0x000fe2000bfa6150 */
[----:B--2---:R-:W-:Y:S01]  /*36e0*/  @!P0 IMAD.MOV.U32 R13, RZ, RZ, -0x1 ;  /* 0xffffffffff0d8424 */ /* 0x004fe200078e00ff */
[----:B------:R-:W-:Y:S02]  /*36f0*/  ISETP.GE.U32.AND.EX P4, PT, RZ, UR5, PT, P4 ;  /* 0x00000005ff007c0c */ /* 0x000fe4000bf86140 */
[----:B------:R-:W-:Y:S01]  /*3700*/  @!P1 LOP3.LUT R9, R8, R9, RZ, 0x3c, !PT ;  /* 0x0000000908099212 */ /* 0x000fe200078e3cff */
[----:B------:R-:W-:Y:S01]  /*3710*/  VIADD R8, R0, 0x1200 ;  /* 0x0000120000087836 */ /* 0x000fe20000000000 */
[----:B------:R-:W-:Y:S01]  /*3720*/  ISETP.GE.U32.AND P6, PT, R12, UR4, PT ;  /* 0x000000040c007c0c */ /* 0x000fe2000bfc6070 */
[----:B------:R-:W-:Y:S01]  /*3730*/  @!P3 IMAD.MOV.U32 R0, RZ, RZ, -0x1 ;  /* 0xffffffffff00b424 */ /* 0x000fe200078e00ff */
[----:B------:R-:W-:Y:S01]  /*3740*/  @!P2 LOP3.LUT R17, R17, R4, RZ, 0x3c, !PT ;  /* 0x000000041111a212 */ /* 0x000fe200078e3cff */
[----:B------:R2:W-:Y:S01]  /*3750*/  @!P1 STG.E desc[UR8][R2.64+0x3000], R9 ;  /* 0x0030000902009986 */ /* 0x0005e2000c101908 */
[----:B------:R-:W-:-:S02]  /*3760*/  ISETP.GE.U32.AND.EX P6, PT, RZ, UR5, PT, P6 ;  /* 0x00000005ff007c0c */ /* 0x000fc4000bfc6160 */
[----:B---3--:R-:W-:Y:S01]  /*3770*/  @!P0 ISETP.GT.AND P1, PT, R6, -0x1, PT ;  /* 0xffffffff0600880c */ /* 0x008fe20003f24270 */
[----:B------:R3:W-:Y:S01]  /*3780*/  @!P2 STG.E desc[UR8][R2.64+0x2c00], R17 ;  /* 0x002c00110200a986 */ /* 0x0007e2000c101908 */
[----:B----4-:R-:W-:Y:S01]  /*3790*/  @!P3 ISETP.GT.AND P2, PT, R5, -0x1, PT ;  /* 0xffffffff0500b80c */ /* 0x010fe20003f44270 */
[----:B------:R-:W-:Y:S01]  /*37a0*/  @!P5 IMAD.MOV.U32 R12, RZ, RZ, -0x1 ;  /* 0xffffffffff0cd424 */ /* 0x000fe200078e00ff */
[----:B------:R-:W-:Y:S01]  /*37b0*/  @!P0 SEL R13, R13, 0x80000000, P1 ;  /* 0x800000000d0d8807 */ /* 0x000fe20000800000 */
[----:B------:R-:W-:Y:S01]  /*37c0*/  @!P4 IMAD.MOV.U32 R4, RZ, RZ, -0x1 ;  /* 0xffffffffff04c424 */ /* 0x000fe200078e00ff */
[----:B-1----:R-:W-:Y:S02]  /*37d0*/  @!P5 ISETP.GT.AND P1, PT, R10, -0x1, PT ;  /* 0xffffffff0a00d80c */ /* 0x002fe40003f24270 */
[----:B------:R-:W-:Y:S02]  /*37e0*/  @!P3 SEL R0, R0, 0x80000000, P2 ;  /* 0x800000000000b807 */ /* 0x000fe40001000000 */
[----:B0-----:R-:W-:Y:S01]  /*37f0*/  @!P4 ISETP.GT.AND P2, PT, R7, -0x1, PT ;  /* 0xffffffff0700c80c */ /* 0x001fe20003f44270 */
[----:B------:R-:W-:Y:S01]  /*3800*/  @!P6 IMAD.MOV.U32 R14, RZ, RZ, -0x1 ;  /* 0xffffffffff0ee424 */ /* 0x000fe200078e00ff */
[----:B--2---:R-:W-:-:S02]  /*3810*/  @!P5 SEL R9, R12, 0x80000000, P1 ;  /* 0x800000000c09d807 */ /* 0x004fc40000800000 */
[----:B------:R-:W-:Y:S02]  /*3820*/  ISETP.GE.U32.AND P1, PT, R8, UR4, PT ;  /* 0x0000000408007c0c */ /* 0x000fe4000bf26070 */
[----:B------:R-:W-:Y:S02]  /*3830*/  @!P4 SEL R4, R4, 0x80000000, P2 ;  /* 0x800000000404c807 */ /* 0x000fe40001000000 */
[----:B------:R-:W-:Y:S02]  /*3840*/  @!P6 ISETP.GT.AND P2, PT, R11, -0x1, PT ;  /* 0xffffffff0b00e80c */ /* 0x000fe40003f44270 */
[----:B------:R-:W-:Y:S02]  /*3850*/  ISETP.GE.U32.AND.EX P1, PT, RZ, UR5, PT, P1 ;  /* 0x00000005ff007c0c */ /* 0x000fe4000bf26110 */
[----:B------:R-:W-:Y:S02]  /*3860*/  @!P3 LOP3.LUT R5, R0, R5, RZ, 0x3c, !PT ;  /* 0x000000050005b212 */ /* 0x000fe400078e3cff */
[----:B------:R-:W-:-:S02]  /*3870*/  @!P6 SEL R0, R14, 0x80000000, P2 ;  /* 0x800000000e00e807 */ /* 0x000fc40001000000 */
[----:B------:R-:W-:Y:S01]  /*3880*/  @!P0 LOP3.LUT R13, R13, R6, RZ, 0x3c, !PT ;  /* 0x000000060d0d8212 */ /* 0x000fe200078e3cff */
[----:B------:R3:W-:Y:S01]  /*3890*/  @!P3 STG.E desc[UR8][R2.64+0x3400], R5 ;  /* 0x003400050200b986 */ /* 0x0007e2000c101908 */
[----:B------:R-:W-:Y:S02]  /*38a0*/  @!P4 LOP3.LUT R7, R4, R7, RZ, 0x3c, !PT ;  /* 0x000000070407c212 */ /* 0x000fe400078e3cff */
[----:B------:R-:W-:Y:S01]  /*38b0*/  @!P5 LOP3.LUT R9, R9, R10, RZ, 0x3c, !PT ;  /* 0x0000000a0909d212 */ /* 0x000fe200078e3cff */
[----:B------:R3:W-:Y:S01]  /*38c0*/  @!P0 STG.E desc[UR8][R2.64+0x3800], R13 ;  /* 0x0038000d02008986 */ /* 0x0007e2000c101908 */
[----:B------:R-:W-:-:S03]  /*38d0*/  @!P6 LOP3.LUT R11, R0, R11, RZ, 0x3c, !PT ;  /* 0x0000000b000be212 */ /* 0x000fc600078e3cff */
[----:B------:R3:W-:Y:S04]  /*38e0*/  @!P4 STG.E desc[UR8][R2.64+0x3c00], R7 ;  /* 0x003c00070200c986 */ /* 0x0007e8000c101908 */
[----:B------:R3:W-:Y:S04]  /*38f0*/  @!P5 STG.E desc[UR8][R2.64+0x4000], R9 ;  /* 0x004000090200d986 */ /* 0x0007e8000c101908 */
[----:B------:R3:W-:Y:S01]  /*3900*/  @!P6 STG.E desc[UR8][R2.64+0x4400], R11 ;  /* 0x0044000b0200e986 */ /* 0x0007e2000c101908 */
[----:B------:R-:W-:Y:S05]  /*3910*/  @P1 EXIT ;  /* 0x000000000000194d */ /* 0x000fea0003800000 */
[----:B------:R-:W0:Y:S01]  /*3920*/  LDS R33, [R33+0x4800] ;  /* 0x0048000021217984 */ /* 0x000e220000000800 */
[----:B------:R-:W-:Y:S01]  /*3930*/  IMAD.MOV.U32 R0, RZ, RZ, -0x1 ;  /* 0xffffffffff007424 */ /* 0x000fe200078e00ff */
[----:B0-----:R-:W-:-:S04]  /*3940*/  ISETP.GT.AND P0, PT, R33, -0x1, PT ;  /* 0xffffffff2100780c */ /* 0x001fc80003f04270 */
[----:B------:R-:W-:-:S04]  /*3950*/  SEL R0, R0, 0x80000000, P0 ;  /* 0x8000000000007807 */ /* 0x000fc80000000000 */
[----:B---3--:R-:W-:-:S05]  /*3960*/  LOP3.LUT R5, R0, R33, RZ, 0x3c, !PT ;  /* 0x0000002100057212 */ /* 0x008fca00078e3cff */
[----:B------:R-:W-:Y:S01]  /*3970*/  STG.E desc[UR8][R2.64+0x4800], R5 ;  /* 0x0048000502007986 */ /* 0x000fe2000c101908 */
[----:B------:R-:W-:Y:S05]  /*3980*/  EXIT ;  /* 0x000000000000794d */ /* 0x000fea0003800000 */
.L_x_653:
        /* <DEDUP_REMOVED lines=15> */
.L_x_2205:


//--------------------- .text._ZN3cub18CUB_300001_SM_10006detail10radix_sort29DeviceRadixSortOnesweepKernelINS1_5radix10policy_hubIiNS0_8NullTypeEyE10Policy1000ELNS0_9SortOrderE1EiS6_yiiNS1_21identity_decomposer_tEEEvPT5_SC_PT3_PKSD_PT1_PKSH_PT2_PKSL_T4_iiT6_ --------------------------
	.section	.text._ZN3cub18CUB_300001_SM_10006detail10radix_sort29DeviceRadixSortOnesweepKernelINS1_5radix10policy_hubIiNS0_8NullTypeEyE10Policy1000ELNS0_9SortOrderE1EiS6_yiiNS1_21identity_decomposer_tEEEvPT5_SC_PT3_PKSD_PT1_PKSH_PT2_PKSL_T4_iiT6_,"ax",@progbits
	.align	128
        .global         _ZN3cub18CUB_300001_SM_10006detail10radix_sort29DeviceRadixSortOnesweepKernelINS1_5radix10policy_hubIiNS0_8NullTypeEyE10Policy1000ELNS0_9SortOrderE1EiS6_yiiNS1_21identity_decomposer_tEEEvPT5_SC_PT3_PKSD_PT1_PKSH_PT2_PKSL_T4_iiT6_
        .type           _ZN3cub18CUB_300001_SM_10006detail10radix_sort29DeviceRadixSortOnesweepKernelINS1_5radix10policy_hubIiNS0_8NullTypeEyE10Policy1000ELNS0_9SortOrderE1EiS6_yiiNS1_21identity_decomposer_tEEEvPT5_SC_PT3_PKSD_PT1_PKSH_PT2_PKSL_T4_iiT6_,@function
        .size           _ZN3cub18CUB_300001_SM_10006detail10radix_sort29DeviceRadixSortOnesweepKernelINS1_5radix10policy_hubIiNS0_8NullTypeEyE10Policy1000ELNS0_9SortOrderE1EiS6_yiiNS1_21identity_decomposer_tEEEvPT5_SC_PT3_PKSD_PT1_PKSH_PT2_PKSL_T4_iiT6_,(.L_x_2206 - _ZN3cub18CUB_300001_SM_10006detail10radix_sort29DeviceRadixSortOnesweepKernelINS1_5radix10policy_hubIiNS0_8NullTypeEyE10Policy1000ELNS0_9SortOrderE1EiS6_yiiNS1_21identity_decomposer_tEEEvPT5_SC_PT3_PKSD_PT1_PKSH_PT2_PKSL_T4_iiT6_)
        .other          _ZN3cub18CUB_300001_SM_10006detail10radix_sort29DeviceRadixSortOnesweepKernelINS1_5radix10policy_hubIiNS0_8NullTypeEyE10Policy1000ELNS0_9SortOrderE1EiS6_yiiNS1_21identity_decomposer_tEEEvPT5_SC_PT3_PKSD_PT1_PKSH_PT2_PKSL_T4_iiT6_,@"STO_CUDA_ENTRY STV_DEFAULT"
_ZN3cub18CUB_300001_SM_10006detail10radix_sort29DeviceRadixSortOnesweepKernelINS1_5radix10policy_hubIiNS0_8NullTypeEyE10Policy1000ELNS0_9SortOrderE1EiS6_yiiNS1_21identity_decomposer_tEEEvPT5_SC_PT3_PKSD_PT1_PKSH_PT2_PKSL_T4_iiT6_:
.text._ZN3cub18CUB_300001_SM_10006detail10radix_sort29DeviceRadixSortOnesweepKernelINS1_5radix10policy_hubIiNS0_8NullTypeEyE10Policy1000ELNS0_9SortOrderE1EiS6_yiiNS1_21identity_decomposer_tEEEvPT5_SC_PT3_PKSD_PT1_PKSH_PT2_PKSL_T4_iiT6_:
[----:B------:R-:W-:Y:S01]  /*0000*/  LDC R1, c[0x0][0x37c] ;  /* 0x0000df00ff017b82 */ /* 0x000fe20000000800 */
[----:B------:R-:W0:Y:S01]  /*0010*/  S2R R3, SR_TID.X ;  /* 0x0000000000037919 */ /* 0x000e220000002100 */
[----:B------:R-:W1:Y:S01]  /*0020*/  LDCU.64 UR8, c[0x0][0x358] ;  /* 0x00006b00ff0877ac */ /* 0x000e620008000a00 */
[----:B------:R-:W-:Y:S01]  /*0030*/  BSSY.RECONVERGENT B0, `(.L_x_654) ;  /* 0x000000a000007945 */ /* 0x000fe20003800200 */
[----:B0-----:R-:W-:-:S13]  /*0040*/  ISETP.NE.AND P0, PT, R3, RZ, PT ;  /* 0x000000ff0300720c */ /* 0x001fda0003f05270 */
        /* <DEDUP_REMOVED lines=8> */
.L_x_655:
[----:B------:R-:W-:Y:S05]  /*00d0*/  BSYNC.RECONVERGENT B0 ;  /* 0x0000000000007941 */ /* 0x000fea0003800200 */
.L_x_654:
[----:B------:R-:W1:Y:S08]  /*00e0*/  S2UR UR5, SR_CgaCtaId ;  /* 0x00000000000579c3 */ /* 0x000e700000008800 */
[----:B------:R-:W-:Y:S06]  /*00f0*/  BAR.SYNC.DEFER_BLOCKING 0x0 ;  /* 0x0000000000007b1d */ /* 0x000fec0000010000 */
[----:B------:R-:W-:Y:S01]  /*0100*/  UMOV UR4, 0x400 ;  /* 0x0000040000047882 */ /* 0x000fe20000000000 */
[----:B------:R-:W2:Y:S01]  /*0110*/  S2R R46, SR_LANEID ;  /* 0x00000000002e7919 */ /* 0x000ea20000000000 */
[----:B-1----:R-:W-:Y:S01]  /*0120*/  ULEA UR4, UR5, UR4, 0x18 ;  /* 0x0000000405047291 */ /* 0x002fe2000f8ec0ff */
[----:B------:R-:W1:Y:S08]  /*0130*/  LDCU UR5, c[0x0][0x3c0] ;  /* 0x00007800ff0577ac */ /* 0x000e700008000800 */
[----:B------:R-:W3:Y:S02]  /*0140*/  LDS R0, [UR4+0x7200] ;  /* 0x00720004ff007984 */ /* 0x000ee40008000800 */
[----:B---3--:R-:W-:-:S13]  /*0150*/  R2UR UR7, R0 ;  /* 0x00000000000772ca */ /* 0x008fda00000e0000 */
[----:B------:R-:W-:-:S04]  /*0160*/  UIMAD UR6, UR7, 0x1c80, URZ ;  /* 0x00001c80070678a4 */ /* 0x000fc8000f8e02ff */
[----:B------:R-:W-:Y:S02]  /*0170*/  UIADD3 UR10, UPT, UPT, UR6, 0x1c80, URZ ;  /* 0x00001c80060a7890 */ /* 0x000fe4000fffe0ff */
[----:B------:R-:W-:Y:S02]  /*0180*/  USHF.R.S32.HI UR11, URZ, 0x1f, UR6 ;  /* 0x0000001fff0b7899 */ /* 0x000fe40008011406 */
[----:B-1----:R-:W-:-:S09]  /*0190*/  UISETP.GT.AND UP0, UPT, UR10, UR5, UPT ;  /* 0x000000050a00728c */ /* 0x002fd2000bf04270 */
[----:B--2---:R-:W-:Y:S05]  /*01a0*/  BRA.U UP0, `(.L_x_656) ;  /* 0x0000000100707547 */ /* 0x004fea000b800000 */
[----:B------:R-:W0:Y:S01]  /*01b0*/  LDCU.64 UR12, c[0x0][0x3a8] ;  /* 0x00007500ff0c77ac */ /* 0x000e220008000a00 */
[C---:B------:R-:W-:Y:S02]  /*01c0*/  LOP3.LUT R0, R3.reuse, 0x1f, RZ, 0xc0, !PT ;  /* 0x0000001f03007812 */ /* 0x040fe400078ec0ff */
[----:B------:R-:W-:-:S05]  /*01d0*/  LOP3.LUT R5, R3, 0x3e0, RZ, 0xc0, !PT ;  /* 0x000003e003057812 */ /* 0x000fca00078ec0ff */
[----:B------:R-:W-:-:S05]  /*01e0*/  IMAD R0, R5, 0x13, R0 ;  /* 0x0000001305007824 */ /* 0x000fca00078e0200 */
[----:B------:R-:W-:-:S05]  /*01f0*/  IADD3 R0, P0, PT, R0, UR6, RZ ;  /* 0x0000000600007c10 */ /* 0x000fca000ff1e0ff */
[----:B------:R-:W-:Y:S01]  /*0200*/  IMAD.X R5, RZ, RZ, UR11, P0 ;  /* 0x0000000bff057e24 */ /* 0x000fe200080e06ff */
        /* <DEDUP_REMOVED lines=22> */
.L_x_656:
[C---:B------:R-:W-:Y:S01]  /*0370*/  LOP3.LUT R0, R3.reuse, 0x1f, RZ, 0xc0, !PT ;  /* 0x0000001f03007812 */ /* 0x040fe200078ec0ff */
[----:B------:R-:W1:Y:S01]  /*0380*/  LDCU.64 UR12, c[0x0][0x3a8] ;  /* 0x00007500ff0c77ac */ /* 0x000e620008000a00 */
[----:B------:R-:W-:Y:S01]  /*0390*/  LOP3.LUT R5, R3, 0x3e0, RZ, 0xc0, !PT ;  /* 0x000003e003057812 */ /* 0x000fe200078ec0ff */
[----:B------:R-:W-:Y:S01]  /*03a0*/  IMAD.MOV.U32 R44, RZ, RZ, -0x80000000 ;  /* 0x80000000ff2c7424 */ /* 0x000fe200078e00ff */
[----:B------:R-:W-:Y:S01]  /*03b0*/  UIADD3 UR5, UPT, UPT, -UR6, UR5, URZ ;  /* 0x0000000506057290 */ /* 0x000fe2000fffe1ff */
[----:B------:R-:W-:Y:S02]  /*03c0*/  IMAD.MOV.U32 R42, RZ, RZ, -0x80000000 ;  /* 0x80000000ff2a7424 */ /* 0x000fe400078e00ff */
[----:B------:R-:W-:Y:S02]  /*03d0*/  IMAD R7, R5, 0x13, R0 ;  /* 0x0000001305077824 */ /* 0x000fe400078e0200 */
[----:B------:R-:W-:Y:S02]  /*03e0*/  IMAD.MOV.U32 R43, RZ, RZ, -0x80000000 ;  /* 0x80000000ff2b7424 */ /* 0x000fe400078e00ff */
[C---:B------:R-:W-:Y:S01]  /*03f0*/  VIADD R0, R7.reuse, 0x20 ;  /* 0x0000002007007836 */ /* 0x040fe20000000000 */
[C---:B------:R-:W-:Y:S01]  /*0400*/  ISETP.GE.AND P1, PT, R7.reuse, UR5, PT ;  /* 0x0000000507007c0c */ /* 0x040fe2000bf26270 */
[----:B------:R-:W-:-:S02]  /*0410*/  VIADD R5, R7, 0x60 ;  /* 0x0000006007057836 */ /* 0x000fc40000000000 */
[C---:B0-----:R-:W-:Y:S01]  /*0420*/  VIADD R4, R7.reuse, 0x40 ;  /* 0x0000004007047836 */ /* 0x041fe20000000000 */
[----:B------:R-:W-:Y:S01]  /*0430*/  ISETP.GE.AND P2, PT, R0, UR5, PT ;  /* 0x0000000500007c0c */ /* 0x000fe2000bf46270 */
[C---:B------:R-:W-:Y:S01]  /*0440*/  VIADD R8, R7.reuse, 0xa0 ;  /* 0x000000a007087836 */ /* 0x040fe20000000000 */
[C---:B------:R-:W-:Y:S01]  /*0450*/  IADD3 R0, P0, PT, R7.reuse, UR6, RZ ;  /* 0x0000000607007c10 */ /* 0x040fe2000ff1e0ff */
[----:B------:R-:W-:Y:S01]  /*0460*/  VIADD R6, R7, 0x80 ;  /* 0x0000008007067836 */ /* 0x000fe20000000000 */
[----:B------:R-:W-:Y:S01]  /*0470*/  ISETP.GE.AND P4, PT, R5, UR5, PT ;  /* 0x0000000505007c0c */ /* 0x000fe2000bf86270 */
[----:B------:R-:W-:Y:S01]  /*0480*/  VIADD R9, R7, 0xc0 ;  /* 0x000000c007097836 */ /* 0x000fe20000000000 */
[----:B------:R-:W-:Y:S01]  /*0490*/  ISETP.GE.AND P3, PT, R4, UR5, PT ;  /* 0x0000000504007c0c */ /* 0x000fe2000bf66270 */
[----:B------:R-:W-:Y:S01]  /*04a0*/  IMAD.X R5, RZ, RZ, UR11, P0 ;  /* 0x0000000bff057e24 */ /* 0x000fe200080e06ff */
[----:B-1----:R-:W-:Y:S02]  /*04b0*/  LEA R4, P0, R0, UR12, 0x2 ;  /* 0x0000000c00047c11 */ /* 0x002fe4000f8010ff */
[----:B------:R-:W-:-:S02]  /*04c0*/  ISETP.GE.AND P6, PT, R8, UR5, PT ;  /* 0x0000000508007c0c */ /* 0x000fc4000bfc6270 */
[----:B------:R-:W-:Y:S01]  /*04d0*/  LEA.HI.X R5, R0, UR13, R5, 0x2, P0 ;  /* 0x0000000d00057c11 */ /* 0x000fe200080f1405 */
[----:B------:R-:W-:Y:S01]  /*04e0*/  VIADD R0, R7, 0xe0 ;  /* 0x000000e007007836 */ /* 0x000fe20000000000 */
[----:B------:R-:W-:Y:S01]  /*04f0*/  ISETP.GE.AND P5, PT, R6, UR5, PT ;  /* 0x0000000506007c0c */ /* 0x000fe2000bfa6270 */
[----:B------:R-:W-:Y:S01]  /*0500*/  IMAD.MOV.U32 R8, RZ, RZ, -0x80000000 ;  /* 0x80000000ff087424 */ /* 0x000fe200078e00ff */
[----:B------:R-:W-:Y:S01]  /*0510*/  ISETP.GE.AND P0, PT, R9, UR5, PT ;  /* 0x0000000509007c0c */ /* 0x000fe2000bf06270 */
[----:B------:R1:W5:Y:S01]  /*0520*/  @!P1 LDG.E R44, desc[UR8][R4.64] ;  /* 0x00000008042c9981 */ /* 0x000362000c1e1900 */
[----:B------:R-:W-:Y:S01]  /*0530*/  ISETP.GE.AND P1, PT, R0, UR5, PT ;  /* 0x0000000500007c0c */ /* 0x000fe2000bf26270 */
[C---:B------:R-:W-:Y:S02]  /*0540*/  VIADD R0, R7.reuse, 0x120 ;  /* 0x0000012007007836 */ /* 0x040fe40000000000 */
[----:B------:R1:W5:Y:S01]  /*0550*/  @!P3 LDG.E R42, desc[UR8][R4.64+0x100] ;  /* 0x00010008042ab981 */ /* 0x000362000c1e1900 */
[----:B------:R-:W-:-:S02]  /*0560*/  VIADD R6, R7, 0x100 ;  /* 0x0000010007067836 */ /* 0x000fc40000000000 */
[----:B------:R-:W-:Y:S01]  /*0570*/  ISETP.GE.AND P3, PT, R0, UR5, PT ;  /* 0x0000000500007c0c */ /* 0x000fe2000bf66270 */
[----:B------:R-:W-:Y:S01]  /*0580*/  VIADD R0, R7, 0x140 ;  /* 0x0000014007007836 */ /* 0x000fe20000000000 */
[----:B------:R1:W5:Y:S01]  /*0590*/  @!P4 LDG.E R8, desc[UR8][R4.64+0x180] ;  /* 0x000180080408c981 */ /* 0x000362000c1e1900 */
[----:B------:R-:W-:-:S03]  /*05a0*/  IMAD.MOV.U32 R10, RZ, RZ, -0x80000000 ;  /* 0x80000000ff0a7424 */ /* 0x000fc600078e00ff */
[----:B------:R-:W-:Y:S01]  /*05b0*/  ISETP.GE.AND P4, PT, R0, UR5, PT ;  /* 0x0000000500007c0c */ /* 0x000fe2000bf86270 */
[C---:B------:R-:W-:Y:S01]  /*05c0*/  VIADD R0, R7.reuse, 0x180 ;  /* 0x0000018007007836 */ /* 0x040fe20000000000 */
        /* <DEDUP_REMOVED lines=11> */
[C---:B------:R-:W-:Y:S01]  /*0680*/  VIADD R0, R7.reuse, 0x1e0 ;  /* 0x000001e007007836 */ /* 0x040fe20000000000 */
[----:B------:R1:W5:Y:S01]  /*0690*/  @!P5 LDG.E R9, desc[UR8][R4.64+0x200] ;  /* 0x000200080409d981 */ /* 0x000362000c1e1900 */
[----:B------:R-:W-:Y:S01]  /*06a0*/  ISETP.GE.AND P5, PT, R6, UR5, PT ;  /* 0x0000000506007c0c */ /* 0x000fe2000bfa6270 */
[----:B------:R-:W-:Y:S02]  /*06b0*/  IMAD.MOV.U32 R13, RZ, RZ, -0x80000000 ;  /* 0x80000000ff0d7424 */ /* 0x000fe400078e00ff */
[----:B------:R1:W5:Y:S01]  /*06c0*/  @!P2 LDG.E R14, desc[UR8][R4.64+0x400] ;  /* 0x00040008040ea981 */ /* 0x000362000c1e1900 */
[----:B------:R-:W-:Y:S01]  /*06d0*/  IMAD.MOV.U32 R15, RZ, RZ, -0x80000000 ;  /* 0x80000000ff0f7424 */ /* 0x000fe200078e00ff */
[----:B------:R-:W-:Y:S01]  /*06e0*/  ISETP.GE.AND P2, PT, R0, UR5, PT ;  /* 0x0000000500007c0c */ /* 0x000fe2000bf46270 */
[C---:B------:R-:W-:Y:S01]  /*06f0*/  VIADD R6, R7.reuse, 0x1c0 ;  /* 0x000001c007067836 */ /* 0x040fe20000000000 */
[----:B------:R1:W5:Y:S01]  /*0700*/  @!P1 LDG.E R13, desc[UR8][R4.64+0x380] ;  /* 0x00038008040d9981 */ /* 0x000362000c1e1900 */
[----:B------:R-:W-:-:S02]  /*0710*/  VIADD R0, R7, 0x200 ;  /* 0x0000020007007836 */ /* 0x000fc40000000000 */
[----:B------:R-:W-:Y:S01]  /*0720*/  IMAD.MOV.U32 R16, RZ, RZ, -0x80000000 ;  /* 0x80000000ff107424 */ /* 0x000fe200078e00ff */
[----:B------:R1:W5:Y:S01]  /*0730*/  @!P3 LDG.E R15, desc[UR8][R4.64+0x480] ;  /* 0x00048008040fb981 */ /* 0x000362000c1e1900 */
[----:B------:R-:W-:Y:S01]  /*0740*/  IMAD.MOV.U32 R17, RZ, RZ, -0x80000000 ;  /* 0x80000000ff117424 */ /* 0x000fe200078e00ff */
[----:B------:R-:W-:Y:S01]  /*0750*/  ISETP.GE.AND P1, PT, R6, UR5, PT ;  /* 0x0000000506007c0c */ /* 0x000fe2000bf26270 */
[C---:B------:R-:W-:Y:S01]  /*0760*/  VIADD R6, R7.reuse, 0x220 ;  /* 0x0000022007067836 */ /* 0x040fe20000000000 */
[----:B------:R-:W-:Y:S01]  /*0770*/  ISETP.GE.AND P3, PT, R0, UR5, PT ;  /* 0x0000000500007c0c */ /* 0x000fe2000bf66270 */
[----:B------:R-:W-:Y:S01]  /*0780*/  VIADD R0, R7, 0x240 ;  /* 0x0000024007007836 */ /* 0x000fe20000000000 */
[----:B------:R1:W5:Y:S02]  /*0790*/  @!P4 LDG.E R16, desc[UR8][R4.64+0x500] ;  /* 0x000500080410c981 */ /* 0x000364000c1e1900 */
[----:B------:R-:W-:Y:S02]  /*07a0*/  ISETP.GE.AND P4, PT, R6, UR5, PT ;  /* 0x0000000506007c0c */ /* 0x000fe4000bf86270 */
[----:B------:R1:W5:Y:S01]  /*07b0*/  @!P5 LDG.E R17, desc[UR8][R4.64+0x580] ;  /* 0x000580080411d981 */ /* 0x000362000c1e1900 */
[----:B------:R-:W-:Y:S01]  /*07c0*/  ISETP.GE.AND P5, PT, R0, UR5, PT ;  /* 0x0000000500007c0c */ /* 0x000fe2000bfa6270 */
[----:B------:R-:W-:-:S02]  /*07d0*/  IMAD.MOV.U32 R18, RZ, RZ, -0x80000000 ;  /* 0x80000000ff127424 */ /* 0x000fc400078e00ff */
[----:B------:R-:W-:Y:S02]  /*07e0*/  IMAD.MOV.U32 R19, RZ, RZ, -0x80000000 ;  /* 0x80000000ff137424 */ /* 0x000fe400078e00ff */
[----:B------:R-:W-:Y:S02]  /*07f0*/  IMAD.MOV.U32 R20, RZ, RZ, -0x80000000 ;  /* 0x80000000ff147424 */ /* 0x000fe400078e00ff */
[----:B------:R-:W-:Y:S01]  /*0800*/  IMAD.MOV.U32 R21, RZ, RZ, -0x80000000 ;  /* 0x80000000ff157424 */ /* 0x000fe200078e00ff */
[----:B------:R1:W5:Y:S01]  /*0810*/  @!P6 LDG.E R18, desc[UR8][R4.64+0x600] ;  /* 0x000600080412e981 */ /* 0x000362000c1e1900 */
        /* <DEDUP_REMOVED lines=9> */
.L_x_657:
[----:B01----:R-:W-:Y:S01]  /*08b0*/  VIMNMX R5, PT, PT, R46, 0xe0, !PT ;  /* 0x000000e02e057848 */ /* 0x003fe20007fe0100 */
[----:B------:R-:W0:Y:S01]  /*08c0*/  LDCU UR5, c[0x0][0x3c8] ;  /* 0x00007900ff0577ac */ /* 0x000e220008000800 */
[----:B------:R-:W-:Y:S01]  /*08d0*/  SHF.R.U32.HI R0, RZ, 0x5, R3 ;  /* 0x00000005ff007819 */ /* 0x000fe20000011603 */
[----:B------:R-:W-:Y:S01]  /*08e0*/  BSSY.RECONVERGENT B0, `(.L_x_658) ;  /* 0x0000026000007945 */ /* 0x000fe20003800200 */
[--C-:B------:R-:W-:Y:S01]  /*08f0*/  IADD3 R5, PT, PT, R5, 0x1f, -R46.reuse ;  /* 0x0000001f05057810 */ /* 0x100fe20007ffe82e */
[----:B------:R-:W-:Y:S01]  /*0900*/  UMOV UR6, 0xffffffff ;  /* 0xffffffff00067882 */ /* 0x000fe20000000000 */
[----:B------:R-:W-:Y:S02]  /*0910*/  IMAD.MOV.U32 R7, RZ, RZ, R46 ;  /* 0x000000ffff077224 */ /* 0x000fe400078e002e */
[C---:B------:R-:W-:Y:S02]  /*0920*/  ISETP.GE.U32.AND P0, PT, R5.reuse, 0x1e0, PT ;  /* 0x000001e00500780c */ /* 0x040fe40003f06070 */
[----:B------:R-:W-:Y:S01]  /*0930*/  LEA.HI R6, R5, 0x1, RZ, 0x1b ;  /* 0x0000000105067811 */ /* 0x000fe200078fd8ff */
[----:B------:R-:W-:-:S03]  /*0940*/  IMAD.SHL.U32 R5, R0, 0x400, RZ ;  /* 0x0000040000057824 */ /* 0x000fc600078e00ff */
[----:B------:R-:W-:-:S04]  /*0950*/  LOP3.LUT R25, R6, 0xf, RZ, 0xc0, !PT ;  /* 0x0000000f06197812 */ /* 0x000fc800078ec0ff */
[----:B------:R-:W-:Y:S01]  /*0960*/  ISETP.NE.AND P1, PT, R25, RZ, PT ;  /* 0x000000ff1900720c */ /* 0x000fe20003f25270 */
[----:B0-----:R-:W-:Y:S02]  /*0970*/  USHF.L.U32 UR5, UR6, UR5, URZ ;  /* 0x0000000506057299 */ /* 0x001fe400080006ff */
[----:B------:R-:W-:Y:S10]  /*0980*/  @!P0 BRA `(.L_x_659) ;  /* 0x00000000006c8947 */ /* 0x000ff40003800000 */
[----:B------:R-:W-:Y:S01]  /*0990*/  IMAD R4, R46, 0x4, R5 ;  /* 0x000000042e047824 */ /* 0x000fe200078e0205 */
[----:B------:R-:W-:Y:S01]  /*09a0*/  LOP3.LUT R0, R6, 0xffffff0, RZ, 0xc0, !PT ;  /* 0x0ffffff006007812 */ /* 0x000fe200078ec0ff */
[----:B------:R-:W-:Y:S02]  /*09b0*/  IMAD.U32 R11, RZ, RZ, UR4 ;  /* 0x00000004ff0b7e24 */ /* 0x000fe4000f8e00ff */
[----:B------:R-:W-:Y:S02]  /*09c0*/  IMAD.MOV.U32 R7, RZ, RZ, R46 ;  /* 0x000000ffff077224 */ /* 0x000fe400078e002e */
[----:B------:R-:W-:Y:S01]  /*09d0*/  IMAD.MOV R0, RZ, RZ, -R0 ;  /* 0x000000ffff007224 */ /* 0x000fe200078e0a00 */
[----:B------:R-:W-:-:S07]  /*09e0*/  IADD3 R4, PT, PT, R4, 0x400, R11 ;  /* 0x0000040004047810 */ /* 0x000fce0007ffe00b */
.L_x_660:
        /* <DEDUP_REMOVED lines=21> */
.L_x_659:
[----:B------:R-:W-:Y:S05]  /*0b40*/  BSYNC.RECONVERGENT B0 ;  /* 0x0000000000007941 */ /* 0x000fea0003800200 */
.L_x_658:
[----:B------:R-:W-:Y:S01]  /*0b50*/  BSSY.RECONVERGENT B0, `(.L_x_661) ;  /* 0x0000026000007945 */ /* 0x000fe20003800200 */
[----:B------:R-:W-:-:S03]  /*0b60*/  VIADD R4, R5, UR4 ;  /* 0x0000000405047c36 */ /* 0x000fc60008000000 */
        /* <DEDUP_REMOVED lines=16> */
.L_x_664:
[----:B------:R-:W-:Y:S05]  /*0c70*/  BSYNC.RECONVERGENT B1 ;  /* 0x0000000000017941 */ /* 0x000fea0003800200 */
.L_x_663:
        /* <DEDUP_REMOVED lines=13> */
[----:B------:R-:W-:-:S07]  /*0d50*/  VIADD R5, R5, UR4 ;  /* 0x0000000405057c36 */ /* 0x000fce0008000000 */
.L_x_665:
[----:B------:R-:W-:Y:S01]  /*0d60*/  VIADD R6, R6, 0x1 ;  /* 0x0000000106067836 */ /* 0x000fe20000000000 */
[----:B------:R0:W-:Y:S04]  /*0d70*/  STS [R5], RZ ;  /* 0x000000ff05007388 */ /* 0x0001e80000000800 */
[----:B------:R-:W-:Y:S01]  /*0d80*/  ISETP.NE.AND P0, PT, R6, RZ, PT ;  /* 0x000000ff0600720c */ /* 0x000fe20003f05270 */
[----:B0-----:R-:W-:-:S12]  /*0d90*/  VIADD R5, R5, 0x80 ;  /* 0x0000008005057836 */ /* 0x001fd80000000000 */
[----:B------:R-:W-:Y:S05]  /*0da0*/  @P0 BRA `(.L_x_665) ;  /* 0xfffffffc00ec0947 */ /* 0x000fea000383ffff */
.L_x_662:
[----:B------:R-:W-:Y:S05]  /*0db0*/  BSYNC.RECONVERGENT B0 ;  /* 0x0000000000007941 */ /* 0x000fea0003800200 */
.L_x_661:
[----:B------:R-:W2:Y:S01]  /*0dc0*/  LDCU UR6, c[0x0][0x3c4] ;  /* 0x00007880ff0677ac */ /* 0x000ea20008000800 */
[----:B-----5:R-:W-:Y:S01]  /*0dd0*/  LOP3.LUT R45, R44, 0x7fffffff, RZ, 0x3c, !PT ;  /* 0x7fffffff2c2d7812 */ /* 0x020fe200078e3cff */
[----:B------:R-:W-:Y:S01]  /*0de0*/  BSSY.RECONVERGENT B0, `(.L_x_666) ;  /* 0x0000089000007945 */ /* 0x000fe20003800200 */
[----:B------:R-:W-:Y:S02]  /*0df0*/  LOP3.LUT R6, R43, 0x7fffffff, RZ, 0x3c, !PT ;  /* 0x7fffffff2b067812 */ /* 0x000fe400078e3cff */
[----:B01----:R-:W-:Y:S02]  /*0e00*/  LOP3.LUT R0, R42, 0x7fffffff, RZ, 0x3c, !PT ;  /* 0x7fffffff2a007812 */ /* 0x003fe400078e3cff */
        /* <DEDUP_REMOVED lines=9> */
[----:B------:R-:W-:Y:S02]  /*0ea0*/  SHF.R.U32.HI R11, RZ, UR6, R0 ;  /* 0x00000006ff0b7c19 */ /* 0x000fe40008011600 */
[----:B------:R-:W-:Y:S01]  /*0eb0*/  SHF.R.U32.HI R25, RZ, UR6, R41 ;  /* 0x00000006ff197c19 */ /* 0x000fe20008011629 */
[----:B------:R-:W-:Y:S01]  /*0ec0*/  IMAD R5, R47, 0x4, R4 ;  /* 0x000000042f057824 */ /* 0x000fe200078e0204 */
[----:B------:R-:W-:Y:S01]  /*0ed0*/  LOP3.LUT R7, R7, UR5, RZ, 0x30, !PT ;  /* 0x0000000507077c12 */ /* 0x000fe2000f8e30ff */
[----:B------:R-:W-:Y:S01]  /*0ee0*/  NOP ;  /* 0x0000000000007918 */ /* 0x000fe20000000000 */
[----:B------:R-:W-:Y:S02]  /*0ef0*/  SHF.R.U32.HI R26, RZ, UR6, R40 ;  /* 0x00000006ff1a7c19 */ /* 0x000fe40008011628 */
[----:B------:R0:W-:Y:S01]  /*0f00*/  ATOMS.POPC.INC.32 RZ, [R5+URZ] ;  /* 0x0000000005ff7f8c */ /* 0x0001e2000d8000ff */
[----:B------:R-:W-:Y:S01]  /*0f10*/  LOP3.LUT R11, R11, UR5, RZ, 0x30, !PT ;  /* 0x000000050b0b7c12 */ /* 0x000fe2000f8e30ff */
[----:B------:R-:W-:Y:S01]  /*0f20*/  IMAD R7, R7, 0x4, R4 ;  /* 0x0000000407077824 */ /* 0x000fe200078e0204 */
[----:B------:R-:W-:-:S02]  /*0f30*/  SHF.R.U32.HI R27, RZ, UR6, R39 ;  /* 0x00000006ff1b7c19 */ /* 0x000fc40008011627 */
[----:B------:R-:W-:Y:S01]  /*0f40*/  LOP3.LUT R25, R25, UR5, RZ, 0x30, !PT ;  /* 0x0000000519197c12 */ /* 0x000fe2000f8e30ff */
[--C-:B------:R-:W-:Y:S01]  /*0f50*/  IMAD R11, R11, 0x4, R4.reuse ;  /* 0x000000040b0b7824 */ /* 0x100fe200078e0204 */
[----:B------:R-:W-:Y:S01]  /*0f60*/  LOP3.LUT R27, R27, UR5, RZ, 0x30, !PT ;  /* 0x000000051b1b7c12 */ /* 0x000fe2000f8e30ff */
[----:B------:R1:W-:Y:S01]  /*0f70*/  ATOMS.POPC.INC.32 RZ, [R7+URZ] ;  /* 0x0000000007ff7f8c */ /* 0x0003e2000d8000ff */
[----:B0-----:R-:W-:Y:S01]  /*0f80*/  LOP3.LUT R5, R26, UR5, RZ, 0x30, !PT ;  /* 0x000000051a057c12 */ /* 0x001fe2000f8e30ff */
[--C-:B------:R-:W-:Y:S01]  /*0f90*/  IMAD R25, R25, 0x4, R4.reuse ;  /* 0x0000000419197824 */ /* 0x100fe200078e0204 */
[----:B------:R-:W-:Y:S01]  /*0fa0*/  LOP3.LUT R26, R12, 0x7fffffff, RZ, 0x3c, !PT ;  /* 0x7fffffff0c1a7812 */ /* 0x000fe200078e3cff */
[----:B------:R0:W-:Y:S01]  /*0fb0*/  ATOMS.POPC.INC.32 RZ, [R11+URZ] ;  /* 0x000000000bff7f8c */ /* 0x0001e2000d8000ff */
[----:B------:R-:W-:Y:S01]  /*0fc0*/  LOP3.LUT R35, R16, 0x7fffffff, RZ, 0x3c, !PT ;  /* 0x7fffffff10237812 */ /* 0x000fe200078e3cff */
[----:B------:R-:W-:Y:S01]  /*0fd0*/  IMAD R5, R5, 0x4, R4 ;  /* 0x0000000405057824 */ /* 0x000fe200078e0204 */
[----:B------:R-:W-:Y:S01]  /*0fe0*/  SHF.R.U32.HI R26, RZ, UR6, R26 ;  /* 0x00000006ff1a7c19 */ /* 0x000fe2000801161a */
[----:B------:R-:W-:Y:S01]  /*0ff0*/  IMAD R27, R27, 0x4, R4 ;  /* 0x000000041b1b7824 */ /* 0x000fe200078e0204 */
[----:B------:R2:W-:Y:S01]  /*1000*/  ATOMS.POPC.INC.32 RZ, [R25+URZ] ;  /* 0x0000000019ff7f8c */ /* 0x0005e2000d8000ff */
[----:B-1----:R-:W-:-:S02]  /*1010*/  SHF.R.U32.HI R7, RZ, UR6, R37 ;  /* 0x00000006ff077c19 */ /* 0x002fc40008011625 */
[----:B0-----:R-:W-:Y:S01]  /*1020*/  SHF.R.U32.HI R11, RZ, UR6, R38 ;  /* 0x00000006ff0b7c19 */ /* 0x001fe20008011626 */
[----:B------:R0:W-:Y:S01]  /*1030*/  ATOMS.POPC.INC.32 RZ, [R5+URZ] ;  /* 0x0000000005ff7f8c */ /* 0x0001e2000d8000ff */
[----:B------:R-:W-:Y:S02]  /*1040*/  SHF.R.U32.HI R28, RZ, UR6, R36 ;  /* 0x00000006ff1c7c19 */ /* 0x000fe40008011624 */
[----:B------:R-:W-:Y:S01]  /*1050*/  LOP3.LUT R11, R11, UR5, RZ, 0x30, !PT ;  /* 0x000000050b0b7c12 */ /* 0x000fe2000f8e30ff */
[----:B------:R1:W-:Y:S01]  /*1060*/  ATOMS.POPC.INC.32 RZ, [R27+URZ] ;  /* 0x000000001bff7f8c */ /* 0x0003e2000d8000ff */
[----:B--2---:R-:W-:Y:S02]  /*1070*/  LOP3.LUT R25, R26, UR5, RZ, 0x30, !PT ;  /* 0x000000051a197c12 */ /* 0x004fe4000f8e30ff */
[----:B------:R-:W-:Y:S01]  /*1080*/  SHF.R.U32.HI R26, RZ, UR6, R35 ;  /* 0x00000006ff1a7c19 */ /* 0x000fe20008011623 */
[--C-:B0-----:R-:W-:Y:S01]  /*1090*/  IMAD R5, R11, 0x4, R4.reuse ;  /* 0x000000040b057824 */ /* 0x101fe200078e0204 */
[----:B------:R-:W-:Y:S01]  /*10a0*/  LOP3.LUT R7, R7, UR5, RZ, 0x30, !PT ;  /* 0x0000000507077c12 */ /* 0x000fe2000f8e30ff */
[----:B------:R-:W-:Y:S01]  /*10b0*/  IMAD R25, R25, 0x4, R4 ;  /* 0x0000000419197824 */ /* 0x000fe200078e0204 */
[----:B------:R-:W-:-:S02]  /*10c0*/  LOP3.LUT R29, R26, UR5, RZ, 0x30, !PT ;  /* 0x000000051a1d7c12 */ /* 0x000fc4000f8e30ff */
[----:B-1----:R-:W-:Y:S01]  /*10d0*/  LOP3.LUT R27, R28, UR5, RZ, 0x30, !PT ;  /* 0x000000051c1b7c12 */ /* 0x002fe2000f8e30ff */
[--C-:B------:R-:W-:Y:S01]  /*10e0*/  IMAD R26, R7, 0x4, R4.reuse ;  /* 0x00000004071a7824 */ /* 0x100fe200078e0204 */
[----:B------:R-:W-:Y:S01]  /*10f0*/  LOP3.LUT R34, R17, 0x7fffffff, RZ, 0x3c, !PT ;  /* 0x7fffffff11227812 */ /* 0x000fe200078e3cff */
[--C-:B------:R-:W-:Y:S01]  /*1100*/  IMAD R28, R29, 0x4, R4.reuse ;  /* 0x000000041d1c7824 */ /* 0x100fe200078e0204 */
[----:B------:R-:W-:Y:S01]  /*1110*/  LOP3.LUT R48, R18, 0x7fffffff, RZ, 0x3c, !PT ;  /* 0x7fffffff12307812 */ /* 0x000fe200078e3cff */
[----:B------:R-:W-:Y:S01]  /*1120*/  IMAD R27, R27, 0x4, R4 ;  /* 0x000000041b1b7824 */ /* 0x000fe200078e0204 */
[----:B------:R-:W-:Y:S01]  /*1130*/  ATOMS.POPC.INC.32 RZ, [R25+URZ] ;  /* 0x0000000019ff7f8c */ /* 0x000fe2000d8000ff */
[----:B------:R-:W-:Y:S02]  /*1140*/  LOP3.LUT R33, R19, 0x7fffffff, RZ, 0x3c, !PT ;  /* 0x7fffffff13217812 */ /* 0x000fe400078e3cff */
[----:B------:R-:W-:Y:S01]  /*1150*/  LOP3.LUT R32, R20, 0x7fffffff, RZ, 0x3c, !PT ;  /* 0x7fffffff14207812 */ /* 0x000fe200078e3cff */
[----:B------:R-:W-:Y:S01]  /*1160*/  ATOMS.POPC.INC.32 RZ, [R5+URZ] ;  /* 0x0000000005ff7f8c */ /* 0x000fe2000d8000ff */
[----:B------:R-:W-:-:S02]  /*1170*/  LOP3.LUT R31, R21, 0x7fffffff, RZ, 0x3c, !PT ;  /* 0x7fffffff151f7812 */ /* 0x000fc400078e3cff */
[----:B------:R-:W-:Y:S01]  /*1180*/  SHF.R.U32.HI R53, RZ, UR6, R34 ;  /* 0x00000006ff357c19 */ /* 0x000fe20008011622 */
[----:B------:R-:W-:Y:S01]  /*1190*/  ATOMS.POPC.INC.32 RZ, [R26+URZ] ;  /* 0x000000001aff7f8c */ /* 0x000fe2000d8000ff */
[----:B------:R-:W-:Y:S02]  /*11a0*/  LOP3.LUT R30, R22, 0x7fffffff, RZ, 0x3c, !PT ;  /* 0x7fffffff161e7812 */ /* 0x000fe400078e3cff */
[----:B------:R-:W-:Y:S01]  /*11b0*/  SHF.R.U32.HI R48, RZ, UR6, R48 ;  /* 0x00000006ff307c19 */ /* 0x000fe20008011630 */
[----:B------:R0:W-:Y:S01]  /*11c0*/  ATOMS.POPC.INC.32 RZ, [R27+URZ] ;  /* 0x000000001bff7f8c */ /* 0x0001e2000d8000ff */
[----:B------:R-:W-:Y:S02]  /*11d0*/  LOP3.LUT R29, R23, 0x7fffffff, RZ, 0x3c, !PT ;  /* 0x7fffffff171d7812 */ /* 0x000fe400078e3cff */
[----:B------:R-:W-:Y:S01]  /*11e0*/  SHF.R.U32.HI R50, RZ, UR6, R33 ;  /* 0x00000006ff327c19 */ /* 0x000fe20008011621 */
[----:B------:R1:W-:Y:S01]  /*11f0*/  ATOMS.POPC.INC.32 RZ, [R28+URZ] ;  /* 0x000000001cff7f8c */ /* 0x0003e2000d8000ff */
[----:B------:R-:W-:-:S02]  /*1200*/  SHF.R.U32.HI R51, RZ, UR6, R32 ;  /* 0x00000006ff337c19 */ /* 0x000fc40008011620 */
[----:B------:R-:W-:Y:S02]  /*1210*/  LOP3.LUT R53, R53, UR5, RZ, 0x30, !PT ;  /* 0x0000000535357c12 */ /* 0x000fe4000f8e30ff */
[----:B0-----:R-:W-:Y:S02]  /*1220*/  SHF.R.U32.HI R27, RZ, UR6, R31 ;  /* 0x00000006ff1b7c19 */ /* 0x001fe4000801161f */
[----:B------:R-:W-:Y:S01]  /*1230*/  LOP3.LUT R48, R48, UR5, RZ, 0x30, !PT ;  /* 0x0000000530307c12 */ /* 0x000fe2000f8e30ff */
[----:B------:R-:W-:Y:S01]  /*1240*/  IMAD R26, R53, 0x4, R4 ;  /* 0x00000004351a7824 */ /* 0x000fe200078e0204 */
[----:B-1----:R-:W-:Y:S02]  /*1250*/  LOP3.LUT R28, R24, 0x7fffffff, RZ, 0x3c, !PT ;  /* 0x7fffffff181c7812 */ /* 0x002fe400078e3cff */
[----:B------:R-:W-:Y:S01]  /*1260*/  SHF.R.U32.HI R25, RZ, UR6, R30 ;  /* 0x00000006ff197c19 */ /* 0x000fe2000801161e */
[----:B------:R-:W-:Y:S01]  /*1270*/  IMAD R48, R48, 0x4, R4 ;  /* 0x0000000430307824 */ /* 0x000fe200078e0204 */
[----:B------:R-:W-:Y:S01]  /*1280*/  LOP3.LUT R50, R50, UR5, RZ, 0x30, !PT ;  /* 0x0000000532327c12 */ /* 0x000fe2000f8e30ff */
[----:B------:R0:W-:Y:S01]  /*1290*/  ATOMS.POPC.INC.32 RZ, [R26+URZ] ;  /* 0x000000001aff7f8c */ /* 0x0001e2000d8000ff */
[----:B------:R-:W-:-:S02]  /*12a0*/  SHF.R.U32.HI R5, RZ, UR6, R29 ;  /* 0x00000006ff057c19 */ /* 0x000fc4000801161d */
[----:B------:R-:W-:Y:S01]  /*12b0*/  LOP3.LUT R51, R51, UR5, RZ, 0x30, !PT ;  /* 0x0000000533337c12 */ /* 0x000fe2000f8e30ff */
[----:B------:R-:W-:Y:S01]  /*12c0*/  IMAD R50, R50, 0x4, R4 ;  /* 0x0000000432327824 */ /* 0x000fe200078e0204 */
[----:B------:R-:W-:Y:S01]  /*12d0*/  SHF.R.U32.HI R49, RZ, UR6, R28 ;  /* 0x00000006ff317c19 */ /* 0x000fe2000801161c */
[----:B------:R0:W-:Y:S01]  /*12e0*/  ATOMS.POPC.INC.32 RZ, [R48+URZ] ;  /* 0x0000000030ff7f8c */ /* 0x0001e2000d8000ff */
[----:B------:R-:W-:Y:S01]  /*12f0*/  LOP3.LUT R27, R27, UR5, RZ, 0x30, !PT ;  /* 0x000000051b1b7c12 */ /* 0x000fe2000f8e30ff */
[--C-:B------:R-:W-:Y:S01]  /*1300*/  IMAD R51, R51, 0x4, R4.reuse ;  /* 0x0000000433337824 */ /* 0x100fe200078e0204 */
[----:B------:R-:W-:Y:S01]  /*1310*/  LOP3.LUT R25, R25, UR5, RZ, 0x30, !PT ;  /* 0x0000000519197c12 */ /* 0x000fe2000f8e30ff */
[----:B------:R0:W-:Y:S01]  /*1320*/  ATOMS.POPC.INC.32 RZ, [R50+URZ] ;  /* 0x0000000032ff7f8c */ /* 0x0001e2000d8000ff */
[----:B------:R-:W-:Y:S01]  /*1330*/  LOP3.LUT R5, R5, UR5, RZ, 0x30, !PT ;  /* 0x0000000505057c12 */ /* 0x000fe2000f8e30ff */
[--C-:B------:R-:W-:Y:S01]  /*1340*/  IMAD R52, R27, 0x4, R4.reuse ;  /* 0x000000041b347824 */ /* 0x100fe200078e0204 */
[----:B------:R-:W-:Y:S01]  /*1350*/  ISETP.GT.U32.AND P1, PT, R3, 0xff, PT ;  /* 0x000000ff0300780c */ /* 0x000fe20003f24070 */
[--C-:B------:R-:W-:Y:S01]  /*1360*/  IMAD R25, R25, 0x4, R4.reuse ;  /* 0x0000000419197824 */ /* 0x100fe200078e0204 */
[----:B------:R-:W-:Y:S01]  /*1370*/  LOP3.LUT R49, R49, UR5, RZ, 0x30, !PT ;  /* 0x0000000531317c12 */ /* 0x000fe2000f8e30ff */
[----:B------:R-:W-:Y:S01]  /*1380*/  IMAD R5, R5, 0x4, R4 ;  /* 0x0000000405057824 */ /* 0x000fe200078e0204 */
[----:B------:R0:W-:Y:S01]  /*1390*/  ATOMS.POPC.INC.32 RZ, [R51+URZ] ;  /* 0x0000000033ff7f8c */ /* 0x0001e2000d8000ff */
[----:B------:R-:W-:Y:S01]  /*13a0*/  P2R R53, PR, RZ, 0x2 ;  /* 0x00000002ff357803 */ /* 0x000fe20000000000 */
[----:B------:R-:W-:-:S02]  /*13b0*/  IMAD.MOV.U32 R27, RZ, RZ, RZ ;  /* 0x000000ffff1b7224 */ /* 0x000fc400078e00ff */
[----:B------:R-:W-:Y:S01]  /*13c0*/  IMAD R49, R49, 0x4, R4 ;  /* 0x0000000431317824 */ /* 0x000fe200078e0204 */
[----:B------:R0:W-:Y:S01]  /*13d0*/  ATOMS.POPC.INC.32 RZ, [R52+URZ] ;  /* 0x0000000034ff7f8c */ /* 0x0001e2000d8000ff */
[----:B------:R-:W-:-:S03]  /*13e0*/  LEA R4, R3, UR4, 0x2 ;  /* 0x0000000403047c11 */ /* 0x000fc6000f8e10ff */
[----:B------:R0:W-:Y:S04]  /*13f0*/  ATOMS.POPC.INC.32 RZ, [R25+URZ] ;  /* 0x0000000019ff7f8c */ /* 0x0001e8000d8000ff */
[----:B------:R0:W-:Y:S04]  /*1400*/  ATOMS.POPC.INC.32 RZ, [R5+URZ] ;  /* 0x0000000005ff7f8c */ /* 0x0001e8000d8000ff */
[----:B------:R0:W-:Y:S01]  /*1410*/  ATOMS.POPC.INC.32 RZ, [R49+URZ] ;  /* 0x0000000031ff7f8c */ /* 0x0001e2000d8000ff */
[----:B------:R-:W-:Y:S06]  /*1420*/  BAR.SYNC.DEFER_BLOCKING 0x0 ;  /* 0x0000000000007b1d */ /* 0x000fec0000010000 */
[----:B------:R-:W-:Y:S05]  /*1430*/  @P1 BRA `(.L_x_667) ;  /* 0x00000000008c1947 */ /* 0x000fea0003800000 */
[----:B0-----:R-:W0:Y:S04]  /*1440*/  LDS R51, [R4] ;  /* 0x0000000004337984 */ /* 0x001e280000000800 */
[----:B------:R-:W1:Y:S04]  /*1450*/  LDS R26, [R4+0x400] ;  /* 0x00040000041a7984 */ /* 0x000e680000000800 */
[----:B------:R-:W2:Y:S04]  /*1460*/  LDS R5, [R4+0x800] ;  /* 0x0008000004057984 */ /* 0x000ea80000000800 */
[----:B------:R-:W3:Y:S04]  /*1470*/  LDS R48, [R4+0xc00] ;  /* 0x000c000004307984 */ /* 0x000ee80000000800 */
[----:B------:R-:W4:Y:S04]  /*1480*/  LDS R49, [R4+0x1000] ;  /* 0x0010000004317984 */ /* 0x000f280000000800 */
[----:B------:R-:W5:Y:S04]  /*1490*/  LDS R50, [R4+0x1400] ;  /* 0x0014000004327984 */ /* 0x000f680000000800 */
[----:B------:R-:W-:Y:S04]  /*14a0*/  LDS R27, [R4+0x2000] ;  /* 0x00200000041b7984 */ /* 0x000fe80000000800 */
[----:B------:R-:W-:Y:S04]  /*14b0*/  STS [R4], RZ ;  /* 0x000000ff04007388 */ /* 0x000fe80000000800 */
[----:B0-----:R-:W-:Y:S01]  /*14c0*/  STS [R4+0x400], R51 ;  /* 0x0004003304007388 */ /* 0x001fe20000000800 */
[----:B-1----:R-:W-:-:S03]  /*14d0*/  IMAD.IADD R52, R51, 0x1, R26 ;  /* 0x0000000133347824 */ /* 0x002fc600078e021a */
[----:B------:R-:W-:Y:S01]  /*14e0*/  LDS R26, [R4+0x2400] ;  /* 0x00240000041a7984 */ /* 0x000fe20000000800 */
[----:B--2---:R-:W-:-:S03]  /*14f0*/  IMAD.IADD R25, R52, 0x1, R5 ;  /* 0x0000000134197824 */ /* 0x004fc600078e0205 */
[----:B------:R-:W0:Y:S04]  /*1500*/  LDS R5, [R4+0x1800] ;  /* 0x0018000004057984 */ /* 0x000e280000000800 */
[----:B------:R3:W-:Y:S04]  /*1510*/  STS [R4+0x800], R52 ;  /* 0x0008003404007388 */ /* 0x0007e80000000800 */
[----:B------:R-:W-:Y:S01]  /*1520*/  STS [R4+0xc00], R25 ;  /* 0x000c001904007388 */ /* 0x000fe20000000800 */
[----:B---3--:R-:W-:-:S03]  /*1530*/  IMAD.IADD R52, R25, 0x1, R48 ;  /* 0x0000000119347824 */ /* 0x008fc600078e0230 */
[----:B------:R-:W1:Y:S01]  /*1540*/  LDS R48, [R4+0x1c00] ;  /* 0x001c000004307984 */ /* 0x000e620000000800 */
[----:B----4-:R-:W-:-:S03]  /*1550*/  IMAD.IADD R49, R52, 0x1, R49 ;  /* 0x0000000134317824 */ /* 0x010fc600078e0231 */
[----:B------:R-:W2:Y:S01]  /*1560*/  LDS R25, [R4+0x2800] ;  /* 0x0028000004197984 */ /* 0x000ea20000000800 */
[----:B-----5:R-:W-:-:S03]  /*1570*/  IMAD.IADD R51, R49, 0x1, R50 ;  /* 0x0000000131337824 */ /* 0x020fc600078e0232 */
[----:B------:R-:W3:Y:S04]  /*1580*/  LDS R50, [R4+0x2c00] ;  /* 0x002c000004327984 */ /* 0x000ee80000000800 */
[----:B------:R-:W-:Y:S04]  /*1590*/  STS [R4+0x1000], R52 ;  /* 0x0010003404007388 */ /* 0x000fe80000000800 */
[----:B------:R-:W-:Y:S04]  /*15a0*/  STS [R4+0x1400], R49 ;  /* 0x0014003104007388 */ /* 0x000fe80000000800 */
[----:B------:R-:W-:Y:S01]  /*15b0*/  STS [R4+0x1800], R51 ;  /* 0x0018003304007388 */ /* 0x000fe20000000800 */
[----:B0-----:R-:W-:-:S05]  /*15c0*/  IMAD.IADD R5, R51, 0x1, R5 ;  /* 0x0000000133057824 */ /* 0x001fca00078e0205 */
[----:B------:R-:W-:Y:S01]  /*15d0*/  STS [R4+0x1c00], R5 ;  /* 0x001c000504007388 */ /* 0x000fe20000000800 */
[----:B-1----:R-:W-:-:S04]  /*15e0*/  IMAD.IADD R48, R5, 0x1, R48 ;  /* 0x0000000105307824 */ /* 0x002fc800078e0230 */
[----:B------:R-:W-:Y:S01]  /*15f0*/  IMAD.IADD R27, R48, 0x1, R27 ;  /* 0x00000001301b7824 */ /* 0x000fe200078e021b */
[----:B------:R-:W-:Y:S03]  /*1600*/  STS [R4+0x2000], R48 ;  /* 0x0020003004007388 */ /* 0x000fe60000000800 */
[----:B------:R-:W-:Y:S01]  /*1610*/  IMAD.IADD R26, R27, 0x1, R26 ;  /* 0x000000011b1a7824 */ /* 0x000fe200078e021a */
[----:B------:R3:W-:Y:S03]  /*1620*/  STS [R4+0x2400], R27 ;  /* 0x0024001b04007388 */ /* 0x0007e60000000800 */
[----:B--2---:R-:W-:Y:S01]  /*1630*/  IMAD.IADD R25, R26, 0x1, R25 ;  /* 0x000000011a197824 */ /* 0x004fe200078e0219 */
[----:B------:R1:W-:Y:S04]  /*1640*/  STS [R4+0x2800], R26 ;  /* 0x0028001a04007388 */ /* 0x0003e80000000800 */
[----:B------:R1:W-:Y:S01]  /*1650*/  STS [R4+0x2c00], R25 ;  /* 0x002c001904007388 */ /* 0x0003e20000000800 */
[----:B---3--:R-:W-:-:S07]  /*1660*/  IMAD.IADD R27, R25, 0x1, R50 ;  /* 0x00000001191b7824 */ /* 0x008fce00078e0232 */
.L_x_667:
[----:B------:R-:W-:Y:S05]  /*1670*/  BSYNC.RECONVERGENT B0 ;  /* 0x0000000000007941 */ /* 0x000fea0003800200 */
.L_x_666:
[----:B01----:R-:W0:Y:S01]  /*1680*/  LDC.64 R4, c[0x0][0x380] ;  /* 0x0000e000ff047b82 */ /* 0x003e220000000a00 */
[C---:B------:R-:W-:Y:S01]  /*1690*/  ISETP.NE.AND P0, PT, R27.reuse, 0x1c80, PT ;  /* 0x00001c801b00780c */ /* 0x040fe20003f05270 */
[----:B------:R-:W-:Y:S01]  /*16a0*/  IMAD.U32 R25, RZ, RZ, UR7 ;  /* 0x00000007ff197e24 */ /* 0x000fe2000f8e00ff */
[----:B------:R-:W-:Y:S02]  /*16b0*/  @!P1 LOP3.LUT R49, R27, 0x40000000, RZ, 0xfc, !PT ;  /* 0x400000001b319812 */ /* 0x000fe400078efcff */
[----:B------:R-:W-:Y:S01]  /*16c0*/  ISETP.LT.U32.AND P0, PT, R3, 0x100, !P0 ;  /* 0x000001000300780c */ /* 0x000fe20004701070 */
[----:B------:R-:W-:Y:S01]  /*16d0*/  IMAD R25, R25, 0x100, R3 ;  /* 0x0000010019197824 */ /* 0x000fe200078e0203 */
[----:B------:R-:W-:-:S03]  /*16e0*/  LOP3.LUT R26, R18, 0x7fffffff, RZ, 0x3c, !PT ;  /* 0x7fffffff121a7812 */ /* 0x000fc600078e3cff */
[----:B0-----:R-:W-:Y:S01]  /*16f0*/  IMAD.WIDE R4, R25, 0x4, R4 ;  /* 0x0000000419047825 */ /* 0x001fe200078e0204 */
[----:B------:R-:W-:-:S04]  /*1700*/  LOP3.LUT R25, R12, 0x7fffffff, RZ, 0x3c, !PT ;  /* 0x7fffffff0c197812 */ /* 0x000fc800078e3cff */
[----:B------:R0:W-:Y:S03]  /*1710*/  @!P1 STG.E.STRONG.SYS desc[UR8][R4.64], R49 ;  /* 0x0000003104009986 */ /* 0x0001e6000c115908 */
[----:B------:R-:W-:Y:S06]  /*1720*/  BAR.RED.OR.DEFER_BLOCKING 0x0, P0 ;  /* 0x0000000000007b1d */ /* 0x000fec0000014800 */
[----:B------:R-:W1:Y:S02]  /*1730*/  B2R.RESULT RZ, P0 ;  /* 0x0000000000ff731c */ /* 0x000e640000004000 */
[----:B01----:R-:W-:Y:S05]  /*1740*/  @!P0 BRA `(.L_x_668) ;  /* 0x0000000800908947 */ /* 0x003fea0003800000 */
[C---:B------:R-:W-:Y:S01]  /*1750*/  ISETP.GT.U32.AND P0, PT, R3.reuse, R47, PT ;  /* 0x0000002f0300720c */ /* 0x040fe20003f04070 */
[----:B------:R-:W-:Y:S01]  /*1760*/  BSSY B1, `(.L_x_669) ;  /* 0x000002e000017945 */ /* 0x000fe20003800000 */
[----:B------:R-:W-:Y:S02]  /*1770*/  LEA R11, R3, UR4, 0x3 ;  /* 0x00000004030b7c11 */ /* 0x000fe4000f8e18ff */
[----:B------:R-:W-:Y:S01]  /*1780*/  SEL R0, RZ, 0x1c80, !P0 ;  /* 0x00001c80ff007807 */ /* 0x000fe20004000000 */
[----:B------:R-:W-:Y:S08]  /*1790*/  @P1 BRA `(.L_x_670) ;  /* 0x0000000000a81947 */ /* 0x000ff00003800000 */
[----:B------:R-:W0:Y:S02]  /*17a0*/  LDC.64 R28, c[0x0][0x398] ;  /* 0x0000e600ff1c7b82 */ /* 0x000e240000000a00 */
[----:B0-----:R-:W-:-:S06]  /*17b0*/  IMAD.WIDE.U32 R28, R3, 0x8, R28 ;  /* 0x00000008031c7825 */ /* 0x001fcc00078e001c */
[----:B------:R-:W2:Y:S01]  /*17c0*/  LDG.E.64 R28, desc[UR8][R28.64] ;  /* 0x000000081c1c7981 */ /* 0x000ea2000c1e1b00 */
[----:B------:R-:W-:Y:S01]  /*17d0*/  UISETP.GE.AND UP0, UPT, UR7, 0x1, UPT ;  /* 0x000000010700788c */ /* 0x000fe2000bf06270 */
[----:B------:R-:W-:Y:S01]  /*17e0*/  IMAD.MOV.U32 R26, RZ, RZ, R27 ;  /* 0x000000ffff1a7224 */ /* 0x000fe200078e001b */
[----:B--2---:R-:W-:-:S04]  /*17f0*/  IADD3 R6, P0, PT, -R0, R28, RZ ;  /* 0x0000001c00067210 */ /* 0x004fc80007f1e1ff */
[----:B------:R-:W-:-:S05]  /*1800*/  IADD3.X R7, PT, PT, R29, -0x1, RZ, P0, !PT ;  /* 0xffffffff1d077810 */ /* 0x000fca00007fe4ff */
[----:B------:R0:W-:Y:S01]  /*1810*/  STS.64 [R11+0x7200], R6 ;  /* 0x007200060b007388 */ /* 0x0001e20000000a00 */
[----:B------:R-:W-:Y:S05]  /*1820*/  BRA.U !UP0, `(.L_x_671) ;  /* 0x00000001086c7547 */ /* 0x000fea000b800000 */
[----:B------:R-:W-:Y:S01]  /*1830*/  BSSY B0, `(.L_x_672) ;  /* 0x0000019000007945 */ /* 0x000fe20003800000 */
[----:B------:R-:W-:Y:S02]  /*1840*/  IMAD.MOV.U32 R25, RZ, RZ, -0x1 ;  /* 0xffffffffff197424 */ /* 0x000fe400078e00ff */
[----:B------:R-:W-:Y:S02]  /*1850*/  IMAD.U32 R28, RZ, RZ, UR7 ;  /* 0x00000007ff1c7e24 */ /* 0x000fe4000f8e00ff */
[----:B------:R-:W-:-:S07]  /*1860*/  IMAD.MOV.U32 R26, RZ, RZ, R27 ;  /* 0x000000ffff1a7224 */ /* 0x000fce00078e001b */
.L_x_676:
[----:B0-----:R-:W0:Y:S01]  /*1870*/  LDC.64 R6, c[0x0][0x380] ;  /* 0x0000e000ff067b82 */ /* 0x001e220000000a00 */
[----:B------:R-:W-:Y:S01]  /*1880*/  VIADD R31, R28, 0xffffffff ;  /* 0xffffffff1c1f7836 */ /* 0x000fe20000000000 */
[----:B------:R-:W-:Y:S03]  /*1890*/  BSSY B2, `(.L_x_673) ;  /* 0x0000008000027945 */ /* 0x000fe60003800000 */
[----:B------:R-:W-:-:S04]  /*18a0*/  IMAD R29, R31, 0x100, R3 ;  /* 0x000001001f1d7824 */ /* 0x000fc800078e0203 */
[----:B0-----:R-:W-:-:S07]  /*18b0*/  IMAD.WIDE R6, R29, 0x4, R6 ;  /* 0x000000041d067825 */ /* 0x001fce00078e0206 */
.L_x_674:
[----:B------:R-:W-:Y:S05]  /*18c0*/  YIELD ;  /* 0x0000000000007946 */ /* 0x000fea0003800000 */
[----:B------:R0:W-:Y:S06]  /*18d0*/  MEMBAR.SC.CTA ;  /* 0x0000000000007992 */ /* 0x0001ec0000000000 */
[----:B0-----:R-:W2:Y:S02]  /*18e0*/  LDG.E.STRONG.SYS R29, desc[UR8][R6.64] ;  /* 0x00000008061d7981 */ /* 0x001ea4000c1f5900 */
[----:B--2---:R-:W-:-:S13]  /*18f0*/  ISETP.NE.AND P0, PT, R29, RZ, PT ;  /* 0x000000ff1d00720c */ /* 0x004fda0003f05270 */
[----:B------:R-:W-:Y:S05]  /*1900*/  @!P0 BRA `(.L_x_674) ;  /* 0xfffffffc00ec8947 */ /* 0x000fea000383ffff */
[----:B------:R-:W-:Y:S05]  /*1910*/  BSYNC B2 ;  /* 0x0000000000027941 */ /* 0x000fea0003800000 */
.L_x_673:
[----:B------:R-:W-:Y:S01]  /*1920*/  BSSY.RECONVERGENT B2, `(.L_x_675) ;  /* 0x0000006000027945 */ /* 0x000fe20003800200 */
[C---:B------:R-:W-:Y:S02]  /*1930*/  ISETP.GT.AND P0, PT, R29.reuse, -0x1, PT ;  /* 0xffffffff1d00780c */ /* 0x040fe40003f04270 */
[----:B------:R-:W-:Y:S01]  /*1940*/  LOP3.LUT R29, R29, 0x3fffffff, RZ, 0xc0, !PT ;  /* 0x3fffffff1d1d7812 */ /* 0x000fe200078ec0ff */
[----:B------:R-:W-:Y:S05]  /*1950*/  WARPSYNC.EXCLUSIVE R25 ;  /* 0x0000000019007348 */ /* 0x000fea0003a00000 */
[----:B------:R-:W-:-:S05]  /*1960*/  IMAD.IADD R26, R29, 0x1, R26 ;  /* 0x000000011d1a7824 */ /* 0x000fca00078e021a */
[----:B------:R-:W-:-:S07]  /*1970*/  VOTE.ANY R25, PT, P0 ;  /* 0x0000000000197806 */ /* 0x000fce00000e0100 */
[----:B------:R-:W-:Y:S05]  /*1980*/  BSYNC.RECONVERGENT B2 ;  /* 0x0000000000027941 */ /* 0x000fea0003800200 */
.L_x_675:
[----:B------:R-:W-:Y:S01]  /*1990*/  ISETP.GT.U32.AND P1, PT, R28, 0x1, PT ;  /* 0x000000011c00780c */ /* 0x000fe20003f24070 */
[----:B------:R-:W-:-:S12]  /*19a0*/  IMAD.MOV.U32 R28, RZ, RZ, R31 ;  /* 0x000000ffff1c7224 */ /* 0x000fd800078e001f */
[----:B------:R-:W-:Y:S05]  /*19b0*/  @P0 BRA P1, `(.L_x_676) ;  /* 0xfffffffc00ac0947 */ /* 0x000fea000083ffff */
[----:B------:R-:W-:Y:S05]  /*19c0*/  BSYNC B0 ;  /* 0x0000000000007941 */ /* 0x000fea0003800000 */
.L_x_672:
[----:B------:R1:W2:Y:S02]  /*19d0*/  LDS.64 R6, [R11+0x7200] ;  /* 0x007200000b067984 */ /* 0x0002a40000000a00 */
.L_x_671:
[C---:B------:R-:W-:Y:S01]  /*19e0*/  IMAD.IADD R29, R26.reuse, 0x1, -R27 ;  /* 0x000000011a1d7824 */ /* 0x040fe200078e0a1b */
[----:B------:R-:W-:-:S04]  /*19f0*/  LOP3.LUT R25, R26, 0x80000000, RZ, 0xfc, !PT ;  /* 0x800000001a197812 */ /* 0x000fc800078efcff */
[C---:B0-2---:R-:W-:Y:S01]  /*1a00*/  IADD3 R6, P0, PT, R29.reuse, R6, RZ ;  /* 0x000000061d067210 */ /* 0x045fe20007f1e0ff */
[----:B------:R0:W-:Y:S03]  /*1a10*/  STG.E.STRONG.SYS desc[UR8][R4.64], R25 ;  /* 0x0000001904007986 */ /* 0x0001e6000c115908 */
[----:B------:R-:W-:-:S05]  /*1a20*/  LEA.HI.X.SX32 R7, R29, R7, 0x1, P0 ;  /* 0x000000071d077211 */ /* 0x000fca00000f0eff */
[----:B------:R0:W-:Y:S04]  /*1a30*/  STS.64 [R11+0x7200], R6 ;  /* 0x007200060b007388 */ /* 0x0001e80000000a00 */
.L_x_670:
[----:B------:R-:W-:Y:S05]  /*1a40*/  BSYNC B1 ;  /* 0x0000000000017941 */ /* 0x000fea0003800000 */
.L_x_669:
[----:B------:R-:W2:Y:S01]  /*1a50*/  LDC R26, c[0x0][0x3c0] ;  /* 0x0000f000ff1a7b82 */ /* 0x000ea20000000800 */
[----:B------:R-:W-:-:S07]  /*1a60*/  LEA R47, R47, UR4, 0x3 ;  /* 0x000000042f2f7c11 */ /* 0x000fce000f8e18ff */
[----:B0-----:R-:W0:Y:S01]  /*1a70*/  LDC.64 R4, c[0x0][0x390] ;  /* 0x0000e400ff047b82 */ /* 0x001e220000000a00 */
[----:B--2---:R-:W-:Y:S02]  /*1a80*/  ISETP.LE.AND P0, PT, R26, UR10, PT ;  /* 0x0000000a1a007c0c */ /* 0x004fe4000bf03270 */
[----:B0-----:R-:W-:-:S04]  /*1a90*/  ISETP.EQ.U32.AND P1, PT, R4, RZ, PT ;  /* 0x000000ff0400720c */ /* 0x001fc80003f22070 */
[----:B------:R-:W-:-:S04]  /*1aa0*/  ISETP.EQ.OR.EX P0, PT, R5, RZ, !P0, P1 ;  /* 0x000000ff0500720c */ /* 0x000fc80004702710 */
[----:B------:R-:W-:-:S13]  /*1ab0*/  ISETP.GT.U32.OR P0, PT, R3, 0xff, P0 ;  /* 0x000000ff0300780c */ /* 0x000fda0000704470 */
        /* <DEDUP_REMOVED lines=8> */
.L_x_677:
[----:B------:R-:W-:Y:S05]  /*1b40*/  WARPSYNC.ALL ;  /* 0x0000000000007948 */ /* 0x000fea0003800000 */
[----:B------:R-:W-:Y:S01]  /*1b50*/  BAR.SYNC.DEFER_BLOCKING 0x0 ;  /* 0x0000000000007b1d */ /* 0x000fe20000010000 */
[----:B------:R-:W-:-:S05]  /*1b60*/  ISETP.LT.AND P0, PT, R26, UR10, PT ;  /* 0x0000000a1a007c0c */ /* 0x000fca000bf01270 */
[----:B0-----:R0:W2:Y:S08]  /*1b70*/  LDS.64 R4, [R47+0x7200] ;  /* 0x007200002f047984 */ /* 0x0010b00000000a00 */
[----:B0-----:R-:W-:Y:S05]  /*1b80*/  @P0 BRA `(.L_x_678) ;  /* 0x0000000000700947 */ /* 0x001fea0003800000 */
[----:B------:R-:W0:Y:S01]  /*1b90*/  LDCU.64 UR12, c[0x0][0x3a0] ;  /* 0x00007400ff0c77ac */ /* 0x000e220008000a00 */
[C---:B------:R-:W-:Y:S02]  /*1ba0*/  LOP3.LUT R7, R3.reuse, 0x3e0, RZ, 0xc0, !PT ;  /* 0x000003e003077812 */ /* 0x040fe400078ec0ff */
[----:B------:R-:W-:-:S05]  /*1bb0*/  LOP3.LUT R2, R3, 0x1f, RZ, 0xc0, !PT ;  /* 0x0000001f03027812 */ /* 0x000fca00078ec0ff */
[----:B------:R-:W-:-:S05]  /*1bc0*/  IMAD R7, R7, 0x13, R2 ;  /* 0x0000001307077824 */ /* 0x000fca00078e0202 */
[----:B--2---:R-:W-:-:S05]  /*1bd0*/  IADD3 R0, P0, PT, R7, R4, RZ ;  /* 0x0000000407007210 */ /* 0x004fca0007f1e0ff */
        /* <DEDUP_REMOVED lines=23> */
.L_x_678:
[C---:B------:R-:W-:Y:S01]  /*1d50*/  LOP3.LUT R7, R3.reuse, 0x3e0, RZ, 0xc0, !PT ;  /* 0x000003e003077812 */ /* 0x040fe200078ec0ff */
[----:B------:R-:W0:Y:S01]  /*1d60*/  LDCU.64 UR12, c[0x0][0x3a0] ;  /* 0x00007400ff0c77ac */ /* 0x000e220008000a00 */
[----:B------:R-:W-:Y:S01]  /*1d70*/  LOP3.LUT R2, R3, 0x1f, RZ, 0xc0, !PT ;  /* 0x0000001f03027812 */ /* 0x000fe200078ec0ff */
[----:B-1----:R-:W-:-:S04]  /*1d80*/  IMAD.U32 R11, RZ, RZ, UR7 ;  /* 0x00000007ff0b7e24 */ /* 0x002fc8000f8e00ff */
[----:B------:R-:W-:Y:S02]  /*1d90*/  IMAD R7, R7, 0x13, R2 ;  /* 0x0000001307077824 */ /* 0x000fe400078e0202 */
[----:B------:R-:W-:Y:S02]  /*1da0*/  IMAD R0, R11, -0x1c80, R26 ;  /* 0xffffe3800b007824 */ /* 0x000fe400078e021a */
[C---:B------:R-:W-:Y:S01]  /*1db0*/  VIADD R11, R7.reuse, 0x20 ;  /* 0x00000020070b7836 */ /* 0x040fe20000000000 */
[C---:B--2---:R-:W-:Y:S01]  /*1dc0*/  IADD3 R3, P0, PT, R7.reuse, R4, RZ ;  /* 0x0000000407037210 */ /* 0x044fe20007f1e0ff */
[C---:B------:R-:W-:Y:S01]  /*1dd0*/  VIADD R25, R7.reuse, 0x60 ;  /* 0x0000006007197836 */ /* 0x040fe20000000000 */
[-C--:B------:R-:W-:Y:S02]  /*1de0*/  ISETP.GE.AND P1, PT, R7, R0.reuse, PT ;  /* 0x000000000700720c */ /* 0x080fe40003f26270 */
[-C--:B------:R-:W-:Y:S01]  /*1df0*/  ISETP.GE.AND P2, PT, R11, R0.reuse, PT ;  /* 0x000000000b00720c */ /* 0x080fe20003f46270 */
[----:B------:R-:W-:Y:S01]  /*1e00*/  IMAD.X R4, RZ, RZ, R5, P0 ;  /* 0x000000ffff047224 */ /* 0x000fe200000e0605 */
[----:B------:R-:W-:Y:S01]  /*1e10*/  ISETP.GE.AND P4, PT, R25, R0, PT ;  /* 0x000000001900720c */ /* 0x000fe20003f86270 */
[----:B------:R-:W-:Y:S01]  /*1e20*/  VIADD R5, R7, 0x40 ;  /* 0x0000004007057836 */ /* 0x000fe20000000000 */
[----:B0-----:R-:W-:Y:S01]  /*1e30*/  LEA R2, P0, R3, UR12, 0x2 ;  /* 0x0000000c03027c11 */ /* 0x001fe2000f8010ff */
[----:B------:R-:W-:-:S02]  /*1e40*/  VIADD R11, R7, 0xa0 ;  /* 0x000000a0070b7836 */ /* 0x000fc40000000000 */
[----:B------:R-:W-:Y:S01]  /*1e50*/  VIADD R25, R7, 0xc0 ;  /* 0x000000c007197836 */ /* 0x000fe20000000000 */
[-C--:B------:R-:W-:Y:S01]  /*1e60*/  ISETP.GE.AND P3, PT, R5, R0.reuse, PT ;  /* 0x000000000500720c */ /* 0x080fe20003f66270 */
[----:B------:R-:W-:Y:S01]  /*1e70*/  VIADD R5, R7, 0x80 ;  /* 0x0000008007057836 */ /* 0x000fe20000000000 */
[----:B------:R-:W-:Y:S02]  /*1e80*/  LEA.HI.X R3, R3, UR13, R4, 0x2, P0 ;  /* 0x0000000d03037c11 */ /* 0x000fe400080f1404 */
[-C--:B------:R-:W-:Y:S01]  /*1e90*/  ISETP.GE.AND P6, PT, R11, R0.reuse, PT ;  /* 0x000000000b00720c */ /* 0x080fe20003fc6270 */
[----:B------:R-:W-:Y:S01]  /*1ea0*/  VIADD R11, R7, 0x100 ;  /* 0x00000100070b7836 */ /* 0x000fe20000000000 */
[-C--:B------:R-:W-:Y:S01]  /*1eb0*/  ISETP.GE.AND P5, PT, R5, R0.reuse, PT ;  /* 0x000000000500720c */ /* 0x080fe20003fa6270 */
[----:B------:R-:W-:Y:S01]  /*1ec0*/  VIADD R5, R7, 0xe0 ;  /* 0x000000e007057836 */ /* 0x000fe20000000000 */
[----:B------:R-:W-:Y:S01]  /*1ed0*/  @!P1 STG.E desc[UR8][R2.64], R44 ;  /* 0x0000002c02009986 */ /* 0x000fe2000c101908 */
[----:B------:R-:W-:-:S03]  /*1ee0*/  ISETP.GE.AND P0, PT, R25, R0, PT ;  /* 0x000000001900720c */ /* 0x000fc60003f06270 */
[-C--:B------:R-:W-:Y:S01]  /*1ef0*/  ISETP.GE.AND P1, PT, R5, R0.reuse, PT ;  /* 0x000000000500720c */ /* 0x080fe20003f26270 */
[----:B------:R-:W-:Y:S01]  /*1f00*/  VIADD R5, R7, 0x120 ;  /* 0x0000012007057836 */ /* 0x000fe20000000000 */
[----:B------:R-:W-:Y:S04]  /*1f10*/  @!P3 STG.E desc[UR8][R2.64+0x100], R42 ;  /* 0x0001002a0200b986 */ /* 0x000fe8000c101908 */
[-C--:B------:R-:W-:Y:S01]  /*1f20*/  ISETP.GE.AND P3, PT, R5, R0.reuse, PT ;  /* 0x000000000500720c */ /* 0x080fe20003f66270 */
[----:B------:R-:W-:Y:S01]  /*1f30*/  VIADD R5, R7, 0x160 ;  /* 0x0000016007057836 */ /* 0x000fe20000000000 */
[----:B------:R-:W-:Y:S01]  /*1f40*/  @!P2 STG.E desc[UR8][R2.64+0x80], R43 ;  /* 0x0000802b0200a986 */ /* 0x000fe2000c101908 */
        /* <DEDUP_REMOVED lines=16> */
[C---:B0-----:R-:W-:Y:S02]  /*2050*/  VIADD R9, R7.reuse, 0x200 ;  /* 0x0000020007097836 */ /* 0x041fe40000000000 */
[C---:B------:R-:W-:Y:S01]  /*2060*/  VIADD R5, R7.reuse, 0x220 ;  /* 0x0000022007057836 */ /* 0x040fe20000000000 */
[----:B------:R1:W-:Y:S01]  /*2070*/  @!P1 STG.E desc[UR8][R2.64+0x380], R13 ;  /* 0x0003800d02009986 */ /* 0x0003e2000c101908 */
[----:B------:R-:W-:Y:S01]  /*2080*/  VIADD R7, R7, 0x240 ;  /* 0x0000024007077836 */ /* 0x000fe20000000000 */
[----:B------:R-:W-:-:S02]  /*2090*/  ISETP.GE.AND P1, PT, R11, R0, PT ;  /* 0x000000000b00720c */ /* 0x000fc40003f26270 */
        /* <DEDUP_REMOVED lines=15> */
.L_x_668:
[----:B------:R-:W-:Y:S01]  /*2190*/  IMAD.MOV.U32 R2, RZ, RZ, RZ ;  /* 0x000000ffff027224 */ /* 0x000fe200078e00ff */
[C---:B------:R-:W-:Y:S01]  /*21a0*/  ISETP.GT.U32.AND P0, PT, R3.reuse, 0x1f, PT ;  /* 0x0000001f0300780c */ /* 0x040fe20003f04070 */
[----:B------:R-:W-:Y:S05]  /*21b0*/  WARPSYNC.ALL ;  /* 0x0000000000007948 */ /* 0x000fea0003800000 */
[----:B------:R-:W-:-:S05]  /*21c0*/  IMAD.HI.U32 R24, R3, 0x15555556, R2 ;  /* 0x1555555603187827 */ /* 0x000fca00078e0002 */
[----:B------:R-:W-:-:S05]  /*21d0*/  LEA R24, R24, UR4, 0x2 ;  /* 0x0000000418187c11 */ /* 0x000fca000f8e10ff */
[----:B------:R0:W-:Y:S01]  /*21e0*/  STS [R24+0x3410], R27 ;  /* 0x0034101b18007388 */ /* 0x0001e20000000800 */
[----:B------:R-:W-:Y:S06]  /*21f0*/  BAR.SYNC.DEFER_BLOCKING 0x0 ;  /* 0x0000000000007b1d */ /* 0x000fec0000010000 */
[----:B------:R-:W-:Y:S05]  /*2200*/  @P0 BRA `(.L_x_679) ;  /* 0x0000000000e00947 */ /* 0x000fea0003800000 */
[----:B------:R-:W-:Y:S01]  /*2210*/  IMAD.MOV.U32 R5, RZ, RZ, 0x34 ;  /* 0x00000034ff057424 */ /* 0x000fe200078e00ff */
[----:B------:R-:W-:-:S03]  /*2220*/  UMOV UR11, 0xffffffff ;  /* 0xffffffff000b7882 */ /* 0x000fc60000000000 */
[----:B------:R-:W-:-:S05]  /*2230*/  IMAD R18, R3, R5, UR4 ;  /* 0x0000000403127e24 */ /* 0x000fca000f8e0205 */
        /* <DEDUP_REMOVED lines=28> */
.L_x_772:
        /* <DEDUP_REMOVED lines=25> */
.L_x_679:
        /* <DEDUP_REMOVED lines=8> */
[----:B------:R-:W-:-:S05]  /*2610*/  LEA R4, R3, UR4, 0x2 ;  /* 0x0000000403047c11 */ /* 0x000fca000f8e10ff */
        /* <DEDUP_REMOVED lines=14> */
[----:B------:R1:W-:Y:S01]  /*2700*/  STS [R4], R13 ;  /* 0x0000000d04007388 */ /* 0x0003e20000000800 */
[C---:B--2---:R-:W-:Y:S02]  /*2710*/  IMAD.IADD R17, R24.reuse, 0x1, R17 ;  /* 0x0000000118117824 */ /* 0x044fe400078e0211 */
[C---:B---3--:R-:W-:Y:S01]  /*2720*/  IMAD.IADD R19, R24.reuse, 0x1, R19 ;  /* 0x0000000118137824 */ /* 0x048fe200078e0213 */
        /* <DEDUP_REMOVED lines=13> */
[----:B-1----:R-:W-:-:S03]  /*2800*/  IMAD.IADD R13, R24, 0x1, R8 ;  /* 0x00000001180d7824 */ /* 0x002fc600078e0208 */
[----:B------:R2:W-:Y:S01]  /*2810*/  STS [R4+0x2000], R49 ;  /* 0x0020003104007388 */ /* 0x0005e20000000800 */
[----:B0-----:R-:W-:-:S03]  /*2820*/  IMAD.IADD R9, R24, 0x1, R9 ;  /* 0x0000000118097824 */ /* 0x001fc600078e0209 */
[----:B------:R2:W-:Y:S04]  /*2830*/  STS [R4+0x2400], R51 ;  /* 0x0024003304007388 */ /* 0x0005e80000000800 */
[----:B------:R2:W-:Y:S04]  /*2840*/  STS [R4+0x2800], R13 ;  /* 0x0028000d04007388 */ /* 0x0005e80000000800 */
[----:B------:R2:W-:Y:S02]  /*2850*/  STS [R4+0x2c00], R9 ;  /* 0x002c000904007388 */ /* 0x0005e40000000800 */
.L_x_682:
[----:B------:R-:W-:Y:S05]  /*2860*/  BSYNC.RECONVERGENT B0 ;  /* 0x0000000000007941 */ /* 0x000fea0003800200 */
.L_x_681:
[----:B------:R-:W-:Y:S01]  /*2870*/  BAR.SYNC.DEFER_BLOCKING 0x0 ;  /* 0x0000000000007b1d */ /* 0x000fe20000010000 */
[----:B------:R-:W-:Y:S01]  /*2880*/  R2P PR, R5, 0x7f ;  /* 0x0000007f05007804 */ /* 0x000fe20000000000 */
[----:B------:R-:W-:-:S04]  /*2890*/  IMAD.MOV.U32 R8, RZ, RZ, RZ ;  /* 0x000000ffff087224 */ /* 0x000fc800078e00ff */
[----:B------:R-:W-:Y:S01]  /*28a0*/  BSSY.RECONVERGENT B0, `(.L_x_683) ;  /* 0x0000026000007945 */ /* 0x000fe20003800200 */
[----:B--2---:R-:W1:Y:S07]  /*28b0*/  S2R R23, SR_LEMASK ;  /* 0x0000000000177919 */ /* 0x004e6e0000003a00 */
[----:B------:R-:W-:Y:S02]  /*28c0*/  VOTE.ANY R4, PT, P0 ;  /* 0x0000000000047806 */ /* 0x000fe400000e0100 */
        /* <DEDUP_REMOVED lines=10> */
[----:B------:R-:W-:Y:S02]  /*2970*/  LOP3.LUT P0, RZ, R5, 0x80, RZ, 0xc0, !PT ;  /* 0x0000008005ff7812 */ /* 0x000fe4000780c0ff */
[----:B------:R-:W-:Y:S02]  /*2980*/  LOP3.LUT R4, R15, R4, RZ, 0xc0, !PT ;  /* 0x000000040f047212 */ /* 0x000fe400078ec0ff */
[----:B------:R-:W-:-:S02]  /*2990*/  VOTE.ANY R13, PT, P5 ;  /* 0x00000000000d7806 */ /* 0x000fc400028e0100 */
[----:B------:R-:W-:Y:S02]  /*29a0*/  @!P4 LOP3.LUT R9, RZ, R9, RZ, 0x33, !PT ;  /* 0x00000009ff09c212 */ /* 0x000fe400078e33ff */
[----:B------:R-:W-:Y:S02]  /*29b0*/  @!P5 LOP3.LUT R13, RZ, R13, RZ, 0x33, !PT ;  /* 0x0000000dff0dd212 */ /* 0x000fe400078e33ff */
[----:B------:R-:W-:Y:S02]  /*29c0*/  LOP3.LUT R4, R9, R4, RZ, 0xc0, !PT ;  /* 0x0000000409047212 */ /* 0x000fe400078ec0ff */
[----:B------:R-:W-:Y:S02]  /*29d0*/  VOTE.ANY R9, PT, P6 ;  /* 0x0000000000097806 */ /* 0x000fe400030e0100 */
[----:B------:R-:W-:Y:S02]  /*29e0*/  LOP3.LUT R4, R13, R4, RZ, 0xc0, !PT ;  /* 0x000000040d047212 */ /* 0x000fe400078ec0ff */
[----:B------:R-:W-:-:S02]  /*29f0*/  VOTE.ANY R13, PT, P0 ;  /* 0x00000000000d7806 */ /* 0x000fc400000e0100 */
[----:B------:R-:W-:Y:S02]  /*2a00*/  @!P6 LOP3.LUT R9, RZ, R9, RZ, 0x33, !PT ;  /* 0x00000009ff09e212 */ /* 0x000fe400078e33ff */
[----:B------:R-:W-:Y:S02]  /*2a10*/  @!P0 LOP3.LUT R13, RZ, R13, RZ, 0x33, !PT ;  /* 0x0000000dff0d8212 */ /* 0x000fe400078e33ff */
[----:B------:R-:W-:Y:S02]  /*2a20*/  LOP3.LUT R4, R9, R4, RZ, 0xc0, !PT ;  /* 0x0000000409047212 */ /* 0x000fe400078ec0ff */
[----:B------:R-:W-:Y:S02]  /*2a30*/  SHF.R.U32.HI R9, RZ, UR6, R6 ;  /* 0x00000006ff097c19 */ /* 0x000fe40008011606 */
[----:B------:R-:W-:Y:S01]  /*2a40*/  LOP3.LUT R10, R13, R4, RZ, 0xc0, !PT ;  /* 0x000000040d0a7212 */ /* 0x000fe200078ec0ff */
[----:B------:R-:W-:Y:S01]  /*2a50*/  IMAD.SHL.U32 R4, R3, 0x20, RZ ;  /* 0x0000002003047824 */ /* 0x000fe200078e00ff */
[----:B------:R-:W-:-:S02]  /*2a60*/  LOP3.LUT R9, R9, UR5, RZ, 0x30, !PT ;  /* 0x0000000509097c12 */ /* 0x000fc4000f8e30ff */
[----:B------:R-:W2:Y:S01]  /*2a70*/  FLO.U32 R15, R10 ;  /* 0x0000000a000f7300 */ /* 0x000ea200000e0000 */
[----:B-1----:R-:W-:Y:S02]  /*2a80*/  LOP3.LUT R14, R23, R10, RZ, 0xc0, !PT ;  /* 0x0000000a170e7212 */ /* 0x002fe400078ec0ff */
[----:B------:R-:W-:-:S05]  /*2a90*/  LOP3.LUT R4, R4, 0x7c00, RZ, 0xc0, !PT ;  /* 0x00007c0004047812 */ /* 0x000fca00078ec0ff */
[----:B------:R-:W1:Y:S01]  /*2aa0*/  POPC R14, R14 ;  /* 0x0000000e000e7309 */ /* 0x000e620000000000 */
[----:B------:R-:W-:Y:S01]  /*2ab0*/  VIADD R22, R4, UR4 ;  /* 0x0000000404167c36 */ /* 0x000fe20008000000 */
[----:B--2---:R-:W-:-:S13]  /*2ac0*/  ISETP.NE.AND P0, PT, R46, R15, PT ;  /* 0x0000000f2e00720c */ /* 0x004fda0003f05270 */
[----:B-1----:R-:W-:Y:S05]  /*2ad0*/  @P0 BRA `(.L_x_684) ;  /* 0x0000000000080947 */ /* 0x002fea0003800000 */
[----:B------:R-:W-:-:S05]  /*2ae0*/  IMAD R5, R5, 0x4, R22 ;  /* 0x0000000405057824 */ /* 0x000fca00078e0216 */
[----:B------:R1:W2:Y:S02]  /*2af0*/  ATOMS.ADD R8, [R5], R14 ;  /* 0x0000000e0508738c */ /* 0x0002a40000000000 */
.L_x_684:
[----:B------:R-:W-:Y:S05]  /*2b00*/  BSYNC.RECONVERGENT B0 ;  /* 0x0000000000007941 */ /* 0x000fea0003800200 */
.L_x_683:
[----:B------:R-:W-:Y:S01]  /*2b10*/  R2P PR, R9, 0x7f ;  /* 0x0000007f09007804 */ /* 0x000fe20000000000 */
[----:B--2---:R2:W3:Y:S01]  /*2b20*/  SHFL.IDX PT, R8, R8, R15, 0x1f ;  /* 0x00001f0f08087589 */ /* 0x0044e200000e0000 */
[----:B------:R-:W-:Y:S01]  /*2b30*/  BSSY.RECONVERGENT B0, `(.L_x_685) ;  /* 0x0000023000007945 */ /* 0x000fe20003800200 */
[----:B------:R-:W-:-:S10]  /*2b40*/  IMAD.MOV.U32 R12, RZ, RZ, RZ ;  /* 0x000000ffff0c7224 */ /* 0x000fd400078e00ff */
[----:B------:R-:W-:Y:S02]  /*2b50*/  VOTE.ANY R4, PT, P0 ;  /* 0x0000000000047806 */ /* 0x000fe400000e0100 */
[----:B-1----:R-:W-:Y:S02]  /*2b60*/  VOTE.ANY R5, PT, P1 ;  /* 0x0000000000057806 */ /* 0x002fe400008e0100 */
        /* <DEDUP_REMOVED lines=23> */
[----:B------:R-:W1:Y:S01]  /*2ce0*/  FLO.U32 R5, R4 ;  /* 0x0000000400057300 */ /* 0x000e6200000e0000 */
[----:B------:R-:W-:Y:S02]  /*2cf0*/  LOP3.LUT R13, R23, R4, RZ, 0xc0, !PT ;  /* 0x00000004170d7212 */ /* 0x000fe400078ec0ff */
[----:B------:R-:W-:-:S05]  /*2d00*/  LOP3.LUT R17, R17, UR5, RZ, 0x30, !PT ;  /* 0x0000000511117c12 */ /* 0x000fca000f8e30ff */
[----:B------:R-:W4:Y:S01]  /*2d10*/  POPC R13, R13 ;  /* 0x0000000d000d7309 */ /* 0x000f220000000000 */
[----:B-1----:R-:W-:-:S13]  /*2d20*/  ISETP.NE.AND P0, PT, R46, R5, PT ;  /* 0x000000052e00720c */ /* 0x002fda0003f05270 */
[----:B--234-:R-:W-:Y:S05]  /*2d30*/  @P0 BRA `(.L_x_686) ;  /* 0x0000000000080947 */ /* 0x01cfea0003800000 */
[----:B------:R-:W-:-:S06]  /*2d40*/  IMAD R12, R9, 0x4, R22 ;  /* 0x00000004090c7824 */ /* 0x000fcc00078e0216 */
[----:B------:R1:W2:Y:S02]  /*2d50*/  ATOMS.ADD R12, [R12], R13 ;  /* 0x0000000d0c0c738c */ /* 0x0002a40000000000 */
.L_x_686:
[----:B------:R-:W-:Y:S05]  /*2d60*/  BSYNC.RECONVERGENT B0 ;  /* 0x0000000000007941 */ /* 0x000fea0003800200 */
.L_x_685:
        /* <DEDUP_REMOVED lines=26> */
[----:B------:R-:W-:Y:S02]  /*2f10*/  SHF.R.U32.HI R15, RZ, UR6, R41 ;  /* 0x00000006ff0f7c19 */ /* 0x000fe40008011629 */
[----:B------:R-:W-:Y:S01]  /*2f20*/  LOP3.LUT R4, R19, R0, RZ, 0xc0, !PT ;  /* 0x0000000013047212 */ /* 0x000fe200078ec0ff */
[----:B------:R-:W-:Y:S01]  /*2f30*/  IMAD.MOV.U32 R0, RZ, RZ, RZ ;  /* 0x000000ffff007224 */ /* 0x000fe200078e00ff */
[----:B------:R-:W-:-:S02]  /*2f40*/  LOP3.LUT R15, R15, UR5, RZ, 0x30, !PT ;  /* 0x000000050f0f7c12 */ /* 0x000fc4000f8e30ff */
[----:B------:R-:W4:Y:S01]  /*2f50*/  FLO.U32 R51, R4 ;  /* 0x0000000400337300 */ /* 0x000f2200000e0000 */
[----:B------:R-:W-:-:S07]  /*2f60*/  LOP3.LUT R10, R23, R4, RZ, 0xc0, !PT ;  /* 0x00000004170a7212 */ /* 0x000fce00078ec0ff */
[----:B------:R-:W0:Y:S01]  /*2f70*/  POPC R10, R10 ;  /* 0x0000000a000a7309 */ /* 0x000e220000000000 */
[----:B----4-:R-:W-:-:S13]  /*2f80*/  ISETP.NE.AND P0, PT, R46, R51, PT ;  /* 0x000000332e00720c */ /* 0x010fda0003f05270 */
[----:B0-23--:R-:W-:Y:S05]  /*2f90*/  @P0 BRA `(.L_x_688) ;  /* 0x0000000000080947 */ /* 0x00dfea0003800000 */
[----:B------:R-:W-:-:S05]  /*2fa0*/  IMAD R17, R17, 0x4, R22 ;  /* 0x0000000411117824 */ /* 0x000fca00078e0216 */
[----:B------:R0:W2:Y:S02]  /*2fb0*/  ATOMS.ADD R0, [R17], R10 ;  /* 0x0000000a1100738c */ /* 0x0000a40000000000 */
.L_x_688:
[----:B------:R-:W-:Y:S05]  /*2fc0*/  BSYNC.RECONVERGENT B0 ;  /* 0x0000000000007941 */ /* 0x000fea0003800200 */
.L_x_687:
        /* <DEDUP_REMOVED lines=21> */
[----:B0-----:R-:W-:-:S02]  /*3120*/  VOTE.ANY R17, PT, P0 ;  /* 0x0000000000117806 */ /* 0x001fc400000e0100 */
[----:B------:R-:W-:Y:S02]  /*3130*/  @!P6 LOP3.LUT R9, RZ, R9, RZ, 0x33, !PT ;  /* 0x00000009ff09e212 */ /* 0x000fe400078e33ff */
[----:B------:R-:W-:Y:S02]  /*3140*/  LOP3.LUT R4, R5, R4, RZ, 0xc0, !PT ;  /* 0x0000000405047212 */ /* 0x000fe400078ec0ff */
[----:B------:R-:W-:Y:S02]  /*3150*/  @!P0 LOP3.LUT R17, RZ, R17, RZ, 0x33, !PT ;  /* 0x00000011ff118212 */ /* 0x000fe400078e33ff */
[----:B------:R-:W-:-:S04]  /*3160*/  LOP3.LUT R4, R9, R4, RZ, 0xc0, !PT ;  /* 0x0000000409047212 */ /* 0x000fc800078ec0ff */
[----:B------:R-:W-:Y:S01]  /*3170*/  LOP3.LUT R6, R17, R4, RZ, 0xc0, !PT ;  /* 0x0000000411067212 */ /* 0x000fe200078ec0ff */
[----:B------:R-:W-:Y:S01]  /*3180*/  IMAD.MOV.U32 R4, RZ, RZ, RZ ;  /* 0x000000ffff047224 */ /* 0x000fe200078e00ff */
[----:B------:R-:W-:Y:S02]  /*3190*/  SHF.R.U32.HI R17, RZ, UR6, R40 ;  /* 0x00000006ff117c19 */ /* 0x000fe40008011628 */
[----:B------:R-:W0:Y:S01]  /*31a0*/  FLO.U32 R45, R6 ;  /* 0x00000006002d7300 */ /* 0x000e2200000e0000 */
[----:B------:R-:W-:Y:S02]  /*31b0*/  LOP3.LUT R9, R23, R6, RZ, 0xc0, !PT ;  /* 0x0000000617097212 */ /* 0x000fe400078ec0ff */
[----:B------:R-:W-:-:S05]  /*31c0*/  LOP3.LUT R17, R17, UR5, RZ, 0x30, !PT ;  /* 0x0000000511117c12 */ /* 0x000fca000f8e30ff */
[----:B------:R-:W4:Y:S01]  /*31d0*/  POPC R9, R9 ;  /* 0x0000000900097309 */ /* 0x000f220000000000 */
[----:B0-----:R-:W-:-:S13]  /*31e0*/  ISETP.NE.AND P0, PT, R46, R45, PT ;  /* 0x0000002d2e00720c */ /* 0x001fda0003f05270 */
[----:B--234-:R-:W-:Y:S05]  /*31f0*/  @P0 BRA `(.L_x_690) ;  /* 0x0000000000080947 */ /* 0x01cfea0003800000 */
[----:B------:R-:W-:-:S06]  /*3200*/  IMAD R4, R15, 0x4, R22 ;  /* 0x000000040f047824 */ /* 0x000fcc00078e0216 */
[----:B------:R0:W2:Y:S02]  /*3210*/  ATOMS.ADD R4, [R4], R9 ;  /* 0x000000090404738c */ /* 0x0000a40000000000 */
.L_x_690:
[----:B------:R-:W-:Y:S05]  /*3220*/  BSYNC.RECONVERGENT B0 ;  /* 0x0000000000007941 */ /* 0x000fea0003800200 */
.L_x_689:
[----:B------:R-:W-:Y:S01]  /*3230*/  R2P PR, R17, 0x7f ;  /* 0x0000007f11007804 */ /* 0x000fe20000000000 */
[----:B--2---:R2:W3:Y:S01]  /*3240*/  SHFL.IDX PT, R45, R4, R45, 0x1f ;  /* 0x00001f2d042d7589 */ /* 0x0044e200000e0000 */
        /* <DEDUP_REMOVED lines=25> */
[----:B------:R-:W-:-:S02]  /*33e0*/  SHF.R.U32.HI R15, RZ, UR6, R39 ;  /* 0x00000006ff0f7c19 */ /* 0x000fc40008011627 */
[----:B------:R-:W-:Y:S02]  /*33f0*/  LOP3.LUT R0, R19, R0, RZ, 0xc0, !PT ;  /* 0x0000000013007212 */ /* 0x000fe400078ec0ff */
[----:B------:R-:W-:Y:S02]  /*3400*/  LOP3.LUT R15, R15, UR5, RZ, 0x30, !PT ;  /* 0x000000050f0f7c12 */ /* 0x000fe4000f8e30ff */
[----:B------:R-:W4:Y:S01]  /*3410*/  FLO.U32 R19, R0 ;  /* 0x0000000000137300 */ /* 0x000f2200000e0000 */
[----:B------:R-:W-:-:S07]  /*3420*/  LOP3.LUT R5, R23, R0, RZ, 0xc0, !PT ;  /* 0x0000000017057212 */ /* 0x000fce00078ec0ff */
[----:B------:R-:W0:Y:S01]  /*3430*/  POPC R5, R5 ;  /* 0x0000000500057309 */ /* 0x000e220000000000 */
[----:B----4-:R-:W-:-:S13]  /*3440*/  ISETP.NE.AND P0, PT, R46, R19, PT ;  /* 0x000000132e00720c */ /* 0x010fda0003f05270 */
[----:B0-23--:R-:W-:Y:S05]  /*3450*/  @P0 BRA `(.L_x_692) ;  /* 0x0000000000080947 */ /* 0x00dfea0003800000 */
[----:B------:R-:W-:-:S06]  /*3460*/  IMAD R6, R17, 0x4, R22 ;  /* 0x0000000411067824 */ /* 0x000fcc00078e0216 */
[----:B------:R0:W2:Y:S02]  /*3470*/  ATOMS.ADD R6, [R6], R5 ;  /* 0x000000050606738c */ /* 0x0000a40000000000 */
.L_x_692:
[----:B------:R-:W-:Y:S05]  /*3480*/  BSYNC.RECONVERGENT B0 ;  /* 0x0000000000007941 */ /* 0x000fea0003800200 */
.L_x_691:
        /* <DEDUP_REMOVED lines=37> */
.L_x_694:
[----:B------:R-:W-:Y:S05]  /*36e0*/  BSYNC.RECONVERGENT B0 ;  /* 0x0000000000007941 */ /* 0x000fea0003800200 */
.L_x_693:
[----:B------:R-:W-:Y:S01]  /*36f0*/  R2P PR, R17, 0x7f ;  /* 0x0000007f11007804 */ /* 0x000fe20000000000 */
[----:B--2---:R2:W3:Y:S01]  /*3700*/  SHFL.IDX PT, R47, R0, R47, 0x1f ;  /* 0x00001f2f002f7589 */ /* 0x0044e200000e0000 */
[----:B------:R-:W-:Y:S11]  /*3710*/  BSSY.RECONVERGENT B0, `(.L_x_695) ;  /* 0x0000021000007945 */ /* 0x000ff60003800200 */
[----:B0-----:R-:W-:-:S02]  /*3720*/  VOTE.ANY R15, PT, P0 ;  /* 0x00000000000f7806 */ /* 0x001fc400000e0100 */
        /* <DEDUP_REMOVED lines=19> */
[----:B------:R-:W-:Y:S01]  /*3860*/  LOP3.LUT R15, R16, R15, RZ, 0xc0, !PT ;  /* 0x0000000f100f7212 */ /* 0x000fe200078ec0ff */
[----:B------:R-:W-:Y:S01]  /*3870*/  IMAD.MOV.U32 R16, RZ, RZ, RZ ;  /* 0x000000ffff107224 */ /* 0x000fe200078e00ff */
[----:B------:R-:W-:Y:S02]  /*3880*/  @!P0 LOP3.LUT R20, RZ, R20, RZ, 0x33, !PT ;  /* 0x00000014ff148212 */ /* 0x000fe400078e33ff */
[----:B------:R-:W-:-:S04]  /*3890*/  LOP3.LUT R15, R18, R15, RZ, 0xc0, !PT ;  /* 0x0000000f120f7212 */ /* 0x000fc800078ec0ff */
[----:B------:R-:W-:-:S04]  /*38a0*/  LOP3.LUT R20, R20, R15, RZ, 0xc0, !PT ;  /* 0x0000000f14147212 */ /* 0x000fc800078ec0ff */
[----:B------:R-:W0:Y:S01]  /*38b0*/  FLO.U32 R49, R20 ;  /* 0x0000001400317300 */ /* 0x000e2200000e0000 */
[----:B------:R-:W-:-:S07]  /*38c0*/  LOP3.LUT R50, R23, R20, RZ, 0xc0, !PT ;  /* 0x0000001417327212 */ /* 0x000fce00078ec0ff */
[----:B------:R-:W4:Y:S01]  /*38d0*/  POPC R50, R50 ;  /* 0x0000003200327309 */ /* 0x000f220000000000 */
[----:B0-----:R-:W-:-:S13]  /*38e0*/  ISETP.NE.AND P0, PT, R46, R49, PT ;  /* 0x000000312e00720c */ /* 0x001fda0003f05270 */
[----:B--234-:R-:W-:Y:S05]  /*38f0*/  @P0 BRA `(.L_x_696) ;  /* 0x0000000000080947 */ /* 0x01cfea0003800000 */
[----:B------:R-:W-:-:S05]  /*3900*/  IMAD R17, R17, 0x4, R22 ;  /* 0x0000000411117824 */ /* 0x000fca00078e0216 */
[----:B------:R0:W2:Y:S02]  /*3910*/  ATOMS.ADD R16, [R17], R50 ;  /* 0x000000321110738c */ /* 0x0000a40000000000 */
.L_x_696:
[----:B------:R-:W-:Y:S05]  /*3920*/  BSYNC.RECONVERGENT B0 ;  /* 0x0000000000007941 */ /* 0x000fea0003800200 */
.L_x_695:
[----:B------:R-:W-:Y:S01]  /*3930*/  R2P PR, R11, 0x7f ;  /* 0x0000007f0b007804 */ /* 0x000fe20000000000 */
[----:B--2---:R2:W3:Y:S01]  /*3940*/  SHFL.IDX PT, R49, R16, R49, 0x1f ;  /* 0x00001f3110317589 */ /* 0x0044e200000e0000 */
[----:B------:R-:W-:Y:S01]  /*3950*/  BSSY.RECONVERGENT B0, `(.L_x_697) ;  /* 0x0000021000007945 */ /* 0x000fe20003800200 */
[----:B------:R-:W-:-:S10]  /*3960*/  IMAD.MOV.U32 R20, RZ, RZ, RZ ;  /* 0x000000ffff147224 */ /* 0x000fd400078e00ff */
[----:B------:R-:W-:Y:S02]  /*3970*/  VOTE.ANY R0, PT, P0 ;  /* 0x0000000000007806 */ /* 0x000fe400000e0100 */
[----:B------:R-:W-:Y:S02]  /*3980*/  VOTE.ANY R15, PT, P1 ;  /* 0x00000000000f7806 */ /* 0x000fe400008e0100 */
[----:B------:R-:W-:Y:S02]  /*3990*/  @!P0 LOP3.LUT R0, RZ, R0, RZ, 0x33, !PT ;  /* 0x00000000ff008212 */ /* 0x000fe400078e33ff */
[----:B0-----:R-:W-:Y:S02]  /*39a0*/  VOTE.ANY R17, PT, P2 ;  /* 0x0000000000117806 */ /* 0x001fe400010e0100 */
        /* <DEDUP_REMOVED lines=25> */
[----:B------:R-:W-:-:S06]  /*3b40*/  IMAD R20, R11, 0x4, R22 ;  /* 0x000000040b147824 */ /* 0x000fcc00078e0216 */
[----:B------:R0:W2:Y:S02]  /*3b50*/  ATOMS.ADD R20, [R20], R21 ;  /* 0x000000151414738c */ /* 0x0000a40000000000 */
.L_x_698:
[----:B------:R-:W-:Y:S05]  /*3b60*/  BSYNC.RECONVERGENT B0 ;  /* 0x0000000000007941 */ /* 0x000fea0003800200 */
.L_x_697:
        /* <DEDUP_REMOVED lines=27> */
[----:B------:R-:W-:Y:S02]  /*3d20*/  LOP3.LUT R48, R11, R0, RZ, 0xc0, !PT ;  /* 0x000000000b307212 */ /* 0x000fe400078ec0ff */
[----:B------:R-:W-:Y:S02]  /*3d30*/  SHF.R.U32.HI R0, RZ, UR6, R36 ;  /* 0x00000006ff007c19 */ /* 0x000fe40008011624 */
[----:B------:R-:W4:Y:S01]  /*3d40*/  FLO.U32 R18, R48 ;  /* 0x0000003000127300 */ /* 0x000f2200000e0000 */
[----:B------:R-:W-:Y:S02]  /*3d50*/  LOP3.LUT R19, R23, R48, RZ, 0xc0, !PT ;  /* 0x0000003017137212 */ /* 0x000fe400078ec0ff */
[----:B------:R-:W-:-:S05]  /*3d60*/  LOP3.LUT R0, R0, UR5, RZ, 0x30, !PT ;  /* 0x0000000500007c12 */ /* 0x000fca000f8e30ff */
[----:B------:R-:W0:Y:S01]  /*3d70*/  POPC R19, R19 ;  /* 0x0000001300137309 */ /* 0x000e220000000000 */
[----:B----4-:R-:W-:-:S13]  /*3d80*/  ISETP.NE.AND P0, PT, R46, R18, PT ;  /* 0x000000122e00720c */ /* 0x010fda0003f05270 */
[----:B0-23--:R-:W-:Y:S05]  /*3d90*/  @P0 BRA `(.L_x_700) ;  /* 0x0000000000080947 */ /* 0x00dfea0003800000 */
[----:B------:R-:W-:-:S06]  /*3da0*/  IMAD R16, R7, 0x4, R22 ;  /* 0x0000000407107824 */ /* 0x000fcc00078e0216 */
[----:B------:R0:W2:Y:S02]  /*3db0*/  ATOMS.ADD R16, [R16], R19 ;  /* 0x000000131010738c */ /* 0x0000a40000000000 */
.L_x_700:
[----:B------:R-:W-:Y:S05]  /*3dc0*/  BSYNC.RECONVERGENT B0 ;  /* 0x0000000000007941 */ /* 0x000fea0003800200 */
.L_x_699:
[----:B------:R-:W-:Y:S01]  /*3dd0*/  R2P PR, R0, 0x7f ;  /* 0x0000007f00007804 */ /* 0x000fe20000000000 */
[----:B--2---:R2:W3:Y:S01]  /*3de0*/  SHFL.IDX PT, R18, R16, R18, 0x1f ;  /* 0x00001f1210127589 */ /* 0x0044e200000e0000 */
        /* <DEDUP_REMOVED lines=28> */
[----:B------:R-:W4:Y:S01]  /*3fb0*/  FLO.U32 R52, R48 ;  /* 0x0000003000347300 */ /* 0x000f2200000e0000 */
[----:B------:R-:W-:-:S07]  /*3fc0*/  LOP3.LUT R17, R23, R48, RZ, 0xc0, !PT ;  /* 0x0000003017117212 */ /* 0x000fce00078ec0ff */
[----:B------:R-:W0:Y:S01]  /*3fd0*/  POPC R17, R17 ;  /* 0x0000001100117309 */ /* 0x000e220000000000 */
[----:B----4-:R-:W-:-:S13]  /*3fe0*/  ISETP.NE.AND P0, PT, R46, R52, PT ;  /* 0x000000342e00720c */ /* 0x010fda0003f05270 */
[----:B0-23--:R-:W-:Y:S05]  /*3ff0*/  @P0 BRA `(.L_x_702) ;  /* 0x0000000000080947 */ /* 0x00dfea0003800000 */
[----:B------:R-:W-:-:S05]  /*4000*/  IMAD R0, R0, 0x4, R22 ;  /* 0x0000000400007824 */ /* 0x000fca00078e0216 */
[----:B------:R0:W2:Y:S02]  /*4010*/  ATOMS.ADD R15, [R0], R17 ;  /* 0x00000011000f738c */ /* 0x0000a40000000000 */
.L_x_702:
[----:B------:R-:W-:Y:S05]  /*4020*/  BSYNC.RECONVERGENT B0 ;  /* 0x0000000000007941 */ /* 0x000fea0003800200 */
.L_x_701:
[----:B------:R-:W-:Y:S01]  /*4030*/  R2P PR, R11, 0x7f ;  /* 0x0000007f0b007804 */ /* 0x000fe20000000000 */
[----:B--2---:R2:W3:Y:S01]  /*4040*/  SHFL.IDX PT, R16, R15, R52, 0x1f ;  /* 0x00001f340f107589 */ /* 0x0044e200000e0000 */
[----:B------:R-:W-:Y:S11]  /*4050*/  BSSY.RECONVERGENT B0, `(.L_x_703) ;  /* 0x0000023000007945 */ /* 0x000ff60003800200 */
[----:B0-----:R-:W-:-:S02]  /*4060*/  VOTE.ANY R0, PT, P0 ;  /* 0x0000000000007806 */ /* 0x001fc400000e0100 */
        /* <DEDUP_REMOVED lines=23> */
[----:B------:R0:W4:Y:S01]  /*41e0*/  FLO.U32 R7, R0 ;  /* 0x0000000000077300 */ /* 0x00012200000e0000 */
[----:B------:R-:W-:-:S07]  /*41f0*/  LOP3.LUT R48, R23, R0, RZ, 0xc0, !PT ;  /* 0x0000000017307212 */ /* 0x000fce00078ec0ff */
[----:B--2---:R2:W1:Y:S01]  /*4200*/  POPC R15, R48 ;  /* 0x00000030000f7309 */ /* 0x0044620000000000 */
[----:B0-----:R-:W-:-:S04]  /*4210*/  SHF.R.U32.HI R0, RZ, UR6, R34 ;  /* 0x00000006ff007c19 */ /* 0x001fc80008011622 */
[----:B------:R-:W-:Y:S02]  /*4220*/  LOP3.LUT R0, R0, UR5, RZ, 0x30, !PT ;  /* 0x0000000500007c12 */ /* 0x000fe4000f8e30ff */
[----:B----4-:R-:W-:Y:S01]  /*4230*/  ISETP.NE.AND P0, PT, R46, R7, PT ;  /* 0x000000072e00720c */ /* 0x010fe20003f05270 */
[----:B--2---:R-:W-:-:S12]  /*4240*/  IMAD.MOV.U32 R48, RZ, RZ, RZ ;  /* 0x000000ffff307224 */ /* 0x004fd800078e00ff */
[----:B-1-3--:R-:W-:Y:S05]  /*4250*/  @P0 BRA `(.L_x_704) ;  /* 0x0000000000080947 */ /* 0x00afea0003800000 */
[----:B------:R-:W-:-:S06]  /*4260*/  IMAD R48, R11, 0x4, R22 ;  /* 0x000000040b307824 */ /* 0x000fcc00078e0216 */
[----:B------:R0:W1:Y:S02]  /*4270*/  ATOMS.ADD R48, [R48], R15 ;  /* 0x0000000f3030738c */ /* 0x0000640000000000 */
.L_x_704:
[----:B------:R-:W-:Y:S05]  /*4280*/  BSYNC.RECONVERGENT B0 ;  /* 0x0000000000007941 */ /* 0x000fea0003800200 */
.L_x_703:
[----:B------:R-:W-:Y:S01]  /*4290*/  R2P PR, R0, 0x7f ;  /* 0x0000007f00007804 */ /* 0x000fe20000000000 */
[----:B------:R-:W-:Y:S01]  /*42a0*/  IMAD.IADD R14, R14, 0x1, R8 ;  /* 0x000000010e0e7824 */ /* 0x000fe200078e0208 */
[----:B------:R-:W-:Y:S01]  /*42b0*/  BSSY.RECONVERGENT B0, `(.L_x_705) ;  /* 0x0000025000007945 */ /* 0x000fe20003800200 */
[----:B------:R-:W-:Y:S02]  /*42c0*/  IMAD.IADD R13, R13, 0x1, R12 ;  /* 0x000000010d0d7824 */ /* 0x000fe400078e020c */
[----:B-1----:R1:W2:Y:S08]  /*42d0*/  SHFL.IDX PT, R12, R48, R7, 0x1f ;  /* 0x00001f07300c7589 */ /* 0x0022b000000e0000 */
[----:B------:R-:W-:-:S02]  /*42e0*/  VOTE.ANY R11, PT, P0 ;  /* 0x00000000000b7806 */ /* 0x000fc400000e0100 */
[----:B------:R-:W-:Y:S01]  /*42f0*/  VOTE.ANY R8, PT, P1 ;  /* 0x0000000000087806 */ /* 0x000fe200008e0100 */
[----:B-1----:R-:W-:Y:S01]  /*4300*/  IMAD.MOV.U32 R7, RZ, RZ, RZ ;  /* 0x000000ffff077224 */ /* 0x002fe200078e00ff */
        /* <DEDUP_REMOVED lines=22> */
[----:B------:R1:W3:Y:S01]  /*4470*/  FLO.U32 R8, R52 ;  /* 0x0000003400087300 */ /* 0x0002e200000e0000 */
[----:B------:R-:W-:-:S07]  /*4480*/  LOP3.LUT R11, R23, R52, RZ, 0xc0, !PT ;  /* 0x00000034170b7212 */ /* 0x000fce00078ec0ff */
[----:B------:R-:W4:Y:S01]  /*4490*/  POPC R11, R11 ;  /* 0x0000000b000b7309 */ /* 0x000f220000000000 */
[----:B-1----:R-:W-:-:S04]  /*44a0*/  SHF.R.U32.HI R52, RZ, UR6, R26 ;  /* 0x00000006ff347c19 */ /* 0x002fc8000801161a */
[----:B------:R-:W-:Y:S02]  /*44b0*/  LOP3.LUT R48, R52, UR5, RZ, 0x30, !PT ;  /* 0x0000000534307c12 */ /* 0x000fe4000f8e30ff */
[----:B---3--:R-:W-:-:S13]  /*44c0*/  ISETP.NE.AND P0, PT, R46, R8, PT ;  /* 0x000000082e00720c */ /* 0x008fda0003f05270 */
[----:B--2-4-:R-:W-:Y:S05]  /*44d0*/  @P0 BRA `(.L_x_706) ;  /* 0x0000000000080947 */ /* 0x014fea0003800000 */
[----:B------:R-:W-:-:S05]  /*44e0*/  IMAD R0, R0, 0x4, R22 ;  /* 0x0000000400007824 */ /* 0x000fca00078e0216 */
[----:B------:R1:W2:Y:S02]  /*44f0*/  ATOMS.ADD R7, [R0], R11 ;  /* 0x0000000b0007738c */ /* 0x0002a40000000000 */
.L_x_706:
[----:B------:R-:W-:Y:S05]  /*4500*/  BSYNC.RECONVERGENT B0 ;  /* 0x0000000000007941 */ /* 0x000fea0003800200 */
.L_x_705:
[----:B------:R-:W-:Y:S01]  /*4510*/  R2P PR, R48, 0x7f ;  /* 0x0000007f30007804 */ /* 0x000fe20000000000 */
[----:B------:R-:W-:Y:S01]  /*4520*/  IMAD.IADD R10, R10, 0x1, R51 ;  /* 0x000000010a0a7824 */ /* 0x000fe200078e0233 */
[----:B--2---:R2:W3:Y:S01]  /*4530*/  SHFL.IDX PT, R8, R7, R8, 0x1f ;  /* 0x00001f0807087589 */ /* 0x0044e200000e0000 */
[----:B------:R-:W-:Y:S01]  /*4540*/  BSSY.RECONVERGENT B0, `(.L_x_707) ;  /* 0x0000024000007945 */ /* 0x000fe20003800200 */
[----:B------:R-:W-:Y:S02]  /*4550*/  IMAD.IADD R9, R9, 0x1, R45 ;  /* 0x0000000109097824 */ /* 0x000fe400078e022d */
[----:B------:R-:W-:-:S07]  /*4560*/  IMAD.MOV.U32 R45, RZ, RZ, RZ ;  /* 0x000000ffff2d7224 */ /* 0x000fce00078e00ff */
[----:B-1----:R-:W-:Y:S02]  /*4570*/  VOTE.ANY R0, PT, P0 ;  /* 0x0000000000007806 */ /* 0x002fe400000e0100 */
        /* <DEDUP_REMOVED lines=24> */
[----:B------:R1:W4:Y:S02]  /*4700*/  FLO.U32 R0, R52 ;  /* 0x0000003400007300 */ /* 0x00032400000e0000 */
[----:B------:R-:W-:Y:S02]  /*4710*/  LOP3.LUT R51, R51, UR5, RZ, 0x30, !PT ;  /* 0x0000000533337c12 */ /* 0x000fe4000f8e30ff */
[----:B-1----:R-:W-:-:S04]  /*4720*/  LOP3.LUT R52, R23, R52, RZ, 0xc0, !PT ;  /* 0x0000003417347212 */ /* 0x002fc800078ec0ff */
[----:B--2---:R1:W2:Y:S01]  /*4730*/  POPC R7, R52 ;  /* 0x0000003400077309 */ /* 0x0042a20000000000 */
[----:B----4-:R-:W-:-:S13]  /*4740*/  ISETP.NE.AND P0, PT, R46, R0, PT ;  /* 0x000000002e00720c */ /* 0x010fda0003f05270 */
[----:B-123--:R-:W-:Y:S05]  /*4750*/  @P0 BRA `(.L_x_708) ;  /* 0x0000000000080947 */ /* 0x00efea0003800000 */
[----:B------:R-:W-:-:S05]  /*4760*/  IMAD R48, R48, 0x4, R22 ;  /* 0x0000000430307824 */ /* 0x000fca00078e0216 */
[----:B------:R1:W2:Y:S02]  /*4770*/  ATOMS.ADD R45, [R48], R7 ;  /* 0x00000007302d738c */ /* 0x0002a40000000000 */
.L_x_708:
[----:B------:R-:W-:Y:S05]  /*4780*/  BSYNC.RECONVERGENT B0 ;  /* 0x0000000000007941 */ /* 0x000fea0003800200 */
.L_x_707:
[----:B------:R-:W-:Y:S01]  /*4790*/  R2P PR, R51, 0x7f ;  /* 0x0000007f33007804 */ /* 0x000fe20000000000 */
[----:B------:R-:W-:Y:S01]  /*47a0*/  IMAD.IADD R6, R5, 0x1, R6 ;  /* 0x0000000105067824 */ /* 0x000fe200078e0206 */
[----:B--2---:R2:W3:Y:S01]  /*47b0*/  SHFL.IDX PT, R0, R45, R0, 0x1f ;  /* 0x00001f002d007589 */ /* 0x0044e200000e0000 */
[----:B------:R-:W-:Y:S01]  /*47c0*/  IMAD.IADD R4, R4, 0x1, R47 ;  /* 0x0000000104047824 */ /* 0x000fe200078e022f */
[----:B------:R-:W-:Y:S01]  /*47d0*/  SHF.R.U32.HI R47, RZ, UR6, R32 ;  /* 0x00000006ff2f7c19 */ /* 0x000fe20008011620 */
[----:B------:R-:W-:Y:S03]  /*47e0*/  BSSY.RECONVERGENT B0, `(.L_x_709) ;  /* 0x0000022000007945 */ /* 0x000fe60003800200 */
[----:B------:R-:W-:-:S05]  /*47f0*/  LOP3.LUT R47, R47, UR5, RZ, 0x30, !PT ;  /* 0x000000052f2f7c12 */ /* 0x000fca000f8e30ff */
        /* <DEDUP_REMOVED lines=24> */
[----:B------:R-:W-:-:S04]  /*4980*/  LOP3.LUT R52, R52, R5, RZ, 0xc0, !PT ;  /* 0x0000000534347212 */ /* 0x000fc800078ec0ff */
[----:B------:R1:W4:Y:S02]  /*4990*/  FLO.U32 R5, R52 ;  /* 0x0000003400057300 */ /* 0x00032400000e0000 */
[----:B-1----:R-:W-:-:S06]  /*49a0*/  LOP3.LUT R52, R23, R52, RZ, 0xc0, !PT ;  /* 0x0000003417347212 */ /* 0x002fcc00078ec0ff */
[----:B--2---:R1:W2:Y:S01]  /*49b0*/  POPC R45, R52 ;  /* 0x00000034002d7309 */ /* 0x0042a20000000000 */
[----:B----4-:R-:W-:-:S13]  /*49c0*/  ISETP.NE.AND P0, PT, R46, R5, PT ;  /* 0x000000052e00720c */ /* 0x010fda0003f05270 */
[----:B-1-3--:R-:W-:Y:S05]  /*49d0*/  @P0 BRA `(.L_x_710) ;  /* 0x0000000000080947 */ /* 0x00afea0003800000 */
[----:B------:R-:W-:-:S06]  /*49e0*/  IMAD R48, R51, 0x4, R22 ;  /* 0x0000000433307824 */ /* 0x000fcc00078e0216 */
[----:B--2---:R1:W3:Y:S02]  /*49f0*/  ATOMS.ADD R48, [R48], R45 ;  /* 0x0000002d3030738c */ /* 0x0042e40000000000 */
.L_x_710:
[----:B------:R-:W-:Y:S05]  /*4a00*/  BSYNC.RECONVERGENT B0 ;  /* 0x0000000000007941 */ /* 0x000fea0003800200 */
.L_x_709:
[----:B------:R-:W-:Y:S01]  /*4a10*/  R2P PR, R47, 0x7f ;  /* 0x0000007f2f007804 */ /* 0x000fe20000000000 */
[----:B------:R-:W-:Y:S01]  /*4a20*/  IMAD.IADD R50, R50, 0x1, R49 ;  /* 0x0000000132327824 */ /* 0x000fe200078e0231 */
[----:B---3--:R3:W4:Y:S01]  /*4a30*/  SHFL.IDX PT, R48, R48, R5, 0x1f ;  /* 0x00001f0530307589 */ /* 0x00872200000e0000 */
[----:B------:R-:W-:Y:S01]  /*4a40*/  IMAD.IADD R20, R21, 0x1, R20 ;  /* 0x0000000115147824 */ /* 0x000fe200078e0214 */
[----:B------:R-:W-:Y:S01]  /*4a50*/  SHF.R.U32.HI R21, RZ, UR6, R31 ;  /* 0x00000006ff157c19 */ /* 0x000fe2000801161f */
[----:B------:R-:W-:Y:S03]  /*4a60*/  BSSY.RECONVERGENT B0, `(.L_x_711) ;  /* 0x0000022000007945 */ /* 0x000fe60003800200 */
[----:B---3--:R-:W-:Y:S01]  /*4a70*/  LOP3.LUT R5, R21, UR5, RZ, 0x30, !PT ;  /* 0x0000000515057c12 */ /* 0x008fe2000f8e30ff */
[----:B------:R-:W-:-:S04]  /*4a80*/  IMAD.MOV.U32 R21, RZ, RZ, RZ ;  /* 0x000000ffff157224 */ /* 0x000fc800078e00ff */
        /* <DEDUP_REMOVED lines=23> */
[----:B------:R-:W-:-:S04]  /*4c00*/  LOP3.LUT R52, R49, R52, RZ, 0xc0, !PT ;  /* 0x0000003431347212 */ /* 0x000fc800078ec0ff */
[----:B------:R-:W3:Y:S01]  /*4c10*/  FLO.U32 R49, R52 ;  /* 0x0000003400317300 */ /* 0x000ee200000e0000 */
[----:B------:R-:W-:-:S07]  /*4c20*/  LOP3.LUT R51, R23, R52, RZ, 0xc0, !PT ;  /* 0x0000003417337212 */ /* 0x000fce00078ec0ff */
[----:B------:R-:W0:Y:S01]  /*4c30*/  POPC R51, R51 ;  /* 0x0000003300337309 */ /* 0x000e220000000000 */
[----:B---3--:R-:W-:-:S13]  /*4c40*/  ISETP.NE.AND P0, PT, R46, R49, PT ;  /* 0x000000312e00720c */ /* 0x008fda0003f05270 */
[----:B0---4-:R-:W-:Y:S05]  /*4c50*/  @P0 BRA `(.L_x_712) ;  /* 0x0000000000080947 */ /* 0x011fea0003800000 */
[----:B------:R-:W-:-:S05]  /*4c60*/  IMAD R52, R47, 0x4, R22 ;  /* 0x000000042f347824 */ /* 0x000fca00078e0216 */
[----:B------:R0:W3:Y:S02]  /*4c70*/  ATOMS.ADD R21, [R52], R51 ;  /* 0x000000333415738c */ /* 0x0000e40000000000 */
.L_x_712:
[----:B------:R-:W-:Y:S05]  /*4c80*/  BSYNC.RECONVERGENT B0 ;  /* 0x0000000000007941 */ /* 0x000fea0003800200 */
.L_x_711:
        /* <DEDUP_REMOVED lines=32> */
[----:B------:R-:W0:Y:S01]  /*4e90*/  FLO.U32 R19, R52 ;  /* 0x0000003400137300 */ /* 0x000e2200000e0000 */
[----:B------:R-:W-:-:S07]  /*4ea0*/  LOP3.LUT R47, R23, R52, RZ, 0xc0, !PT ;  /* 0x00000034172f7212 */ /* 0x000fce00078ec0ff */
[----:B------:R-:W3:Y:S01]  /*4eb0*/  POPC R47, R47 ;  /* 0x0000002f002f7309 */ /* 0x000ee20000000000 */
[----:B0-----:R-:W-:-:S13]  /*4ec0*/  ISETP.NE.AND P0, PT, R46, R19, PT ;  /* 0x000000132e00720c */ /* 0x001fda0003f05270 */
[----:B---34-:R-:W-:Y:S05]  /*4ed0*/  @P0 BRA `(.L_x_714) ;  /* 0x0000000000080947 */ /* 0x018fea0003800000 */
[----:B------:R-:W-:-:S05]  /*4ee0*/  IMAD R52, R5, 0x4, R22 ;  /* 0x0000000405347824 */ /* 0x000fca00078e0216 */
[----:B------:R0:W3:Y:S02]  /*4ef0*/  ATOMS.ADD R17, [R52], R47 ;  /* 0x0000002f3411738c */ /* 0x0000e40000000000 */
.L_x_714:
[----:B------:R-:W-:Y:S05]  /*4f00*/  BSYNC.RECONVERGENT B0 ;  /* 0x0000000000007941 */ /* 0x000fea0003800200 */
.L_x_713:
        /* <DEDUP_REMOVED lines=39> */
.L_x_716:
[----:B------:R-:W-:Y:S05]  /*5180*/  BSYNC.RECONVERGENT B0 ;  /* 0x0000000000007941 */ /* 0x000fea0003800200 */
.L_x_715:
[----:B------:R-:W-:Y:S01]  /*5190*/  R2P PR, R19, 0x7f ;  /* 0x0000007f13007804 */ /* 0x000fe20000000000 */
[----:B------:R-:W-:Y:S01]  /*51a0*/  IMAD.IADD R0, R7, 0x1, R0 ;  /* 0x0000000107007824 */ /* 0x000fe200078e0200 */
[----:B---3--:R3:W4:Y:S01]  /*51b0*/  SHFL.IDX PT, R11, R11, R5, 0x1f ;  /* 0x00001f050b0b7589 */ /* 0x00872200000e0000 */
[----:B--2---:R-:W-:Y:S01]  /*51c0*/  IMAD.IADD R48, R45, 0x1, R48 ;  /* 0x000000012d307824 */ /* 0x004fe200078e0230 */
[----:B-1----:R-:W-:Y:S01]  /*51d0*/  SHF.R.U32.HI R45, RZ, UR6, R28 ;  /* 0x00000006ff2d7c19 */ /* 0x002fe2000801161c */
[----:B------:R-:W-:Y:S03]  /*51e0*/  BSSY.RECONVERGENT B0, `(.L_x_717) ;  /* 0x0000022000007945 */ /* 0x000fe60003800200 */
[----:B------:R-:W-:-:S05]  /*51f0*/  LOP3.LUT R45, R45, UR5, RZ, 0x30, !PT ;  /* 0x000000052d2d7c12 */ /* 0x000fca000f8e30ff */
        /* <DEDUP_REMOVED lines=24> */
[----:B------:R0:W1:Y:S01]  /*5380*/  FLO.U32 R7, R52 ;  /* 0x0000003400077300 */ /* 0x00006200000e0000 */
[----:B------:R-:W-:-:S07]  /*5390*/  LOP3.LUT R49, R23, R52, RZ, 0xc0, !PT ;  /* 0x0000003417317212 */ /* 0x000fce00078ec0ff */
[----:B------:R-:W2:Y:S01]  /*53a0*/  POPC R49, R49 ;  /* 0x0000003100317309 */ /* 0x000ea20000000000 */
[----:B0-----:R-:W-:Y:S01]  /*53b0*/  IMAD.MOV.U32 R52, RZ, RZ, RZ ;  /* 0x000000ffff347224 */ /* 0x001fe200078e00ff */
[----:B-1----:R-:W-:-:S13]  /*53c0*/  ISETP.NE.AND P0, PT, R46, R7, PT ;  /* 0x000000072e00720c */ /* 0x002fda0003f05270 */
[----:B--234-:R-:W-:Y:S05]  /*53d0*/  @P0 BRA `(.L_x_718) ;  /* 0x0000000000080947 */ /* 0x01cfea0003800000 */
[----:B------:R-:W-:-:S06]  /*53e0*/  IMAD R52, R19, 0x4, R22 ;  /* 0x0000000413347824 */ /* 0x000fcc00078e0216 */
[----:B------:R0:W1:Y:S02]  /*53f0*/  ATOMS.ADD R52, [R52], R49 ;  /* 0x000000313434738c */ /* 0x0000640000000000 */
.L_x_718:
[----:B------:R-:W-:Y:S05]  /*5400*/  BSYNC.RECONVERGENT B0 ;  /* 0x0000000000007941 */ /* 0x000fea0003800200 */
.L_x_717:
[----:B------:R-:W-:Y:S01]  /*5410*/  R2P PR, R45, 0x7f ;  /* 0x0000007f2d007804 */ /* 0x000fe20000000000 */
[----:B-1----:R1:W2:Y:S01]  /*5420*/  SHFL.IDX PT, R52, R52, R7, 0x1f ;  /* 0x00001f0734347589 */ /* 0x0022a200000e0000 */
[----:B------:R-:W-:Y:S11]  /*5430*/  BSSY.RECONVERGENT B0, `(.L_x_719) ;  /* 0x0000021000007945 */ /* 0x000ff60003800200 */
[----:B------:R-:W-:-:S02]  /*5440*/  VOTE.ANY R5, PT, P0 ;  /* 0x0000000000057806 */ /* 0x000fc400000e0100 */
[----:B------:R-:W-:Y:S02]  /*5450*/  VOTE.ANY R19, PT, P1 ;  /* 0x0000000000137806 */ /* 0x000fe400008e0100 */
[----:B------:R-:W-:Y:S02]  /*5460*/  @!P0 LOP3.LUT R5, RZ, R5, RZ, 0x33, !PT ;  /* 0x00000005ff058212 */ /* 0x000fe400078e33ff */
[----:B------:R-:W-:Y:S02]  /*5470*/  @!P1 LOP3.LUT R19, RZ, R19, RZ, 0x33, !PT ;  /* 0x00000013ff139212 */ /* 0x000fe400078e33ff */
[----:B-1----:R-:W-:Y:S02]  /*5480*/  VOTE.ANY R7, PT, P5 ;  /* 0x0000000000077806 */ /* 0x002fe400028e0100 */
        /* <DEDUP_REMOVED lines=13> */
[----:B------:R-:W-:-:S04]  /*5560*/  VOTE.ANY R7, PT, P6 ;  /* 0x0000000000077806 */ /* 0x000fc800030e0100 */
[----:B------:R-:W-:-:S04]  /*5570*/  @!P6 LOP3.LUT R7, RZ, R7, RZ, 0x33, !PT ;  /* 0x00000007ff07e212 */ /* 0x000fc800078e33ff */
[----:B------:R-:W-:Y:S02]  /*5580*/  LOP3.LUT R5, R7, R5, RZ, 0xc0, !PT ;  /* 0x0000000507057212 */ /* 0x000fe400078ec0ff */
[----:B------:R-:W-:-:S04]  /*5590*/  VOTE.ANY R7, PT, P0 ;  /* 0x0000000000077806 */ /* 0x000fc800000e0100 */
[----:B------:R-:W-:-:S04]  /*55a0*/  @!P0 LOP3.LUT R7, RZ, R7, RZ, 0x33, !PT ;  /* 0x00000007ff078212 */ /* 0x000fc800078e33ff */
[----:B------:R-:W-:-:S04]  /*55b0*/  LOP3.LUT R19, R7, R5, RZ, 0xc0, !PT ;  /* 0x0000000507137212 */ /* 0x000fc800078ec0ff */
[----:B------:R-:W1:Y:S01]  /*55c0*/  FLO.U32 R7, R19 ;  /* 0x0000001300077300 */ /* 0x000e6200000e0000 */
[----:B------:R-:W-:-:S07]  /*55d0*/  LOP3.LUT R5, R23, R19, RZ, 0xc0, !PT ;  /* 0x0000001317057212 */ /* 0x000fce00078ec0ff */
[----:B------:R-:W3:Y:S01]  /*55e0*/  POPC R5, R5 ;  /* 0x0000000500057309 */ /* 0x000ee20000000000 */
[----:B-1----:R-:W-:Y:S01]  /*55f0*/  ISETP.NE.AND P0, PT, R46, R7, PT ;  /* 0x000000072e00720c */ /* 0x002fe20003f05270 */
[----:B------:R-:W-:-:S12]  /*5600*/  IMAD.MOV.U32 R46, RZ, RZ, RZ ;  /* 0x000000ffff2e7224 */ /* 0x000fd800078e00ff */
[----:B--23--:R-:W-:Y:S05]  /*5610*/  @P0 BRA `(.L_x_720) ;  /* 0x0000000000080947 */ /* 0x00cfea0003800000 */
[----:B------:R-:W-:-:S05]  /*5620*/  IMAD R22, R45, 0x4, R22 ;  /* 0x000000042d167824 */ /* 0x000fca00078e0216 */
[----:B------:R1:W2:Y:S02]  /*5630*/  ATOMS.ADD R46, [R22], R5 ;  /* 0x00000005162e738c */ /* 0x0002a40000000000 */
.L_x_720:
[----:B------:R-:W-:Y:S05]  /*5640*/  BSYNC.RECONVERGENT B0 ;  /* 0x0000000000007941 */ /* 0x000fea0003800200 */
.L_x_719:
[----:B-12---:R1:W2:Y:S01]  /*5650*/  SHFL.IDX PT, R22, R46, R7, 0x1f ;  /* 0x00001f072e167589 */ /* 0x0062a200000e0000 */
[----:B------:R-:W-:Y:S01]  /*5660*/  LOP3.LUT R19, R44, 0x7fffffff, RZ, 0x3c, !PT ;  /* 0x7fffffff2c137812 */ /* 0x000fe200078e3cff */
[----:B------:R-:W-:Y:S01]  /*5670*/  IMAD.IADD R11, R15, 0x1, R11 ;  /* 0x000000010f0b7824 */ /* 0x000fe200078e020b */
[----:B------:R-:W-:Y:S01]  /*5680*/  LEA R14, R14, UR4, 0x2 ;  /* 0x000000040e0e7c11 */ /* 0x000fe2000f8e10ff */
[----:B------:R-:W-:Y:S01]  /*5690*/  BAR.SYNC.DEFER_BLOCKING 0x0 ;  /* 0x0000000000007b1d */ /* 0x000fe20000010000 */
[----:B------:R-:W-:Y:S01]  /*56a0*/  LOP3.LUT R43, R43, 0x7fffffff, RZ, 0x3c, !PT ;  /* 0x7fffffff2b2b7812 */ /* 0x000fe200078e3cff */
[----:B------:R-:W-:Y:S01]  /*56b0*/  IMAD.IADD R21, R51, 0x1, R21 ;  /* 0x0000000133157824 */ /* 0x000fe200078e0215 */
[----:B------:R-:W-:Y:S01]  /*56c0*/  LEA R13, R13, UR4, 0x2 ;  /* 0x000000040d0d7c11 */ /* 0x000fe2000f8e10ff */
[----:B------:R-:W-:Y:S01]  /*56d0*/  IMAD.IADD R17, R47, 0x1, R17 ;  /* 0x000000012f117824 */ /* 0x000fe200078e0211 */
[----:B------:R-:W-:Y:S01]  /*56e0*/  LOP3.LUT R15, R42, 0x7fffffff, RZ, 0x3c, !PT ;  /* 0x7fffffff2a0f7812 */ /* 0x000fe200078e3cff */
[----:B------:R-:W-:Y:S01]  /*56f0*/  IMAD.IADD R52, R49, 0x1, R52 ;  /* 0x0000000131347824 */ /* 0x000fe200078e0234 */
[----:B------:R-:W-:Y:S01]  /*5700*/  LEA R10, R10, UR4, 0x2 ;  /* 0x000000040a0a7c11 */ /* 0x000fe2000f8e10ff */
[----:B------:R-:W-:Y:S01]  /*5710*/  BSSY B1, `(.L_x_721) ;  /* 0x0000058000017945 */ /* 0x000fe20003800000 */
[----:B------:R-:W-:-:S02]  /*5720*/  LEA R42, R9, UR4, 0x2 ;  /* 0x00000004092a7c11 */ /* 0x000fc4000f8e10ff */
[----:B------:R-:W-:Y:S02]  /*5730*/  LEA R4, R4, UR4, 0x2 ;  /* 0x0000000404047c11 */ /* 0x000fe4000f8e10ff */
[----:B------:R-:W-:Y:S02]  /*5740*/  LEA R50, R50, UR4, 0x2 ;  /* 0x0000000432327c11 */ /* 0x000fe4000f8e10ff */
[----:B-1----:R-:W-:Y:S02]  /*5750*/  LEA R7, R20, UR4, 0x2 ;  /* 0x0000000414077c11 */ /* 0x002fe4000f8e10ff */
[----:B------:R-:W-:Y:S02]  /*5760*/  LEA R18, R18, UR4, 0x2 ;  /* 0x0000000412127c11 */ /* 0x000fe4000f8e10ff */
[----:B------:R-:W-:Y:S01]  /*5770*/  LEA R9, R16, UR4, 0x2 ;  /* 0x0000000410097c11 */ /* 0x000fe2000f8e10ff */
[----:B--2---:R-:W-:Y:S01]  /*5780*/  IMAD.IADD R22, R5, 0x1, R22 ;  /* 0x0000000105167824 */ /* 0x004fe200078e0216 */
[----:B------:R-:W-:-:S02]  /*5790*/  LEA R5, R6, UR4, 0x2 ;  /* 0x0000000406057c11 */ /* 0x000fc4000f8e10ff */
[----:B------:R-:W-:Y:S01]  /*57a0*/  LEA R12, R12, UR4, 0x2 ;  /* 0x000000040c0c7c11 */ /* 0x000fe2000f8e10ff */
[----:B------:R-:W-:Y:S01]  /*57b0*/  STS [R14+-0x4], R19 ;  /* 0xfffffc130e007388 */ /* 0x000fe20000000800 */
[----:B------:R-:W-:Y:S02]  /*57c0*/  LEA R48, R48, UR4, 0x2 ;  /* 0x0000000430307c11 */ /* 0x000fe4000f8e10ff */
[----:B------:R-:W-:Y:S01]  /*57d0*/  LEA R21, R21, UR4, 0x2 ;  /* 0x0000000415157c11 */ /* 0x000fe2000f8e10ff */
[----:B------:R1:W-:Y:S01]  /*57e0*/  STS [R13+-0x4], R43 ;  /* 0xfffffc2b0d007388 */ /* 0x0003e20000000800 */
[----:B------:R-:W-:Y:S02]  /*57f0*/  LEA R11, R11, UR4, 0x2 ;  /* 0x000000040b0b7c11 */ /* 0x000fe4000f8e10ff */
[----:B------:R-:W-:Y:S01]  /*5800*/  LEA R52, R52, UR4, 0x2 ;  /* 0x0000000434347c11 */ /* 0x000fe2000f8e10ff */
[----:B------:R2:W-:Y:S01]  /*5810*/  STS [R10+-0x4], R15 ;  /* 0xfffffc0f0a007388 */ /* 0x0005e20000000800 */
[----:B------:R-:W-:-:S03]  /*5820*/  ISETP.NE.AND P0, PT, R53, RZ, PT ;  /* 0x000000ff3500720c */ /* 0x000fc60003f05270 */
[----:B------:R-:W-:Y:S01]  /*5830*/  STS [R42+-0x4], R41 ;  /* 0xfffffc292a007388 */ /* 0x000fe20000000800 */
[----:B-1----:R-:W-:-:S03]  /*5840*/  LEA R13, R8, UR4, 0x2 ;  /* 0x00000004080d7c11 */ /* 0x002fc6000f8e10ff */
[----:B------:R1:W-:Y:S01]  /*5850*/  STS [R5+-0x4], R40 ;  /* 0xfffffc2805007388 */ /* 0x0003e20000000800 */
[----:B--2---:R-:W-:-:S03]  /*5860*/  LEA R15, R0, UR4, 0x2 ;  /* 0x00000004000f7c11 */ /* 0x004fc6000f8e10ff */
[----:B------:R-:W-:Y:S01]  /*5870*/  STS [R4+-0x4], R39 ;  /* 0xfffffc2704007388 */ /* 0x000fe20000000800 */
[----:B------:R-:W-:-:S03]  /*5880*/  LEA R0, R17, UR4, 0x2 ;  /* 0x0000000411007c11 */ /* 0x000fc6000f8e10ff */
[----:B------:R-:W-:Y:S01]  /*5890*/  STS [R50+-0x4], R25 ;  /* 0xfffffc1932007388 */ /* 0x000fe20000000800 */
[----:B-1----:R-:W-:-:S03]  /*58a0*/  LEA R5, R22, UR4, 0x2 ;  /* 0x0000000416057c11 */ /* 0x002fc6000f8e10ff */
[----:B------:R-:W-:Y:S04]  /*58b0*/  STS [R7+-0x4], R38 ;  /* 0xfffffc2607007388 */ /* 0x000fe80000000800 */
[----:B------:R-:W-:Y:S04]  /*58c0*/  STS [R18+-0x4], R37 ;  /* 0xfffffc2512007388 */ /* 0x000fe80000000800 */
[----:B------:R-:W-:Y:S04]  /*58d0*/  STS [R9+-0x4], R36 ;  /* 0xfffffc2409007388 */ /* 0x000fe80000000800 */
[----:B------:R-:W-:Y:S04]  /*58e0*/  STS [R12+-0x4], R35 ;  /* 0xfffffc230c007388 */ /* 0x000fe80000000800 */
[----:B------:R1:W-:Y:S04]  /*58f0*/  STS [R13+-0x4], R34 ;  /* 0xfffffc220d007388 */ /* 0x0003e80000000800 */
[----:B------:R2:W-:Y:S04]  /*5900*/  STS [R15+-0x4], R26 ;  /* 0xfffffc1a0f007388 */ /* 0x0005e80000000800 */
[----:B------:R2:W-:Y:S01]  /*5910*/  STS [R48+-0x4], R33 ;  /* 0xfffffc2130007388 */ /* 0x0005e20000000800 */
[----:B-1----:R-:W-:-:S03]  /*5920*/  LEA R13, R3, UR4, 0x3 ;  /* 0x00000004030d7c11 */ /* 0x002fc6000f8e18ff */
[----:B------:R2:W-:Y:S04]  /*5930*/  STS [R21+-0x4], R32 ;  /* 0xfffffc2015007388 */ /* 0x0005e80000000800 */
[----:B------:R2:W-:Y:S04]  /*5940*/  STS [R0+-0x4], R31 ;  /* 0xfffffc1f00007388 */ /* 0x0005e80000000800 */
[----:B------:R2:W-:Y:S04]  /*5950*/  STS [R11+-0x4], R30 ;  /* 0xfffffc1e0b007388 */ /* 0x0005e80000000800 */
[----:B------:R2:W-:Y:S04]  /*5960*/  STS [R52+-0x4], R29 ;  /* 0xfffffc1d34007388 */ /* 0x0005e80000000800 */
[----:B------:R2:W-:Y:S01]  /*5970*/  STS [R5+-0x4], R28 ;  /* 0xfffffc1c05007388 */ /* 0x0005e20000000800 */
[----:B------:R-:W-:Y:S05]  /*5980*/  @P0 BRA `(.L_x_722) ;  /* 0x0000000000c00947 */ /* 0x000fea0003800000 */
[----:B------:R-:W1:Y:S02]  /*5990*/  LDCU.64 UR10, c[0x0][0x398] ;  /* 0x00007300ff0a77ac */ /* 0x000e640008000a00 */
[----:B-1----:R-:W-:-:S04]  /*59a0*/  LEA R6, P0, R3, UR10, 0x3 ;  /* 0x0000000a03067c11 */ /* 0x002fc8000f8018ff */
[----:B------:R-:W-:-:S05]  /*59b0*/  LEA.HI.X R7, R3, UR11, RZ, 0x3, P0 ;  /* 0x0000000b03077c11 */ /* 0x000fca00080f1cff */
[----:B--2---:R-:W2:Y:S01]  /*59c0*/  LDG.E.64 R4, desc[UR8][R6.64] ;  /* 0x0000000806047981 */ /* 0x004ea2000c1e1b00 */
[----:B------:R-:W-:Y:S01]  /*59d0*/  SHF.R.S32.HI R9, RZ, 0x1f, R24 ;  /* 0x0000001fff097819 */ /* 0x000fe20000011418 */
[----:B------:R-:W-:Y:S01]  /*59e0*/  UISETP.GE.AND UP0, UPT, UR7, 0x1, UPT ;  /* 0x000000010700788c */ /* 0x000fe2000bf06270 */
[----:B------:R-:W-:Y:S01]  /*59f0*/  IMAD.MOV.U32 R0, RZ, RZ, R27 ;  /* 0x000000ffff007224 */ /* 0x000fe200078e001b */
[----:B--2---:R-:W-:-:S05]  /*5a00*/  IADD3 R4, P0, PT, -R24, R4, RZ ;  /* 0x0000000418047210 */ /* 0x004fca0007f1e1ff */
[----:B------:R-:W-:-:S05]  /*5a10*/  IMAD.X R5, R5, 0x1, ~R9, P0 ;  /* 0x0000000105057824 */ /* 0x000fca00000e0e09 */
[----:B------:R1:W-:Y:S01]  /*5a20*/  STS.64 [R13+0x7200], R4 ;  /* 0x007200040d007388 */ /* 0x0003e20000000a00 */
[----:B------:R-:W-:Y:S05]  /*5a30*/  BRA.U !UP0, `(.L_x_723) ;  /* 0x00000001086c7547 */ /* 0x000fea000b800000 */
[----:B------:R-:W-:Y:S01]  /*5a40*/  BSSY B0, `(.L_x_724) ;  /* 0x0000019000007945 */ /* 0x000fe20003800000 */
[----:B------:R-:W-:Y:S02]  /*5a50*/  IMAD.MOV.U32 R6, RZ, RZ, -0x1 ;  /* 0xffffffffff067424 */ /* 0x000fe400078e00ff */
[----:B------:R-:W-:Y:S02]  /*5a60*/  IMAD.U32 R7, RZ, RZ, UR7 ;  /* 0x00000007ff077e24 */ /* 0x000fe4000f8e00ff */
[----:B------:R-:W-:-:S07]  /*5a70*/  IMAD.MOV.U32 R0, RZ, RZ, R27 ;  /* 0x000000ffff007224 */ /* 0x000fce00078e001b */
.L_x_728:
[----:B-1----:R-:W1:Y:S01]  /*5a80*/  LDC.64 R4, c[0x0][0x380] ;  /* 0x0000e000ff047b82 */ /* 0x002e620000000a00 */
[----:B------:R-:W-:Y:S01]  /*5a90*/  VIADD R11, R7, 0xffffffff ;  /* 0xffffffff070b7836 */ /* 0x000fe20000000000 */
[----:B------:R-:W-:Y:S03]  /*5aa0*/  BSSY B2, `(.L_x_725) ;  /* 0x0000008000027945 */ /* 0x000fe60003800000 */
[----:B------:R-:W-:-:S04]  /*5ab0*/  IMAD R9, R11, 0x100, R3 ;  /* 0x000001000b097824 */ /* 0x000fc800078e0203 */
[----:B-1----:R-:W-:-:S07]  /*5ac0*/  IMAD.WIDE R4, R9, 0x4, R4 ;  /* 0x0000000409047825 */ /* 0x002fce00078e0204 */
.L_x_726:
[----:B------:R-:W-:Y:S05]  /*5ad0*/  YIELD ;  /* 0x0000000000007946 */ /* 0x000fea0003800000 */
[----:B------:R1:W-:Y:S06]  /*5ae0*/  MEMBAR.SC.CTA ;  /* 0x0000000000007992 */ /* 0x0003ec0000000000 */
[----:B-1----:R-:W2:Y:S02]  /*5af0*/  LDG.E.STRONG.SYS R8, desc[UR8][R4.64] ;  /* 0x0000000804087981 */ /* 0x002ea4000c1f5900 */
[----:B--2---:R-:W-:-:S13]  /*5b00*/  ISETP.NE.AND P0, PT, R8, RZ, PT ;  /* 0x000000ff0800720c */ /* 0x004fda0003f05270 */
[----:B------:R-:W-:Y:S05]  /*5b10*/  @!P0 BRA `(.L_x_726) ;  /* 0xfffffffc00ec8947 */ /* 0x000fea000383ffff */
[----:B------:R-:W-:Y:S05]  /*5b20*/  BSYNC B2 ;  /* 0x0000000000027941 */ /* 0x000fea0003800000 */
.L_x_725:
[----:B------:R-:W-:Y:S01]  /*5b30*/  BSSY.RECONVERGENT B2, `(.L_x_727) ;  /* 0x0000006000027945 */ /* 0x000fe20003800200 */
[C---:B------:R-:W-:Y:S02]  /*5b40*/  ISETP.GT.AND P0, PT, R8.reuse, -0x1, PT ;  /* 0xffffffff0800780c */ /* 0x040fe40003f04270 */
[----:B------:R-:W-:Y:S01]  /*5b50*/  LOP3.LUT R5, R8, 0x3fffffff, RZ, 0xc0, !PT ;  /* 0x3fffffff08057812 */ /* 0x000fe200078ec0ff */
[----:B------:R-:W-:Y:S05]  /*5b60*/  WARPSYNC.EXCLUSIVE R6 ;  /* 0x0000000006007348 */ /* 0x000fea0003a00000 */
[----:B------:R-:W-:-:S05]  /*5b70*/  IMAD.IADD R0, R5, 0x1, R0 ;  /* 0x0000000105007824 */ /* 0x000fca00078e0200 */
[----:B------:R-:W-:-:S07]  /*5b80*/  VOTE.ANY R6, PT, P0 ;  /* 0x0000000000067806 */ /* 0x000fce00000e0100 */
[----:B------:R-:W-:Y:S05]  /*5b90*/  BSYNC.RECONVERGENT B2 ;  /* 0x0000000000027941 */ /* 0x000fea0003800200 */
.L_x_727:
[----:B------:R-:W-:Y:S01]  /*5ba0*/  ISETP.GT.U32.AND P1, PT, R7, 0x1, PT ;  /* 0x000000010700780c */ /* 0x000fe20003f24070 */
[----:B------:R-:W-:-:S12]  /*5bb0*/  IMAD.MOV.U32 R7, RZ, RZ, R11 ;  /* 0x000000ffff077224 */ /* 0x000fd800078e000b */
[----:B------:R-:W-:Y:S05]  /*5bc0*/  @P0 BRA P1, `(.L_x_728) ;  /* 0xfffffffc00ac0947 */ /* 0x000fea000083ffff */
[----:B------:R-:W-:Y:S05]  /*5bd0*/  BSYNC B0 ;  /* 0x0000000000007941 */ /* 0x000fea0003800000 */
.L_x_724:
[----:B------:R2:W3:Y:S02]  /*5be0*/  LDS.64 R4, [R13+0x7200] ;  /* 0x007200000d047984 */ /* 0x0004e40000000a00 */
.L_x_723:
[----:B------:R-:W4:Y:S01]  /*5bf0*/  LDC.64 R6, c[0x0][0x380] ;  /* 0x0000e000ff067b82 */ /* 0x000f220000000a00 */
[C---:B------:R-:W-:Y:S01]  /*5c00*/  IMAD.IADD R11, R0.reuse, 0x1, -R27 ;  /* 0x00000001000b7824 */ /* 0x040fe200078e0a1b */
[----:B------:R-:W-:Y:S01]  /*5c10*/  LOP3.LUT R9, R0, 0x80000000, RZ, 0xfc, !PT ;  /* 0x8000000000097812 */ /* 0x000fe200078efcff */
[----:B------:R-:W-:-:S03]  /*5c20*/  IMAD.U32 R15, RZ, RZ, UR7 ;  /* 0x00000007ff0f7e24 */ /* 0x000fc6000f8e00ff */
[----:B-1-3--:R-:W-:Y:S01]  /*5c30*/  IADD3 R4, P0, PT, R11, R4, RZ ;  /* 0x000000040b047210 */ /* 0x00afe20007f1e0ff */
[----:B------:R-:W-:-:S03]  /*5c40*/  IMAD R15, R15, 0x100, R3 ;  /* 0x000001000f0f7824 */ /* 0x000fc600078e0203 */
[----:B------:R-:W-:-:S05]  /*5c50*/  LEA.HI.X.SX32 R5, R11, R5, 0x1, P0 ;  /* 0x000000050b057211 */ /* 0x000fca00000f0eff */
[----:B------:R1:W-:Y:S01]  /*5c60*/  STS.64 [R13+0x7200], R4 ;  /* 0x007200040d007388 */ /* 0x0003e20000000a00 */
[----:B----4-:R-:W-:-:S05]  /*5c70*/  IMAD.WIDE R6, R15, 0x4, R6 ;  /* 0x000000040f067825 */ /* 0x010fca00078e0206 */
[----:B------:R1:W-:Y:S02]  /*5c80*/  STG.E.STRONG.SYS desc[UR8][R6.64], R9 ;  /* 0x0000000906007986 */ /* 0x0003e4000c115908 */
.L_x_722:
[----:B------:R-:W-:Y:S05]  /*5c90*/  BSYNC B1 ;  /* 0x0000000000017941 */ /* 0x000fea0003800000 */
.L_x_721:
[----:B-1----:R-:W1:Y:S01]  /*5ca0*/  LDC.64 R6, c[0x0][0x390] ;  /* 0x0000e400ff067b82 */ /* 0x002e620000000a00 */
[----:B------:R-:W-:-:S06]  /*5cb0*/  UIMAD UR6, UR7, 0x1c80, URZ ;  /* 0x00001c80070678a4 */ /* 0x000fcc000f8e02ff */
[----:B--2---:R-:W-:Y:S01]  /*5cc0*/  IMAD.U32 R0, RZ, RZ, UR6 ;  /* 0x00000006ff007e24 */ /* 0x004fe2000f8e00ff */
[----:B------:R-:W2:Y:S03]  /*5cd0*/  LDC R9, c[0x0][0x3c0] ;  /* 0x0000f000ff097b82 */ /* 0x000ea60000000800 */
[----:B------:R-:W-:Y:S01]  /*5ce0*/  VIADD R0, R0, 0x1c80 ;  /* 0x00001c8000007836 */ /* 0x000fe20000000000 */
[----:B-1----:R-:W-:-:S04]  /*5cf0*/  ISETP.EQ.U32.AND P1, PT, R6, RZ, PT ;  /* 0x000000ff0600720c */ /* 0x002fc80003f22070 */
[CC--:B--2---:R-:W-:Y:S02]  /*5d00*/  ISETP.GE.AND P0, PT, R0.reuse, R9.reuse, PT ;  /* 0x000000090000720c */ /* 0x0c4fe40003f06270 */
[----:B------:R-:W-:Y:S02]  /*5d10*/  ISETP.GT.AND P3, PT, R0, R9, PT ;  /* 0x000000090000720c */ /* 0x000fe40003f64270 */
[----:B------:R-:W-:Y:S02]  /*5d20*/  ISETP.EQ.OR.EX P0, PT, R7, RZ, !P0, P1 ;  /* 0x000000ff0700720c */ /* 0x000fe40004702710 */
[C---:B------:R-:W-:Y:S02]  /*5d30*/  LEA R0, R3.reuse, UR4, 0x2 ;  /* 0x0000000403007c11 */ /* 0x040fe4000f8e10ff */
        /* <DEDUP_REMOVED lines=10> */
.L_x_729:
[----:B------:R-:W-:Y:S05]  /*5de0*/  WARPSYNC.ALL ;  /* 0x0000000000007948 */ /* 0x000fea0003800000 */
[----:B------:R-:W-:Y:S06]  /*5df0*/  BAR.SYNC.DEFER_BLOCKING 0x0 ;  /* 0x0000000000007b1d */ /* 0x000fec0000010000 */
[----:B------:R-:W-:Y:S05]  /*5e00*/  @P3 BRA `(.L_x_730) ;  /* 0x0000000c009c3947 */ /* 0x000fea0003800000 */
[----:B------:R-:W1:Y:S01]  /*5e10*/  LDS R2, [R0] ;  /* 0x0000000000027984 */ /* 0x000e620000000800 */
[----:B------:R-:W1:Y:S01]  /*5e20*/  LDCU UR6, c[0x0][0x3c4] ;  /* 0x00007880ff0677ac */ /* 0x000e620008000800 */
[----:B------:R-:W2:Y:S01]  /*5e30*/  LDCU.64 UR10, c[0x0][0x3a0] ;  /* 0x00007400ff0a77ac */ /* 0x000ea20008000a00 */
[----:B-1----:R-:W-:Y:S02]  /*5e40*/  SHF.R.U32.HI R4, RZ, UR6, R2 ;  /* 0x00000006ff047c19 */ /* 0x002fe40008011602 */
[----:B------:R-:W-:Y:S02]  /*5e50*/  LOP3.LUT R11, R2, 0x7fffffff, RZ, 0x3c, !PT ;  /* 0x7fffffff020b7812 */ /* 0x000fe400078e3cff */
[----:B------:R-:W-:-:S04]  /*5e60*/  LOP3.LUT R4, R4, UR5, RZ, 0x30, !PT ;  /* 0x0000000504047c12 */ /* 0x000fc8000f8e30ff */
[----:B------:R-:W-:-:S06]  /*5e70*/  LEA R5, R4, UR4, 0x3 ;  /* 0x0000000404057c11 */ /* 0x000fcc000f8e18ff */
[----:B------:R-:W1:Y:S02]  /*5e80*/  LDS.64 R4, [R5+0x7200] ;  /* 0x0072000005047984 */ /* 0x000e640000000a00 */
[----:B-1----:R-:W-:-:S05]  /*5e90*/  IADD3 R4, P0, PT, R4, R3, RZ ;  /* 0x0000000304047210 */ /* 0x002fca0007f1e0ff */
[----:B------:R-:W-:Y:S01]  /*5ea0*/  IMAD.X R7, RZ, RZ, R5, P0 ;  /* 0x000000ffff077224 */ /* 0x000fe200000e0605 */
[----:B--2---:R-:W-:-:S04]  /*5eb0*/  LEA R6, P0, R4, UR10, 0x2 ;  /* 0x0000000a04067c11 */ /* 0x004fc8000f8010ff */
[----:B------:R-:W-:-:S05]  /*5ec0*/  LEA.HI.X R7, R4, UR11, R7, 0x2, P0 ;  /* 0x0000000b04077c11 */ /* 0x000fca00080f1407 */
[----:B------:R-:W-:Y:S01]  /*5ed0*/  STG.E desc[UR8][R6.64], R11 ;  /* 0x0000000b06007986 */ /* 0x000fe2000c101908 */
[----:B------:R-:W-:-:S03]  /*5ee0*/  NOP ;  /* 0x0000000000007918 */ /* 0x000fc60000000000 */
[----:B------:R-:W1:Y:S02]  /*5ef0*/  LDS R2, [R0+0x600] ;  /* 0x0006000000027984 */ /* 0x000e640000000800 */
[----:B-1----:R-:W-:Y:S02]  /*5f00*/  SHF.R.U32.HI R4, RZ, UR6, R2 ;  /* 0x00000006ff047c19 */ /* 0x002fe40008011602 */
[----:B------:R-:W-:Y:S02]  /*5f10*/  LOP3.LUT R11, R2, 0x7fffffff, RZ, 0x3c, !PT ;  /* 0x7fffffff020b7812 */ /* 0x000fe400078e3cff */
[----:B------:R-:W-:-:S04]  /*5f20*/  LOP3.LUT R4, R4, UR5, RZ, 0x30, !PT ;  /* 0x0000000504047c12 */ /* 0x000fc8000f8e30ff */
[----:B------:R-:W-:-:S06]  /*5f30*/  LEA R5, R4, UR4, 0x3 ;  /* 0x0000000404057c11 */ /* 0x000fcc000f8e18ff */
        /* <DEDUP_REMOVED lines=200> */
[----:B-1----:R-:W-:-:S04]  /*6bc0*/  SHF.R.U32.HI R2, RZ, UR6, R0 ;  /* 0x00000006ff027c19 */ /* 0x002fc80008011600 */
[----:B------:R-:W-:-:S04]  /*6bd0*/  LOP3.LUT R2, R2, UR5, RZ, 0x30, !PT ;  /* 0x0000000502027c12 */ /* 0x000fc8000f8e30ff */
[----:B------:R-:W-:-:S06]  /*6be0*/  LEA R4, R2, UR4, 0x3 ;  /* 0x0000000402047c11 */ /* 0x000fcc000f8e18ff */
[----:B------:R-:W1:Y:S02]  /*6bf0*/  LDS.64 R4, [R4+0x7200] ;  /* 0x0072000004047984 */ /* 0x000e640000000a00 */
[----:B-1----:R-:W-:-:S05]  /*6c00*/  IADD3 R3, P0, PT, R4, R3, RZ ;  /* 0x0000000304037210 */ /* 0x002fca0007f1e0ff */
[----:B------:R-:W-:Y:S01]  /*6c10*/  IMAD.X R6, RZ, RZ, R5, P0 ;  /* 0x000000ffff067224 */ /* 0x000fe200000e0605 */
[C---:B------:R-:W-:Y:S02]  /*6c20*/  LEA R2, P0, R3.reuse, UR10, 0x2 ;  /* 0x0000000a03027c11 */ /* 0x040fe4000f8010ff */
[----:B------:R-:W-:Y:S02]  /*6c30*/  LOP3.LUT R5, R0, 0x7fffffff, RZ, 0x3c, !PT ;  /* 0x7fffffff00057812 */ /* 0x000fe400078e3cff */
[----:B------:R-:W-:-:S05]  /*6c40*/  LEA.HI.X R3, R3, UR11, R6, 0x2, P0 ;  /* 0x0000000b03037c11 */ /* 0x000fca00080f1406 */
[----:B------:R-:W-:Y:S01]  /*6c50*/  STG.E desc[UR8][R2.64+0x6c00], R5 ;  /* 0x006c000502007986 */ /* 0x000fe2000c101908 */
[----:B------:R-:W-:Y:S01]  /*6c60*/  NOP ;  /* 0x0000000000007918 */ /* 0x000fe20000000000 */
[----:B------:R-:W-:Y:S05]  /*6c70*/  EXIT ;  /* 0x000000000000794d */ /* 0x000fea0003800000 */
.L_x_730:
[----:B-1----:R-:W-:Y:S01]  /*6c80*/  IMAD.U32 R4, RZ, RZ, UR7 ;  /* 0x00000007ff047e24 */ /* 0x002fe2000f8e00ff */
[----:B------:R-:W-:Y:S01]  /*6c90*/  BSSY.RECONVERGENT B0, `(.L_x_731) ;  /* 0x000001e000007945 */ /* 0x000fe20003800200 */
[C---:B------:R-:W-:Y:S02]  /*6ca0*/  VIADD R6, R3.reuse, 0x300 ;  /* 0x0000030003067836 */ /* 0x040fe40000000000 */
[----:B------:R-:W-:Y:S02]  /*6cb0*/  IMAD R5, R4, -0x1c80, R9 ;  /* 0xffffe38004057824 */ /* 0x000fe400078e0209 */
        /* <DEDUP_REMOVED lines=11> */
[-C--:B------:R-:W-:Y:S02]  /*6d70*/  ISETP.GE.AND P6, PT, R6, R5.reuse, PT ;  /* 0x000000050600720c */ /* 0x080fe40003fc6270 */
[----:B------:R-:W-:Y:S01]  /*6d80*/  ISETP.GE.AND P0, PT, R8, R5, PT ;  /* 0x000000050800720c */ /* 0x000fe20003f06270 */
[----:B------:R-:W-:-:S12]  /*6d90*/  @P1 BRA `(.L_x_732) ;  /* 0x0000000000341947 */ /* 0x000fd80003800000 */
[----:B------:R-:W1:Y:S01]  /*6da0*/  LDS R4, [R0] ;  /* 0x0000000000047984 */ /* 0x000e620000000800 */
[----:B------:R-:W1:Y:S01]  /*6db0*/  LDCU UR6, c[0x0][0x3c4] ;  /* 0x00007880ff0677ac */ /* 0x000e620008000800 */
[----:B------:R-:W2:Y:S01]  /*6dc0*/  LDCU.64 UR10, c[0x0][0x3a0] ;  /* 0x00007400ff0a77ac */ /* 0x000ea20008000a00 */
[----:B-1----:R-:W-:-:S04]  /*6dd0*/  SHF.R.U32.HI R6, RZ, UR6, R4 ;  /* 0x00000006ff067c19 */ /* 0x002fc80008011604 */
[----:B------:R-:W-:-:S04]  /*6de0*/  LOP3.LUT R6, R6, UR5, RZ, 0x30, !PT ;  /* 0x0000000506067c12 */ /* 0x000fc8000f8e30ff */
[----:B------:R-:W-:-:S05]  /*6df0*/  LEA R8, R6, UR4, 0x3 ;  /* 0x0000000406087c11 */ /* 0x000fca000f8e18ff */
[----:B------:R-:W1:Y:S02]  /*6e00*/  LDS.64 R6, [R8+0x7200] ;  /* 0x0072000008067984 */ /* 0x000e640000000a00 */
[----:B-1----:R-:W-:-:S05]  /*6e10*/  IADD3 R9, P1, PT, R6, R3, RZ ;  /* 0x0000000306097210 */ /* 0x002fca0007f3e0ff */
[----:B------:R-:W-:Y:S01]  /*6e20*/  IMAD.X R12, RZ, RZ, R7, P1 ;  /* 0x000000ffff0c7224 */ /* 0x000fe200008e0607 */
[----:B--2---:R-:W-:-:S04]  /*6e30*/  LEA R6, P1, R9, UR10, 0x2 ;  /* 0x0000000a09067c11 */ /* 0x004fc8000f8210ff */
[----:B------:R-:W-:Y:S02]  /*6e40*/  LEA.HI.X R7, R9, UR11, R12, 0x2, P1 ;  /* 0x0000000b09077c11 */ /* 0x000fe400088f140c */
[----:B------:R-:W-:-:S05]  /*6e50*/  LOP3.LUT R9, R4, 0x7fffffff, RZ, 0x3c, !PT ;  /* 0x7fffffff04097812 */ /* 0x000fca00078e3cff */
[----:B------:R1:W-:Y:S02]  /*6e60*/  STG.E desc[UR8][R6.64], R9 ;  /* 0x0000000906007986 */ /* 0x0003e4000c101908 */
.L_x_732:
[----:B------:R-:W-:Y:S05]  /*6e70*/  BSYNC.RECONVERGENT B0 ;  /* 0x0000000000007941 */ /* 0x000fea0003800200 */
.L_x_731:
[----:B------:R-:W-:Y:S01]  /*6e80*/  NOP ;  /* 0x0000000000007918 */ /* 0x000fe20000000000 */
[----:B------:R-:W-:Y:S01]  /*6e90*/  BSSY.RECONVERGENT B0, `(.L_x_733) ;  /* 0x0000011000007945 */ /* 0x000fe20003800200 */
[----:B------:R-:W-:Y:S02]  /*6ea0*/  ISETP.GE.AND P1, PT, R10, R5, PT ;  /* 0x000000050a00720c */ /* 0x000fe40003f26270 */
[----:B------:R-:W-:Y:S01]  /*6eb0*/  LOP3.LUT R10, R3, 0xc00, RZ, 0xfc, !PT ;  /* 0x00000c00030a7812 */ /* 0x000fe200078efcff */
[----:B------:R-:W-:Y:S10]  /*6ec0*/  @P2 BRA `(.L_x_734) ;  /* 0x0000000000342947 */ /* 0x000ff40003800000 */
[----:B------:R-:W1:Y:S01]  /*6ed0*/  LDS R4, [R0+0x600] ;  /* 0x0006000000047984 */ /* 0x000e620000000800 */
        /* <DEDUP_REMOVED lines=12> */
.L_x_734:
[----:B------:R-:W-:Y:S05]  /*6fa0*/  BSYNC.RECONVERGENT B0 ;  /* 0x0000000000007941 */ /* 0x000fea0003800200 */
.L_x_733:
[----:B------:R-:W-:Y:S01]  /*6fb0*/  NOP ;  /* 0x0000000000007918 */ /* 0x000fe20000000000 */
[----:B------:R-:W-:Y:S01]  /*6fc0*/  BSSY.RECONVERGENT B0, `(.L_x_735) ;  /* 0x0000011000007945 */ /* 0x000fe20003800200 */
[----:B------:R-:W-:Y:S01]  /*6fd0*/  ISETP.GE.AND P2, PT, R10, R5, PT ;  /* 0x000000050a00720c */ /* 0x000fe20003f46270 */
[----:B------:R-:W-:Y:S02]  /*6fe0*/  VIADD R10, R3, 0xd80 ;  /* 0x00000d80030a7836 */ /* 0x000fe40000000000 */
[----:B------:R-:W-:Y:S10]  /*6ff0*/  @P3 BRA `(.L_x_736) ;  /* 0x0000000000343947 */ /* 0x000ff40003800000 */
[----:B------:R-:W1:Y:S01]  /*7000*/  LDS R4, [R0+0xc00] ;  /* 0x000c000000047984 */ /* 0x000e620000000800 */
[----:B------:R-:W1:Y:S01]  /*7010*/  LDCU UR6, c[0x0][0x3c4] ;  /* 0x00007880ff0677ac */ /* 0x000e620008000800 */
[----:B------:R-:W3:Y:S01]  /*7020*/  LDCU.64 UR10, c[0x0][0x3a0] ;  /* 0x00007400ff0a77ac */ /* 0x000ee20008000a00 */
[----:B-12---:R-:W-:-:S04]  /*7030*/  SHF.R.U32.HI R6, RZ, UR6, R4 ;  /* 0x00000006ff067c19 */ /* 0x006fc80008011604 */
[----:B------:R-:W-:-:S04]  /*7040*/  LOP3.LUT R6, R6, UR5, RZ, 0x30, !PT ;  /* 0x0000000506067c12 */ /* 0x000fc8000f8e30ff */
[----:B------:R-:W-:-:S05]  /*7050*/  LEA R8, R6, UR4, 0x3 ;  /* 0x0000000406087c11 */ /* 0x000fca000f8e18ff */
[----:B------:R-:W1:Y:S02]  /*7060*/  LDS.64 R6, [R8+0x7200] ;  /* 0x0072000008067984 */ /* 0x000e640000000a00 */
[----:B-1----:R-:W-:-:S05]  /*7070*/  IADD3 R9, P3, PT, R6, R3, RZ ;  /* 0x0000000306097210 */ /* 0x002fca0007f7e0ff */
[----:B------:R-:W-:Y:S01]  /*7080*/  IMAD.X R12, RZ, RZ, R7, P3 ;  /* 0x000000ffff0c7224 */ /* 0x000fe200018e0607 */
[----:B---3--:R-:W-:-:S04]  /*7090*/  LEA R6, P3, R9, UR10, 0x2 ;  /* 0x0000000a09067c11 */ /* 0x008fc8000f8610ff */
[----:B------:R-:W-:Y:S02]  /*70a0*/  LEA.HI.X R7, R9, UR11, R12, 0x2, P3 ;  /* 0x0000000b09077c11 */ /* 0x000fe400098f140c */
[----:B------:R-:W-:-:S05]  /*70b0*/  LOP3.LUT R9, R4, 0x7fffffff, RZ, 0x3c, !PT ;  /* 0x7fffffff04097812 */ /* 0x000fca00078e3cff */
[----:B------:R3:W-:Y:S02]  /*70c0*/  STG.E desc[UR8][R6.64+0xc00], R9 ;  /* 0x000c000906007986 */ /* 0x0007e4000c101908 */
.L_x_736:
[----:B------:R-:W-:Y:S05]  /*70d0*/  BSYNC.RECONVERGENT B0 ;  /* 0x0000000000007941 */ /* 0x000fea0003800200 */
.L_x_735:
[----:B------:R-:W-:Y:S01]  /*70e0*/  NOP ;  /* 0x0000000000007918 */ /* 0x000fe20000000000 */
[----:B------:R-:W-:Y:S01]  /*70f0*/  BSSY.RECONVERGENT B0, `(.L_x_737) ;  /* 0x0000011000007945 */ /* 0x000fe20003800200 */
[----:B------:R-:W-:Y:S01]  /*7100*/  ISETP.GE.AND P3, PT, R10, R5, PT ;  /* 0x000000050a00720c */ /* 0x000fe20003f66270 */
[----:B------:R-:W-:Y:S02]  /*7110*/  VIADD R10, R3, 0xf00 ;  /* 0x00000f00030a7836 */ /* 0x000fe40000000000 */
[----:B------:R-:W-:Y:S10]  /*7120*/  @P4 BRA `(.L_x_738) ;  /* 0x0000000000344947 */ /* 0x000ff40003800000 */
[----:B------:R-:W1:Y:S01]  /*7130*/  LDS R4, [R0+0x1200] ;  /* 0x0012000000047984 */ /* 0x000e620000000800 */
[----:B------:R-:W1:Y:S01]  /*7140*/  LDCU UR6, c[0x0][0x3c4] ;  /* 0x00007880ff0677ac */ /* 0x000e620008000800 */
[----:B------:R-:W4:Y:S01]  /*7150*/  LDCU.64 UR10, c[0x0][0x3a0] ;  /* 0x00007400ff0a77ac */ /* 0x000f220008000a00 */
[----:B-123--:R-:W-:-:S04]  /*7160*/  SHF.R.U32.HI R6, RZ, UR6, R4 ;  /* 0x00000006ff067c19 */ /* 0x00efc80008011604 */
[----:B------:R-:W-:-:S04]  /*7170*/  LOP3.LUT R6, R6, UR5, RZ, 0x30, !PT ;  /* 0x0000000506067c12 */ /* 0x000fc8000f8e30ff */
[----:B------:R-:W-:-:S05]  /*7180*/  LEA R8, R6, UR4, 0x3 ;  /* 0x0000000406087c11 */ /* 0x000fca000f8e18ff */
[----:B------:R-:W1:Y:S02]  /*7190*/  LDS.64 R6, [R8+0x7200] ;  /* 0x0072000008067984 */ /* 0x000e640000000a00 */
[----:B-1----:R-:W-:-:S05]  /*71a0*/  IADD3 R9, P4, PT, R6, R3, RZ ;  /* 0x0000000306097210 */ /* 0x002fca0007f9e0ff */
[----:B------:R-:W-:Y:S01]  /*71b0*/  IMAD.X R12, RZ, RZ, R7, P4 ;  /* 0x000000ffff0c7224 */ /* 0x000fe200020e0607 */
[----:B----4-:R-:W-:-:S04]  /*71c0*/  LEA R6, P4, R9, UR10, 0x2 ;  /* 0x0000000a09067c11 */ /* 0x010fc8000f8810ff */
[----:B------:R-:W-:Y:S02]  /*71d0*/  LEA.HI.X R7, R9, UR11, R12, 0x2, P4 ;  /* 0x0000000b09077c11 */ /* 0x000fe4000a0f140c */
[----:B------:R-:W-:-:S05]  /*71e0*/  LOP3.LUT R9, R4, 0x7fffffff, RZ, 0x3c, !PT ;  /* 0x7fffffff04097812 */ /* 0x000fca00078e3cff */
[----:B------:R4:W-:Y:S02]  /*71f0*/  STG.E desc[UR8][R6.64+0x1200], R9 ;  /* 0x0012000906007986 */ /* 0x0009e4000c101908 */
.L_x_738:
[----:B------:R-:W-:Y:S05]  /*7200*/  BSYNC.RECONVERGENT B0 ;  /* 0x0000000000007941 */ /* 0x000fea0003800200 */
.L_x_737:
[----:B------:R-:W-:Y:S01]  /*7210*/  NOP ;  /* 0x0000000000007918 */ /* 0x000fe20000000000 */
[----:B------:R-:W-:Y:S01]  /*7220*/  BSSY.RECONVERGENT B0, `(.L_x_739) ;  /* 0x0000011000007945 */ /* 0x000fe20003800200 */
[----:B------:R-:W-:Y:S01]  /*7230*/  ISETP.GE.AND P4, PT, R10, R5, PT ;  /* 0x000000050a00720c */ /* 0x000fe20003f86270 */
[----:B------:R-:W-:Y:S02]  /*7240*/  VIADD R10, R3, 0x1080 ;  /* 0x00001080030a7836 */ /* 0x000fe40000000000 */
[----:B------:R-:W-:Y:S10]  /*7250*/  @P5 BRA `(.L_x_740) ;  /* 0x0000000000345947 */ /* 0x000ff40003800000 */
[----:B------:R-:W1:Y:S01]  /*7260*/  LDS R4, [R0+0x1800] ;  /* 0x0018000000047984 */ /* 0x000e620000000800 */
[----:B------:R-:W1:Y:S01]  /*7270*/  LDCU UR6, c[0x0][0x3c4] ;  /* 0x00007880ff0677ac */ /* 0x000e620008000800 */
[----:B------:R-:W5:Y:S01]  /*7280*/  LDCU.64 UR10, c[0x0][0x3a0] ;  /* 0x00007400ff0a77ac */ /* 0x000f620008000a00 */
[----:B-1234-:R-:W-:-:S04]  /*7290*/  SHF.R.U32.HI R6, RZ, UR6, R4 ;  /* 0x00000006ff067c19 */ /* 0x01efc80008011604 */
[----:B------:R-:W-:-:S04]  /*72a0*/  LOP3.LUT R6, R6, UR5, RZ, 0x30, !PT ;  /* 0x0000000506067c12 */ /* 0x000fc8000f8e30ff */
[----:B------:R-:W-:-:S05]  /*72b0*/  LEA R8, R6, UR4, 0x3 ;  /* 0x0000000406087c11 */ /* 0x000fca000f8e18ff */
[----:B------:R-:W1:Y:S02]  /*72c0*/  LDS.64 R6, [R8+0x7200] ;  /* 0x0072000008067984 */ /* 0x000e640000000a00 */
[----:B-1----:R-:W-:-:S05]  /*72d0*/  IADD3 R9, P5, PT, R6, R3, RZ ;  /* 0x0000000306097210 */ /* 0x002fca0007fbe0ff */
[----:B------:R-:W-:Y:S01]  /*72e0*/  IMAD.X R12, RZ, RZ, R7, P5 ;  /* 0x000000ffff0c7224 */ /* 0x000fe200028e0607 */
[----:B-----5:R-:W-:-:S04]  /*72f0*/  LEA R6, P5, R9, UR10, 0x2 ;  /* 0x0000000a09067c11 */ /* 0x020fc8000f8a10ff */
[----:B------:R-:W-:Y:S02]  /*7300*/  LEA.HI.X R7, R9, UR11, R12, 0x2, P5 ;  /* 0x0000000b09077c11 */ /* 0x000fe4000a8f140c */
[----:B------:R-:W-:-:S05]  /*7310*/  LOP3.LUT R9, R4, 0x7fffffff, RZ, 0x3c, !PT ;  /* 0x7fffffff04097812 */ /* 0x000fca00078e3cff */
[----:B------:R1:W-:Y:S02]  /*7320*/  STG.E desc[UR8][R6.64+0x1800], R9 ;  /* 0x0018000906007986 */ /* 0x0003e4000c101908 */
.L_x_740:
[----:B------:R-:W-:Y:S05]  /*7330*/  BSYNC.RECONVERGENT B0 ;  /* 0x0000000000007941 */ /* 0x000fea0003800200 */
.L_x_739:
        /* <DEDUP_REMOVED lines=18> */
.L_x_742:
[----:B------:R-:W-:Y:S05]  /*7460*/  BSYNC.RECONVERGENT B0 ;  /* 0x0000000000007941 */ /* 0x000fea0003800200 */
.L_x_741:
        /* <DEDUP_REMOVED lines=18> */
.L_x_744:
[----:B------:R-:W-:Y:S05]  /*7590*/  BSYNC.RECONVERGENT B0 ;  /* 0x0000000000007941 */ /* 0x000fea0003800200 */
.L_x_743:
        /* <DEDUP_REMOVED lines=18> */
.L_x_746:
[----:B------:R-:W-:Y:S05]  /*76c0*/  BSYNC.RECONVERGENT B0 ;  /* 0x0000000000007941 */ /* 0x000fea0003800200 */
.L_x_745:
        /* <DEDUP_REMOVED lines=18> */
.L_x_748:
[----:B------:R-:W-:Y:S05]  /*77f0*/  BSYNC.RECONVERGENT B0 ;  /* 0x0000000000007941 */ /* 0x000fea0003800200 */
.L_x_747:
[----:B------:R-:W-:Y:S01]  /*7800*/  NOP ;  /* 0x0000000000007918 */ /* 0x000fe20000000000 */
[----:B------:R-:W-:Y:S01]  /*7810*/  BSSY.RECONVERGENT B0, `(.L_x_749) ;  /* 0x0000011000007945 */ /* 0x000fe20003800200 */
[----:B------:R-:W-:Y:S02]  /*7820*/  ISETP.GE.AND P2, PT, R10, R5, PT ;  /* 0x000000050a00720c */ /* 0x000fe40003f46270 */
[----:B------:R-:W-:Y:S01]  /*7830*/  LOP3.LUT R10, R3, 0x1800, RZ, 0xfc, !PT ;  /* 0x00001800030a7812 */ /* 0x000fe200078efcff */
        /* <DEDUP_REMOVED lines=14> */
.L_x_750:
[----:B------:R-:W-:Y:S05]  /*7920*/  BSYNC.RECONVERGENT B0 ;  /* 0x0000000000007941 */ /* 0x000fea0003800200 */
.L_x_749:
        /* <DEDUP_REMOVED lines=18> */
.L_x_752:
[----:B------:R-:W-:Y:S05]  /*7a50*/  BSYNC.RECONVERGENT B0 ;  /* 0x0000000000007941 */ /* 0x000fea0003800200 */
.L_x_751:
[----:B------:R-:W-:Y:S01]  /*7a60*/  NOP ;  /* 0x0000000000007918 */ /* 0x000fe20000000000 */
[----:B------:R-:W-:Y:S01]  /*7a70*/  BSSY.RECONVERGENT B0, `(.L_x_753) ;  /* 0x0000010000007945 */ /* 0x000fe20003800200 */
[----:B------:R-:W-:-:S03]  /*7a80*/  ISETP.GE.AND P4, PT, R10, R5, PT ;  /* 0x000000050a00720c */ /* 0x000fc60003f86270 */
        /* <DEDUP_REMOVED lines=14> */
.L_x_754:
[----:B------:R-:W-:Y:S05]  /*7b70*/  BSYNC.RECONVERGENT B0 ;  /* 0x0000000000007941 */ /* 0x000fea0003800200 */
.L_x_753:
[----:B------:R-:W-:Y:S01]  /*7b80*/  NOP ;  /* 0x0000000000007918 */ /* 0x000fe20000000000 */
[----:B------:R-:W-:Y:S04]  /*7b90*/  BSSY.RECONVERGENT B0, `(.L_x_755) ;  /* 0x000000f000007945 */ /* 0x000fe80003800200 */
[----:B------:R-:W-:Y:S05]  /*7ba0*/  @P6 BRA `(.L_x_756) ;  /* 0x0000000000346947 */ /* 0x000fea0003800000 */
        /* <DEDUP_REMOVED lines=13> */
.L_x_756:
[----:B------:R-:W-:Y:S05]  /*7c80*/  BSYNC.RECONVERGENT B0 ;  /* 0x0000000000007941 */ /* 0x000fea0003800200 */
.L_x_755:
        /* <DEDUP_REMOVED lines=16> */
.L_x_758:
[----:B------:R-:W-:Y:S05]  /*7d90*/  BSYNC.RECONVERGENT B0 ;  /* 0x0000000000007941 */ /* 0x000fea0003800200 */
.L_x_757:
        /* <DEDUP_REMOVED lines=16> */
.L_x_760:
[----:B------:R-:W-:Y:S05]  /*7ea0*/  BSYNC.RECONVERGENT B0 ;  /* 0x0000000000007941 */ /* 0x000fea0003800200 */
.L_x_759:
        /* <DEDUP_REMOVED lines=16> */
.L_x_762:
[----:B------:R-:W-:Y:S05]  /*7fb0*/  BSYNC.RECONVERGENT B0 ;  /* 0x0000000000007941 */ /* 0x000fea0003800200 */
.L_x_761:
        /* <DEDUP_REMOVED lines=16> */
.L_x_764:
[----:B------:R-:W-:Y:S05]  /*80c0*/  BSYNC.RECONVERGENT B0 ;  /* 0x0000000000007941 */ /* 0x000fea0003800200 */
.L_x_763:
        /* <DEDUP_REMOVED lines=16> */
.L_x_766:
[----:B------:R-:W-:Y:S05]  /*81d0*/  BSYNC.RECONVERGENT B0 ;  /* 0x0000000000007941 */ /* 0x000fea0003800200 */
.L_x_765:
[----:B------:R-:W-:Y:S01]  /*81e0*/  NOP ;  /* 0x0000000000007918 */ /* 0x000fe20000000000 */
[----:B------:R-:W5:Y:S01]  /*81f0*/  LDS R0, [R0+0x6c00] ;  /* 0x006c000000007984 */ /* 0x000f620000000800 */
[----:B------:R-:W5:Y:S02]  /*8200*/  LDCU UR6, c[0x0][0x3c4] ;  /* 0x00007880ff0677ac */ /* 0x000f640008000800 */
[----:B-----5:R-:W-:-:S04]  /*8210*/  SHF.R.U32.HI R2, RZ, UR6, R0 ;  /* 0x00000006ff027c19 */ /* 0x020fc80008011600 */
[----:B------:R-:W-:-:S04]  /*8220*/  LOP3.LUT R2, R2, UR5, RZ, 0x30, !PT ;  /* 0x0000000502027c12 */ /* 0x000fc8000f8e30ff */
[----:B-1234-:R-:W-:Y:S01]  /*8230*/  LEA R6, R2, UR4, 0x3 ;  /* 0x0000000402067c11 */ /* 0x01efe2000f8e18ff */
[----:B------:R-:W-:-:S05]  /*8240*/  VIADD R2, R3, 0x1b00 ;  /* 0x00001b0003027836 */ /* 0x000fca0000000000 */
[----:B------:R-:W1:Y:S01]  /*8250*/  LDS.64 R6, [R6+0x7200] ;  /* 0x0072000006067984 */ /* 0x000e620000000a00 */
[----:B------:R-:W-:-:S13]  /*8260*/  ISETP.GE.AND P0, PT, R2, R5, PT ;  /* 0x000000050200720c */ /* 0x000fda0003f06270 */
[----:B------:R-:W2:Y:S01]  /*8270*/  @!P0 LDC.64 R8, c[0x0][0x3a0] ;  /* 0x0000e800ff088b82 */ /* 0x000ea20000000a00 */
[----:B------:R-:W-:Y:S02]  /*8280*/  @!P0 LOP3.LUT R5, R0, 0x7fffffff, RZ, 0x3c, !PT ;  /* 0x7fffffff00058812 */ /* 0x000fe400078e3cff */
[----:B-1----:R-:W-:-:S05]  /*8290*/  IADD3 R3, P1, PT, R6, R3, RZ ;  /* 0x0000000306037210 */ /* 0x002fca0007f3e0ff */
[----:B------:R-:W-:Y:S01]  /*82a0*/  IMAD.X R4, RZ, RZ, R7, P1 ;  /* 0x000000ffff047224 */ /* 0x000fe200008e0607 */
[----:B--2---:R-:W-:-:S04]  /*82b0*/  @!P0 LEA R2, P1, R3, R8, 0x2 ;  /* 0x0000000803028211 */ /* 0x004fc800078210ff */
[----:B------:R-:W-:-:S05]  /*82c0*/  @!P0 LEA.HI.X R3, R3, R9, R4, 0x2, P1 ;  /* 0x0000000903038211 */ /* 0x000fca00008f1404 */
[----:B------:R-:W-:Y:S01]  /*82d0*/  @!P0 STG.E desc[UR8][R2.64+0x6c00], R5 ;  /* 0x006c000502008986 */ /* 0x000fe2000c101908 */
[----:B------:R-:W-:Y:S01]  /*82e0*/  NOP ;  /* 0x0000000000007918 */ /* 0x000fe20000000000 */
[----:B------:R-:W-:Y:S05]  /*82f0*/  EXIT ;  /* 0x000000000000794d */ /* 0x000fea0003800000 */
.L_x_680:
[----:B------:R-:W-:Y:S02]  /*8300*/  IMAD.MOV.U32 R50, RZ, RZ, R19 ;  /* 0x000000ffff327224 */ /* 0x000fe400078e0013 */
[----:B------:R-:W-:Y:S02]  /*8310*/  IMAD.MOV.U32 R49, RZ, RZ, 0x1 ;  /* 0x00000001ff317424 */ /* 0x000fe400078e00ff */
[----:B------:R-:W-:Y:S02]  /*8320*/  IMAD.MOV.U32 R52, RZ, RZ, RZ ;  /* 0x000000ffff347224 */ /* 0x000fe400078e00ff */
[----:B------:R-:W-:-:S07]  /*8330*/  IMAD.MOV.U32 R47, RZ, RZ, -0x1 ;  /* 0xffffffffff2f7424 */ /* 0x000fce00078e00ff */
[----:B------:R-:W-:Y:S05]  /*8340*/  WARPSYNC.COLLECTIVE R47, `(.L_x_767) ;  /* 0x000000002f087348 */ /* 0x000fea0003c00000 */
[----:B------:R0:W1:Y:S02]  /*8350*/  SHFL.UP P0, R48, R50, R49, R52 ;  /* 0x0400003132307389 */ /* 0x0000640000000034 */
[----:B01----:R-:W-:Y:S05]  /*8360*/  ENDCOLLECTIVE ;  /* 0x000000000000791b */ /* 0x003fea0003800000 */
.L_x_767:
[----:B------:R-:W-:Y:S02]  /*8370*/  IMAD.MOV.U32 R49, RZ, RZ, 0x2 ;  /* 0x00000002ff317424 */ /* 0x000fe400078e00ff */
[----:B------:R-:W-:-:S04]  /*8380*/  IMAD.MOV.U32 R20, RZ, RZ, R48 ;  /* 0x000000ffff147224 */ /* 0x000fc800078e0030 */
[----:B------:R-:W-:-:S04]  /*8390*/  @P0 IMAD.IADD R20, R19, 0x1, R20 ;  /* 0x0000000113140824 */ /* 0x000fc800078e0214 */
[----:B------:R-:W-:-:S07]  /*83a0*/  IMAD.MOV.U32 R50, RZ, RZ, R20 ;  /* 0x000000ffff327224 */ /* 0x000fce00078e0014 */
[----:B------:R-:W-:Y:S05]  /*83b0*/  WARPSYNC.COLLECTIVE R47, `(.L_x_768) ;  /* 0x000000002f087348 */ /* 0x000fea0003c00000 */
[----:B------:R0:W1:Y:S02]  /*83c0*/  SHFL.UP P0, R48, R50, R49, R52 ;  /* 0x0400003132307389 */ /* 0x0000640000000034 */
[----:B01----:R-:W-:Y:S05]  /*83d0*/  ENDCOLLECTIVE ;  /* 0x000000000000791b */ /* 0x003fea0003800000 */
.L_x_768:
[----:B------:R-:W-:Y:S02]  /*83e0*/  IMAD.MOV.U32 R49, RZ, RZ, 0x4 ;  /* 0x00000004ff317424 */ /* 0x000fe400078e00ff */
[----:B------:R-:W-:-:S04]  /*83f0*/  IMAD.MOV.U32 R21, RZ, RZ, R48 ;  /* 0x000000ffff157224 */ /* 0x000fc800078e0030 */
[----:B------:R-:W-:-:S04]  /*8400*/  @P0 IMAD.IADD R21, R20, 0x1, R21 ;  /* 0x0000000114150824 */ /* 0x000fc800078e0215 */
[----:B------:R-:W-:-:S07]  /*8410*/  IMAD.MOV.U32 R50, RZ, RZ, R21 ;  /* 0x000000ffff327224 */ /* 0x000fce00078e0015 */
[----:B------:R-:W-:Y:S05]  /*8420*/  WARPSYNC.COLLECTIVE R47, `(.L_x_769) ;  /* 0x000000002f087348 */ /* 0x000fea0003c00000 */
[----:B------:R0:W1:Y:S02]  /*8430*/  SHFL.UP P0, R48, R50, R49, R52 ;  /* 0x0400003132307389 */ /* 0x0000640000000034 */
[----:B01----:R-:W-:Y:S05]  /*8440*/  ENDCOLLECTIVE ;  /* 0x000000000000791b */ /* 0x003fea0003800000 */
.L_x_769:
[----:B------:R-:W-:Y:S02]  /*8450*/  IMAD.MOV.U32 R49, RZ, RZ, 0x8 ;  /* 0x00000008ff317424 */ /* 0x000fe400078e00ff */
[----:B------:R-:W-:-:S04]  /*8460*/  IMAD.MOV.U32 R22, RZ, RZ, R48 ;  /* 0x000000ffff167224 */ /* 0x000fc800078e0030 */
[----:B------:R-:W-:-:S04]  /*8470*/  @P0 IMAD.IADD R22, R21, 0x1, R22 ;  /* 0x0000000115160824 */ /* 0x000fc800078e0216 */
[----:B------:R-:W-:-:S07]  /*8480*/  IMAD.MOV.U32 R50, RZ, RZ, R22 ;  /* 0x000000ffff327224 */ /* 0x000fce00078e0016 */
[----:B------:R-:W-:Y:S05]  /*8490*/  WARPSYNC.COLLECTIVE R47, `(.L_x_770) ;  /* 0x000000002f087348 */ /* 0x000fea0003c00000 */
[----:B------:R0:W1:Y:S02]  /*84a0*/  SHFL.UP P0, R48, R50, R49, R52 ;  /* 0x0400003132307389 */ /* 0x0000640000000034 */
[----:B01----:R-:W-:Y:S05]  /*84b0*/  ENDCOLLECTIVE ;  /* 0x000000000000791b */ /* 0x003fea0003800000 */
.L_x_770:
[----:B------:R-:W-:Y:S02]  /*84c0*/  IMAD.MOV.U32 R49, RZ, RZ, 0x10 ;  /* 0x00000010ff317424 */ /* 0x000fe400078e00ff */
[----:B------:R-:W-:-:S04]  /*84d0*/  IMAD.MOV.U32 R23, RZ, RZ, R48 ;  /* 0x000000ffff177224 */ /* 0x000fc800078e0030 */
[----:B------:R-:W-:-:S04]  /*84e0*/  @P0 IMAD.IADD R23, R22, 0x1, R23 ;  /* 0x0000000116170824 */ /* 0x000fc800078e0217 */
[----:B------:R-:W-:-:S07]  /*84f0*/  IMAD.MOV.U32 R50, RZ, RZ, R23 ;  /* 0x000000ffff327224 */ /* 0x000fce00078e0017 */
[----:B------:R-:W-:Y:S05]  /*8500*/  WARPSYNC.COLLECTIVE R47, `(.L_x_771) ;  /* 0x000000002f087348 */ /* 0x000fea0003c00000 */
[----:B------:R0:W1:Y:S02]  /*8510*/  SHFL.UP P0, R48, R50, R49, R52 ;  /* 0x0400003132307389 */ /* 0x0000640000000034 */
[----:B01----:R-:W-:Y:S05]  /*8520*/  ENDCOLLECTIVE ;  /* 0x000000000000791b */ /* 0x003fea0003800000 */
.L_x_771:
[----:B------:R-:W-:Y:S05]  /*8530*/  BRA `(.L_x_772) ;  /* 0xffffff9c00b07947 */ /* 0x000fea000383ffff */
.L_x_773:
        /* <DEDUP_REMOVED lines=12> */
.L_x_2206:


//--------------------- .text._ZN3cub18CUB_300001_SM_10006detail10radix_sort30DeviceRadixSortHistogramKernelINS1_5radix10policy_hubIiNS0_8NullTypeEyE10Policy1000ELNS0_9SortOrderE1EiyNS1_21identity_decomposer_tEEEvPT2_PKT1_SB_iiT3_ --------------------------
	.section	.text._ZN3cub18CUB_300001_SM_10006detail10radix_sort30DeviceRadixSortHistogramKernelINS1_5radix10policy_hubIiNS0_8NullTypeEyE10Policy1000ELNS0_9SortOrderE1EiyNS1_21identity_decomposer_tEEEvPT2_PKT1_SB_iiT3_,"ax",@progbits
	.align	128
        .global         _ZN3cub18CUB_300001_SM_10006detail10radix_sort30DeviceRadixSortHistogramKernelINS1_5radix10policy_hubIiNS0_8NullTypeEyE10Policy1000ELNS0_9SortOrderE1EiyNS1_21identity_decomposer_tEEEvPT2_PKT1_SB_iiT3_
        .type           _ZN3cub18CUB_300001_SM_10006detail10radix_sort30DeviceRadixSortHistogramKernelINS1_5radix10policy_hubIiNS0_8NullTypeEyE10Policy1000ELNS0_9SortOrderE1EiyNS1_21identity_decomposer_tEEEvPT2_PKT1_SB_iiT3_,@function
        .size           _ZN3cub18CUB_300001_SM_10006detail10radix_sort30DeviceRadixSortHistogramKernelINS1_5radix10policy_hubIiNS0_8NullTypeEyE10Policy1000ELNS0_9SortOrderE1EiyNS1_21identity_decomposer_tEEEvPT2_PKT1_SB_iiT3_,(.L_x_2207 - _ZN3cub18CUB_300001_SM_10006detail10radix_sort30DeviceRadixSortHistogramKernelINS1_5radix10policy_hubIiNS0_8NullTypeEyE10Policy1000ELNS0_9SortOrderE1EiyNS1_21identity_decomposer_tEEEvPT2_PKT1_SB_iiT3_)
        .other          _ZN3cub18CUB_300001_SM_10006detail10radix_sort30DeviceRadixSortHistogramKernelINS1_5radix10policy_hubIiNS0_8NullTypeEyE10Policy1000ELNS0_9SortOrderE1EiyNS1_21identity_decomposer_tEEEvPT2_PKT1_SB_iiT3_,@"STO_CUDA_ENTRY STV_DEFAULT"
_ZN3cub18CUB_300001_SM_10006detail10radix_sort30DeviceRadixSortHistogramKernelINS1_5radix10policy_hubIiNS0_8NullTypeEyE10Policy1000ELNS0_9SortOrderE1EiyNS1_21identity_decomposer_tEEEvPT2_PKT1_SB_iiT3_:
.text._ZN3cub18CUB_300001_SM_10006detail10radix_sort30DeviceRadixSortHistogramKernelINS1_5radix10policy_hubIiNS0_8NullTypeEyE10Policy1000ELNS0_9SortOrderE1EiyNS1_21identity_decomposer_tEEEvPT2_PKT1_SB_iiT3_:
        /* <DEDUP_REMOVED lines=42> */
.L_x_857:
        /* <DEDUP_REMOVED lines=9> */
.L_x_777:
        /* <DEDUP_REMOVED lines=21> */
.L_x_776:
        /* <DEDUP_REMOVED lines=19> */
.L_x_779:
        /* <DEDUP_REMOVED lines=18> */
.L_x_778:
[----:B------:R-:W-:-:S13]  /*06d0*/  ISETP.GT.U32.AND P2, PT, R4, 0x7f, PT ;  /* 0x0000007f0400780c */ /* 0x000fda0003f44070 */
[----:B------:R-:W-:Y:S05]  /*06e0*/  @P2 BRA `(.L_x_775) ;  /* 0x0000000000e02947 */ /* 0x000fea0003800000 */
[----:B--23--:R-:W-:Y:S01]  /*06f0*/  HFMA2 R3, -RZ, RZ, 0, 0 ;  /* 0x00000000ff037431 */ /* 0x00cfe200000001ff */
[----:B------:R-:W-:Y:S06]  /*0700*/  @!P1 BRA `(.L_x_780) ;  /* 0x0000000000589947 */ /* 0x000fec0003800000 */
[----:B------:R-:W-:-:S07]  /*0710*/  IMAD.MOV.U32 R3, RZ, RZ, RZ ;  /* 0x000000ffff037224 */ /* 0x000fce00078e00ff */
.L_x_781:
        /* <DEDUP_REMOVED lines=21> */
.L_x_780:
        /* <DEDUP_REMOVED lines=14> */
.L_x_782:
        /* <DEDUP_REMOVED lines=18> */
.L_x_775:
[----:B------:R-:W-:Y:S05]  /*0a70*/  BSYNC.RECONVERGENT B0 ;  /* 0x0000000000007941 */ /* 0x000fea0003800200 */
.L_x_774:
        /* <DEDUP_REMOVED lines=16> */
.L_x_788:
        /* <DEDUP_REMOVED lines=36> */
.L_x_784:
        /* <DEDUP_REMOVED lines=67> */
.L_x_785:
        /* <DEDUP_REMOVED lines=24> */
.L_x_787:
        /* <DEDUP_REMOVED lines=73> */
.L_x_786:
[----:B------:R-:W-:Y:S05]  /*1800*/  BRA.U !UP0, `(.L_x_788) ;  /* 0xfffffff108dc7547 */ /* 0x000fea000b83ffff */
.L_x_783:
        /* <DEDUP_REMOVED lines=9> */
.L_x_808:
        /* <DEDUP_REMOVED lines=16> */
.L_x_793:
[----:B------:R-:W-:Y:S05]  /*19a0*/  BSYNC.RECONVERGENT B1 ;  /* 0x0000000000017941 */ /* 0x000fea0003800200 */
.L_x_792:
        /* <DEDUP_REMOVED lines=15> */
.L_x_795:
[----:B------:R-:W-:Y:S05]  /*1aa0*/  BSYNC.RECONVERGENT B1 ;  /* 0x0000000000017941 */ /* 0x000fea0003800200 */
.L_x_794:
[----:B------:R-:W-:Y:S04]  /*1ab0*/  BSSY.RECONVERGENT B1, `(.L_x_796) ;  /* 0x0000007000017945 */ /* 0x000fe80003800200 */
[----:B------:R-:W-:Y:S05]  /*1ac0*/  @!P0 BRA `(.L_x_797) ;  /* 0x0000000000148947 */ /* 0x000fea0003800000 */
[----:B01----:R-:W-:Y:S02]  /*1ad0*/  IMAD R17, R5, 0x100, R4 ;  /* 0x0000010005117824 */ /* 0x003fe400078e0204 */
[----:B------:R-:W-:-:S03]  /*1ae0*/  IMAD.MOV.U32 R23, RZ, RZ, RZ ;  /* 0x000000ffff177224 */ /* 0x000fc600078e00ff */
[----:B------:R-:W-:-:S05]  /*1af0*/  IADD3 R17, PT, PT, R17, 0x200, RZ ;  /* 0x0000020011117810 */ /* 0x000fca0007ffe0ff */
[----:B------:R-:W-:-:S05]  /*1b00*/  IMAD.WIDE.U32 R16, R17, 0x8, R2 ;  /* 0x0000000811107825 */ /* 0x000fca00078e0002 */
[----:B------:R2:W-:Y:S02]  /*1b10*/  REDG.E.ADD.64.STRONG.GPU desc[UR20][R16.64], R22 ;  /* 0x000000161000798e */ /* 0x0005e4000c12e514 */
.L_x_797:
[----:B------:R-:W-:Y:S05]  /*1b20*/  BSYNC.RECONVERGENT B1 ;  /* 0x0000000000017941 */ /* 0x000fea0003800200 */
.L_x_796:
[----:B------:R-:W-:Y:S04]  /*1b30*/  BSSY.RECONVERGENT B1, `(.L_x_798) ;  /* 0x0000007000017945 */ /* 0x000fe80003800200 */
[----:B------:R-:W-:Y:S05]  /*1b40*/  @!P1 BRA `(.L_x_799) ;  /* 0x0000000000149947 */ /* 0x000fea0003800000 */
[----:B012---:R-:W-:Y:S02]  /*1b50*/  IMAD R17, R5, 0x100, R4 ;  /* 0x0000010005117824 */ /* 0x007fe400078e0204 */
[----:B------:R-:W-:Y:S02]  /*1b60*/  IMAD.MOV.U32 R15, RZ, RZ, RZ ;  /* 0x000000ffff0f7224 */ /* 0x000fe400078e00ff */
[----:B------:R-:W-:-:S04]  /*1b70*/  VIADD R17, R17, 0x300 ;  /* 0x0000030011117836 */ /* 0x000fc80000000000 */
[----:B------:R-:W-:-:S05]  /*1b80*/  IMAD.WIDE.U32 R16, R17, 0x8, R2 ;  /* 0x0000000811107825 */ /* 0x000fca00078e0002 */
[----:B------:R3:W-:Y:S02]  /*1b90*/  REDG.E.ADD.64.STRONG.GPU desc[UR20][R16.64], R14 ;  /* 0x0000000e1000798e */ /* 0x0007e4000c12e514 */
.L_x_799:
[----:B------:R-:W-:Y:S05]  /*1ba0*/  BSYNC.RECONVERGENT B1 ;  /* 0x0000000000017941 */ /* 0x000fea0003800200 */
.L_x_798:
[----:B------:R-:W-:Y:S04]  /*1bb0*/  BSSY.RECONVERGENT B1, `(.L_x_800) ;  /* 0x0000007000017945 */ /* 0x000fe80003800200 */
[----:B------:R-:W-:Y:S05]  /*1bc0*/  @!P2 BRA `(.L_x_801) ;  /* 0x000000000014a947 */ /* 0x000fea0003800000 */
[----:B---3--:R-:W-:Y:S02]  /*1bd0*/  IMAD R15, R5, 0x100, R4 ;  /* 0x00000100050f7824 */ /* 0x008fe400078e0204 */
[----:B------:R-:W-:Y:S02]  /*1be0*/  HFMA2 R13, -RZ, RZ, 0, 0 ;  /* 0x00000000ff0d7431 */ /* 0x000fe400000001ff */
[----:B------:R-:W-:-:S04]  /*1bf0*/  VIADD R15, R15, 0x400 ;  /* 0x000004000f0f7836 */ /* 0x000fc80000000000 */
[----:B------:R-:W-:-:S05]  /*1c00*/  IMAD.WIDE.U32 R14, R15, 0x8, R2 ;  /* 0x000000080f0e7825 */ /* 0x000fca00078e0002 */
[----:B------:R4:W-:Y:S02]  /*1c10*/  REDG.E.ADD.64.STRONG.GPU desc[UR20][R14.64], R12 ;  /* 0x0000000c0e00798e */ /* 0x0009e4000c12e514 */
.L_x_801:
[----:B------:R-:W-:Y:S05]  /*1c20*/  BSYNC.RECONVERGENT B1 ;  /* 0x0000000000017941 */ /* 0x000fea0003800200 */
.L_x_800:
[----:B------:R-:W-:Y:S04]  /*1c30*/  BSSY.RECONVERGENT B1, `(.L_x_802) ;  /* 0x0000007000017945 */ /* 0x000fe80003800200 */
[----:B------:R-:W-:Y:S05]  /*1c40*/  @!P3 BRA `(.L_x_803) ;  /* 0x000000000014b947 */ /* 0x000fea0003800000 */
[----:B----4-:R-:W-:Y:S02]  /*1c50*/  IMAD R13, R5, 0x100, R4 ;  /* 0x00000100050d7824 */ /* 0x010fe400078e0204 */
[----:B------:R-:W-:Y:S02]  /*1c60*/  IMAD.MOV.U32 R7, RZ, RZ, RZ ;  /* 0x000000ffff077224 */ /* 0x000fe400078e00ff */
[----:B------:R-:W-:-:S04]  /*1c70*/  VIADD R13, R13, 0x500 ;  /* 0x000005000d0d7836 */ /* 0x000fc80000000000 */
[----:B------:R-:W-:-:S05]  /*1c80*/  IMAD.WIDE.U32 R12, R13, 0x8, R2 ;  /* 0x000000080d0c7825 */ /* 0x000fca00078e0002 */
[----:B------:R4:W-:Y:S02]  /*1c90*/  REDG.E.ADD.64.STRONG.GPU desc[UR20][R12.64], R6 ;  /* 0x000000060c00798e */ /* 0x0009e4000c12e514 */
.L_x_803:
[----:B------:R-:W-:Y:S05]  /*1ca0*/  BSYNC.RECONVERGENT B1 ;  /* 0x0000000000017941 */ /* 0x000fea0003800200 */
.L_x_802:
[----:B------:R-:W-:Y:S04]  /*1cb0*/  BSSY.RECONVERGENT B1, `(.L_x_804) ;  /* 0x0000007000017945 */ /* 0x000fe80003800200 */
[----:B------:R-:W-:Y:S05]  /*1cc0*/  @!P4 BRA `(.L_x_805) ;  /* 0x000000000014c947 */ /* 0x000fea0003800000 */
[----:B----4-:R-:W-:Y:S02]  /*1cd0*/  IMAD R7, R5, 0x100, R4 ;  /* 0x0000010005077824 */ /* 0x010fe400078e0204 */
[----:B------:R-:W-:Y:S02]  /*1ce0*/  IMAD.MOV.U32 R9, RZ, RZ, RZ ;  /* 0x000000ffff097224 */ /* 0x000fe400078e00ff */
[----:B------:R-:W-:-:S04]  /*1cf0*/  VIADD R7, R7, 0x600 ;  /* 0x0000060007077836 */ /* 0x000fc80000000000 */
[----:B------:R-:W-:-:S05]  /*1d00*/  IMAD.WIDE.U32 R6, R7, 0x8, R2 ;  /* 0x0000000807067825 */ /* 0x000fca00078e0002 */
[----:B------:R4:W-:Y:S02]  /*1d10*/  REDG.E.ADD.64.STRONG.GPU desc[UR20][R6.64], R8 ;  /* 0x000000080600798e */ /* 0x0009e4000c12e514 */
.L_x_805:
[----:B------:R-:W-:Y:S05]  /*1d20*/  BSYNC.RECONVERGENT B1 ;  /* 0x0000000000017941 */ /* 0x000fea0003800200 */
.L_x_804:
[----:B------:R-:W-:Y:S04]  /*1d30*/  BSSY.RECONVERGENT B1, `(.L_x_806) ;  /* 0x0000007000017945 */ /* 0x000fe80003800200 */
[----:B------:R-:W-:Y:S05]  /*1d40*/  @!P5 BRA `(.L_x_807) ;  /* 0x000000000014d947 */ /* 0x000fea0003800000 */
[----:B----4-:R-:W-:Y:S01]  /*1d50*/  LEA R7, R5, R4, 0x8 ;  /* 0x0000000405077211 */ /* 0x010fe200078e40ff */
[----:B------:R-:W-:-:S04]  /*1d60*/  IMAD.MOV.U32 R11, RZ, RZ, RZ ;  /* 0x000000ffff0b7224 */ /* 0x000fc800078e00ff */
[----:B------:R-:W-:-:S04]  /*1d70*/  VIADD R7, R7, 0x700 ;  /* 0x0000070007077836 */ /* 0x000fc80000000000 */
[----:B------:R-:W-:-:S05]  /*1d80*/  IMAD.WIDE.U32 R6, R7, 0x8, R2 ;  /* 0x0000000807067825 */ /* 0x000fca00078e0002 */
[----:B------:R4:W-:Y:S02]  /*1d90*/  REDG.E.ADD.64.STRONG.GPU desc[UR20][R6.64], R10 ;  /* 0x0000000a0600798e */ /* 0x0009e4000c12e514 */
.L_x_807:
[----:B------:R-:W-:Y:S05]  /*1da0*/  BSYNC.RECONVERGENT B1 ;  /* 0x0000000000017941 */ /* 0x000fea0003800200 */
.L_x_806:
[----:B------:R-:W-:-:S05]  /*1db0*/  VIADD R5, R5, 0x8 ;  /* 0x0000000805057836 */ /* 0x000fca0000000000 */
[----:B------:R-:W-:-:S13]  /*1dc0*/  ISETP.NE.AND P0, PT, R5, UR27, PT ;  /* 0x0000001b05007c0c */ /* 0x000fda000bf05270 */
[----:B------:R-:W-:Y:S05]  /*1dd0*/  @P0 BRA `(.L_x_808) ;  /* 0xfffffff800b00947 */ /* 0x000fea000383ffff */
[----:B------:R-:W-:-:S07]  /*1de0*/  IMAD.U32 R3, RZ, RZ, UR27 ;  /* 0x0000001bff037e24 */ /* 0x000fce000f8e00ff */
.L_x_791:
        /* <DEDUP_REMOVED lines=24> */
.L_x_812:
[----:B------:R-:W-:Y:S05]  /*1f70*/  BSYNC.RECONVERGENT B1 ;  /* 0x0000000000017941 */ /* 0x000fea0003800200 */
.L_x_811:
        /* <DEDUP_REMOVED lines=9> */
.L_x_814:
[----:B------:R-:W-:Y:S05]  /*2010*/  BSYNC.RECONVERGENT B1 ;  /* 0x0000000000017941 */ /* 0x000fea0003800200 */
.L_x_813:
        /* <DEDUP_REMOVED lines=8> */
.L_x_816:
[----:B------:R-:W-:Y:S05]  /*20a0*/  BSYNC.RECONVERGENT B1 ;  /* 0x0000000000017941 */ /* 0x000fea0003800200 */
.L_x_815:
        /* <DEDUP_REMOVED lines=9> */
.L_x_818:
[----:B------:R-:W-:Y:S05]  /*2140*/  BSYNC.RECONVERGENT B1 ;  /* 0x0000000000017941 */ /* 0x000fea0003800200 */
.L_x_817:
[----:B------:R-:W-:-:S07]  /*2150*/  VIADD R3, R3, 0x4 ;  /* 0x0000000403037836 */ /* 0x000fce0000000000 */
.L_x_810:
        /* <DEDUP_REMOVED lines=18> */
.L_x_822:
[----:B------:R-:W-:Y:S05]  /*2280*/  BSYNC.RECONVERGENT B2 ;  /* 0x0000000000027941 */ /* 0x000fea0003800200 */
.L_x_821:
        /* <DEDUP_REMOVED lines=9> */
.L_x_824:
[----:B------:R-:W-:Y:S05]  /*2320*/  BSYNC.RECONVERGENT B2 ;  /* 0x0000000000027941 */ /* 0x000fea0003800200 */
.L_x_823:
[----:B------:R-:W-:-:S07]  /*2330*/  VIADD R3, R3, 0x2 ;  /* 0x0000000203037836 */ /* 0x000fce0000000000 */
.L_x_820:
        /* <DEDUP_REMOVED lines=12> */
.L_x_819:
[----:B------:R-:W-:Y:S05]  /*2400*/  BSYNC.RECONVERGENT B1 ;  /* 0x0000000000017941 */ /* 0x000fea0003800200 */
.L_x_809:
[----:B------:R-:W-:-:S13]  /*2410*/  ISETP.GT.U32.AND P0, PT, R4, 0x7f, PT ;  /* 0x0000007f0400780c */ /* 0x000fda0003f04070 */
[----:B------:R-:W-:Y:S05]  /*2420*/  @P0 BRA `(.L_x_790) ;  /* 0x0000000800900947 */ /* 0x000fea0003800000 */
[----:B------:R-:W-:Y:S01]  /*2430*/  UISETP.GE.U32.AND UP0, UPT, UR22, 0x7, UPT ;  /* 0x000000071600788c */ /* 0x000fe2000bf06070 */
[----:B0-----:R-:W-:-:S08]  /*2440*/  IMAD.MOV.U32 R3, RZ, RZ, RZ ;  /* 0x000000ffff037224 */ /* 0x001fd000078e00ff */
[----:B------:R-:W-:Y:S05]  /*2450*/  BRA.U !UP0, `(.L_x_825) ;  /* 0x0000000508147547 */ /* 0x000fea000b800000 */
[----:B------:R-:W0:Y:S01]  /*2460*/  LDC.64 R2, c[0x0][0x380] ;  /* 0x0000e000ff027b82 */ /* 0x000e220000000a00 */
[----:B------:R-:W-:-:S07]  /*2470*/  IMAD.MOV.U32 R9, RZ, RZ, RZ ;  /* 0x000000ffff097224 */ /* 0x000fce00078e00ff */
.L_x_842:
        /* <DEDUP_REMOVED lines=18> */
.L_x_827:
[----:B------:R-:W-:Y:S05]  /*25a0*/  BSYNC.RECONVERGENT B1 ;  /* 0x0000000000017941 */ /* 0x000fea0003800200 */
.L_x_826:
[----:B------:R-:W-:Y:S04]  /*25b0*/  BSSY.RECONVERGENT B1, `(.L_x_828) ;  /* 0x0000005000017945 */ /* 0x000fe80003800200 */
[----:B------:R-:W-:Y:S05]  /*25c0*/  @!P1 BRA `(.L_x_829) ;  /* 0x00000000000c9947 */ /* 0x000fea0003800000 */
[----:B0-----:R-:W-:Y:S02]  /*25d0*/  IMAD.MOV.U32 R14, RZ, RZ, R13 ;  /* 0x000000ffff0e7224 */ /* 0x001fe400078e000d */
[----:B------:R-:W-:-:S05]  /*25e0*/  IMAD.MOV.U32 R15, RZ, RZ, RZ ;  /* 0x000000ffff0f7224 */ /* 0x000fca00078e00ff */
[----:B------:R1:W-:Y:S02]  /*25f0*/  REDG.E.ADD.64.STRONG.GPU desc[UR20][R6.64+0xc00], R14 ;  /* 0x000c000e0600798e */ /* 0x0003e4000c12e514 */
.L_x_829:
[----:B------:R-:W-:Y:S05]  /*2600*/  BSYNC.RECONVERGENT B1 ;  /* 0x0000000000017941 */ /* 0x000fea0003800200 */
.L_x_828:
        /* <DEDUP_REMOVED lines=12> */
.L_x_831:
[----:B------:R-:W-:Y:S05]  /*26d0*/  BSYNC.RECONVERGENT B1 ;  /* 0x0000000000017941 */ /* 0x000fea0003800200 */
.L_x_830:
[----:B------:R-:W-:Y:S04]  /*26e0*/  BSSY.RECONVERGENT B1, `(.L_x_832) ;  /* 0x0000005000017945 */ /* 0x000fe80003800200 */
[----:B------:R-:W-:Y:S05]  /*26f0*/  @!P1 BRA `(.L_x_833) ;  /* 0x00000000000c9947 */ /* 0x000fea0003800000 */
[----:B012---:R-:W-:Y:S02]  /*2700*/  IMAD.MOV.U32 R14, RZ, RZ, R18 ;  /* 0x000000ffff0e7224 */ /* 0x007fe400078e0012 */
[----:B------:R-:W-:-:S05]  /*2710*/  IMAD.MOV.U32 R15, RZ, RZ, RZ ;  /* 0x000000ffff0f7224 */ /* 0x000fca00078e00ff */
[----:B------:R3:W-:Y:S02]  /*2720*/  REDG.E.ADD.64.STRONG.GPU desc[UR20][R6.64+0x1c00], R14 ;  /* 0x001c000e0600798e */ /* 0x0007e4000c12e514 */
.L_x_833:
[----:B------:R-:W-:Y:S05]  /*2730*/  BSYNC.RECONVERGENT B1 ;  /* 0x0000000000017941 */ /* 0x000fea0003800200 */
.L_x_832:
[----:B------:R-:W-:Y:S04]  /*2740*/  BSSY.RECONVERGENT B1, `(.L_x_834) ;  /* 0x0000005000017945 */ /* 0x000fe80003800200 */
[----:B------:R-:W-:Y:S05]  /*2750*/  @!P2 BRA `(.L_x_835) ;  /* 0x00000000000ca947 */ /* 0x000fea0003800000 */
[----:B0123--:R-:W-:Y:S01]  /*2760*/  MOV R14, R19 ;  /* 0x00000013000e7202 */ /* 0x00ffe20000000f00 */
[----:B------:R-:W-:-:S05]  /*2770*/  IMAD.MOV.U32 R15, RZ, RZ, RZ ;  /* 0x000000ffff0f7224 */ /* 0x000fca00078e00ff */
[----:B------:R4:W-:Y:S02]  /*2780*/  REDG.E.ADD.64.STRONG.GPU desc[UR20][R6.64+0x2400], R14 ;  /* 0x0024000e0600798e */ /* 0x0009e4000c12e514 */
.L_x_835:
[----:B------:R-:W-:Y:S05]  /*2790*/  BSYNC.RECONVERGENT B1 ;  /* 0x0000000000017941 */ /* 0x000fea0003800200 */
.L_x_834:
[----:B------:R-:W-:Y:S04]  /*27a0*/  BSSY.RECONVERGENT B1, `(.L_x_836) ;  /* 0x0000004000017945 */ /* 0x000fe80003800200 */
[----:B------:R-:W-:Y:S05]  /*27b0*/  @!P3 BRA `(.L_x_837) ;  /* 0x000000000008b947 */ /* 0x000fea0003800000 */
[----:B------:R-:W-:-:S05]  /*27c0*/  IMAD.MOV.U32 R17, RZ, RZ, RZ ;  /* 0x000000ffff117224 */ /* 0x000fca00078e00ff */
[----:B------:R0:W-:Y:S02]  /*27d0*/  REDG.E.ADD.64.STRONG.GPU desc[UR20][R6.64+0x2c00], R16 ;  /* 0x002c00100600798e */ /* 0x0001e4000c12e514 */
.L_x_837:
[----:B------:R-:W-:Y:S05]  /*27e0*/  BSYNC.RECONVERGENT B1 ;  /* 0x0000000000017941 */ /* 0x000fea0003800200 */
.L_x_836:
[----:B------:R-:W-:Y:S04]  /*27f0*/  BSSY.RECONVERGENT B1, `(.L_x_838) ;  /* 0x0000004000017945 */ /* 0x000fe80003800200 */
[----:B------:R-:W-:Y:S05]  /*2800*/  @!P4 BRA `(.L_x_839) ;  /* 0x000000000008c947 */ /* 0x000fea0003800000 */
[----:B------:R-:W-:-:S05]  /*2810*/  IMAD.MOV.U32 R13, RZ, RZ, RZ ;  /* 0x000000ffff0d7224 */ /* 0x000fca00078e00ff */
[----:B------:R0:W-:Y:S02]  /*2820*/  REDG.E.ADD.64.STRONG.GPU desc[UR20][R6.64+0x3400], R12 ;  /* 0x0034000c0600798e */ /* 0x0001e4000c12e514 */
.L_x_839:
[----:B------:R-:W-:Y:S05]  /*2830*/  BSYNC.RECONVERGENT B1 ;  /* 0x0000000000017941 */ /* 0x000fea0003800200 */
.L_x_838:
[----:B------:R-:W-:Y:S04]  /*2840*/  BSSY.RECONVERGENT B1, `(.L_x_840) ;  /* 0x0000004000017945 */ /* 0x000fe80003800200 */
[----:B------:R-:W-:Y:S05]  /*2850*/  @!P5 BRA `(.L_x_841) ;  /* 0x000000000008d947 */ /* 0x000fea0003800000 */
[----:B------:R-:W-:-:S05]  /*2860*/  IMAD.MOV.U32 R11, RZ, RZ, RZ ;  /* 0x000000ffff0b7224 */ /* 0x000fca00078e00ff */
[----:B------:R0:W-:Y:S02]  /*2870*/  REDG.E.ADD.64.STRONG.GPU desc[UR20][R6.64+0x3c00], R10 ;  /* 0x003c000a0600798e */ /* 0x0001e4000c12e514 */
.L_x_841:
[----:B------:R-:W-:Y:S05]  /*2880*/  BSYNC.RECONVERGENT B1 ;  /* 0x0000000000017941 */ /* 0x000fea0003800200 */
.L_x_840:
[----:B------:R-:W-:Y:S05]  /*2890*/  @P0 BRA `(.L_x_842) ;  /* 0xfffffff800f80947 */ /* 0x000fea000383ffff */
[----:B------:R-:W-:-:S07]  /*28a0*/  IMAD.U32 R3, RZ, RZ, UR27 ;  /* 0x0000001bff037e24 */ /* 0x000fce000f8e00ff */
.L_x_825:
        /* <DEDUP_REMOVED lines=20> */
.L_x_845:
[----:B------:R-:W-:Y:S05]  /*29f0*/  BSYNC.RECONVERGENT B1 ;  /* 0x0000000000017941 */ /* 0x000fea0003800200 */
.L_x_844:
        /* <DEDUP_REMOVED lines=9> */
.L_x_847:
[----:B------:R-:W-:Y:S05]  /*2a90*/  BSYNC.RECONVERGENT B1 ;  /* 0x0000000000017941 */ /* 0x000fea0003800200 */
.L_x_846:
        /* <DEDUP_REMOVED lines=8> */
.L_x_849:
[----:B------:R-:W-:Y:S05]  /*2b20*/  BSYNC.RECONVERGENT B1 ;  /* 0x0000000000017941 */ /* 0x000fea0003800200 */
.L_x_848:
        /* <DEDUP_REMOVED lines=9> */
.L_x_851:
[----:B------:R-:W-:Y:S05]  /*2bc0*/  BSYNC.RECONVERGENT B1 ;  /* 0x0000000000017941 */ /* 0x000fea0003800200 */
.L_x_850:
[----:B------:R-:W-:-:S07]  /*2bd0*/  VIADD R3, R3, 0x4 ;  /* 0x0000000403037836 */ /* 0x000fce0000000000 */
.L_x_843:
        /* <DEDUP_REMOVED lines=17> */
.L_x_854:
[----:B------:R-:W-:Y:S05]  /*2cf0*/  BSYNC.RECONVERGENT B1 ;  /* 0x0000000000017941 */ /* 0x000fea0003800200 */
.L_x_853:
        /* <DEDUP_REMOVED lines=9> */
.L_x_856:
[----:B------:R-:W-:Y:S05]  /*2d90*/  BSYNC.RECONVERGENT B1 ;  /* 0x0000000000017941 */ /* 0x000fea0003800200 */
.L_x_855:
[----:B------:R-:W-:-:S07]  /*2da0*/  VIADD R3, R3, 0x2 ;  /* 0x0000000203037836 */ /* 0x000fce0000000000 */
.L_x_852:
        /* <DEDUP_REMOVED lines=12> */
.L_x_790:
[----:B------:R-:W-:Y:S05]  /*2e70*/  BSYNC.RECONVERGENT B0 ;  /* 0x0000000000007941 */ /* 0x000fea0003800200 */
.L_x_789:
[----:B------:R-:W-:Y:S01]  /*2e80*/  BAR.SYNC.DEFER_BLOCKING 0x0 ;  /* 0x0000000000007b1d */ /* 0x000fe20000010000 */
[----:B------:R-:W-:-:S04]  /*2e90*/  UIADD3 UR6, UP0, UPT, UR6, 0x1, URZ ;  /* 0x0000000106067890 */ /* 0x000fc8000ff1e0ff */
[----:B------:R-:W-:Y:S02]  /*2ea0*/  UIADD3.X UR7, UPT, UPT, URZ, UR7, URZ, UP0, !UPT ;  /* 0x00000007ff077290 */ /* 0x000fe400087fe4ff */
[----:B------:R-:W-:-:S04]  /*2eb0*/  UISETP.NE.U32.AND UP0, UPT, UR6, UR11, UPT ;  /* 0x0000000b0600728c */ /* 0x000fc8000bf05070 */
[----:B------:R-:W-:-:S09]  /*2ec0*/  UISETP.NE.AND.EX UP0, UPT, UR7, UR12, UPT, UP0 ;  /* 0x0000000c0700728c */ /* 0x000fd2000bf05300 */
[----:B------:R-:W-:Y:S05]  /*2ed0*/  BRA.U UP0, `(.L_x_857) ;  /* 0xffffffd100f07547 */ /* 0x000fea000b83ffff */
[----:B------:R-:W-:Y:S05]  /*2ee0*/  EXIT ;  /* 0x000000000000794d */ /* 0x000fea0003800000 */
.L_x_858:
        /* <DEDUP_REMOVED lines=9> */
.L_x_2207:


//--------------------- .text._ZN3cub18CUB_300001_SM_10006detail10radix_sort31DeviceRadixSortSingleTileKernelINS1_5radix10policy_hubIiNS0_8NullTypeEyE10Policy1000ELNS0_9SortOrderE1EiS6_yNS1_21identity_decomposer_tEEEvPKT1_PSB_PKT2_PSF_T3_iiT4_ --------------------------
	.section	.text._ZN3cub18CUB_300001_SM_10006detail10radix_sort31DeviceRadixSortSingleTileKernelINS1_5radix10policy_hubIiNS0_8NullTypeEyE10Policy1000ELNS0_9SortOrderE1EiS6_yNS1_21identity_decomposer_tEEEvPKT1_PSB_PKT2_PSF_T3_iiT4_,"ax",@progbits
	.align	128
        .global         _ZN3cub18CUB_300001_SM_10006detail10radix_sort31DeviceRadixSortSingleTileKernelINS1_5radix10policy_hubIiNS0_8NullTypeEyE10Policy1000ELNS0_9SortOrderE1EiS6_yNS1_21identity_decomposer_tEEEvPKT1_PSB_PKT2_PSF_T3_iiT4_
        .type           _ZN3cub18CUB_300001_SM_10006detail10radix_sort31DeviceRadixSortSingleTileKernelINS1_5radix10policy_hubIiNS0_8NullTypeEyE10Policy1000ELNS0_9SortOrderE1EiS6_yNS1_21identity_decomposer_tEEEvPKT1_PSB_PKT2_PSF_T3_iiT4_,@function
        .size           _ZN3cub18CUB_300001_SM_10006detail10radix_sort31DeviceRadixSortSingleTileKernelINS1_5radix10policy_hubIiNS0_8NullTypeEyE10Policy1000ELNS0_9SortOrderE1EiS6_yNS1_21identity_decomposer_tEEEvPKT1_PSB_PKT2_PSF_T3_iiT4_,(.L_x_2208 - _ZN3cub18CUB_300001_SM_10006detail10radix_sort31DeviceRadixSortSingleTileKernelINS1_5radix10policy_hubIiNS0_8NullTypeEyE10Policy1000ELNS0_9SortOrderE1EiS6_yNS1_21identity_decomposer_tEEEvPKT1_PSB_PKT2_PSF_T3_iiT4_)
        .other          _ZN3cub18CUB_300001_SM_10006detail10radix_sort31DeviceRadixSortSingleTileKernelINS1_5radix10policy_hubIiNS0_8NullTypeEyE10Policy1000ELNS0_9SortOrderE1EiS6_yNS1_21identity_decomposer_tEEEvPKT1_PSB_PKT2_PSF_T3_iiT4_,@"STO_CUDA_ENTRY STV_DEFAULT"
_ZN3cub18CUB_300001_SM_10006detail10radix_sort31DeviceRadixSortSingleTileKernelINS1_5radix10policy_hubIiNS0_8NullTypeEyE10Policy1000ELNS0_9SortOrderE1EiS6_yNS1_21identity_decomposer_tEEEvPKT1_PSB_PKT2_PSF_T3_iiT4_:
.text._ZN3cub18CUB_300001_SM_10006detail10radix_sort31DeviceRadixSortSingleTileKernelINS1_5radix10policy_hubIiNS0_8NullTypeEyE10Policy1000ELNS0_9SortOrderE1EiS6_yNS1_21identity_decomposer_tEEEvPKT1_PSB_PKT2_PSF_T3_iiT4_:
[----:B------:R-:W-:Y:S01]  /*0000*/  LDC R1, c[0x0][0x37c] ;  /* 0x0000df00ff017b82 */ /* 0x000fe20000000800 */
[----:B------:R-:W0:Y:S01]  /*0010*/  S2R R0, SR_TID.X ;  /* 0x0000000000007919 */ /* 0x000e220000002100 */
[----:B------:R-:W1:Y:S06]  /*0020*/  LDCU UR4, c[0x0][0x3a0] ;  /* 0x00007400ff0477ac */ /* 0x000e6c0008000800 */
[----:B------:R-:W2:Y:S01]  /*0030*/  LDC.64 R4, c[0x0][0x380] ;  /* 0x0000e000ff047b82 */ /* 0x000ea20000000a00 */
[----:B------:R-:W3:Y:S01]  /*0040*/  LDCU.64 UR8, c[0x0][0x358] ;  /* 0x00006b00ff0877ac */ /* 0x000ee20008000a00 */
[----:B------:R-:W-:Y:S01]  /*0050*/  IMAD.MOV.U32 R14, RZ, RZ, RZ ;  /* 0x000000ffff0e7224 */ /* 0x000fe200078e00ff */
[----:B------:R-:W-:-:S05]  /*0060*/  CS2R R20, SRZ ;  /* 0x0000000000147805 */ /* 0x000fca000001ff00 */
[----:B------:R-:W4:Y:S01]  /*0070*/  S2UR UR6, SR_CgaCtaId ;  /* 0x00000000000679c3 */ /* 0x000f220000008800 */
[----:B------:R-:W2:Y:S01]  /*0080*/  S2R R23, SR_LANEID ;  /* 0x0000000000177919 */ /* 0x000ea20000000000 */
[----:B------:R-:W-:Y:S01]  /*0090*/  CS2R R26, SRZ ;  /* 0x00000000001a7805 */ /* 0x000fe2000001ff00 */
[----:B------:R-:W1:Y:S01]  /*00a0*/  LDCU UR10, c[0x0][0x3ac] ;  /* 0x00007580ff0a77ac */ /* 0x000e620008000800 */
[----:B0-----:R-:W-:-:S04]  /*00b0*/  IMAD R7, R0, 0x13, RZ ;  /* 0x0000001300077824 */ /* 0x001fc800078e02ff */
[C---:B------:R-:W-:Y:S01]  /*00c0*/  VIADD R2, R7.reuse, 0x1 ;  /* 0x0000000107027836 */ /* 0x040fe20000000000 */
[C---:B-1----:R-:W-:Y:S01]  /*00d0*/  ISETP.GE.AND P1, PT, R7.reuse, UR4, PT ;  /* 0x0000000407007c0c */ /* 0x042fe2000bf26270 */
[----:B--2---:R-:W-:-:S03]  /*00e0*/  IMAD.WIDE.U32 R4, R7, 0x4, R4 ;  /* 0x0000000407047825 */ /* 0x004fc600078e0004 */
[----:B------:R-:W-:Y:S01]  /*00f0*/  ISETP.GE.AND P2, PT, R2, UR4, PT ;  /* 0x0000000402007c0c */ /* 0x000fe2000bf46270 */
[C---:B------:R-:W-:Y:S02]  /*0100*/  VIADD R2, R7.reuse, 0x2 ;  /* 0x0000000207027836 */ /* 0x040fe40000000000 */
[----:B------:R-:W-:-:S03]  /*0110*/  VIADD R3, R7, 0x3 ;  /* 0x0000000307037836 */ /* 0x000fc60000000000 */
[----:B------:R-:W-:Y:S01]  /*0120*/  ISETP.GE.AND P3, PT, R2, UR4, PT ;  /* 0x0000000402007c0c */ /* 0x000fe2000bf66270 */
[----:B------:R-:W-:Y:S01]  /*0130*/  VIADD R2, R7, 0x4 ;  /* 0x0000000407027836 */ /* 0x000fe20000000000 */
[----:B------:R-:W-:Y:S01]  /*0140*/  ISETP.GE.AND P4, PT, R3, UR4, PT ;  /* 0x0000000403007c0c */ /* 0x000fe2000bf86270 */
[----:B---3--:R-:W2:Y:S03]  /*0150*/  @!P1 LDG.E R12, desc[UR8][R4.64] ;  /* 0x00000008040c9981 */ /* 0x008ea6000c1e1900 */
[----:B------:R-:W-:Y:S01]  /*0160*/  ISETP.GE.AND P5, PT, R2, UR4, PT ;  /* 0x0000000402007c0c */ /* 0x000fe2000bfa6270 */
[----:B------:R-:W3:Y:S06]  /*0170*/  @!P2 LDG.E R6, desc[UR8][R4.64+0x4] ;  /* 0x000004080406a981 */ /* 0x000eec000c1e1900 */
[----:B------:R-:W5:Y:S04]  /*0180*/  @!P3 LDG.E R8, desc[UR8][R4.64+0x8] ;  /* 0x000008080408b981 */ /* 0x000f68000c1e1900 */
[----:B------:R-:W4:Y:S04]  /*0190*/  @!P4 LDG.E R9, desc[UR8][R4.64+0xc] ;  /* 0x00000c080409c981 */ /* 0x000f28000c1e1900 */
[----:B------:R-:W4:Y:S01]  /*01a0*/  @!P5 LDG.E R10, desc[UR8][R4.64+0x10] ;  /* 0x00001008040ad981 */ /* 0x000f22000c1e1900 */
[----:B------:R-:W-:-:S02]  /*01b0*/  VIADD R2, R7, 0x5 ;  /* 0x0000000507027836 */ /* 0x000fc40000000000 */
[C---:B------:R-:W-:Y:S02]  /*01c0*/  VIADD R3, R7.reuse, 0x6 ;  /* 0x0000000607037836 */ /* 0x040fe40000000000 */
[----:B------:R-:W-:Y:S01]  /*01d0*/  VIADD R11, R7, 0x7 ;  /* 0x00000007070b7836 */ /* 0x000fe20000000000 */
[----:B------:R-:W-:Y:S02]  /*01e0*/  ISETP.GE.AND P6, PT, R2, UR4, PT ;  /* 0x0000000402007c0c */ /* 0x000fe4000bfc6270 */
[----:B------:R-:W-:Y:S02]  /*01f0*/  ISETP.GE.AND P0, PT, R3, UR4, PT ;  /* 0x0000000403007c0c */ /* 0x000fe4000bf06270 */
[----:B------:R-:W-:Y:S01]  /*0200*/  CS2R R2, SRZ ;  /* 0x0000000000027805 */ /* 0x000fe2000001ff00 */
[----:B------:R-:W-:-:S08]  /*0210*/  VIADD R15, R7, 0xb ;  /* 0x0000000b070f7836 */ /* 0x000fd00000000000 */
[----:B------:R-:W4:Y:S01]  /*0220*/  @!P6 LDG.E R17, desc[UR8][R4.64+0x14] ;  /* 0x000014080411e981 */ /* 0x000f22000c1e1900 */
[----:B--2---:R-:W-:Y:S02]  /*0230*/  @!P1 LOP3.LUT R2, R12, 0x80000000, RZ, 0x3c, !PT ;  /* 0x800000000c029812 */ /* 0x004fe400078e3cff */
[----:B------:R-:W-:Y:S02]  /*0240*/  CS2R R12, SRZ ;  /* 0x00000000000c7805 */ /* 0x000fe4000001ff00 */
[----:B------:R-:W-:Y:S01]  /*0250*/  ISETP.GE.AND P1, PT, R11, UR4, PT ;  /* 0x000000040b007c0c */ /* 0x000fe2000bf26270 */
[C---:B------:R-:W-:Y:S01]  /*0260*/  VIADD R11, R7.reuse, 0x8 ;  /* 0x00000008070b7836 */ /* 0x040fe20000000000 */
[----:B---3--:R-:W-:Y:S01]  /*0270*/  @!P2 LOP3.LUT R3, R6, 0x80000000, RZ, 0x3c, !PT ;  /* 0x800000000603a812 */ /* 0x008fe200078e3cff */
[----:B------:R-:W-:-:S03]  /*0280*/  VIADD R6, R7, 0x9 ;  /* 0x0000000907067836 */ /* 0x000fc60000000000 */
[----:B------:R-:W-:Y:S01]  /*0290*/  ISETP.GE.AND P2, PT, R11, UR4, PT ;  /* 0x000000040b007c0c */ /* 0x000fe2000bf46270 */
[----:B------:R-:W-:Y:S01]  /*02a0*/  VIADD R11, R7, 0xa ;  /* 0x0000000a070b7836 */ /* 0x000fe20000000000 */
[----:B-----5:R-:W-:Y:S02]  /*02b0*/  @!P3 LOP3.LUT R12, R8, 0x80000000, RZ, 0x3c, !PT ;  /* 0x80000000080cb812 */ /* 0x020fe400078e3cff */
[----:B------:R-:W-:Y:S02]  /*02c0*/  ISETP.GE.AND P3, PT, R6, UR4, PT ;  /* 0x0000000406007c0c */ /* 0x000fe4000bf66270 */
[----:B----4-:R-:W-:Y:S01]  /*02d0*/  @!P4 LOP3.LUT R13, R9, 0x80000000, RZ, 0x3c, !PT ;  /* 0x80000000090dc812 */ /* 0x010fe200078e3cff */
[----:B------:R-:W2:Y:S01]  /*02e0*/  @!P0 LDG.E R6, desc[UR8][R4.64+0x18] ;  /* 0x0000180804068981 */ /* 0x000ea2000c1e1900 */
[----:B------:R-:W-:Y:S02]  /*02f0*/  ISETP.GE.AND P4, PT, R11, UR4, PT ;  /* 0x000000040b007c0c */ /* 0x000fe4000bf86270 */
[----:B------:R-:W-:Y:S01]  /*0300*/  @!P5 LOP3.LUT R14, R10, 0x80000000, RZ, 0x3c, !PT ;  /* 0x800000000a0ed812 */ /* 0x000fe200078e3cff */
[----:B------:R-:W3:Y:S01]  /*0310*/  @!P1 LDG.E R8, desc[UR8][R4.64+0x1c] ;  /* 0x00001c0804089981 */ /* 0x000ee2000c1e1900 */
[----:B------:R-:W-:-:S03]  /*0320*/  ISETP.GE.AND P5, PT, R15, UR4, PT ;  /* 0x000000040f007c0c */ /* 0x000fc6000bfa6270 */
[----:B------:R-:W4:Y:S04]  /*0330*/  @!P2 LDG.E R9, desc[UR8][R4.64+0x20] ;  /* 0x000020080409a981 */ /* 0x000f28000c1e1900 */
[----:B------:R-:W5:Y:S04]  /*0340*/  @!P3 LDG.E R10, desc[UR8][R4.64+0x24] ;  /* 0x00002408040ab981 */ /* 0x000f68000c1e1900 */
[----:B------:R-:W5:Y:S04]  /*0350*/  @!P4 LDG.E R11, desc[UR8][R4.64+0x28] ;  /* 0x00002808040bc981 */ /* 0x000f68000c1e1900 */
[----:B------:R-:W5:Y:S01]  /*0360*/  @!P5 LDG.E R22, desc[UR8][R4.64+0x2c] ;  /* 0x00002c080416d981 */ /* 0x000f62000c1e1900 */
[----:B------:R-:W-:-:S02]  /*0370*/  VIADD R16, R7, 0xc ;  /* 0x0000000c07107836 */ /* 0x000fc40000000000 */
[----:B------:R-:W-:Y:S01]  /*0380*/  IMAD.MOV.U32 R15, RZ, RZ, RZ ;  /* 0x000000ffff0f7224 */ /* 0x000fe200078e00ff */
[----:B------:R-:W-:Y:S01]  /*0390*/  @!P6 LOP3.LUT R15, R17, 0x80000000, RZ, 0x3c, !PT ;  /* 0x80000000110fe812 */ /* 0x000fe200078e3cff */
[C---:B------:R-:W-:Y:S01]  /*03a0*/  VIADD R18, R7.reuse, 0xd ;  /* 0x0000000d07127836 */ /* 0x040fe20000000000 */
[----:B------:R-:W-:Y:S01]  /*03b0*/  ISETP.GE.AND P6, PT, R16, UR4, PT ;  /* 0x0000000410007c0c */ /* 0x000fe2000bfc6270 */
[----:B------:R-:W-:Y:S01]  /*03c0*/  VIADD R19, R7, 0xe ;  /* 0x0000000e07137836 */ /* 0x000fe20000000000 */
[----:B------:R-:W-:-:S11]  /*03d0*/  CS2R R16, SRZ ;  /* 0x0000000000107805 */ /* 0x000fd6000001ff00 */
[----:B------:R-:W5:Y:S01]  /*03e0*/  @!P6 LDG.E R24, desc[UR8][R4.64+0x30] ;  /* 0x000030080418e981 */ /* 0x000f62000c1e1900 */
[----:B--2---:R-:W-:Y:S01]  /*03f0*/  @!P0 LOP3.LUT R16, R6, 0x80000000, RZ, 0x3c, !PT ;  /* 0x8000000006108812 */ /* 0x004fe200078e3cff */
[----:B------:R-:W-:Y:S01]  /*0400*/  VIADD R6, R7, 0xf ;  /* 0x0000000f07067836 */ /* 0x000fe20000000000 */
[----:B------:R-:W-:Y:S02]  /*0410*/  ISETP.GE.AND P0, PT, R18, UR4, PT ;  /* 0x0000000412007c0c */ /* 0x000fe4000bf06270 */
[----:B---3--:R-:W-:Y:S02]  /*0420*/  @!P1 LOP3.LUT R17, R8, 0x80000000, RZ, 0x3c, !PT ;  /* 0x8000000008119812 */ /* 0x008fe400078e3cff */
[----:B------:R-:W-:Y:S02]  /*0430*/  ISETP.GE.AND P1, PT, R19, UR4, PT ;  /* 0x0000000413007c0c */ /* 0x000fe4000bf26270 */
[----:B------:R-:W-:Y:S02]  /*0440*/  CS2R R18, SRZ ;  /* 0x0000000000127805 */ /* 0x000fe4000001ff00 */
[----:B----4-:R-:W-:Y:S01]  /*0450*/  @!P2 LOP3.LUT R18, R9, 0x80000000, RZ, 0x3c, !PT ;  /* 0x800000000912a812 */ /* 0x010fe200078e3cff */
[C---:B------:R-:W-:Y:S01]  /*0460*/  VIADD R8, R7.reuse, 0x10 ;  /* 0x0000001007087836 */ /* 0x040fe20000000000 */
[----:B------:R-:W-:Y:S01]  /*0470*/  ISETP.GE.AND P2, PT, R6, UR4, PT ;  /* 0x0000000406007c0c */ /* 0x000fe2000bf46270 */
[----:B------:R-:W-:-:S02]  /*0480*/  VIADD R6, R7, 0x11 ;  /* 0x0000001107067836 */ /* 0x000fc40000000000 */
[----:B------:R-:W-:Y:S01]  /*0490*/  VIADD R7, R7, 0x12 ;  /* 0x0000001207077836 */ /* 0x000fe20000000000 */
[----:B-----5:R-:W-:Y:S02]  /*04a0*/  @!P3 LOP3.LUT R19, R10, 0x80000000, RZ, 0x3c, !PT ;  /* 0x800000000a13b812 */ /* 0x020fe400078e3cff */
[----:B------:R-:W-:Y:S02]  /*04b0*/  @!P4 LOP3.LUT R20, R11, 0x80000000, RZ, 0x3c, !PT ;  /* 0x800000000b14c812 */ /* 0x000fe400078e3cff */
[----:B------:R-:W-:Y:S02]  /*04c0*/  ISETP.GE.AND P3, PT, R8, UR4, PT ;  /* 0x0000000408007c0c */ /* 0x000fe4000bf66270 */
[----:B------:R-:W-:Y:S02]  /*04d0*/  @!P5 LOP3.LUT R21, R22, 0x80000000, RZ, 0x3c, !PT ;  /* 0x800000001615d812 */ /* 0x000fe400078e3cff */
[----:B------:R-:W-:Y:S01]  /*04e0*/  ISETP.GE.AND P4, PT, R6, UR4, PT ;  /* 0x0000000406007c0c */ /* 0x000fe2000bf86270 */
[----:B------:R-:W2:Y:S01]  /*04f0*/  @!P2 LDG.E R8, desc[UR8][R4.64+0x3c] ;  /* 0x00003c080408a981 */ /* 0x000ea2000c1e1900 */
[----:B------:R-:W-:Y:S01]  /*0500*/  ISETP.GE.AND P5, PT, R7, UR4, PT ;  /* 0x0000000407007c0c */ /* 0x000fe2000bfa6270 */
[----:B------:R-:W0:Y:S02]  /*0510*/  LDCU.64 UR4, c[0x0][0x3a8] ;  /* 0x00007500ff0477ac */ /* 0x000e240008000a00 */
[----:B------:R-:W3:Y:S04]  /*0520*/  @!P0 LDG.E R6, desc[UR8][R4.64+0x34] ;  /* 0x0000340804068981 */ /* 0x000ee8000c1e1900 */
[----:B------:R-:W4:Y:S04]  /*0530*/  @!P1 LDG.E R7, desc[UR8][R4.64+0x38] ;  /* 0x0000380804079981 */ /* 0x000f28000c1e1900 */
[----:B------:R-:W5:Y:S04]  /*0540*/  @!P3 LDG.E R9, desc[UR8][R4.64+0x40] ;  /* 0x000040080409b981 */ /* 0x000f68000c1e1900 */
[----:B------:R-:W5:Y:S04]  /*0550*/  @!P4 LDG.E R10, desc[UR8][R4.64+0x44] ;  /* 0x00004408040ac981 */ /* 0x000f68000c1e1900 */
[----:B------:R-:W5:Y:S01]  /*0560*/  @!P5 LDG.E R11, desc[UR8][R4.64+0x48] ;  /* 0x00004808040bd981 */ /* 0x000f62000c1e1900 */
[----:B0-----:R-:W-:-:S02]  /*0570*/  UIADD3 UR7, UPT, UPT, UR4, 0x6, URZ ;  /* 0x0000000604077890 */ /* 0x001fc4000fffe0ff */
[----:B------:R-:W-:-:S03]  /*0580*/  UIADD3 UR5, UPT, UPT, -UR4, UR5, URZ ;  /* 0x0000000504057290 */ /* 0x000fc6000fffe1ff */
[----:B------:R-:W-:Y:S02]  /*0590*/  UMOV UR4, 0x400 ;  /* 0x0000040000047882 */ /* 0x000fe40000000000 */
[----:B------:R-:W-:Y:S01]  /*05a0*/  ULEA UR4, UR6, UR4, 0x18 ;  /* 0x0000000406047291 */ /* 0x000fe2000f8ec0ff */
[----:B------:R-:W-:-:S05]  /*05b0*/  IMAD.MOV.U32 R22, RZ, RZ, RZ ;  /* 0x000000ffff167224 */ /* 0x000fca00078e00ff */
[----:B------:R-:W-:Y:S02]  /*05c0*/  LEA R29, R0, UR4, 0x2 ;  /* 0x00000004001d7c11 */ /* 0x000fe4000f8e10ff */
[----:B------:R-:W-:Y:S02]  /*05d0*/  SHF.R.U32.HI R105, RZ, 0x5, R0 ;  /* 0x00000005ff697819 */ /* 0x000fe40000011600 */
[----:B------:R-:W-:Y:S01]  /*05e0*/  @!P6 LOP3.LUT R22, R24, 0x80000000, RZ, 0x3c, !PT ;  /* 0x800000001816e812 */ /* 0x000fe200078e3cff */
[C---:B------:R-:W-:Y:S01]  /*05f0*/  IMAD R31, R0.reuse, 0x80, R29 ;  /* 0x00000080001f7824 */ /* 0x040fe200078e021d */
[----:B------:R-:W-:Y:S01]  /*0600*/  CS2R R24, SRZ ;  /* 0x0000000000187805 */ /* 0x000fe2000001ff00 */
[----:B------:R-:W-:Y:S01]  /*0610*/  IMAD.MOV.U32 R28, RZ, RZ, RZ ;  /* 0x000000ffff1c7224 */ /* 0x000fe200078e00ff */
[----:B------:R-:W-:Y:S01]  /*0620*/  LEA R32, R105, UR4, 0x2 ;  /* 0x0000000469207c11 */ /* 0x000fe2000f8e10ff */
[----:B------:R-:W-:Y:S02]  /*0630*/  IMAD.MOV.U32 R30, RZ, RZ, RZ ;  /* 0x000000ffff1e7224 */ /* 0x000fe400078e00ff */
[----:B------:R-:W-:Y:S01]  /*0640*/  IMAD R33, R0, -0x38, R31 ;  /* 0xffffffc800217824 */ /* 0x000fe200078e021f */
[----:B------:R-:W-:Y:S01]  /*0650*/  BAR.SYNC.DEFER_BLOCKING 0x0 ;  /* 0x0000000000007b1d */ /* 0x000fe20000010000 */
[----:B--2---:R-:W-:-:S02]  /*0660*/  @!P2 LOP3.LUT R26, R8, 0x80000000, RZ, 0x3c, !PT ;  /* 0x80000000081aa812 */ /* 0x004fc400078e3cff */
[----:B---3--:R-:W-:Y:S02]  /*0670*/  @!P0 LOP3.LUT R24, R6, 0x80000000, RZ, 0x3c, !PT ;  /* 0x8000000006188812 */ /* 0x008fe400078e3cff */
[----:B----4-:R-:W-:Y:S02]  /*0680*/  @!P1 LOP3.LUT R25, R7, 0x80000000, RZ, 0x3c, !PT ;  /* 0x8000000007199812 */ /* 0x010fe400078e3cff */
[----:B-----5:R-:W-:Y:S02]  /*0690*/  @!P3 LOP3.LUT R27, R9, 0x80000000, RZ, 0x3c, !PT ;  /* 0x80000000091bb812 */ /* 0x020fe400078e3cff */
[----:B------:R-:W-:Y:S02]  /*06a0*/  @!P4 LOP3.LUT R28, R10, 0x80000000, RZ, 0x3c, !PT ;  /* 0x800000000a1cc812 */ /* 0x000fe400078e3cff */
[----:B------:R-:W-:-:S07]  /*06b0*/  @!P5 LOP3.LUT R30, R11, 0x80000000, RZ, 0x3c, !PT ;  /* 0x800000000b1ed812 */ /* 0x000fce00078e3cff */
.L_x_860:
[----:B------:R-:W-:Y:S01]  /*06c0*/  UISETP.LT.AND UP0, UPT, UR5, 0x6, UPT ;  /* 0x000000060500788c */ /* 0x000fe2000bf01270 */
[----:B------:R-:W-:Y:S01]  /*06d0*/  STS [R29], RZ ;  /* 0x000000ff1d007388 */ /* 0x000fe20000000800 */
[----:B------:R-:W-:Y:S01]  /*06e0*/  UIADD3 UR6, UPT, UPT, UR7, -0x6, URZ ;  /* 0xfffffffa07067890 */ /* 0x000fe2000fffe0ff */
[----:B------:R-:W-:Y:S01]  /*06f0*/  ISETP.NE.AND P1, PT, R23, 0x1f, PT ;  /* 0x0000001f1700780c */ /* 0x000fe20003f25270 */
[----:B------:R-:W-:Y:S01]  /*0700*/  USEL UR4, UR5, 0x6, UP0 ;  /* 0x0000000605047887 */ /* 0x000fe20008000000 */
[----:B------:R-:W-:Y:S01]  /*0710*/  STS [R29+0x400], RZ ;  /* 0x000400ff1d007388 */ /* 0x000fe20000000800 */
[C---:B------:R-:W-:Y:S01]  /*0720*/  ISETP.NE.AND P2, PT, R105.reuse, 0x6, PT ;  /* 0x000000066900780c */ /* 0x040fe20003f45270 */
[----:B------:R-:W-:Y:S01]  /*0730*/  UISETP.GE.AND UP0, UPT, UR7, UR10, UPT ;  /* 0x0000000a0700728c */ /* 0x000fe2000bf06270 */
[----:B0-2---:R-:W-:Y:S01]  /*0740*/  SHF.R.U32.HI R4, RZ, UR6, R2 ;  /* 0x00000006ff047c19 */ /* 0x005fe20008011602 */
        /* <DEDUP_REMOVED lines=17> */
[----:B------:R-:W-:Y:S03]  /*0860*/  STS [R29+0x2400], RZ ;  /* 0x002400ff1d007388 */ /* 0x000fe60000000800 */
[----:B------:R-:W-:Y:S01]  /*0870*/  SHF.R.U32.HI R6, RZ, 0x4, R4 ;  /* 0x00000004ff067819 */ /* 0x000fe20000011604 */
[----:B------:R-:W-:Y:S01]  /*0880*/  STS [R29+0x2800], RZ ;  /* 0x002800ff1d007388 */ /* 0x000fe20000000800 */
[----:B------:R-:W-:-:S02]  /*0890*/  IMAD.SHL.U32 R5, R4, 0x400, RZ ;  /* 0x0000040004057824 */ /* 0x000fc400078e00ff */
[----:B------:R-:W-:Y:S01]  /*08a0*/  LOP3.LUT R6, R6, 0xffffffe, RZ, 0xc0, !PT ;  /* 0x0ffffffe06067812 */ /* 0x000fe200078ec0ff */
[----:B------:R-:W-:Y:S02]  /*08b0*/  STS [R29+0x2c00], RZ ;  /* 0x002c00ff1d007388 */ /* 0x000fe40000000800 */
[----:B------:R-:W-:Y:S02]  /*08c0*/  LOP3.LUT R4, R5, 0x7c00, RZ, 0xc, !PT ;  /* 0x00007c0005047812 */ /* 0x000fe400078e0cff */
[----:B------:R-:W-:Y:S02]  /*08d0*/  STS [R29+0x3000], RZ ;  /* 0x003000ff1d007388 */ /* 0x000fe40000000800 */
[----:B------:R-:W-:Y:S02]  /*08e0*/  IADD3 R37, PT, PT, -R6, R29, R4 ;  /* 0x0000001d06257210 */ /* 0x000fe40007ffe104 */
[----:B------:R-:W-:Y:S01]  /*08f0*/  STS [R29+0x3400], RZ ;  /* 0x003400ff1d007388 */ /* 0x000fe20000000800 */
[----:B------:R-:W-:-:S03]  /*0900*/  SHF.R.U32.HI R4, RZ, UR6, R12 ;  /* 0x00000006ff047c19 */ /* 0x000fc6000801160c */
        /* <DEDUP_REMOVED lines=10> */
[----:B------:R-:W-:-:S03]  /*09b0*/  IADD3 R39, PT, PT, -R39, R29, R6 ;  /* 0x0000001d27277210 */ /* 0x000fc60007ffe106 */
        /* <DEDUP_REMOVED lines=18> */
[----:B0-----:R-:W-:-:S04]  /*0ae0*/  SHF.R.U32.HI R5, RZ, UR6, R13 ;  /* 0x00000006ff057c19 */ /* 0x001fc8000801160d */
[----:B------:R-:W-:-:S05]  /*0af0*/  LOP3.LUT R5, R5, UR4, RZ, 0xc0, !PT ;  /* 0x0000000405057c12 */ /* 0x000fca000f8ec0ff */
[----:B------:R-:W-:Y:S01]  /*0b00*/  IMAD.SHL.U32 R6, R5, 0x400, RZ ;  /* 0x0000040005067824 */ /* 0x000fe200078e00ff */
[----:B------:R-:W-:-:S04]  /*0b10*/  SHF.R.U32.HI R5, RZ, 0x4, R5 ;  /* 0x00000004ff057819 */ /* 0x000fc80000011605 */
[----:B------:R-:W-:Y:S02]  /*0b20*/  LOP3.LUT R8, R6, 0x7c00, RZ, 0xc, !PT ;  /* 0x00007c0006087812 */ /* 0x000fe400078e0cff */
[----:B------:R-:W-:-:S04]  /*0b30*/  LOP3.LUT R5, R5, 0xffffffe, RZ, 0xc0, !PT ;  /* 0x0ffffffe05057812 */ /* 0x000fc800078ec0ff */
[----:B------:R-:W-:Y:S01]  /*0b40*/  IADD3 R41, PT, PT, -R5, R29, R8 ;  /* 0x0000001d05297210 */ /* 0x000fe20007ffe108 */
[----:B-1----:R-:W-:-:S05]  /*0b50*/  VIADD R4, R38, 0x1 ;  /* 0x0000000126047836 */ /* 0x002fca0000000000 */
[----:B------:R0:W-:Y:S04]  /*0b60*/  STS.U16 [R37+0x2], R4 ;  /* 0x0000020425007388 */ /* 0x0001e80000000400 */
[----:B------:R-:W1:Y:S01]  /*0b70*/  LDS.U16 R40, [R39+0x2] ;  /* 0x0000020027287984 */ /* 0x000e620000000400 */
[----:B0-----:R-:W-:-:S04]  /*0b80*/  SHF.R.U32.HI R4, RZ, UR6, R14 ;  /* 0x00000006ff047c19 */ /* 0x001fc8000801160e */
[----:B------:R-:W-:-:S05]  /*0b90*/  LOP3.LUT R4, R4, UR4, RZ, 0xc0, !PT ;  /* 0x0000000404047c12 */ /* 0x000fca000f8ec0ff */
[----:B------:R-:W-:Y:S01]  /*0ba0*/  IMAD.SHL.U32 R5, R4, 0x400, RZ ;  /* 0x0000040004057824 */ /* 0x000fe200078e00ff */
[----:B------:R-:W-:-:S04]  /*0bb0*/  SHF.R.U32.HI R4, RZ, 0x4, R4 ;  /* 0x00000004ff047819 */ /* 0x000fc80000011604 */
[----:B------:R-:W-:Y:S02]  /*0bc0*/  LOP3.LUT R8, R5, 0x7c00, RZ, 0xc, !PT ;  /* 0x00007c0005087812 */ /* 0x000fe400078e0cff */
[----:B------:R-:W-:Y:S02]  /*0bd0*/  LOP3.LUT R43, R4, 0xffffffe, RZ, 0xc0, !PT ;  /* 0x0ffffffe042b7812 */ /* 0x000fe400078ec0ff */
[----:B------:R-:W-:Y:S02]  /*0be0*/  SHF.R.U32.HI R5, RZ, UR6, R15 ;  /* 0x00000006ff057c19 */ /* 0x000fe4000801160f */
[----:B------:R-:W-:Y:S02]  /*0bf0*/  IADD3 R43, PT, PT, -R43, R29, R8 ;  /* 0x0000001d2b2b7210 */ /* 0x000fe40007ffe108 */
[----:B------:R-:W-:Y:S01]  /*0c00*/  LOP3.LUT R5, R5, UR4, RZ, 0xc0, !PT ;  /* 0x0000000405057c12 */ /* 0x000fe2000f8ec0ff */
[----:B-1----:R-:W-:-:S05]  /*0c10*/  VIADD R6, R40, 0x1 ;  /* 0x0000000128067836 */ /* 0x002fca0000000000 */
[----:B------:R0:W-:Y:S04]  /*0c20*/  STS.U16 [R39+0x2], R6 ;  /* 0x0000020627007388 */ /* 0x0001e80000000400 */
[----:B------:R-:W1:Y:S01]  /*0c30*/  LDS.U16 R42, [R41+0x2] ;  /* 0x00000200292a7984 */ /* 0x000e620000000400 */
[----:B0-----:R-:W-:Y:S01]  /*0c40*/  IMAD.SHL.U32 R6, R5, 0x400, RZ ;  /* 0x0000040005067824 */ /* 0x001fe200078e00ff */
        /* <DEDUP_REMOVED lines=127> */
[----:B0-----:R-:W-:Y:S01]  /*1440*/  SHF.R.U32.HI R4, RZ, UR6, R30 ;  /* 0x00000006ff047c19 */ /* 0x001fe2000801161e */
        /* <DEDUP_REMOVED lines=8> */
[----:B0-----:R-:W-:Y:S01]  /*14d0*/  ULEA UR4, UR6, UR4, 0x18 ;  /* 0x0000000406047291 */ /* 0x001fe2000f8ec0ff */
[----:B-1----:R-:W-:-:S05]  /*14e0*/  VIADD R6, R68, 0x1 ;  /* 0x0000000144067836 */ /* 0x002fca0000000000 */
        /* <DEDUP_REMOVED lines=190> */
[----:B------:R-:W5:Y:S04]  /*20d0*/  LDS.U16 R45, [R45+0x2] ;  /* 0x000002002d2d7984 */ /* 0x000f680000000400 */
[----:B------:R-:W5:Y:S04]  /*20e0*/  LDS.U16 R47, [R47+0x2] ;  /* 0x000002002f2f7984 */ /* 0x000f680000000400 */
[----:B------:R-:W5:Y:S04]  /*20f0*/  LDS.U16 R49, [R49+0x2] ;  /* 0x0000020031317984 */ /* 0x000f680000000400 */
[----:B------:R-:W5:Y:S04]  /*2100*/  LDS.U16 R51, [R51+0x2] ;  /* 0x0000020033337984 */ /* 0x000f680000000400 */
[----:B------:R-:W5:Y:S04]  /*2110*/  LDS.U16 R53, [R53+0x2] ;  /* 0x0000020035357984 */ /* 0x000f680000000400 */
[----:B------:R-:W5:Y:S01]  /*2120*/  LDS.U16 R55, [R55+0x2] ;  /* 0x0000020037377984 */ /* 0x000f620000000400 */
        /* <DEDUP_REMOVED lines=10> */
[----:B-----5:R-:W-:-:S03]  /*21d0*/  IMAD.IADD R45, R46, 0x1, R45 ;  /* 0x000000012e2d7824 */ /* 0x020fc600078e022d */
[----:B------:R-:W5:Y:S01]  /*21e0*/  LDS.U16 R67, [R67+0x2] ;  /* 0x0000020043437984 */ /* 0x000f620000000400 */
[----:B------:R-:W-:-:S03]  /*21f0*/  IMAD.IADD R47, R48, 0x1, R47 ;  /* 0x00000001302f7824 */ /* 0x000fc600078e022f */
[----:B------:R-:W5:Y:S01]  /*2200*/  LDS.U16 R69, [R69+0x2] ;  /* 0x0000020045457984 */ /* 0x000f620000000400 */
[----:B------:R-:W-:-:S03]  /*2210*/  IMAD.IADD R49, R50, 0x1, R49 ;  /* 0x0000000132317824 */ /* 0x000fc600078e0231 */
[----:B------:R-:W5:Y:S01]  /*2220*/  LDS.U16 R71, [R71+0x2] ;  /* 0x0000020047477984 */ /* 0x000f620000000400 */
        /* <DEDUP_REMOVED lines=75> */
.L_x_859:
[----:B------:R-:W-:Y:S01]  /*26e0*/  LEA R5, R5, UR4, 0x2 ;  /* 0x0000000405057c11 */ /* 0x000fe2000f8e10ff */
[C---:B------:R-:W-:Y:S01]  /*26f0*/  IMAD R33, R0.reuse, -0x48, R33 ;  /* 0xffffffb800217824 */ /* 0x040fe200078e0221 */
[----:B------:R-:W-:Y:S01]  /*2700*/  LEA R4, R37, UR4, 0x2 ;  /* 0x0000000425047c11 */ /* 0x000fe2000f8e10ff */
[C---:B------:R-:W-:Y:S01]  /*2710*/  VIADD R7, R0.reuse, 0x100 ;  /* 0x0000010000077836 */ /* 0x040fe20000000000 */
        /* <DEDUP_REMOVED lines=8> */
[----:B------:R-:W-:Y:S01]  /*27a0*/  STS [R39], R12 ;  /* 0x0000000c27007388 */ /* 0x000fe20000000800 */
[----:B------:R-:W-:Y:S02]  /*27b0*/  LEA R10, R49, UR4, 0x2 ;  /* 0x00000004310a7c11 */ /* 0x000fe4000f8e10ff */
[----:B------:R-:W-:Y:S01]  /*27c0*/  LEA R51, R51, UR4, 0x2 ;  /* 0x0000000433337c11 */ /* 0x000fe2000f8e10ff */
[----:B------:R2:W-:Y:S01]  /*27d0*/  STS [R6], R13 ;  /* 0x0000000d06007388 */ /* 0x0005e20000000800 */
[----:B0-----:R-:W-:Y:S02]  /*27e0*/  LEA R2, R53, UR4, 0x2 ;  /* 0x0000000435027c11 */ /* 0x001fe4000f8e10ff */
[----:B------:R-:W-:Y:S01]  /*27f0*/  LEA R55, R55, UR4, 0x2 ;  /* 0x0000000437377c11 */ /* 0x000fe2000f8e10ff */
[----:B------:R0:W-:Y:S01]  /*2800*/  STS [R43], R14 ;  /* 0x0000000e2b007388 */ /* 0x0001e20000000800 */
[----:B-1----:R-:W-:-:S02]  /*2810*/  LEA R4, R57, UR4, 0x2 ;  /* 0x0000000439047c11 */ /* 0x002fc4000f8e10ff */
[----:B------:R-:W-:Y:S01]  /*2820*/  LEA R59, R59, UR4, 0x2 ;  /* 0x000000043b3b7c11 */ /* 0x000fe2000f8e10ff */
[----:B------:R1:W-:Y:S01]  /*2830*/  STS [R8], R15 ;  /* 0x0000000f08007388 */ /* 0x0003e20000000800 */
[----:B------:R-:W-:Y:S01]  /*2840*/  LEA R61, R61, UR4, 0x2 ;  /* 0x000000043d3d7c11 */ /* 0x000fe2000f8e10ff */
[C---:B--2---:R-:W-:Y:S01]  /*2850*/  VIADD R13, R0.reuse, 0x500 ;  /* 0x00000500000d7836 */ /* 0x044fe20000000000 */
[----:B------:R-:W-:Y:S01]  /*2860*/  LEA R6, R63, UR4, 0x2 ;  /* 0x000000043f067c11 */ /* 0x000fe2000f8e10ff */
[----:B------:R2:W-:Y:S01]  /*2870*/  STS [R47], R16 ;  /* 0x000000102f007388 */ /* 0x0005e20000000800 */
[----:B------:R-:W-:Y:S01]  /*2880*/  LEA R65, R65, UR4, 0x2 ;  /* 0x0000000441417c11 */ /* 0x000fe2000f8e10ff */
[C---:B0-----:R-:W-:Y:S01]  /*2890*/  VIADD R14, R0.reuse, 0x600 ;  /* 0x00000600000e7836 */ /* 0x041fe20000000000 */
[----:B------:R-:W-:Y:S01]  /*28a0*/  LEA R69, R69, UR4, 0x2 ;  /* 0x0000000445457c11 */ /* 0x000fe2000f8e10ff */
[----:B------:R0:W-:Y:S01]  /*28b0*/  STS [R10], R17 ;  /* 0x000000110a007388 */ /* 0x0001e20000000800 */
[----:B------:R-:W-:Y:S01]  /*28c0*/  LEA R71, R71, UR4, 0x2 ;  /* 0x0000000447477c11 */ /* 0x000fe2000f8e10ff */
[C---:B-1----:R-:W-:Y:S01]  /*28d0*/  VIADD R15, R0.reuse, 0x700 ;  /* 0x00000700000f7836 */ /* 0x042fe20000000000 */
[----:B------:R-:W-:Y:S01]  /*28e0*/  LEA R8, R67, UR4, 0x2 ;  /* 0x0000000443087c11 */ /* 0x000fe2000f8e10ff */
[----:B------:R-:W-:Y:S01]  /*28f0*/  STS [R51], R18 ;  /* 0x0000001233007388 */ /* 0x000fe20000000800 */
[----:B------:R-:W1:Y:S01]  /*2900*/  LDCU.64 UR4, c[0x0][0x3a0] ;  /* 0x00007400ff0477ac */ /* 0x000e620008000a00 */
[C---:B------:R-:W-:Y:S01]  /*2910*/  LOP3.LUT R12, R0.reuse, 0x400, RZ, 0xfc, !PT ;  /* 0x00000400000c7812 */ /* 0x040fe200078efcff */
[C---:B--2---:R-:W-:Y:S01]  /*2920*/  VIADD R16, R0.reuse, 0xd00 ;  /* 0x00000d0000107836 */ /* 0x044fe20000000000 */
[----:B------:R2:W-:Y:S01]  /*2930*/  STS [R2], R19 ;  /* 0x0000001302007388 */ /* 0x0005e20000000800 */
[----:B0-----:R-:W-:-:S03]  /*2940*/  VIADD R10, R0, 0x300 ;  /* 0x00000300000a7836 */ /* 0x001fc60000000000 */
[----:B------:R-:W-:Y:S04]  /*2950*/  STS [R55], R20 ;  /* 0x0000001437007388 */ /* 0x000fe80000000800 */
[----:B------:R-:W-:Y:S01]  /*2960*/  STS [R4], R21 ;  /* 0x0000001504007388 */ /* 0x000fe20000000800 */
[----:B--2---:R-:W0:Y:S03]  /*2970*/  LDC.64 R2, c[0x0][0x388] ;  /* 0x0000e200ff027b82 */ /* 0x004e260000000a00 */
[----:B------:R-:W-:Y:S01]  /*2980*/  STS [R59], R22 ;  /* 0x000000163b007388 */ /* 0x000fe20000000800 */
[----:B-1----:R-:W-:-:S03]  /*2990*/  ISETP.GE.U32.AND P2, PT, R7, UR4, PT ;  /* 0x0000000407007c0c */ /* 0x002fc6000bf46070 */
[----:B------:R-:W-:Y:S01]  /*29a0*/  STS [R61], R24 ;  /* 0x000000183d007388 */ /* 0x000fe20000000800 */
[----:B------:R-:W-:Y:S02]  /*29b0*/  ISETP.GE.U32.AND P3, PT, R9, UR4, PT ;  /* 0x0000000409007c0c */ /* 0x000fe4000bf66070 */
[----:B------:R-:W-:Y:S01]  /*29c0*/  ISETP.GE.U32.AND P6, PT, R10, UR4, PT ;  /* 0x000000040a007c0c */ /* 0x000fe2000bfc6070 */
[----:B------:R-:W-:Y:S01]  /*29d0*/  STS [R6], R25 ;  /* 0x0000001906007388 */ /* 0x000fe20000000800 */
[----:B------:R-:W-:Y:S02]  /*29e0*/  ISETP.GE.U32.AND.EX P3, PT, RZ, UR5, PT, P3 ;  /* 0x00000005ff007c0c */ /* 0x000fe4000bf66130 */
[----:B------:R-:W-:Y:S01]  /*29f0*/  ISETP.GE.U32.AND.EX P2, PT, RZ, UR5, PT, P2 ;  /* 0x00000005ff007c0c */ /* 0x000fe2000bf46120 */
[----:B------:R-:W-:Y:S01]  /*2a00*/  STS [R65], R26 ;  /* 0x0000001a41007388 */ /* 0x000fe20000000800 */
[----:B------:R-:W-:Y:S02]  /*2a10*/  ISETP.GE.U32.AND P1, PT, R13, UR4, PT ;  /* 0x000000040d007c0c */ /* 0x000fe4000bf26070 */
[----:B------:R-:W-:Y:S01]  /*2a20*/  ISETP.GE.U32.AND.EX P6, PT, RZ, UR5, PT, P6 ;  /* 0x00000005ff007c0c */ /* 0x000fe2000bfc6160 */
[----:B------:R-:W-:Y:S01]  /*2a30*/  STS [R8], R27 ;  /* 0x0000001b08007388 */ /* 0x000fe20000000800 */
[----:B------:R-:W-:-:S02]  /*2a40*/  ISETP.GE.U32.AND.EX P1, PT, RZ, UR5, PT, P1 ;  /* 0x00000005ff007c0c */ /* 0x000fc4000bf26110 */
[----:B------:R-:W-:Y:S01]  /*2a50*/  ISETP.GE.U32.AND P5, PT, R12, UR4, PT ;  /* 0x000000040c007c0c */ /* 0x000fe2000bfa6070 */
[----:B------:R-:W-:Y:S01]  /*2a60*/  STS [R69], R28 ;  /* 0x0000001c45007388 */ /* 0x000fe20000000800 */
[----:B------:R-:W-:Y:S01]  /*2a70*/  ISETP.GE.U32.AND P4, PT, R15, UR4, PT ;  /* 0x000000040f007c0c */ /* 0x000fe2000bf86070 */
[----:B0-----:R-:W-:Y:S01]  /*2a80*/  IMAD.WIDE.U32 R2, R0, 0x4, R2 ;  /* 0x0000000400027825 */ /* 0x001fe200078e0002 */
[----:B------:R-:W-:Y:S01]  /*2a90*/  ISETP.GE.U32.AND.EX P5, PT, RZ, UR5, PT, P5 ;  /* 0x00000005ff007c0c */ /* 0x000fe2000bfa6150 */
[----:B------:R-:W-:Y:S01]  /*2aa0*/  STS [R71], R30 ;  /* 0x0000001e47007388 */ /* 0x000fe20000000800 */
[----:B------:R-:W-:Y:S01]  /*2ab0*/  BAR.SYNC.DEFER_BLOCKING 0x0 ;  /* 0x0000000000007b1d */ /* 0x000fe20000010000 */
[----:B------:R-:W-:Y:S01]  /*2ac0*/  ISETP.GE.U32.AND P0, PT, R14, UR4, PT ;  /* 0x000000040e007c0c */ /* 0x000fe2000bf06070 */
[C---:B------:R-:W-:Y:S01]  /*2ad0*/  VIADD R14, R0.reuse, 0x900 ;  /* 0x00000900000e7836 */ /* 0x040fe20000000000 */
[----:B------:R-:W-:Y:S02]  /*2ae0*/  LOP3.LUT R12, R0, 0x800, RZ, 0xfc, !PT ;  /* 0x00000800000c7812 */ /* 0x000fe400078efcff */
[----:B------:R-:W-:-:S02]  /*2af0*/  ISETP.GE.U32.AND.EX P0, PT, RZ, UR5, PT, P0 ;  /* 0x00000005ff007c0c */ /* 0x000fc4000bf06100 */
[----:B------:R-:W-:Y:S01]  /*2b00*/  ISETP.GE.U32.AND.EX P4, PT, RZ, UR5, PT, P4 ;  /* 0x00000005ff007c0c */ /* 0x000fe2000bf86140 */
[----:B------:R-:W0:Y:S04]  /*2b10*/  LDS R5, [R33+0x800] ;  /* 0x0008000021057984 */ /* 0x000e280000000800 */
[----:B------:R-:W1:Y:S04]  /*2b20*/  LDS R4, [R33+0x400] ;  /* 0x0004000021047984 */ /* 0x000e680000000800 */
[----:B------:R-:W2:Y:S04]  /*2b30*/  LDS R6, [R33+0xc00] ;  /* 0x000c000021067984 */ /* 0x000ea80000000800 */
[----:B------:R-:W3:Y:S04]  /*2b40*/  LDS R8, [R33+0x1400] ;  /* 0x0014000021087984 */ /* 0x000ee80000000800 */
[----:B------:R-:W4:Y:S04]  /*2b50*/  LDS R7, [R33+0x1000] ;  /* 0x0010000021077984 */ /* 0x000f280000000800 */
[----:B------:R-:W5:Y:S04]  /*2b60*/  LDS R9, [R33+0x1800] ;  /* 0x0018000021097984 */ /* 0x000f680000000800 */
[----:B------:R-:W5:Y:S01]  /*2b70*/  LDS R10, [R33+0x1c00] ;  /* 0x001c0000210a7984 */ /* 0x000f620000000800 */
[----:B0-----:R-:W-:-:S03]  /*2b80*/  @!P3 LOP3.LUT R13, R5, 0x80000000, RZ, 0x3c, !PT ;  /* 0x80000000050db812 */ /* 0x001fc600078e3cff */
[----:B------:R-:W-:Y:S01]  /*2b90*/  LDS R5, [R33+0x2400] ;  /* 0x0024000021057984 */ /* 0x000fe20000000800 */
[----:B-1----:R-:W-:-:S03]  /*2ba0*/  @!P2 LOP3.LUT R11, R4, 0x80000000, RZ, 0x3c, !PT ;  /* 0x80000000040ba812 */ /* 0x002fc600078e3cff */
[----:B------:R-:W0:Y:S01]  /*2bb0*/  LDS R4, [R33+0x2000] ;  /* 0x0020000021047984 */ /* 0x000e220000000800 */
[----:B--2---:R-:W-:-:S03]  /*2bc0*/  @!P6 LOP3.LUT R15, R6, 0x80000000, RZ, 0x3c, !PT ;  /* 0x80000000060fe812 */ /* 0x004fc600078e3cff */
[----:B------:R-:W-:Y:S01]  /*2bd0*/  @!P2 STG.E desc[UR8][R2.64+0x400], R11 ;  /* 0x0004000b0200a986 */ /* 0x000fe2000c101908 */
[----:B------:R-:W-:Y:S01]  /*2be0*/  ISETP.GE.U32.AND P2, PT, R12, UR4, PT ;  /* 0x000000040c007c0c */ /* 0x000fe2000bf46070 */
[----:B------:R-:W-:Y:S01]  /*2bf0*/  VIADD R12, R0, 0xa00 ;  /* 0x00000a00000c7836 */ /* 0x000fe20000000000 */
[----:B---3--:R-:W-:Y:S01]  /*2c00*/  @!P1 LOP3.LUT R19, R8, 0x80000000, RZ, 0x3c, !PT ;  /* 0x8000000008139812 */ /* 0x008fe200078e3cff */
[----:B------:R-:W-:Y:S01]  /*2c10*/  LDS R11, [R33+0x2800] ;  /* 0x00280000210b7984 */ /* 0x000fe20000000800 */
[----:B------:R-:W-:Y:S02]  /*2c20*/  ISETP.GE.U32.AND.EX P2, PT, RZ, UR5, PT, P2 ;  /* 0x00000005ff007c0c */ /* 0x000fe4000bf46120 */
[----:B----4-:R-:W-:Y:S01]  /*2c30*/  @!P5 LOP3.LUT R17, R7, 0x80000000, RZ, 0x3c, !PT ;  /* 0x800000000711d812 */ /* 0x010fe200078e3cff */
[----:B------:R-:W-:Y:S01]  /*2c40*/  LDS R6, [R33+0x2c00] ;  /* 0x002c000021067984 */ /* 0x000fe20000000800 */
[----:B-----5:R-:W-:-:S03]  /*2c50*/  @!P0 LOP3.LUT R21, R9, 0x80000000, RZ, 0x3c, !PT ;  /* 0x8000000009158812 */ /* 0x020fc600078e3cff */
[----:B------:R-:W-:Y:S01]  /*2c60*/  @!P1 STG.E desc[UR8][R2.64+0x1400], R19 ;  /* 0x0014001302009986 */ /* 0x000fe2000c101908 */
[----:B------:R-:W-:-:S03]  /*2c70*/  ISETP.GE.U32.AND P1, PT, R0, UR4, PT ;  /* 0x0000000400007c0c */ /* 0x000fc6000bf26070 */
[----:B------:R-:W1:Y:S01]  /*2c80*/  LDS R7, [R33+0x3000] ;  /* 0x0030000021077984 */ /* 0x000e620000000800 */
[----:B------:R-:W-:-:S03]  /*2c90*/  ISETP.GE.U32.AND.EX P1, PT, RZ, UR5, PT, P1 ;  /* 0x00000005ff007c0c */ /* 0x000fc6000bf26110 */
[----:B------:R-:W-:Y:S01]  /*2ca0*/  @!P3 STG.E desc[UR8][R2.64+0x800], R13 ;  /* 0x0008000d0200b986 */ /* 0x000fe2000c101908 */
[----:B------:R-:W-:Y:S01]  /*2cb0*/  ISETP.GE.U32.AND P3, PT, R14, UR4, PT ;  /* 0x000000040e007c0c */ /* 0x000fe2000bf66070 */
[----:B------:R-:W-:Y:S02]  /*2cc0*/  VIADD R14, R0, 0xb00 ;  /* 0x00000b00000e7836 */ /* 0x000fe40000000000 */
[----:B------:R2:W-:Y:S01]  /*2cd0*/  @!P6 STG.E desc[UR8][R2.64+0xc00], R15 ;  /* 0x000c000f0200e986 */ /* 0x0005e2000c101908 */
[----:B------:R-:W-:Y:S02]  /*2ce0*/  ISETP.GE.U32.AND P6, PT, R12, UR4, PT ;  /* 0x000000040c007c0c */ /* 0x000fe4000bfc6070 */
[----:B------:R-:W-:Y:S01]  /*2cf0*/  LOP3.LUT R12, R0, 0xc00, RZ, 0xfc, !PT ;  /* 0x00000c00000c7812 */ /* 0x000fe200078efcff */
[----:B------:R0:W-:Y:S01]  /*2d00*/  @!P5 STG.E desc[UR8][R2.64+0x1000], R17 ;  /* 0x001000110200d986 */ /* 0x0001e2000c101908 */
[----:B------:R-:W-:Y:S02]  /*2d10*/  ISETP.GE.U32.AND.EX P3, PT, RZ, UR5, PT, P3 ;  /* 0x00000005ff007c0c */ /* 0x000fe4000bf66130 */
[----:B------:R-:W-:Y:S01]  /*2d20*/  ISETP.GE.U32.AND P5, PT, R14, UR4, PT ;  /* 0x000000040e007c0c */ /* 0x000fe2000bfa6070 */
[----:B------:R-:W-:Y:S01]  /*2d30*/  @!P0 STG.E desc[UR8][R2.64+0x1800], R21 ;  /* 0x0018001502008986 */ /* 0x000fe2000c101908 */
[----:B------:R-:W-:-:S02]  /*2d40*/  ISETP.GE.U32.AND P0, PT, R12, UR4, PT ;  /* 0x000000040c007c0c */ /* 0x000fc4000bf06070 */
[----:B--2---:R-:W-:Y:S01]  /*2d50*/  @!P4 LOP3.LUT R15, R10, 0x80000000, RZ, 0x3c, !PT ;  /* 0x800000000a0fc812 */ /* 0x004fe200078e3cff */
[----:B------:R-:W2:Y:S01]  /*2d60*/  LDS R8, [R33+0x3400] ;  /* 0x0034000021087984 */ /* 0x000ea20000000800 */
[----:B------:R-:W-:Y:S02]  /*2d70*/  ISETP.GE.U32.AND.EX P0, PT, RZ, UR5, PT, P0 ;  /* 0x00000005ff007c0c */ /* 0x000fe4000bf06100 */
[----:B0-----:R-:W-:Y:S01]  /*2d80*/  @!P2 LOP3.LUT R17, R4, 0x80000000, RZ, 0x3c, !PT ;  /* 0x800000000411a812 */ /* 0x001fe200078e3cff */
[----:B------:R-:W0:Y:S02]  /*2d90*/  LDS R9, [R33+0x3800] ;  /* 0x0038000021097984 */ /* 0x000e240000000800 */
[----:B------:R-:W-:Y:S01]  /*2da0*/  @!P3 LOP3.LUT R5, R5, 0x80000000, RZ, 0x3c, !PT ;  /* 0x800000000505b812 */ /* 0x000fe200078e3cff */
[----:B------:R-:W-:Y:S01]  /*2db0*/  VIADD R4, R0, 0xe00 ;  /* 0x00000e0000047836 */ /* 0x000fe20000000000 */
[----:B------:R-:W3:Y:S04]  /*2dc0*/  LDS R10, [R33+0x3c00] ;  /* 0x003c0000210a7984 */ /* 0x000ee80000000800 */
[----:B------:R-:W4:Y:S04]  /*2dd0*/  LDS R12, [R33+0x4000] ;  /* 0x00400000210c7984 */ /* 0x000f280000000800 */
[----:B------:R-:W5:Y:S01]  /*2de0*/  LDS R13, [R33+0x4400] ;  /* 0x00440000210d7984 */ /* 0x000f620000000800 */
[----:B-1----:R-:W-:-:S03]  /*2df0*/  @!P0 LOP3.LUT R7, R7, 0x80000000, RZ, 0x3c, !PT ;  /* 0x8000000007078812 */ /* 0x002fc600078e3cff */
[----:B------:R-:W1:Y:S04]  /*2e00*/  @!P1 LDS R14, [R33] ;  /* 0x00000000210e9984 */ /* 0x000e680000000800 */
[----:B------:R2:W-:Y:S01]  /*2e10*/  @!P4 STG.E desc[UR8][R2.64+0x1c00], R15 ;  /* 0x001c000f0200c986 */ /* 0x0005e2000c101908 */
[----:B------:R-:W-:Y:S02]  /*2e20*/  ISETP.GE.U32.AND.EX P4, PT, RZ, UR5, PT, P6 ;  /* 0x00000005ff007c0c */ /* 0x000fe4000bf86160 */
[----:B------:R-:W-:Y:S01]  /*2e30*/  ISETP.GE.U32.AND.EX P6, PT, RZ, UR5, PT, P5 ;  /* 0x00000005ff007c0c */ /* 0x000fe2000bfc6150 */
[----:B------:R-:W-:Y:S01]  /*2e40*/  @!P3 STG.E desc[UR8][R2.64+0x2400], R5 ;  /* 0x002400050200b986 */ /* 0x000fe2000c101908 */
[----:B------:R-:W-:-:S03]  /*2e50*/  ISETP.GE.U32.AND P5, PT, R16, UR4, PT ;  /* 0x0000000410007c0c */ /* 0x000fc6000bfa6070 */
[----:B------:R0:W-:Y:S01]  /*2e60*/  @!P2 STG.E desc[UR8][R2.64+0x2000], R17 ;  /* 0x002000110200a986 */ /* 0x0001e2000c101908 */
[----:B------:R-:W-:Y:S02]  /*2e70*/  ISETP.GE.U32.AND P2, PT, R4, UR4, PT ;  /* 0x0000000404007c0c */ /* 0x000fe4000bf46070 */
[C---:B------:R-:W-:Y:S01]  /*2e80*/  LOP3.LUT R4, R0.reuse, 0x1000, RZ, 0xfc, !PT ;  /* 0x0000100000047812 */ /* 0x040fe200078efcff */
[----:B--2---:R-:W-:Y:S01]  /*2e90*/  VIADD R15, R0, 0xf00 ;  /* 0x00000f00000f7836 */ /* 0x004fe20000000000 */
[----:B------:R-:W-:Y:S01]  /*2ea0*/  ISETP.GE.U32.AND.EX P5, PT, RZ, UR5, PT, P5 ;  /* 0x00000005ff007c0c */ /* 0x000fe2000bfa6150 */
[----:B------:R-:W-:Y:S01]  /*2eb0*/  @!P0 STG.E desc[UR8][R2.64+0x3000], R7 ;  /* 0x0030000702008986 */ /* 0x000fe2000c101908 */
[----:B------:R-:W-:Y:S02]  /*2ec0*/  @!P4 LOP3.LUT R11, R11, 0x80000000, RZ, 0x3c, !PT ;  /* 0x800000000b0bc812 */ /* 0x000fe400078e3cff */
[----:B------:R-:W-:Y:S02]  /*2ed0*/  ISETP.GE.U32.AND P3, PT, R15, UR4, PT ;  /* 0x000000040f007c0c */ /* 0x000fe4000bf66070 */
[----:B------:R-:W-:Y:S01]  /*2ee0*/  @!P6 LOP3.LUT R15, R6, 0x80000000, RZ, 0x3c, !PT ;  /* 0x80000000060fe812 */ /* 0x000fe200078e3cff */
[----:B------:R-:W-:Y:S01]  /*2ef0*/  VIADD R6, R0, 0x1100 ;  /* 0x0000110000067836 */ /* 0x000fe20000000000 */
[----:B------:R3:W-:Y:S01]  /*2f00*/  @!P4 STG.E desc[UR8][R2.64+0x2800], R11 ;  /* 0x0028000b0200c986 */ /* 0x0007e2000c101908 */
[----:B------:R-:W-:Y:S01]  /*2f10*/  ISETP.GE.U32.AND P4, PT, R4, UR4, PT ;  /* 0x0000000404007c0c */ /* 0x000fe2000bf86070 */
[----:B------:R-:W-:Y:S01]  /*2f20*/  VIADD R0, R0, 0x1200 ;  /* 0x0000120000007836 */ /* 0x000fe20000000000 */
[----:B------:R-:W-:Y:S01]  /*2f30*/  ISETP.GE.U32.AND.EX P2, PT, RZ, UR5, PT, P2 ;  /* 0x00000005ff007c0c */ /* 0x000fe2000bf46120 */
[----:B------:R4:W-:Y:S01]  /*2f40*/  @!P6 STG.E desc[UR8][R2.64+0x2c00], R15 ;  /* 0x002c000f0200e986 */ /* 0x0009e2000c101908 */
[----:B------:R-:W-:-:S02]  /*2f50*/  ISETP.GE.U32.AND P6, PT, R6, UR4, PT ;  /* 0x0000000406007c0c */ /* 0x000fc4000bfc6070 */
[----:B------:R-:W-:Y:S02]  /*2f60*/  ISETP.GE.U32.AND.EX P3, PT, RZ, UR5, PT, P3 ;  /* 0x00000005ff007c0c */ /* 0x000fe4000bf66130 */
[----:B------:R-:W-:Y:S02]  /*2f70*/  ISETP.GE.U32.AND.EX P4, PT, RZ, UR5, PT, P4 ;  /* 0x00000005ff007c0c */ /* 0x000fe4000bf86140 */
[----:B------:R-:W-:Y:S02]  /*2f80*/  ISETP.GE.U32.AND.EX P6, PT, RZ, UR5, PT, P6 ;  /* 0x00000005ff007c0c */ /* 0x000fe4000bfc6160 */
[----:B------:R-:W-:Y:S02]  /*2f90*/  ISETP.GE.U32.AND P0, PT, R0, UR4, PT ;  /* 0x0000000400007c0c */ /* 0x000fe4000bf06070 */
[----:B0-----:R-:W-:Y:S02]  /*2fa0*/  @!P5 LOP3.LUT R17, R8, 0x80000000, RZ, 0x3c, !PT ;  /* 0x800000000811d812 */ /* 0x001fe400078e3cff */
[----:B------:R-:W-:-:S02]  /*2fb0*/  ISETP.GE.U32.AND.EX P0, PT, RZ, UR5, PT, P0 ;  /* 0x00000005ff007c0c */ /* 0x000fc4000bf06100 */
[----:B------:R-:W-:Y:S01]  /*2fc0*/  @!P2 LOP3.LUT R9, R9, 0x80000000, RZ, 0x3c, !PT ;  /* 0x800000000909a812 */ /* 0x000fe200078e3cff */
[----:B------:R0:W-:Y:S01]  /*2fd0*/  @!P5 STG.E desc[UR8][R2.64+0x3400], R17 ;  /* 0x003400110200d986 */ /* 0x0001e2000c101908 */
[----:B---3--:R-:W-:Y:S02]  /*2fe0*/  @!P3 LOP3.LUT R11, R10, 0x80000000, RZ, 0x3c, !PT ;  /* 0x800000000a0bb812 */ /* 0x008fe400078e3cff */
[----:B----4-:R-:W-:Y:S01]  /*2ff0*/  @!P4 LOP3.LUT R15, R12, 0x80000000, RZ, 0x3c, !PT ;  /* 0x800000000c0fc812 */ /* 0x010fe200078e3cff */
[----:B------:R0:W-:Y:S01]  /*3000*/  @!P2 STG.E desc[UR8][R2.64+0x3800], R9 ;  /* 0x003800090200a986 */ /* 0x0001e2000c101908 */
[----:B-----5:R-:W-:Y:S02]  /*3010*/  @!P6 LOP3.LUT R13, R13, 0x80000000, RZ, 0x3c, !PT ;  /* 0x800000000d0de812 */ /* 0x020fe400078e3cff */
[----:B-1----:R-:W-:Y:S01]  /*3020*/  @!P1 LOP3.LUT R5, R14, 0x80000000, RZ, 0x3c, !PT ;  /* 0x800000000e059812 */ /* 0x002fe200078e3cff */
[----:B------:R0:W-:Y:S04]  /*3030*/  @!P3 STG.E desc[UR8][R2.64+0x3c00], R11 ;  /* 0x003c000b0200b986 */ /* 0x0001e8000c101908 */
[----:B------:R0:W-:Y:S04]  /*3040*/  @!P4 STG.E desc[UR8][R2.64+0x4000], R15 ;  /* 0x0040000f0200c986 */ /* 0x0001e8000c101908 */
[----:B------:R0:W-:Y:S04]  /*3050*/  @!P6 STG.E desc[UR8][R2.64+0x4400], R13 ;  /* 0x0044000d0200e986 */ /* 0x0001e8000c101908 */
[----:B------:R0:W-:Y:S01]  /*3060*/  @!P1 STG.E desc[UR8][R2.64], R5 ;  /* 0x0000000502009986 */ /* 0x0001e2000c101908 */
[----:B------:R-:W-:Y:S05]  /*3070*/  @P0 EXIT ;  /* 0x000000000000094d */ /* 0x000fea0003800000 */
[----:B------:R-:W0:Y:S02]  /*3080*/  LDS R33, [R33+0x4800] ;  /* 0x0048000021217984 */ /* 0x000e240000000800 */
[----:B0-----:R-:W-:-:S05]  /*3090*/  LOP3.LUT R5, R33, 0x80000000, RZ, 0x3c, !PT ;  /* 0x8000000021057812 */ /* 0x001fca00078e3cff */
[----:B------:R-:W-:Y:S01]  /*30a0*/  STG.E desc[UR8][R2.64+0x4800], R5 ;  /* 0x0048000502007986 */ /* 0x000fe2000c101908 */
[----:B------:R-:W-:Y:S05]  /*30b0*/  EXIT ;  /* 0x000000000000794d */ /* 0x000fea0003800000 */
.L_x_861:
        /* <DEDUP_REMOVED lines=12> */
.L_x_2208:


//--------------------- .text._ZN3cub18CUB_300001_SM_10006detail10radix_sort29DeviceRadixSortOnesweepKernelINS1_5radix10policy_hubIiNS0_8NullTypeEyE10Policy1000ELNS0_9SortOrderE0EiS6_yiiNS1_21identity_decomposer_tEEEvPT5_SC_PT3_PKSD_PT1_PKSH_PT2_PKSL_T4_iiT6_ --------------------------
	.section	.text._ZN3cub18CUB_300001_SM_10006detail10radix_sort29DeviceRadixSortOnesweepKernelINS1_5radix10policy_hubIiNS0_8NullTypeEyE10Policy1000ELNS0_9SortOrderE0EiS6_yiiNS1_21identity_decomposer_tEEEvPT5_SC_PT3_PKSD_PT1_PKSH_PT2_PKSL_T4_iiT6_,"ax",@progbits
	.align	128
        .global         _ZN3cub18CUB_300001_SM_10006detail10radix_sort29DeviceRadixSortOnesweepKernelINS1_5radix10policy_hubIiNS0_8NullTypeEyE10Policy1000ELNS0_9SortOrderE0EiS6_yiiNS1_21identity_decomposer_tEEEvPT5_SC_PT3_PKSD_PT1_PKSH_PT2_PKSL_T4_iiT6_
        .type           _ZN3cub18CUB_300001_SM_10006detail10radix_sort29DeviceRadixSortOnesweepKernelINS1_5radix10policy_hubIiNS0_8NullTypeEyE10Policy1000ELNS0_9SortOrderE0EiS6_yiiNS1_21identity_decomposer_tEEEvPT5_SC_PT3_PKSD_PT1_PKSH_PT2_PKSL_T4_iiT6_,@function
        .size           _ZN3cub18CUB_300001_SM_10006detail10radix_sort29DeviceRadixSortOnesweepKernelINS1_5radix10policy_hubIiNS0_8NullTypeEyE10Policy1000ELNS0_9SortOrderE0EiS6_yiiNS1_21identity_decomposer_tEEEvPT5_SC_PT3_PKSD_PT1_PKSH_PT2_PKSL_T4_iiT6_,(.L_x_2209 - _ZN3cub18CUB_300001_SM_10006detail10radix_sort29DeviceRadixSortOnesweepKernelINS1_5radix10policy_hubIiNS0_8NullTypeEyE10Policy1000ELNS0_9SortOrderE0EiS6_yiiNS1_21identity_decomposer_tEEEvPT5_SC_PT3_PKSD_PT1_PKSH_PT2_PKSL_T4_iiT6_)
        .other          _ZN3cub18CUB_300001_SM_10006detail10radix_sort29DeviceRadixSortOnesweepKernelINS1_5radix10policy_hubIiNS0_8NullTypeEyE10Policy1000ELNS0_9SortOrderE0EiS6_yiiNS1_21identity_decomposer_tEEEvPT5_SC_PT3_PKSD_PT1_PKSH_PT2_PKSL_T4_iiT6_,@"STO_CUDA_ENTRY STV_DEFAULT"
_ZN3cub18CUB_300001_SM_10006detail10radix_sort29DeviceRadixSortOnesweepKernelINS1_5radix10policy_hubIiNS0_8NullTypeEyE10Policy1000ELNS0_9SortOrderE0EiS6_yiiNS1_21identity_decomposer_tEEEvPT5_SC_PT3_PKSD_PT1_PKSH_PT2_PKSL_T4_iiT6_:
.text._ZN3cub18CUB_300001_SM_10006detail10radix_sort29DeviceRadixSortOnesweepKernelINS1_5radix10policy_hubIiNS0_8NullTypeEyE10Policy1000ELNS0_9SortOrderE0EiS6_yiiNS1_21identity_decomposer_tEEEvPT5_SC_PT3_PKSD_PT1_PKSH_PT2_PKSL_T4_iiT6_:
        /* <DEDUP_REMOVED lines=13> */
.L_x_863:
[----:B------:R-:W-:Y:S05]  /*00d0*/  BSYNC.RECONVERGENT B0 ;  /* 0x0000000000007941 */ /* 0x000fea0003800200 */
.L_x_862:
        /* <DEDUP_REMOVED lines=41> */
.L_x_864:
[C---:B------:R-:W-:Y:S01]  /*0370*/  LOP3.LUT R0, R3.reuse, 0x1f, RZ, 0xc0, !PT ;  /* 0x0000001f03007812 */ /* 0x040fe200078ec0ff */
[----:B------:R-:W1:Y:S01]  /*0380*/  LDCU.64 UR12, c[0x0][0x3a8] ;  /* 0x00007500ff0c77ac */ /* 0x000e620008000a00 */
[----:B------:R-:W-:Y:S01]  /*0390*/  LOP3.LUT R5, R3, 0x3e0, RZ, 0xc0, !PT ;  /* 0x000003e003057812 */ /* 0x000fe200078ec0ff */
[----:B------:R-:W-:Y:S01]  /*03a0*/  IMAD.MOV.U32 R44, RZ, RZ, 0x7fffffff ;  /* 0x7fffffffff2c7424 */ /* 0x000fe200078e00ff */
[----:B------:R-:W-:Y:S01]  /*03b0*/  UIADD3 UR5, UPT, UPT, -UR6, UR5, URZ ;  /* 0x0000000506057290 */ /* 0x000fe2000fffe1ff */
[----:B------:R-:W-:Y:S02]  /*03c0*/  IMAD.MOV.U32 R42, RZ, RZ, 0x7fffffff ;  /* 0x7fffffffff2a7424 */ /* 0x000fe400078e00ff */
[----:B------:R-:W-:Y:S02]  /*03d0*/  IMAD R7, R5, 0x13, R0 ;  /* 0x0000001305077824 */ /* 0x000fe400078e0200 */
[----:B------:R-:W-:Y:S02]  /*03e0*/  IMAD.MOV.U32 R43, RZ, RZ, 0x7fffffff ;  /* 0x7fffffffff2b7424 */ /* 0x000fe400078e00ff */
        /* <DEDUP_REMOVED lines=17> */
[----:B------:R-:W-:Y:S01]  /*0500*/  IMAD.MOV.U32 R8, RZ, RZ, 0x7fffffff ;  /* 0x7fffffffff087424 */ /* 0x000fe200078e00ff */
        /* <DEDUP_REMOVED lines=9> */
[----:B------:R-:W-:-:S03]  /*05a0*/  IMAD.MOV.U32 R10, RZ, RZ, 0x7fffffff ;  /* 0x7fffffffff0a7424 */ /* 0x000fc600078e00ff */
[----:B------:R-:W-:Y:S01]  /*05b0*/  ISETP.GE.AND P4, PT, R0, UR5, PT ;  /* 0x0000000500007c0c */ /* 0x000fe2000bf86270 */
[C---:B------:R-:W-:Y:S01]  /*05c0*/  VIADD R0, R7.reuse, 0x180 ;  /* 0x0000018007007836 */ /* 0x040fe20000000000 */
[----:B------:R1:W5:Y:S01]  /*05d0*/  @!P2 LDG.E R43, desc[UR8][R4.64+0x80] ;  /* 0x00008008042ba981 */ /* 0x000362000c1e1900 */
[----:B------:R-:W-:Y:S01]  /*05e0*/  ISETP.GE.AND P2, PT, R6, UR5, PT ;  /* 0x0000000506007c0c */ /* 0x000fe2000bf46270 */
[----:B------:R-:W-:Y:S02]  /*05f0*/  IMAD.MOV.U32 R12, RZ, RZ, 0x7fffffff ;  /* 0x7fffffffff0c7424 */ /* 0x000fe400078e00ff */
[----:B------:R1:W5:Y:S01]  /*0600*/  @!P6 LDG.E R10, desc[UR8][R4.64+0x280] ;  /* 0x00028008040ae981 */ /* 0x000362000c1e1900 */
[----:B------:R-:W-:Y:S01]  /*0610*/  ISETP.GE.AND P6, PT, R0, UR5, PT ;  /* 0x0000000500007c0c */ /* 0x000fe2000bfc6270 */
[C---:B------:R-:W-:Y:S02]  /*0620*/  VIADD R0, R7.reuse, 0x1a0 ;  /* 0x000001a007007836 */ /* 0x040fe40000000000 */
[----:B------:R-:W-:Y:S01]  /*0630*/  IMAD.MOV.U32 R9, RZ, RZ, 0x7fffffff ;  /* 0x7fffffffff097424 */ /* 0x000fe200078e00ff */
[----:B------:R1:W5:Y:S01]  /*0640*/  @!P0 LDG.E R12, desc[UR8][R4.64+0x300] ;  /* 0x00030008040c8981 */ /* 0x000362000c1e1900 */
[----:B------:R-:W-:Y:S01]  /*0650*/  VIADD R6, R7, 0x160 ;  /* 0x0000016007067836 */ /* 0x000fe20000000000 */
[----:B------:R-:W-:Y:S01]  /*0660*/  ISETP.GE.AND P0, PT, R0, UR5, PT ;  /* 0x0000000500007c0c */ /* 0x000fe2000bf06270 */
[----:B------:R-:W-:-:S02]  /*0670*/  IMAD.MOV.U32 R14, RZ, RZ, 0x7fffffff ;  /* 0x7fffffffff0e7424 */ /* 0x000fc400078e00ff */
[C---:B------:R-:W-:Y:S01]  /*0680*/  VIADD R0, R7.reuse, 0x1e0 ;  /* 0x000001e007007836 */ /* 0x040fe20000000000 */
[----:B------:R1:W5:Y:S01]  /*0690*/  @!P5 LDG.E R9, desc[UR8][R4.64+0x200] ;  /* 0x000200080409d981 */ /* 0x000362000c1e1900 */
[----:B------:R-:W-:Y:S01]  /*06a0*/  ISETP.GE.AND P5, PT, R6, UR5, PT ;  /* 0x0000000506007c0c */ /* 0x000fe2000bfa6270 */
[----:B------:R-:W-:Y:S02]  /*06b0*/  IMAD.MOV.U32 R13, RZ, RZ, 0x7fffffff ;  /* 0x7fffffffff0d7424 */ /* 0x000fe400078e00ff */
[----:B------:R1:W5:Y:S01]  /*06c0*/  @!P2 LDG.E R14, desc[UR8][R4.64+0x400] ;  /* 0x00040008040ea981 */ /* 0x000362000c1e1900 */
[----:B------:R-:W-:Y:S01]  /*06d0*/  IMAD.MOV.U32 R15, RZ, RZ, 0x7fffffff ;  /* 0x7fffffffff0f7424 */ /* 0x000fe200078e00ff */
[----:B------:R-:W-:Y:S01]  /*06e0*/  ISETP.GE.AND P2, PT, R0, UR5, PT ;  /* 0x0000000500007c0c */ /* 0x000fe2000bf46270 */
[C---:B------:R-:W-:Y:S01]  /*06f0*/  VIADD R6, R7.reuse, 0x1c0 ;  /* 0x000001c007067836 */ /* 0x040fe20000000000 */
[----:B------:R1:W5:Y:S01]  /*0700*/  @!P1 LDG.E R13, desc[UR8][R4.64+0x380] ;  /* 0x00038008040d9981 */ /* 0x000362000c1e1900 */
[----:B------:R-:W-:-:S02]  /*0710*/  VIADD R0, R7, 0x200 ;  /* 0x0000020007007836 */ /* 0x000fc40000000000 */
[----:B------:R-:W-:Y:S01]  /*0720*/  IMAD.MOV.U32 R16, RZ, RZ, 0x7fffffff ;  /* 0x7fffffffff107424 */ /* 0x000fe200078e00ff */
[----:B------:R1:W5:Y:S01]  /*0730*/  @!P3 LDG.E R15, desc[UR8][R4.64+0x480] ;  /* 0x00048008040fb981 */ /* 0x000362000c1e1900 */
[----:B------:R-:W-:Y:S01]  /*0740*/  IMAD.MOV.U32 R17, RZ, RZ, 0x7fffffff ;  /* 0x7fffffffff117424 */ /* 0x000fe200078e00ff */
        /* <DEDUP_REMOVED lines=8> */
[----:B------:R-:W-:-:S02]  /*07d0*/  IMAD.MOV.U32 R18, RZ, RZ, 0x7fffffff ;  /* 0x7fffffffff127424 */ /* 0x000fc400078e00ff */
[----:B------:R-:W-:Y:S02]  /*07e0*/  IMAD.MOV.U32 R19, RZ, RZ, 0x7fffffff ;  /* 0x7fffffffff137424 */ /* 0x000fe400078e00ff */
[----:B------:R-:W-:Y:S02]  /*07f0*/  IMAD.MOV.U32 R20, RZ, RZ, 0x7fffffff ;  /* 0x7fffffffff147424 */ /* 0x000fe400078e00ff */
[----:B------:R-:W-:Y:S01]  /*0800*/  IMAD.MOV.U32 R21, RZ, RZ, 0x7fffffff ;  /* 0x7fffffffff157424 */ /* 0x000fe200078e00ff */
[----:B------:R1:W5:Y:S01]  /*0810*/  @!P6 LDG.E R18, desc[UR8][R4.64+0x600] ;  /* 0x000600080412e981 */ /* 0x000362000c1e1900 */
        /* <DEDUP_REMOVED lines=9> */
.L_x_865:
        /* <DEDUP_REMOVED lines=20> */
.L_x_868:
        /* <DEDUP_REMOVED lines=21> */
.L_x_867:
[----:B------:R-:W-:Y:S05]  /*0b40*/  BSYNC.RECONVERGENT B0 ;  /* 0x0000000000007941 */ /* 0x000fea0003800200 */
.L_x_866:
        /* <DEDUP_REMOVED lines=18> */
.L_x_872:
[----:B------:R-:W-:Y:S05]  /*0c70*/  BSYNC.RECONVERGENT B1 ;  /* 0x0000000000017941 */ /* 0x000fea0003800200 */
.L_x_871:
        /* <DEDUP_REMOVED lines=14> */
.L_x_873:
[----:B------:R-:W-:Y:S01]  /*0d60*/  VIADD R6, R6, 0x1 ;  /* 0x0000000106067836 */ /* 0x000fe20000000000 */
[----:B------:R0:W-:Y:S04]  /*0d70*/  STS [R5], RZ ;  /* 0x000000ff05007388 */ /* 0x0001e80000000800 */
[----:B------:R-:W-:Y:S01]  /*0d80*/  ISETP.NE.AND P0, PT, R6, RZ, PT ;  /* 0x000000ff0600720c */ /* 0x000fe20003f05270 */
[----:B0-----:R-:W-:-:S12]  /*0d90*/  VIADD R5, R5, 0x80 ;  /* 0x0000008005057836 */ /* 0x001fd80000000000 */
[----:B------:R-:W-:Y:S05]  /*0da0*/  @P0 BRA `(.L_x_873) ;  /* 0xfffffffc00ec0947 */ /* 0x000fea000383ffff */
.L_x_870:
[----:B------:R-:W-:Y:S05]  /*0db0*/  BSYNC.RECONVERGENT B0 ;  /* 0x0000000000007941 */ /* 0x000fea0003800200 */
.L_x_869:
        /* <DEDUP_REMOVED lines=139> */
.L_x_875:
[----:B------:R-:W-:Y:S05]  /*1670*/  BSYNC.RECONVERGENT B0 ;  /* 0x0000000000007941 */ /* 0x000fea0003800200 */
.L_x_874:
        /* <DEDUP_REMOVED lines=31> */
.L_x_884:
[----:B0-----:R-:W0:Y:S01]  /*1870*/  LDC.64 R6, c[0x0][0x380] ;  /* 0x0000e000ff067b82 */ /* 0x001e220000000a00 */
[----:B------:R-:W-:Y:S01]  /*1880*/  VIADD R31, R28, 0xffffffff ;  /* 0xffffffff1c1f7836 */ /* 0x000fe20000000000 */
[----:B------:R-:W-:Y:S03]  /*1890*/  BSSY B2, `(.L_x_881) ;  /* 0x0000008000027945 */ /* 0x000fe60003800000 */
[----:B------:R-:W-:-:S04]  /*18a0*/  IMAD R29, R31, 0x100, R3 ;  /* 0x000001001f1d7824 */ /* 0x000fc800078e0203 */
[----:B0-----:R-:W-:-:S07]  /*18b0*/  IMAD.WIDE R6, R29, 0x4, R6 ;  /* 0x000000041d067825 */ /* 0x001fce00078e0206 */
.L_x_882:
[----:B------:R-:W-:Y:S05]  /*18c0*/  YIELD ;  /* 0x0000000000007946 */ /* 0x000fea0003800000 */
[----:B------:R0:W-:Y:S06]  /*18d0*/  MEMBAR.SC.CTA ;  /* 0x0000000000007992 */ /* 0x0001ec0000000000 */
[----:B0-----:R-:W2:Y:S02]  /*18e0*/  LDG.E.STRONG.SYS R29, desc[UR8][R6.64] ;  /* 0x00000008061d7981 */ /* 0x001ea4000c1f5900 */
[----:B--2---:R-:W-:-:S13]  /*18f0*/  ISETP.NE.AND P0, PT, R29, RZ, PT ;  /* 0x000000ff1d00720c */ /* 0x004fda0003f05270 */
[----:B------:R-:W-:Y:S05]  /*1900*/  @!P0 BRA `(.L_x_882) ;  /* 0xfffffffc00ec8947 */ /* 0x000fea000383ffff */
[----:B------:R-:W-:Y:S05]  /*1910*/  BSYNC B2 ;  /* 0x0000000000027941 */ /* 0x000fea0003800000 */
.L_x_881:
[----:B------:R-:W-:Y:S01]  /*1920*/  BSSY.RECONVERGENT B2, `(.L_x_883) ;  /* 0x0000006000027945 */ /* 0x000fe20003800200 */
[C---:B------:R-:W-:Y:S02]  /*1930*/  ISETP.GT.AND P0, PT, R29.reuse, -0x1, PT ;  /* 0xffffffff1d00780c */ /* 0x040fe40003f04270 */
[----:B------:R-:W-:Y:S01]  /*1940*/  LOP3.LUT R29, R29, 0x3fffffff, RZ, 0xc0, !PT ;  /* 0x3fffffff1d1d7812 */ /* 0x000fe200078ec0ff */
[----:B------:R-:W-:Y:S05]  /*1950*/  WARPSYNC.EXCLUSIVE R25 ;  /* 0x0000000019007348 */ /* 0x000fea0003a00000 */
[----:B------:R-:W-:-:S05]  /*1960*/  IMAD.IADD R26, R29, 0x1, R26 ;  /* 0x000000011d1a7824 */ /* 0x000fca00078e021a */
[----:B------:R-:W-:-:S07]  /*1970*/  VOTE.ANY R25, PT, P0 ;  /* 0x0000000000197806 */ /* 0x000fce00000e0100 */
[----:B------:R-:W-:Y:S05]  /*1980*/  BSYNC.RECONVERGENT B2 ;  /* 0x0000000000027941 */ /* 0x000fea0003800200 */
.L_x_883:
[----:B------:R-:W-:Y:S01]  /*1990*/  ISETP.GT.U32.AND P1, PT, R28, 0x1, PT ;  /* 0x000000011c00780c */ /* 0x000fe20003f24070 */
[----:B------:R-:W-:-:S12]  /*19a0*/  IMAD.MOV.U32 R28, RZ, RZ, R31 ;  /* 0x000000ffff1c7224 */ /* 0x000fd800078e001f */
[----:B------:R-:W-:Y:S05]  /*19b0*/  @P0 BRA P1, `(.L_x_884) ;  /* 0xfffffffc00ac0947 */ /* 0x000fea000083ffff */
[----:B------:R-:W-:Y:S05]  /*19c0*/  BSYNC B0 ;  /* 0x0000000000007941 */ /* 0x000fea0003800000 */
.L_x_880:
[----:B------:R1:W2:Y:S02]  /*19d0*/  LDS.64 R6, [R11+0x7200] ;  /* 0x007200000b067984 */ /* 0x0002a40000000a00 */
.L_x_879:
[C---:B------:R-:W-:Y:S01]  /*19e0*/  IMAD.IADD R29, R26.reuse, 0x1, -R27 ;  /* 0x000000011a1d7824 */ /* 0x040fe200078e0a1b */
[----:B------:R-:W-:-:S04]  /*19f0*/  LOP3.LUT R25, R26, 0x80000000, RZ, 0xfc, !PT ;  /* 0x800000001a197812 */ /* 0x000fc800078efcff */
[C---:B0-2---:R-:W-:Y:S01]  /*1a00*/  IADD3 R6, P0, PT, R29.reuse, R6, RZ ;  /* 0x000000061d067210 */ /* 0x045fe20007f1e0ff */
[----:B------:R0:W-:Y:S03]  /*1a10*/  STG.E.STRONG.SYS desc[UR8][R4.64], R25 ;  /* 0x0000001904007986 */ /* 0x0001e6000c115908 */
[----:B------:R-:W-:-:S05]  /*1a20*/  LEA.HI.X.SX32 R7, R29, R7, 0x1, P0 ;  /* 0x000000071d077211 */ /* 0x000fca00000f0eff */
[----:B------:R0:W-:Y:S04]  /*1a30*/  STS.64 [R11+0x7200], R6 ;  /* 0x007200060b007388 */ /* 0x0001e80000000a00 */
.L_x_878:
[----:B------:R-:W-:Y:S05]  /*1a40*/  BSYNC B1 ;  /* 0x0000000000017941 */ /* 0x000fea0003800000 */
.L_x_877:
        /* <DEDUP_REMOVED lines=15> */
.L_x_885:
        /* <DEDUP_REMOVED lines=33> */
.L_x_886:
        /* <DEDUP_REMOVED lines=68> */
.L_x_876:
        /* <DEDUP_REMOVED lines=39> */
.L_x_980:
        /* <DEDUP_REMOVED lines=25> */
.L_x_887:
        /* <DEDUP_REMOVED lines=45> */
.L_x_890:
[----:B------:R-:W-:Y:S05]  /*2860*/  BSYNC.RECONVERGENT B0 ;  /* 0x0000000000007941 */ /* 0x000fea0003800200 */
.L_x_889:
        /* <DEDUP_REMOVED lines=41> */
.L_x_892:
[----:B------:R-:W-:Y:S05]  /*2b00*/  BSYNC.RECONVERGENT B0 ;  /* 0x0000000000007941 */ /* 0x000fea0003800200 */
.L_x_891:
        /* <DEDUP_REMOVED lines=37> */
.L_x_894:
[----:B------:R-:W-:Y:S05]  /*2d60*/  BSYNC.RECONVERGENT B0 ;  /* 0x0000000000007941 */ /* 0x000fea0003800200 */
.L_x_893:
        /* <DEDUP_REMOVED lines=37> */
.L_x_896:
[----:B------:R-:W-:Y:S05]  /*2fc0*/  BSYNC.RECONVERGENT B0 ;  /* 0x0000000000007941 */ /* 0x000fea0003800200 */
.L_x_895:
        /* <DEDUP_REMOVED lines=37> */
.L_x_898:
[----:B------:R-:W-:Y:S05]  /*3220*/  BSYNC.RECONVERGENT B0 ;  /* 0x0000000000007941 */ /* 0x000fea0003800200 */
.L_x_897:
        /* <DEDUP_REMOVED lines=37> */
.L_x_900:
[----:B------:R-:W-:Y:S05]  /*3480*/  BSYNC.RECONVERGENT B0 ;  /* 0x0000000000007941 */ /* 0x000fea0003800200 */
.L_x_899:
        /* <DEDUP_REMOVED lines=37> */
.L_x_902:
[----:B------:R-:W-:Y:S05]  /*36e0*/  BSYNC.RECONVERGENT B0 ;  /* 0x0000000000007941 */ /* 0x000fea0003800200 */
.L_x_901:
        /* <DEDUP_REMOVED lines=35> */
.L_x_904:
[----:B------:R-:W-:Y:S05]  /*3920*/  BSYNC.RECONVERGENT B0 ;  /* 0x0000000000007941 */ /* 0x000fea0003800200 */
.L_x_903:
        /* <DEDUP_REMOVED lines=35> */
.L_x_906:
[----:B------:R-:W-:Y:S05]  /*3b60*/  BSYNC.RECONVERGENT B0 ;  /* 0x0000000000007941 */ /* 0x000fea0003800200 */
.L_x_905:
        /* <DEDUP_REMOVED lines=37> */
.L_x_908:
[----:B------:R-:W-:Y:S05]  /*3dc0*/  BSYNC.RECONVERGENT B0 ;  /* 0x0000000000007941 */ /* 0x000fea0003800200 */
.L_x_907:
        /* <DEDUP_REMOVED lines=37> */
.L_x_910:
[----:B------:R-:W-:Y:S05]  /*4020*/  BSYNC.RECONVERGENT B0 ;  /* 0x0000000000007941 */ /* 0x000fea0003800200 */
.L_x_909:
        /* <DEDUP_REMOVED lines=37> */
.L_x_912:
[----:B------:R-:W-:Y:S05]  /*4280*/  BSYNC.RECONVERGENT B0 ;  /* 0x0000000000007941 */ /* 0x000fea0003800200 */
.L_x_911:
        /* <DEDUP_REMOVED lines=39> */
.L_x_914:
[----:B------:R-:W-:Y:S05]  /*4500*/  BSYNC.RECONVERGENT B0 ;  /* 0x0000000000007941 */ /* 0x000fea0003800200 */
.L_x_913:
        /* <DEDUP_REMOVED lines=39> */
.L_x_916:
[----:B------:R-:W-:Y:S05]  /*4780*/  BSYNC.RECONVERGENT B0 ;  /* 0x0000000000007941 */ /* 0x000fea0003800200 */
.L_x_915:
        /* <DEDUP_REMOVED lines=39> */
.L_x_918:
[----:B------:R-:W-:Y:S05]  /*4a00*/  BSYNC.RECONVERGENT B0 ;  /* 0x0000000000007941 */ /* 0x000fea0003800200 */
.L_x_917:
        /* <DEDUP_REMOVED lines=39> */
.L_x_920:
[----:B------:R-:W-:Y:S05]  /*4c80*/  BSYNC.RECONVERGENT B0 ;  /* 0x0000000000007941 */ /* 0x000fea0003800200 */
.L_x_919:
        /* <DEDUP_REMOVED lines=39> */
.L_x_922:
[----:B------:R-:W-:Y:S05]  /*4f00*/  BSYNC.RECONVERGENT B0 ;  /* 0x0000000000007941 */ /* 0x000fea0003800200 */
.L_x_921:
        /* <DEDUP_REMOVED lines=39> */
.L_x_924:
[----:B------:R-:W-:Y:S05]  /*5180*/  BSYNC.RECONVERGENT B0 ;  /* 0x0000000000007941 */ /* 0x000fea0003800200 */
.L_x_923:
        /* <DEDUP_REMOVED lines=39> */
.L_x_926:
[----:B------:R-:W-:Y:S05]  /*5400*/  BSYNC.RECONVERGENT B0 ;  /* 0x0000000000007941 */ /* 0x000fea0003800200 */
.L_x_925:
        /* <DEDUP_REMOVED lines=35> */
.L_x_928:
[----:B------:R-:W-:Y:S05]  /*5640*/  BSYNC.RECONVERGENT B0 ;  /* 0x0000000000007941 */ /* 0x000fea0003800200 */
.L_x_927:
        /* <DEDUP_REMOVED lines=67> */
.L_x_936:
[----:B-1----:R-:W1:Y:S01]  /*5a80*/  LDC.64 R4, c[0x0][0x380] ;  /* 0x0000e000ff047b82 */ /* 0x002e620000000a00 */
[----:B------:R-:W-:Y:S01]  /*5a90*/  VIADD R11, R7, 0xffffffff ;  /* 0xffffffff070b7836 */ /* 0x000fe20000000000 */
[----:B------:R-:W-:Y:S03]  /*5aa0*/  BSSY B2, `(.L_x_933) ;  /* 0x0000008000027945 */ /* 0x000fe60003800000 */
[----:B------:R-:W-:-:S04]  /*5ab0*/  IMAD R9, R11, 0x100, R3 ;  /* 0x000001000b097824 */ /* 0x000fc800078e0203 */
[----:B-1----:R-:W-:-:S07]  /*5ac0*/  IMAD.WIDE R4, R9, 0x4, R4 ;  /* 0x0000000409047825 */ /* 0x002fce00078e0204 */
.L_x_934:
[----:B------:R-:W-:Y:S05]  /*5ad0*/  YIELD ;  /* 0x0000000000007946 */ /* 0x000fea0003800000 */
[----:B------:R1:W-:Y:S06]  /*5ae0*/  MEMBAR.SC.CTA ;  /* 0x0000000000007992 */ /* 0x0003ec0000000000 */
[----:B-1----:R-:W2:Y:S02]  /*5af0*/  LDG.E.STRONG.SYS R8, desc[UR8][R4.64] ;  /* 0x0000000804087981 */ /* 0x002ea4000c1f5900 */
[----:B--2---:R-:W-:-:S13]  /*5b00*/  ISETP.NE.AND P0, PT, R8, RZ, PT ;  /* 0x000000ff0800720c */ /* 0x004fda0003f05270 */
[----:B------:R-:W-:Y:S05]  /*5b10*/  @!P0 BRA `(.L_x_934) ;  /* 0xfffffffc00ec8947 */ /* 0x000fea000383ffff */
[----:B------:R-:W-:Y:S05]  /*5b20*/  BSYNC B2 ;  /* 0x0000000000027941 */ /* 0x000fea0003800000 */
.L_x_933:
[----:B------:R-:W-:Y:S01]  /*5b30*/  BSSY.RECONVERGENT B2, `(.L_x_935) ;  /* 0x0000006000027945 */ /* 0x000fe20003800200 */
[C---:B------:R-:W-:Y:S02]  /*5b40*/  ISETP.GT.AND P0, PT, R8.reuse, -0x1, PT ;  /* 0xffffffff0800780c */ /* 0x040fe40003f04270 */
[----:B------:R-:W-:Y:S01]  /*5b50*/  LOP3.LUT R5, R8, 0x3fffffff, RZ, 0xc0, !PT ;  /* 0x3fffffff08057812 */ /* 0x000fe200078ec0ff */
[----:B------:R-:W-:Y:S05]  /*5b60*/  WARPSYNC.EXCLUSIVE R6 ;  /* 0x0000000006007348 */ /* 0x000fea0003a00000 */
[----:B------:R-:W-:-:S05]  /*5b70*/  IMAD.IADD R0, R5, 0x1, R0 ;  /* 0x0000000105007824 */ /* 0x000fca00078e0200 */
[----:B------:R-:W-:-:S07]  /*5b80*/  VOTE.ANY R6, PT, P0 ;  /* 0x0000000000067806 */ /* 0x000fce00000e0100 */
[----:B------:R-:W-:Y:S05]  /*5b90*/  BSYNC.RECONVERGENT B2 ;  /* 0x0000000000027941 */ /* 0x000fea0003800200 */
.L_x_935:
[----:B------:R-:W-:Y:S01]  /*5ba0*/  ISETP.GT.U32.AND P1, PT, R7, 0x1, PT ;  /* 0x000000010700780c */ /* 0x000fe20003f24070 */
[----:B------:R-:W-:-:S12]  /*5bb0*/  IMAD.MOV.U32 R7, RZ, RZ, R11 ;  /* 0x000000ffff077224 */ /* 0x000fd800078e000b */
[----:B------:R-:W-:Y:S05]  /*5bc0*/  @P0 BRA P1, `(.L_x_936) ;  /* 0xfffffffc00ac0947 */ /* 0x000fea000083ffff */
[----:B------:R-:W-:Y:S05]  /*5bd0*/  BSYNC B0 ;  /* 0x0000000000007941 */ /* 0x000fea0003800000 */
.L_x_932:
[----:B------:R2:W3:Y:S02]  /*5be0*/  LDS.64 R4, [R13+0x7200] ;  /* 0x007200000d047984 */ /* 0x0004e40000000a00 */
.L_x_931:
        /* <DEDUP_REMOVED lines=10> */
.L_x_930:
[----:B------:R-:W-:Y:S05]  /*5c90*/  BSYNC B1 ;  /* 0x0000000000017941 */ /* 0x000fea0003800000 */
.L_x_929:
        /* <DEDUP_REMOVED lines=20> */
.L_x_937:
        /* <DEDUP_REMOVED lines=234> */
.L_x_938:
        /* <DEDUP_REMOVED lines=31> */
.L_x_940:
[----:B------:R-:W-:Y:S05]  /*6e70*/  BSYNC.RECONVERGENT B0 ;  /* 0x0000000000007941 */ /* 0x000fea0003800200 */
.L_x_939:
        /* <DEDUP_REMOVED lines=18> */
.L_x_942:
[----:B------:R-:W-:Y:S05]  /*6fa0*/  BSYNC.RECONVERGENT B0 ;  /* 0x0000000000007941 */ /* 0x000fea0003800200 */
.L_x_941:
        /* <DEDUP_REMOVED lines=18> */
.L_x_944:
[----:B------:R-:W-:Y:S05]  /*70d0*/  BSYNC.RECONVERGENT B0 ;  /* 0x0000000000007941 */ /* 0x000fea0003800200 */
.L_x_943:
        /* <DEDUP_REMOVED lines=18> */
.L_x_946:
[----:B------:R-:W-:Y:S05]  /*7200*/  BSYNC.RECONVERGENT B0 ;  /* 0x0000000000007941 */ /* 0x000fea0003800200 */
.L_x_945:
        /* <DEDUP_REMOVED lines=18> */
.L_x_948:
[----:B------:R-:W-:Y:S05]  /*7330*/  BSYNC.RECONVERGENT B0 ;  /* 0x0000000000007941 */ /* 0x000fea0003800200 */
.L_x_947:
        /* <DEDUP_REMOVED lines=18> */
.L_x_950:
[----:B------:R-:W-:Y:S05]  /*7460*/  BSYNC.RECONVERGENT B0 ;  /* 0x0000000000007941 */ /* 0x000fea0003800200 */
.L_x_949:
        /* <DEDUP_REMOVED lines=18> */
.L_x_952:
[----:B------:R-:W-:Y:S05]  /*7590*/  BSYNC.RECONVERGENT B0 ;  /* 0x0000000000007941 */ /* 0x000fea0003800200 */
.L_x_951:
        /* <DEDUP_REMOVED lines=18> */
.L_x_954:
[----:B------:R-:W-:Y:S05]  /*76c0*/  BSYNC.RECONVERGENT B0 ;  /* 0x0000000000007941 */ /* 0x000fea0003800200 */
.L_x_953:
        /* <DEDUP_REMOVED lines=18> */
.L_x_956:
[----:B------:R-:W-:Y:S05]  /*77f0*/  BSYNC.RECONVERGENT B0 ;  /* 0x0000000000007941 */ /* 0x000fea0003800200 */
.L_x_955:
        /* <DEDUP_REMOVED lines=18> */
.L_x_958:
[----:B------:R-:W-:Y:S05]  /*7920*/  BSYNC.RECONVERGENT B0 ;  /* 0x0000000000007941 */ /* 0x000fea0003800200 */
.L_x_957:
        /* <DEDUP_REMOVED lines=18> */
.L_x_960:
[----:B------:R-:W-:Y:S05]  /*7a50*/  BSYNC.RECONVERGENT B0 ;  /* 0x0000000000007941 */ /* 0x000fea0003800200 */
.L_x_959:
        /* <DEDUP_REMOVED lines=17> */
.L_x_962:
[----:B------:R-:W-:Y:S05]  /*7b70*/  BSYNC.RECONVERGENT B0 ;  /* 0x0000000000007941 */ /* 0x000fea0003800200 */
.L_x_961:
        /* <DEDUP_REMOVED lines=16> */
.L_x_964:
[----:B------:R-:W-:Y:S05]  /*7c80*/  BSYNC.RECONVERGENT B0 ;  /* 0x0000000000007941 */ /* 0x000fea0003800200 */
.L_x_963:
        /* <DEDUP_REMOVED lines=16> */
.L_x_966:
[----:B------:R-:W-:Y:S05]  /*7d90*/  BSYNC.RECONVERGENT B0 ;  /* 0x0000000000007941 */ /* 0x000fea0003800200 */
.L_x_965:
        /* <DEDUP_REMOVED lines=16> */
.L_x_968:
[----:B------:R-:W-:Y:S05]  /*7ea0*/  BSYNC.RECONVERGENT B0 ;  /* 0x0000000000007941 */ /* 0x000fea0003800200 */
.L_x_967:
        /* <DEDUP_REMOVED lines=16> */
.L_x_970:
[----:B------:R-:W-:Y:S05]  /*7fb0*/  BSYNC.RECONVERGENT B0 ;  /* 0x0000000000007941 */ /* 0x000fea0003800200 */
.L_x_969:
        /* <DEDUP_REMOVED lines=16> */
.L_x_972:
[----:B------:R-:W-:Y:S05]  /*80c0*/  BSYNC.RECONVERGENT B0 ;  /* 0x0000000000007941 */ /* 0x000fea0003800200 */
.L_x_971:
        /* <DEDUP_REMOVED lines=16> */
.L_x_974:
[----:B------:R-:W-:Y:S05]  /*81d0*/  BSYNC.RECONVERGENT B0 ;  /* 0x0000000000007941 */ /* 0x000fea0003800200 */
.L_x_973:
        /* <DEDUP_REMOVED lines=18> */
.L_x_888:
[----:B------:R-:W-:Y:S02]  /*8300*/  IMAD.MOV.U32 R50, RZ, RZ, R19 ;  /* 0x000000ffff327224 */ /* 0x000fe400078e0013 */
[----:B------:R-:W-:Y:S02]  /*8310*/  IMAD.MOV.U32 R49, RZ, RZ, 0x1 ;  /* 0x00000001ff317424 */ /* 0x000fe400078e00ff */
[----:B------:R-:W-:Y:S02]  /*8320*/  IMAD.MOV.U32 R52, RZ, RZ, RZ ;  /* 0x000000ffff347224 */ /* 0x000fe400078e00ff */
[----:B------:R-:W-:-:S07]  /*8330*/  IMAD.MOV.U32 R47, RZ, RZ, -0x1 ;  /* 0xffffffffff2f7424 */ /* 0x000fce00078e00ff */
[----:B------:R-:W-:Y:S05]  /*8340*/  WARPSYNC.COLLECTIVE R47, `(.L_x_975) ;  /* 0x000000002f087348 */ /* 0x000fea0003c00000 */
[----:B------:R0:W1:Y:S02]  /*8350*/  SHFL.UP P0, R48, R50, R49, R52 ;  /* 0x0400003132307389 */ /* 0x0000640000000034 */
[----:B01----:R-:W-:Y:S05]  /*8360*/  ENDCOLLECTIVE ;  /* 0x000000000000791b */ /* 0x003fea0003800000 */
.L_x_975:
[----:B------:R-:W-:Y:S02]  /*8370*/  IMAD.MOV.U32 R49, RZ, RZ, 0x2 ;  /* 0x00000002ff317424 */ /* 0x000fe400078e00ff */
[----:B------:R-:W-:-:S04]  /*8380*/  IMAD.MOV.U32 R20, RZ, RZ, R48 ;  /* 0x000000ffff147224 */ /* 0x000fc800078e0030 */
[----:B------:R-:W-:-:S04]  /*8390*/  @P0 IMAD.IADD R20, R19, 0x1, R20 ;  /* 0x0000000113140824 */ /* 0x000fc800078e0214 */
[----:B------:R-:W-:-:S07]  /*83a0*/  IMAD.MOV.U32 R50, RZ, RZ, R20 ;  /* 0x000000ffff327224 */ /* 0x000fce00078e0014 */
[----:B------:R-:W-:Y:S05]  /*83b0*/  WARPSYNC.COLLECTIVE R47, `(.L_x_976) ;  /* 0x000000002f087348 */ /* 0x000fea0003c00000 */
[----:B------:R0:W1:Y:S02]  /*83c0*/  SHFL.UP P0, R48, R50, R49, R52 ;  /* 0x0400003132307389 */ /* 0x0000640000000034 */
[----:B01----:R-:W-:Y:S05]  /*83d0*/  ENDCOLLECTIVE ;  /* 0x000000000000791b */ /* 0x003fea0003800000 */
.L_x_976:
[----:B------:R-:W-:Y:S02]  /*83e0*/  IMAD.MOV.U32 R49, RZ, RZ, 0x4 ;  /* 0x00000004ff317424 */ /* 0x000fe400078e00ff */
[----:B------:R-:W-:-:S04]  /*83f0*/  IMAD.MOV.U32 R21, RZ, RZ, R48 ;  /* 0x000000ffff157224 */ /* 0x000fc800078e0030 */
[----:B------:R-:W-:-:S04]  /*8400*/  @P0 IMAD.IADD R21, R20, 0x1, R21 ;  /* 0x0000000114150824 */ /* 0x000fc800078e0215 */
[----:B------:R-:W-:-:S07]  /*8410*/  IMAD.MOV.U32 R50, RZ, RZ, R21 ;  /* 0x000000ffff327224 */ /* 0x000fce00078e0015 */
[----:B------:R-:W-:Y:S05]  /*8420*/  WARPSYNC.COLLECTIVE R47, `(.L_x_977) ;  /* 0x000000002f087348 */ /* 0x000fea0003c00000 */
[----:B------:R0:W1:Y:S02]  /*8430*/  SHFL.UP P0, R48, R50, R49, R52 ;  /* 0x0400003132307389 */ /* 0x0000640000000034 */
[----:B01----:R-:W-:Y:S05]  /*8440*/  ENDCOLLECTIVE ;  /* 0x000000000000791b */ /* 0x003fea0003800000 */
.L_x_977:
[----:B------:R-:W-:Y:S02]  /*8450*/  IMAD.MOV.U32 R49, RZ, RZ, 0x8 ;  /* 0x00000008ff317424 */ /* 0x000fe400078e00ff */
[----:B------:R-:W-:-:S04]  /*8460*/  IMAD.MOV.U32 R22, RZ, RZ, R48 ;  /* 0x000000ffff167224 */ /* 0x000fc800078e0030 */
[----:B------:R-:W-:-:S04]  /*8470*/  @P0 IMAD.IADD R22, R21, 0x1, R22 ;  /* 0x0000000115160824 */ /* 0x000fc800078e0216 */
[----:B------:R-:W-:-:S07]  /*8480*/  IMAD.MOV.U32 R50, RZ, RZ, R22 ;  /* 0x000000ffff327224 */ /* 0x000fce00078e0016 */
[----:B------:R-:W-:Y:S05]  /*8490*/  WARPSYNC.COLLECTIVE R47, `(.L_x_978) ;  /* 0x000000002f087348 */ /* 0x000fea0003c00000 */
[----:B------:R0:W1:Y:S02]  /*84a0*/  SHFL.UP P0, R48, R50, R49, R52 ;  /* 0x0400003132307389 */ /* 0x0000640000000034 */
[----:B01----:R-:W-:Y:S05]  /*84b0*/  ENDCOLLECTIVE ;  /* 0x000000000000791b */ /* 0x003fea0003800000 */
.L_x_978:
[----:B------:R-:W-:Y:S02]  /*84c0*/  IMAD.MOV.U32 R49, RZ, RZ, 0x10 ;  /* 0x00000010ff317424 */ /* 0x000fe400078e00ff */
[----:B------:R-:W-:-:S04]  /*84d0*/  IMAD.MOV.U32 R23, RZ, RZ, R48 ;  /* 0x000000ffff177224 */ /* 0x000fc800078e0030 */
[----:B------:R-:W-:-:S04]  /*84e0*/  @P0 IMAD.IADD R23, R22, 0x1, R23 ;  /* 0x0000000116170824 */ /* 0x000fc800078e0217 */
[----:B------:R-:W-:-:S07]  /*84f0*/  IMAD.MOV.U32 R50, RZ, RZ, R23 ;  /* 0x000000ffff327224 */ /* 0x000fce00078e0017 */
[----:B------:R-:W-:Y:S05]  /*8500*/  WARPSYNC.COLLECTIVE R47, `(.L_x_979) ;  /* 0x000000002f087348 */ /* 0x000fea0003c00000 */
[----:B------:R0:W1:Y:S02]  /*8510*/  SHFL.UP P0, R48, R50, R49, R52 ;  /* 0x0400003132307389 */ /* 0x0000640000000034 */
[----:B01----:R-:W-:Y:S05]  /*8520*/  ENDCOLLECTIVE ;  /* 0x000000000000791b */ /* 0x003fea0003800000 */
.L_x_979:
[----:B------:R-:W-:Y:S05]  /*8530*/  BRA `(.L_x_980) ;  /* 0xffffff9c00b07947 */ /* 0x000fea000383ffff */
.L_x_981:
        /* <DEDUP_REMOVED lines=12> */
.L_x_2209:


//--------------------- .text._ZN3cub18CUB_300001_SM_10006detail10radix_sort33DeviceRadixSortExclusiveSumKernelINS1_5radix10policy_hubIiNS0_8NullTypeEyE10Policy1000EyEEvPT0_ --------------------------
	.section	.text._ZN3cub18CUB_300001_SM_10006detail10radix_sort33DeviceRadixSortExclusiveSumKernelINS1_5radix10policy_hubIiNS0_8NullTypeEyE10Policy1000EyEEvPT0_,"ax",@progbits
	.align	128
        .global         _ZN3cub18CUB_300001_SM_10006detail10radix_sort33DeviceRadixSortExclusiveSumKernelINS1_5radix10policy_hubIiNS0_8NullTypeEyE10Policy1000EyEEvPT0_
        .type           _ZN3cub18CUB_300001_SM_10006detail10radix_sort33DeviceRadixSortExclusiveSumKernelINS1_5radix10policy_hubIiNS0_8NullTypeEyE10Policy1000EyEEvPT0_,@function
        .size           _ZN3cub18CUB_300001_SM_10006detail10radix_sort33DeviceRadixSortExclusiveSumKernelINS1_5radix10policy_hubIiNS0_8NullTypeEyE10Policy1000EyEEvPT0_,(.L_x_2210 - _ZN3cub18CUB_300001_SM_10006detail10radix_sort33DeviceRadixSortExclusiveSumKernelINS1_5radix10policy_hubIiNS0_8NullTypeEyE10Policy1000EyEEvPT0_)
        .other          _ZN3cub18CUB_300001_SM_10006detail10radix_sort33DeviceRadixSortExclusiveSumKernelINS1_5radix10policy_hubIiNS0_8NullTypeEyE10Policy1000EyEEvPT0_,@"STO_CUDA_ENTRY STV_DEFAULT"
_ZN3cub18CUB_300001_SM_10006detail10radix_sort33DeviceRadixSortExclusiveSumKernelINS1_5radix10policy_hubIiNS0_8NullTypeEyE10Policy1000EyEEvPT0_:
.text._ZN3cub18CUB_300001_SM_10006detail10radix_sort33DeviceRadixSortExclusiveSumKernelINS1_5radix10policy_hubIiNS0_8NullTypeEyE10Policy1000EyEEvPT0_:
        /* <DEDUP_REMOVED lines=63> */
.L_x_994:
        /* <DEDUP_REMOVED lines=28> */
.L_x_982:
[----:B------:R-:W-:Y:S05]  /*05b0*/  WARPSYNC.ALL ;  /* 0x0000000000007948 */ /* 0x000fea0003800000 */
[----:B------:R-:W-:Y:S06]  /*05c0*/  BAR.SYNC.DEFER_BLOCKING 0x0 ;  /* 0x0000000000007b1d */ /* 0x000fec0000010000 */
[----:B------:R-:W-:Y:S05]  /*05d0*/  @P1 EXIT ;  /* 0x000000000000194d */ /* 0x000fea0003800000 */
[----:B01----:R-:W0:Y:S04]  /*05e0*/  LDS.64 R2, [R0+0x10] ;  /* 0x0000100000027984 */ /* 0x003e280000000a00 */
[----:B0-----:R-:W-:Y:S01]  /*05f0*/  STG.E.64 desc[UR4][R16.64], R2 ;  /* 0x0000000210007986 */ /* 0x001fe2000c101b04 */
[----:B------:R-:W-:Y:S05]  /*0600*/  EXIT ;  /* 0x000000000000794d */ /* 0x000fea0003800000 */
.L_x_983:
[----:B------:R-:W-:Y:S02]  /*0610*/  IMAD.MOV.U32 R24, RZ, RZ, R20 ;  /* 0x000000ffff187224 */ /* 0x000fe400078e0014 */
[----:B------:R-:W-:Y:S02]  /*0620*/  IMAD.MOV.U32 R23, RZ, RZ, 0x1 ;  /* 0x00000001ff177424 */ /* 0x000fe400078e00ff */
[----:B------:R-:W-:Y:S02]  /*0630*/  IMAD.MOV.U32 R22, RZ, RZ, RZ ;  /* 0x000000ffff167224 */ /* 0x000fe400078e00ff */
[----:B------:R-:W-:-:S07]  /*0640*/  IMAD.MOV.U32 R21, RZ, RZ, -0x1 ;  /* 0xffffffffff157424 */ /* 0x000fce00078e00ff */
[----:B------:R-:W-:Y:S05]  /*0650*/  WARPSYNC.COLLECTIVE R21, `(.L_x_984) ;  /* 0x0000000015087348 */ /* 0x000fea0003c00000 */
[----:B------:R0:W1:Y:S02]  /*0660*/  SHFL.UP P0, R25, R24, R23, R22 ;  /* 0x0400001718197389 */ /* 0x0000640000000016 */
[----:B01----:R-:W-:Y:S05]  /*0670*/  ENDCOLLECTIVE ;  /* 0x000000000000791b */ /* 0x003fea0003800000 */
.L_x_984:
[----:B------:R-:W-:Y:S02]  /*0680*/  IMAD.MOV.U32 R24, RZ, RZ, R19 ;  /* 0x000000ffff187224 */ /* 0x000fe400078e0013 */
[----:B------:R-:W-:-:S07]  /*0690*/  IMAD.MOV.U32 R27, RZ, RZ, R25 ;  /* 0x000000ffff1b7224 */ /* 0x000fce00078e0019 */
[----:B------:R-:W-:Y:S05]  /*06a0*/  WARPSYNC.COLLECTIVE R21, `(.L_x_985) ;  /* 0x0000000015087348 */ /* 0x000fea0003c00000 */
[----:B------:R0:W1:Y:S02]  /*06b0*/  SHFL.UP P0, R25, R24, R23, R22 ;  /* 0x0400001718197389 */ /* 0x0000640000000016 */
[----:B01----:R-:W-:Y:S05]  /*06c0*/  ENDCOLLECTIVE ;  /* 0x000000000000791b */ /* 0x003fea0003800000 */
.L_x_985:
        /* <DEDUP_REMOVED lines=9> */
.L_x_986:
[----:B------:R-:W-:Y:S02]  /*0760*/  IMAD.MOV.U32 R24, RZ, RZ, R26 ;  /* 0x000000ffff187224 */ /* 0x000fe400078e001a */
[----:B------:R-:W-:-:S07]  /*0770*/  IMAD.MOV.U32 R28, RZ, RZ, R25 ;  /* 0x000000ffff1c7224 */ /* 0x000fce00078e0019 */
[----:B------:R-:W-:Y:S05]  /*0780*/  WARPSYNC.COLLECTIVE R21, `(.L_x_987) ;  /* 0x0000000015087348 */ /* 0x000fea0003c00000 */
[----:B------:R0:W1:Y:S02]  /*0790*/  SHFL.UP P0, R25, R24, R23, R22 ;  /* 0x0400001718197389 */ /* 0x0000640000000016 */
[----:B01----:R-:W-:Y:S05]  /*07a0*/  ENDCOLLECTIVE ;  /* 0x000000000000791b */ /* 0x003fea0003800000 */
.L_x_987:
        /* <DEDUP_REMOVED lines=9> */
.L_x_988:
[----:B------:R-:W-:Y:S02]  /*0840*/  IMAD.MOV.U32 R24, RZ, RZ, R29 ;  /* 0x000000ffff187224 */ /* 0x000fe400078e001d */
[----:B------:R-:W-:-:S07]  /*0850*/  IMAD.MOV.U32 R27, RZ, RZ, R25 ;  /* 0x000000ffff1b7224 */ /* 0x000fce00078e0019 */
[----:B------:R-:W-:Y:S05]  /*0860*/  WARPSYNC.COLLECTIVE R21, `(.L_x_989) ;  /* 0x0000000015087348 */ /* 0x000fea0003c00000 */
[----:B------:R0:W1:Y:S02]  /*0870*/  SHFL.UP P0, R25, R24, R23, R22 ;  /* 0x0400001718197389 */ /* 0x0000640000000016 */
[----:B01----:R-:W-:Y:S05]  /*0880*/  ENDCOLLECTIVE ;  /* 0x000000000000791b */ /* 0x003fea0003800000 */
.L_x_989:
        /* <DEDUP_REMOVED lines=9> */
.L_x_990:
[----:B------:R-:W-:Y:S02]  /*0920*/  IMAD.MOV.U32 R24, RZ, RZ, R29 ;  /* 0x000000ffff187224 */ /* 0x000fe400078e001d */
[----:B------:R-:W-:-:S07]  /*0930*/  IMAD.MOV.U32 R27, RZ, RZ, R25 ;  /* 0x000000ffff1b7224 */ /* 0x000fce00078e0019 */
[----:B------:R-:W-:Y:S05]  /*0940*/  WARPSYNC.COLLECTIVE R21, `(.L_x_991) ;  /* 0x0000000015087348 */ /* 0x000fea0003c00000 */
[----:B------:R0:W1:Y:S02]  /*0950*/  SHFL.UP P0, R25, R24, R23, R22 ;  /* 0x0400001718197389 */ /* 0x0000640000000016 */
[----:B01----:R-:W-:Y:S05]  /*0960*/  ENDCOLLECTIVE ;  /* 0x000000000000791b */ /* 0x003fea0003800000 */
.L_x_991:
        /* <DEDUP_REMOVED lines=9> */
.L_x_992:
[----:B------:R-:W-:Y:S02]  /*0a00*/  IMAD.MOV.U32 R24, RZ, RZ, R26 ;  /* 0x000000ffff187224 */ /* 0x000fe400078e001a */
[----:B------:R-:W-:-:S07]  /*0a10*/  IMAD.MOV.U32 R28, RZ, RZ, R25 ;  /* 0x000000ffff1c7224 */ /* 0x000fce00078e0019 */
[----:B------:R-:W-:Y:S05]  /*0a20*/  WARPSYNC.COLLECTIVE R21, `(.L_x_993) ;  /* 0x0000000015087348 */ /* 0x000fea0003c00000 */
[----:B------:R0:W1:Y:S02]  /*0a30*/  SHFL.UP P0, R25, R24, R23, R22 ;  /* 0x0400001718197389 */ /* 0x0000640000000016 */
[----:B01----:R-:W-:Y:S05]  /*0a40*/  ENDCOLLECTIVE ;  /* 0x000000000000791b */ /* 0x003fea0003800000 */
.L_x_993:
[----:B------:R-:W-:Y:S05]  /*0a50*/  BRA `(.L_x_994) ;  /* 0xfffffff800647947 */ /* 0x000fea000383ffff */
.L_x_995:
        /* <DEDUP_REMOVED lines=10> */
.L_x_2210:


//--------------------- .text._ZN3cub18CUB_300001_SM_10006detail10radix_sort30DeviceRadixSortHistogramKernelINS1_5radix10policy_hubIiNS0_8NullTypeEyE10Policy1000ELNS0_9SortOrderE0EiyNS1_21identity_decomposer_tEEEvPT2_PKT1_SB_iiT3_ --------------------------
	.section	.text._ZN3cub18CUB_300001_SM_10006detail10radix_sort30DeviceRadixSortHistogramKernelINS1_5radix10policy_hubIiNS0_8NullTypeEyE10Policy1000ELNS0_9SortOrderE0EiyNS1_21identity_decomposer_tEEEvPT2_PKT1_SB_iiT3_,"ax",@progbits
	.align	128
        .global         _ZN3cub18CUB_300001_SM_10006detail10radix_sort30DeviceRadixSortHistogramKernelINS1_5radix10policy_hubIiNS0_8NullTypeEyE10Policy1000ELNS0_9SortOrderE0EiyNS1_21identity_decomposer_tEEEvPT2_PKT1_SB_iiT3_
        .type           _ZN3cub18CUB_300001_SM_10006detail10radix_sort30DeviceRadixSortHistogramKernelINS1_5radix10policy_hubIiNS0_8NullTypeEyE10Policy1000ELNS0_9SortOrderE0EiyNS1_21identity_decomposer_tEEEvPT2_PKT1_SB_iiT3_,@function
        .size           _ZN3cub18CUB_300001_SM_10006detail10radix_sort30DeviceRadixSortHistogramKernelINS1_5radix10policy_hubIiNS0_8NullTypeEyE10Policy1000ELNS0_9SortOrderE0EiyNS1_21identity_decomposer_tEEEvPT2_PKT1_SB_iiT3_,(.L_x_2211 - _ZN3cub18CUB_300001_SM_10006detail10radix_sort30DeviceRadixSortHistogramKernelINS1_5radix10policy_hubIiNS0_8NullTypeEyE10Policy1000ELNS0_9SortOrderE0EiyNS1_21identity_decomposer_tEEEvPT2_PKT1_SB_iiT3_)
        .other          _ZN3cub18CUB_300001_SM_10006detail10radix_sort30DeviceRadixSortHistogramKernelINS1_5radix10policy_hubIiNS0_8NullTypeEyE10Policy1000ELNS0_9SortOrderE0EiyNS1_21identity_decomposer_tEEEvPT2_PKT1_SB_iiT3_,@"STO_CUDA_ENTRY STV_DEFAULT"
_ZN3cub18CUB_300001_SM_10006detail10radix_sort30DeviceRadixSortHistogramKernelINS1_5radix10policy_hubIiNS0_8NullTypeEyE10Policy1000ELNS0_9SortOrderE0EiyNS1_21identity_decomposer_tEEEvPT2_PKT1_SB_iiT3_:
.text._ZN3cub18CUB_300001_SM_10006detail10radix_sort30DeviceRadixSortHistogramKernelINS1_5radix10policy_hubIiNS0_8NullTypeEyE10Policy1000ELNS0_9SortOrderE0EiyNS1_21identity_decomposer_tEEEvPT2_PKT1_SB_iiT3_:
        /* <DEDUP_REMOVED lines=42> */
.L_x_1079:
        /* <DEDUP_REMOVED lines=9> */
.L_x_999:
        /* <DEDUP_REMOVED lines=21> */
.L_x_998:
        /* <DEDUP_REMOVED lines=19> */
.L_x_1001:
        /* <DEDUP_REMOVED lines=18> */
.L_x_1000:
[----:B------:R-:W-:-:S13]  /*06d0*/  ISETP.GT.U32.AND P2, PT, R4, 0x7f, PT ;  /* 0x0000007f0400780c */ /* 0x000fda0003f44070 */
[----:B------:R-:W-:Y:S05]  /*06e0*/  @P2 BRA `(.L_x_997) ;  /* 0x0000000000e02947 */ /* 0x000fea0003800000 */
[----:B--23--:R-:W-:Y:S01]  /*06f0*/  HFMA2 R3, -RZ, RZ, 0, 0 ;  /* 0x00000000ff037431 */ /* 0x00cfe200000001ff */
[----:B------:R-:W-:Y:S06]  /*0700*/  @!P1 BRA `(.L_x_1002) ;  /* 0x0000000000589947 */ /* 0x000fec0003800000 */
[----:B------:R-:W-:-:S07]  /*0710*/  IMAD.MOV.U32 R3, RZ, RZ, RZ ;  /* 0x000000ffff037224 */ /* 0x000fce00078e00ff */
.L_x_1003:
        /* <DEDUP_REMOVED lines=21> */
.L_x_1002:
        /* <DEDUP_REMOVED lines=14> */
.L_x_1004:
        /* <DEDUP_REMOVED lines=18> */
.L_x_997:
[----:B------:R-:W-:Y:S05]  /*0a70*/  BSYNC.RECONVERGENT B0 ;  /* 0x0000000000007941 */ /* 0x000fea0003800200 */
.L_x_996:
        /* <DEDUP_REMOVED lines=16> */
.L_x_1010:
        /* <DEDUP_REMOVED lines=36> */
.L_x_1006:
        /* <DEDUP_REMOVED lines=67> */
.L_x_1007:
        /* <DEDUP_REMOVED lines=24> */
.L_x_1009:
        /* <DEDUP_REMOVED lines=73> */
.L_x_1008:
[----:B------:R-:W-:Y:S05]  /*1800*/  BRA.U !UP0, `(.L_x_1010) ;  /* 0xfffffff108dc7547 */ /* 0x000fea000b83ffff */
.L_x_1005:
        /* <DEDUP_REMOVED lines=9> */
.L_x_1030:
        /* <DEDUP_REMOVED lines=16> */
.L_x_1015:
[----:B------:R-:W-:Y:S05]  /*19a0*/  BSYNC.RECONVERGENT B1 ;  /* 0x0000000000017941 */ /* 0x000fea0003800200 */
.L_x_1014:
        /* <DEDUP_REMOVED lines=15> */
.L_x_1017:
[----:B------:R-:W-:Y:S05]  /*1aa0*/  BSYNC.RECONVERGENT B1 ;  /* 0x0000000000017941 */ /* 0x000fea0003800200 */
.L_x_1016:
[----:B------:R-:W-:Y:S04]  /*1ab0*/  BSSY.RECONVERGENT B1, `(.L_x_1018) ;  /* 0x0000007000017945 */ /* 0x000fe80003800200 */
[----:B------:R-:W-:Y:S05]  /*1ac0*/  @!P0 BRA `(.L_x_1019) ;  /* 0x0000000000148947 */ /* 0x000fea0003800000 */
[----:B01----:R-:W-:Y:S02]  /*1ad0*/  IMAD R17, R5, 0x100, R4 ;  /* 0x0000010005117824 */ /* 0x003fe400078e0204 */
[----:B------:R-:W-:-:S03]  /*1ae0*/  IMAD.MOV.U32 R23, RZ, RZ, RZ ;  /* 0x000000ffff177224 */ /* 0x000fc600078e00ff */
[----:B------:R-:W-:-:S05]  /*1af0*/  IADD3 R17, PT, PT, R17, 0x200, RZ ;  /* 0x0000020011117810 */ /* 0x000fca0007ffe0ff */
[----:B------:R-:W-:-:S05]  /*1b00*/  IMAD.WIDE.U32 R16, R17, 0x8, R2 ;  /* 0x0000000811107825 */ /* 0x000fca00078e0002 */
[----:B------:R2:W-:Y:S02]  /*1b10*/  REDG.E.ADD.64.STRONG.GPU desc[UR20][R16.64], R22 ;  /* 0x000000161000798e */ /* 0x0005e4000c12e514 */
.L_x_1019:
[----:B------:R-:W-:Y:S05]  /*1b20*/  BSYNC.RECONVERGENT B1 ;  /* 0x0000000000017941 */ /* 0x000fea0003800200 */
.L_x_1018:
[----:B------:R-:W-:Y:S04]  /*1b30*/  BSSY.RECONVERGENT B1, `(.L_x_1020) ;  /* 0x0000007000017945 */ /* 0x000fe80003800200 */
[----:B------:R-:W-:Y:S05]  /*1b40*/  @!P1 BRA `(.L_x_1021) ;  /* 0x0000000000149947 */ /* 0x000fea0003800000 */
[----:B012---:R-:W-:Y:S02]  /*1b50*/  IMAD R17, R5, 0x100, R4 ;  /* 0x0000010005117824 */ /* 0x007fe400078e0204 */
[----:B------:R-:W-:Y:S02]  /*1b60*/  IMAD.MOV.U32 R15, RZ, RZ, RZ ;  /* 0x000000ffff0f7224 */ /* 0x000fe400078e00ff */
[----:B------:R-:W-:-:S04]  /*1b70*/  VIADD R17, R17, 0x300 ;  /* 0x0000030011117836 */ /* 0x000fc80000000000 */
[----:B------:R-:W-:-:S05]  /*1b80*/  IMAD.WIDE.U32 R16, R17, 0x8, R2 ;  /* 0x0000000811107825 */ /* 0x000fca00078e0002 */
[----:B------:R3:W-:Y:S02]  /*1b90*/  REDG.E.ADD.64.STRONG.GPU desc[UR20][R16.64], R14 ;  /* 0x0000000e1000798e */ /* 0x0007e4000c12e514 */
.L_x_1021:
[----:B------:R-:W-:Y:S05]  /*1ba0*/  BSYNC.RECONVERGENT B1 ;  /* 0x0000000000017941 */ /* 0x000fea0003800200 */
.L_x_1020:
[----:B------:R-:W-:Y:S04]  /*1bb0*/  BSSY.RECONVERGENT B1, `(.L_x_1022) ;  /* 0x0000007000017945 */ /* 0x000fe80003800200 */
[----:B------:R-:W-:Y:S05]  /*1bc0*/  @!P2 BRA `(.L_x_1023) ;  /* 0x000000000014a947 */ /* 0x000fea0003800000 */
[----:B---3--:R-:W-:Y:S02]  /*1bd0*/  IMAD R15, R5, 0x100, R4 ;  /* 0x00000100050f7824 */ /* 0x008fe400078e0204 */
[----:B------:R-:W-:Y:S02]  /*1be0*/  HFMA2 R13, -RZ, RZ, 0, 0 ;  /* 0x00000000ff0d7431 */ /* 0x000fe400000001ff */
[----:B------:R-:W-:-:S04]  /*1bf0*/  VIADD R15, R15, 0x400 ;  /* 0x000004000f0f7836 */ /* 0x000fc80000000000 */
[----:B------:R-:W-:-:S05]  /*1c00*/  IMAD.WIDE.U32 R14, R15, 0x8, R2 ;  /* 0x000000080f0e7825 */ /* 0x000fca00078e0002 */
[----:B------:R4:W-:Y:S02]  /*1c10*/  REDG.E.ADD.64.STRONG.GPU desc[UR20][R14.64], R12 ;  /* 0x0000000c0e00798e */ /* 0x0009e4000c12e514 */
.L_x_1023:
[----:B------:R-:W-:Y:S05]  /*1c20*/  BSYNC.RECONVERGENT B1 ;  /* 0x0000000000017941 */ /* 0x000fea0003800200 */
.L_x_1022:
[----:B------:R-:W-:Y:S04]  /*1c30*/  BSSY.RECONVERGENT B1, `(.L_x_1024) ;  /* 0x0000007000017945 */ /* 0x000fe80003800200 */
[----:B------:R-:W-:Y:S05]  /*1c40*/  @!P3 BRA `(.L_x_1025) ;  /* 0x000000000014b947 */ /* 0x000fea0003800000 */
[----:B----4-:R-:W-:Y:S02]  /*1c50*/  IMAD R13, R5, 0x100, R4 ;  /* 0x00000100050d7824 */ /* 0x010fe400078e0204 */
[----:B------:R-:W-:Y:S02]  /*1c60*/  IMAD.MOV.U32 R7, RZ, RZ, RZ ;  /* 0x000000ffff077224 */ /* 0x000fe400078e00ff */
[----:B------:R-:W-:-:S04]  /*1c70*/  VIADD R13, R13, 0x500 ;  /* 0x000005000d0d7836 */ /* 0x000fc80000000000 */
[----:B------:R-:W-:-:S05]  /*1c80*/  IMAD.WIDE.U32 R12, R13, 0x8, R2 ;  /* 0x000000080d0c7825 */ /* 0x000fca00078e0002 */
[----:B------:R4:W-:Y:S02]  /*1c90*/  REDG.E.ADD.64.STRONG.GPU desc[UR20][R12.64], R6 ;  /* 0x000000060c00798e */ /* 0x0009e4000c12e514 */
.L_x_1025:
[----:B------:R-:W-:Y:S05]  /*1ca0*/  BSYNC.RECONVERGENT B1 ;  /* 0x0000000000017941 */ /* 0x000fea0003800200 */
.L_x_1024:
[----:B------:R-:W-:Y:S04]  /*1cb0*/  BSSY.RECONVERGENT B1, `(.L_x_1026) ;  /* 0x0000007000017945 */ /* 0x000fe80003800200 */
[----:B------:R-:W-:Y:S05]  /*1cc0*/  @!P4 BRA `(.L_x_1027) ;  /* 0x000000000014c947 */ /* 0x000fea0003800000 */
[----:B----4-:R-:W-:Y:S02]  /*1cd0*/  IMAD R7, R5, 0x100, R4 ;  /* 0x0000010005077824 */ /* 0x010fe400078e0204 */
[----:B------:R-:W-:Y:S02]  /*1ce0*/  IMAD.MOV.U32 R9, RZ, RZ, RZ ;  /* 0x000000ffff097224 */ /* 0x000fe400078e00ff */
[----:B------:R-:W-:-:S04]  /*1cf0*/  VIADD R7, R7, 0x600 ;  /* 0x0000060007077836 */ /* 0x000fc80000000000 */
[----:B------:R-:W-:-:S05]  /*1d00*/  IMAD.WIDE.U32 R6, R7, 0x8, R2 ;  /* 0x0000000807067825 */ /* 0x000fca00078e0002 */
[----:B------:R4:W-:Y:S02]  /*1d10*/  REDG.E.ADD.64.STRONG.GPU desc[UR20][R6.64], R8 ;  /* 0x000000080600798e */ /* 0x0009e4000c12e514 */
.L_x_1027:
[----:B------:R-:W-:Y:S05]  /*1d20*/  BSYNC.RECONVERGENT B1 ;  /* 0x0000000000017941 */ /* 0x000fea0003800200 */
.L_x_1026:
[----:B------:R-:W-:Y:S04]  /*1d30*/  BSSY.RECONVERGENT B1, `(.L_x_1028) ;  /* 0x0000007000017945 */ /* 0x000fe80003800200 */
[----:B------:R-:W-:Y:S05]  /*1d40*/  @!P5 BRA `(.L_x_1029) ;  /* 0x000000000014d947 */ /* 0x000fea0003800000 */
[----:B----4-:R-:W-:Y:S01]  /*1d50*/  LEA R7, R5, R4, 0x8 ;  /* 0x0000000405077211 */ /* 0x010fe200078e40ff */
[----:B------:R-:W-:-:S04]  /*1d60*/  IMAD.MOV.U32 R11, RZ, RZ, RZ ;  /* 0x000000ffff0b7224 */ /* 0x000fc800078e00ff */
[----:B------:R-:W-:-:S04]  /*1d70*/  VIADD R7, R7, 0x700 ;  /* 0x0000070007077836 */ /* 0x000fc80000000000 */
[----:B------:R-:W-:-:S05]  /*1d80*/  IMAD.WIDE.U32 R6, R7, 0x8, R2 ;  /* 0x0000000807067825 */ /* 0x000fca00078e0002 */
[----:B------:R4:W-:Y:S02]  /*1d90*/  REDG.E.ADD.64.STRONG.GPU desc[UR20][R6.64], R10 ;  /* 0x0000000a0600798e */ /* 0x0009e4000c12e514 */
.L_x_1029:
[----:B------:R-:W-:Y:S05]  /*1da0*/  BSYNC.RECONVERGENT B1 ;  /* 0x0000000000017941 */ /* 0x000fea0003800200 */
.L_x_1028:
[----:B------:R-:W-:-:S05]  /*1db0*/  VIADD R5, R5, 0x8 ;  /* 0x0000000805057836 */ /* 0x000fca0000000000 */
[----:B------:R-:W-:-:S13]  /*1dc0*/  ISETP.NE.AND P0, PT, R5, UR27, PT ;  /* 0x0000001b05007c0c */ /* 0x000fda000bf05270 */
[----:B------:R-:W-:Y:S05]  /*1dd0*/  @P0 BRA `(.L_x_1030) ;  /* 0xfffffff800b00947 */ /* 0x000fea000383ffff */
[----:B------:R-:W-:-:S07]  /*1de0*/  IMAD.U32 R3, RZ, RZ, UR27 ;  /* 0x0000001bff037e24 */ /* 0x000fce000f8e00ff */
.L_x_1013:
        /* <DEDUP_REMOVED lines=24> */
.L_x_1034:
[----:B------:R-:W-:Y:S05]  /*1f70*/  BSYNC.RECONVERGENT B1 ;  /* 0x0000000000017941 */ /* 0x000fea0003800200 */
.L_x_1033:
        /* <DEDUP_REMOVED lines=9> */
.L_x_1036:
[----:B------:R-:W-:Y:S05]  /*2010*/  BSYNC.RECONVERGENT B1 ;  /* 0x0000000000017941 */ /* 0x000fea0003800200 */
.L_x_1035:
        /* <DEDUP_REMOVED lines=8> */
.L_x_1038:
[----:B------:R-:W-:Y:S05]  /*20a0*/  BSYNC.RECONVERGENT B1 ;  /* 0x0000000000017941 */ /* 0x000fea0003800200 */
.L_x_1037:
        /* <DEDUP_REMOVED lines=9> */
.L_x_1040:
[----:B------:R-:W-:Y:S05]  /*2140*/  BSYNC.RECONVERGENT B1 ;  /* 0x0000000000017941 */ /* 0x000fea0003800200 */
.L_x_1039:
[----:B------:R-:W-:-:S07]  /*2150*/  VIADD R3, R3, 0x4 ;  /* 0x0000000403037836 */ /* 0x000fce0000000000 */
.L_x_1032:
        /* <DEDUP_REMOVED lines=18> */
.L_x_1044:
[----:B------:R-:W-:Y:S05]  /*2280*/  BSYNC.RECONVERGENT B2 ;  /* 0x0000000000027941 */ /* 0x000fea0003800200 */
.L_x_1043:
        /* <DEDUP_REMOVED lines=9> */
.L_x_1046:
[----:B------:R-:W-:Y:S05]  /*2320*/  BSYNC.RECONVERGENT B2 ;  /* 0x0000000000027941 */ /* 0x000fea0003800200 */
.L_x_1045:
[----:B------:R-:W-:-:S07]  /*2330*/  VIADD R3, R3, 0x2 ;  /* 0x0000000203037836 */ /* 0x000fce0000000000 */
.L_x_1042:
        /* <DEDUP_REMOVED lines=12> */
.L_x_1041:
[----:B------:R-:W-:Y:S05]  /*2400*/  BSYNC.RECONVERGENT B1 ;  /* 0x0000000000017941 */ /* 0x000fea0003800200 */
.L_x_1031:
[----:B------:R-:W-:-:S13]  /*2410*/  ISETP.GT.U32.AND P0, PT, R4, 0x7f, PT ;  /* 0x0000007f0400780c */ /* 0x000fda0003f04070 */
[----:B------:R-:W-:Y:S05]  /*2420*/  @P0 BRA `(.L_x_1012) ;  /* 0x0000000800900947 */ /* 0x000fea0003800000 */
[----:B------:R-:W-:Y:S01]  /*2430*/  UISETP.GE.U32.AND UP0, UPT, UR22, 0x7, UPT ;  /* 0x000000071600788c */ /* 0x000fe2000bf06070 */
[----:B0-----:R-:W-:-:S08]  /*2440*/  IMAD.MOV.U32 R3, RZ, RZ, RZ ;  /* 0x000000ffff037224 */ /* 0x001fd000078e00ff */
[----:B------:R-:W-:Y:S05]  /*2450*/  BRA.U !UP0, `(.L_x_1047) ;  /* 0x0000000508147547 */ /* 0x000fea000b800000 */
[----:B------:R-:W0:Y:S01]  /*2460*/  LDC.64 R2, c[0x0][0x380] ;  /* 0x0000e000ff027b82 */ /* 0x000e220000000a00 */
[----:B------:R-:W-:-:S07]  /*2470*/  IMAD.MOV.U32 R9, RZ, RZ, RZ ;  /* 0x000000ffff097224 */ /* 0x000fce00078e00ff */
.L_x_1064:
        /* <DEDUP_REMOVED lines=18> */
.L_x_1049:
[----:B------:R-:W-:Y:S05]  /*25a0*/  BSYNC.RECONVERGENT B1 ;  /* 0x0000000000017941 */ /* 0x000fea0003800200 */
.L_x_1048:
[----:B------:R-:W-:Y:S04]  /*25b0*/  BSSY.RECONVERGENT B1, `(.L_x_1050) ;  /* 0x0000005000017945 */ /* 0x000fe80003800200 */
[----:B------:R-:W-:Y:S05]  /*25c0*/  @!P1 BRA `(.L_x_1051) ;  /* 0x00000000000c9947 */ /* 0x000fea0003800000 */
[----:B0-----:R-:W-:Y:S02]  /*25d0*/  IMAD.MOV.U32 R14, RZ, RZ, R13 ;  /* 0x000000ffff0e7224 */ /* 0x001fe400078e000d */
[----:B------:R-:W-:-:S05]  /*25e0*/  IMAD.MOV.U32 R15, RZ, RZ, RZ ;  /* 0x000000ffff0f7224 */ /* 0x000fca00078e00ff */
[----:B------:R1:W-:Y:S02]  /*25f0*/  REDG.E.ADD.64.STRONG.GPU desc[UR20][R6.64+0xc00], R14 ;  /* 0x000c000e0600798e */ /* 0x0003e4000c12e514 */
.L_x_1051:
[----:B------:R-:W-:Y:S05]  /*2600*/  BSYNC.RECONVERGENT B1 ;  /* 0x0000000000017941 */ /* 0x000fea0003800200 */
.L_x_1050:
        /* <DEDUP_REMOVED lines=12> */
.L_x_1053:
[----:B------:R-:W-:Y:S05]  /*26d0*/  BSYNC.RECONVERGENT B1 ;  /* 0x0000000000017941 */ /* 0x000fea0003800200 */
.L_x_1052:
[----:B------:R-:W-:Y:S04]  /*26e0*/  BSSY.RECONVERGENT B1, `(.L_x_1054) ;  /* 0x0000005000017945 */ /* 0x000fe80003800200 */
[----:B------:R-:W-:Y:S05]  /*26f0*/  @!P1 BRA `(.L_x_1055) ;  /* 0x00000000000c9947 */ /* 0x000fea0003800000 */
[----:B012---:R-:W-:Y:S02]  /*2700*/  IMAD.MOV.U32 R14, RZ, RZ, R18 ;  /* 0x000000ffff0e7224 */ /* 0x007fe400078e0012 */
[----:B------:R-:W-:-:S05]  /*2710*/  IMAD.MOV.U32 R15, RZ, RZ, RZ ;  /* 0x000000ffff0f7224 */ /* 0x000fca00078e00ff */
[----:B------:R3:W-:Y:S02]  /*2720*/  REDG.E.ADD.64.STRONG.GPU desc[UR20][R6.64+0x1c00], R14 ;  /* 0x001c000e0600798e */ /* 0x0007e4000c12e514 */
.L_x_1055:
[----:B------:R-:W-:Y:S05]  /*2730*/  BSYNC.RECONVERGENT B1 ;  /* 0x0000000000017941 */ /* 0x000fea0003800200 */
.L_x_1054:
[----:B------:R-:W-:Y:S04]  /*2740*/  BSSY.RECONVERGENT B1, `(.L_x_1056) ;  /* 0x0000005000017945 */ /* 0x000fe80003800200 */
[----:B------:R-:W-:Y:S05]  /*2750*/  @!P2 BRA `(.L_x_1057) ;  /* 0x00000000000ca947 */ /* 0x000fea0003800000 */
[----:B0123--:R-:W-:Y:S01]  /*2760*/  MOV R14, R19 ;  /* 0x00000013000e7202 */ /* 0x00ffe20000000f00 */
[----:B------:R-:W-:-:S05]  /*2770*/  IMAD.MOV.U32 R15, RZ, RZ, RZ ;  /* 0x000000ffff0f7224 */ /* 0x000fca00078e00ff */
[----:B------:R4:W-:Y:S02]  /*2780*/  REDG.E.ADD.64.STRONG.GPU desc[UR20][R6.64+0x2400], R14 ;  /* 0x0024000e0600798e */ /* 0x0009e4000c12e514 */
.L_x_1057:
[----:B------:R-:W-:Y:S05]  /*2790*/  BSYNC.RECONVERGENT B1 ;  /* 0x0000000000017941 */ /* 0x000fea0003800200 */
.L_x_1056:
[----:B------:R-:W-:Y:S04]  /*27a0*/  BSSY.RECONVERGENT B1, `(.L_x_1058) ;  /* 0x0000004000017945 */ /* 0x000fe80003800200 */
[----:B------:R-:W-:Y:S05]  /*27b0*/  @!P3 BRA `(.L_x_1059) ;  /* 0x000000000008b947 */ /* 0x000fea0003800000 */
[----:B------:R-:W-:-:S05]  /*27c0*/  IMAD.MOV.U32 R17, RZ, RZ, RZ ;  /* 0x000000ffff117224 */ /* 0x000fca00078e00ff */
[----:B------:R0:W-:Y:S02]  /*27d0*/  REDG.E.ADD.64.STRONG.GPU desc[UR20][R6.64+0x2c00], R16 ;  /* 0x002c00100600798e */ /* 0x0001e4000c12e514 */
.L_x_1059:
[----:B------:R-:W-:Y:S05]  /*27e0*/  BSYNC.RECONVERGENT B1 ;  /* 0x0000000000017941 */ /* 0x000fea0003800200 */
.L_x_1058:
[----:B------:R-:W-:Y:S04]  /*27f0*/  BSSY.RECONVERGENT B1, `(.L_x_1060) ;  /* 0x0000004000017945 */ /* 0x000fe80003800200 */
[----:B------:R-:W-:Y:S05]  /*2800*/  @!P4 BRA `(.L_x_1061) ;  /* 0x000000000008c947 */ /* 0x000fea0003800000 */
[----:B------:R-:W-:-:S05]  /*2810*/  IMAD.MOV.U32 R13, RZ, RZ, RZ ;  /* 0x000000ffff0d7224 */ /* 0x000fca00078e00ff */
[----:B------:R0:W-:Y:S02]  /*2820*/  REDG.E.ADD.64.STRONG.GPU desc[UR20][R6.64+0x3400], R12 ;  /* 0x0034000c0600798e */ /* 0x0001e4000c12e514 */
.L_x_1061:
[----:B------:R-:W-:Y:S05]  /*2830*/  BSYNC.RECONVERGENT B1 ;  /* 0x0000000000017941 */ /* 0x000fea0003800200 */
.L_x_1060:
[----:B------:R-:W-:Y:S04]  /*2840*/  BSSY.RECONVERGENT B1, `(.L_x_1062) ;  /* 0x0000004000017945 */ /* 0x000fe80003800200 */
[----:B------:R-:W-:Y:S05]  /*2850*/  @!P5 BRA `(.L_x_1063) ;  /* 0x000000000008d947 */ /* 0x000fea0003800000 */
[----:B------:R-:W-:-:S05]  /*2860*/  IMAD.MOV.U32 R11, RZ, RZ, RZ ;  /* 0x000000ffff0b7224 */ /* 0x000fca00078e00ff */
[----:B------:R0:W-:Y:S02]  /*2870*/  REDG.E.ADD.64.STRONG.GPU desc[UR20][R6.64+0x3c00], R10 ;  /* 0x003c000a0600798e */ /* 0x0001e4000c12e514 */
.L_x_1063:
[----:B------:R-:W-:Y:S05]  /*2880*/  BSYNC.RECONVERGENT B1 ;  /* 0x0000000000017941 */ /* 0x000fea0003800200 */
.L_x_1062:
[----:B------:R-:W-:Y:S05]  /*2890*/  @P0 BRA `(.L_x_1064) ;  /* 0xfffffff800f80947 */ /* 0x000fea000383ffff */
[----:B------:R-:W-:-:S07]  /*28a0*/  IMAD.U32 R3, RZ, RZ, UR27 ;  /* 0x0000001bff037e24 */ /* 0x000fce000f8e00ff */
.L_x_1047:
        /* <DEDUP_REMOVED lines=20> */
.L_x_1067:
[----:B------:R-:W-:Y:S05]  /*29f0*/  BSYNC.RECONVERGENT B1 ;  /* 0x0000000000017941 */ /* 0x000fea0003800200 */
.L_x_1066:
        /* <DEDUP_REMOVED lines=9> */
.L_x_1069:
[----:B------:R-:W-:Y:S05]  /*2a90*/  BSYNC.RECONVERGENT B1 ;  /* 0x0000000000017941 */ /* 0x000fea0003800200 */
.L_x_1068:
        /* <DEDUP_REMOVED lines=8> */
.L_x_1071:
[----:B------:R-:W-:Y:S05]  /*2b20*/  BSYNC.RECONVERGENT B1 ;  /* 0x0000000000017941 */ /* 0x000fea0003800200 */
.L_x_1070:
        /* <DEDUP_REMOVED lines=9> */
.L_x_1073:
[----:B------:R-:W-:Y:S05]  /*2bc0*/  BSYNC.RECONVERGENT B1 ;  /* 0x0000000000017941 */ /* 0x000fea0003800200 */
.L_x_1072:
[----:B------:R-:W-:-:S07]  /*2bd0*/  VIADD R3, R3, 0x4 ;  /* 0x0000000403037836 */ /* 0x000fce0000000000 */
.L_x_1065:
        /* <DEDUP_REMOVED lines=17> */
.L_x_1076:
[----:B------:R-:W-:Y:S05]  /*2cf0*/  BSYNC.RECONVERGENT B1 ;  /* 0x0000000000017941 */ /* 0x000fea0003800200 */
.L_x_1075:
        /* <DEDUP_REMOVED lines=9> */
.L_x_1078:
[----:B------:R-:W-:Y:S05]  /*2d90*/  BSYNC.RECONVERGENT B1 ;  /* 0x0000000000017941 */ /* 0x000fea0003800200 */
.L_x_1077:
[----:B------:R-:W-:-:S07]  /*2da0*/  VIADD R3, R3, 0x2 ;  /* 0x0000000203037836 */ /* 0x000fce0000000000 */
.L_x_1074:
        /* <DEDUP_REMOVED lines=12> */
.L_x_1012:
[----:B------:R-:W-:Y:S05]  /*2e70*/  BSYNC.RECONVERGENT B0 ;  /* 0x0000000000007941 */ /* 0x000fea0003800200 */
.L_x_1011:
[----:B------:R-:W-:Y:S01]  /*2e80*/  BAR.SYNC.DEFER_BLOCKING 0x0 ;  /* 0x0000000000007b1d */ /* 0x000fe20000010000 */
[----:B------:R-:W-:-:S04]  /*2e90*/  UIADD3 UR6, UP0, UPT, UR6, 0x1, URZ ;  /* 0x0000000106067890 */ /* 0x000fc8000ff1e0ff */
[----:B------:R-:W-:Y:S02]  /*2ea0*/  UIADD3.X UR7, UPT, UPT, URZ, UR7, URZ, UP0, !UPT ;  /* 0x00000007ff077290 */ /* 0x000fe400087fe4ff */
[----:B------:R-:W-:-:S04]  /*2eb0*/  UISETP.NE.U32.AND UP0, UPT, UR6, UR11, UPT ;  /* 0x0000000b0600728c */ /* 0x000fc8000bf05070 */
[----:B------:R-:W-:-:S09]  /*2ec0*/  UISETP.NE.AND.EX UP0, UPT, UR7, UR12, UPT, UP0 ;  /* 0x0000000c0700728c */ /* 0x000fd2000bf05300 */
[----:B------:R-:W-:Y:S05]  /*2ed0*/  BRA.U UP0, `(.L_x_1079) ;  /* 0xffffffd100f07547 */ /* 0x000fea000b83ffff */
[----:B------:R-:W-:Y:S05]  /*2ee0*/  EXIT ;  /* 0x000000000000794d */ /* 0x000fea0003800000 */
.L_x_1080:
        /* <DEDUP_REMOVED lines=9> */
.L_x_2211:


//--------------------- .text._ZN3cub18CUB_300001_SM_10006detail10radix_sort31DeviceRadixSortSingleTileKernelINS1_5radix10policy_hubIiNS0_8NullTypeEyE10Policy1000ELNS0_9SortOrderE0EiS6_yNS1_21identity_decomposer_tEEEvPKT1_PSB_PKT2_PSF_T3_iiT4_ --------------------------
	.section	.text._ZN3cub18CUB_300001_SM_10006detail10radix_sort31DeviceRadixSortSingleTileKernelINS1_5radix10policy_hubIiNS0_8NullTypeEyE10Policy1000ELNS0_9SortOrderE0EiS6_yNS1_21identity_decomposer_tEEEvPKT1_PSB_PKT2_PSF_T3_iiT4_,"ax",@progbits
	.align	128
        .global         _ZN3cub18CUB_300001_SM_10006detail10radix_sort31DeviceRadixSortSingleTileKernelINS1_5radix10policy_hubIiNS0_8NullTypeEyE10Policy1000ELNS0_9SortOrderE0EiS6_yNS1_21identity_decomposer_tEEEvPKT1_PSB_PKT2_PSF_T3_iiT4_
        .type           _ZN3cub18CUB_300001_SM_10006detail10radix_sort31DeviceRadixSortSingleTileKernelINS1_5radix10policy_hubIiNS0_8NullTypeEyE10Policy1000ELNS0_9SortOrderE0EiS6_yNS1_21identity_decomposer_tEEEvPKT1_PSB_PKT2_PSF_T3_iiT4_,@function
        .size           _ZN3cub18CUB_300001_SM_10006detail10radix_sort31DeviceRadixSortSingleTileKernelINS1_5radix10policy_hubIiNS0_8NullTypeEyE10Policy1000ELNS0_9SortOrderE0EiS6_yNS1_21identity_decomposer_tEEEvPKT1_PSB_PKT2_PSF_T3_iiT4_,(.L_x_2212 - _ZN3cub18CUB_300001_SM_10006detail10radix_sort31DeviceRadixSortSingleTileKernelINS1_5radix10policy_hubIiNS0_8NullTypeEyE10Policy1000ELNS0_9SortOrderE0EiS6_yNS1_21identity_decomposer_tEEEvPKT1_PSB_PKT2_PSF_T3_iiT4_)
        .other          _ZN3cub18CUB_300001_SM_10006detail10radix_sort31DeviceRadixSortSingleTileKernelINS1_5radix10policy_hubIiNS0_8NullTypeEyE10Policy1000ELNS0_9SortOrderE0EiS6_yNS1_21identity_decomposer_tEEEvPKT1_PSB_PKT2_PSF_T3_iiT4_,@"STO_CUDA_ENTRY STV_DEFAULT"
_ZN3cub18CUB_300001_SM_10006detail10radix_sort31DeviceRadixSortSingleTileKernelINS1_5radix10policy_hubIiNS0_8NullTypeEyE10Policy1000ELNS0_9SortOrderE0EiS6_yNS1_21identity_decomposer_tEEEvPKT1_PSB_PKT2_PSF_T3_iiT4_:
.text._ZN3cub18CUB_300001_SM_10006detail10radix_sort31DeviceRadixSortSingleTileKernelINS1_5radix10policy_hubIiNS0_8NullTypeEyE10Policy1000ELNS0_9SortOrderE0EiS6_yNS1_21identity_decomposer_tEEEvPKT1_PSB_PKT2_PSF_T3_iiT4_:
[----:B------:R-:W-:Y:S01]  /*0000*/  LDC R1, c[0x0][0x37c] ;  /* 0x0000df00ff017b82 */ /* 0x000fe20000000800 */
[----:B------:R-:W0:Y:S01]  /*0010*/  S2R R0, SR_TID.X ;  /* 0x0000000000007919 */ /* 0x000e220000002100 */
[----:B------:R-:W1:Y:S06]  /*0020*/  LDCU UR4, c[0x0][0x3a0] ;  /* 0x00007400ff0477ac */ /* 0x000e6c0008000800 */
[----:B------:R-:W2:Y:S01]  /*0030*/  LDC.64 R4, c[0x0][0x380] ;  /* 0x0000e000ff047b82 */ /* 0x000ea20000000a00 */
[----:B------:R-:W3:Y:S01]  /*0040*/  LDCU.64 UR8, c[0x0][0x358] ;  /* 0x00006b00ff0877ac */ /* 0x000ee20008000a00 */
[----:B------:R-:W-:-:S02]  /*0050*/  IMAD.MOV.U32 R13, RZ, RZ, -0x1 ;  /* 0xffffffffff0d7424 */ /* 0x000fc400078e00ff */
[----:B------:R-:W-:Y:S02]  /*0060*/  IMAD.MOV.U32 R14, RZ, RZ, -0x1 ;  /* 0xffffffffff0e7424 */ /* 0x000fe400078e00ff */
[----:B------:R-:W-:Y:S02]  /*0070*/  IMAD.MOV.U32 R20, RZ, RZ, -0x1 ;  /* 0xffffffffff147424 */ /* 0x000fe400078e00ff */
[----:B------:R-:W-:Y:S01]  /*0080*/  IMAD.MOV.U32 R21, RZ, RZ, -0x1 ;  /* 0xffffffffff157424 */ /* 0x000fe200078e00ff */
[----:B------:R-:W4:Y:S01]  /*0090*/  S2UR UR6, SR_CgaCtaId ;  /* 0x00000000000679c3 */ /* 0x000f220000008800 */
[----:B------:R-:W2:Y:S01]  /*00a0*/  S2R R23, SR_LANEID ;  /* 0x0000000000177919 */ /* 0x000ea20000000000 */
[----:B------:R-:W-:Y:S01]  /*00b0*/  IMAD.MOV.U32 R25, RZ, RZ, -0x1 ;  /* 0xffffffffff197424 */ /* 0x000fe200078e00ff */
        /* <DEDUP_REMOVED lines=20> */
[----:B------:R-:W-:Y:S01]  /*0200*/  ISETP.GE.AND P6, PT, R2, UR4, PT ;  /* 0x0000000402007c0c */ /* 0x000fe2000bfc6270 */
[----:B------:R-:W-:-:S03]  /*0210*/  IMAD.MOV.U32 R2, RZ, RZ, -0x1 ;  /* 0xffffffffff027424 */ /* 0x000fc600078e00ff */
[----:B------:R-:W-:Y:S01]  /*0220*/  ISETP.GE.AND P0, PT, R3, UR4, PT ;  /* 0x0000000403007c0c */ /* 0x000fe2000bf06270 */
[----:B------:R-:W-:Y:S02]  /*0230*/  IMAD.MOV.U32 R3, RZ, RZ, -0x1 ;  /* 0xffffffffff037424 */ /* 0x000fe400078e00ff */
[----:B------:R-:W-:-:S06]  /*0240*/  VIADD R15, R7, 0xb ;  /* 0x0000000b070f7836 */ /* 0x000fcc0000000000 */
[----:B------:R-:W4:Y:S01]  /*0250*/  @!P6 LDG.E R17, desc[UR8][R4.64+0x14] ;  /* 0x000014080411e981 */ /* 0x000f22000c1e1900 */
[----:B--2---:R-:W-:Y:S01]  /*0260*/  @!P1 LOP3.LUT R2, R12, 0x80000000, RZ, 0x3c, !PT ;  /* 0x800000000c029812 */ /* 0x004fe200078e3cff */
[----:B------:R-:W-:Y:S01]  /*0270*/  IMAD.MOV.U32 R12, RZ, RZ, -0x1 ;  /* 0xffffffffff0c7424 */ /* 0x000fe200078e00ff */
        /* <DEDUP_REMOVED lines=19> */
[----:B------:R-:W-:Y:S01]  /*03b0*/  IMAD.MOV.U32 R15, RZ, RZ, -0x1 ;  /* 0xffffffffff0f7424 */ /* 0x000fe200078e00ff */
[----:B------:R-:W-:Y:S01]  /*03c0*/  @!P6 LOP3.LUT R15, R17, 0x80000000, RZ, 0x3c, !PT ;  /* 0x80000000110fe812 */ /* 0x000fe200078e3cff */
[C---:B------:R-:W-:Y:S01]  /*03d0*/  VIADD R18, R7.reuse, 0xd ;  /* 0x0000000d07127836 */ /* 0x040fe20000000000 */
[----:B------:R-:W-:Y:S01]  /*03e0*/  ISETP.GE.AND P6, PT, R16, UR4, PT ;  /* 0x0000000410007c0c */ /* 0x000fe2000bfc6270 */
[----:B------:R-:W-:Y:S02]  /*03f0*/  IMAD.MOV.U32 R16, RZ, RZ, -0x1 ;  /* 0xffffffffff107424 */ /* 0x000fe400078e00ff */
[----:B------:R-:W-:Y:S02]  /*0400*/  IMAD.MOV.U32 R17, RZ, RZ, -0x1 ;  /* 0xffffffffff117424 */ /* 0x000fe400078e00ff */
[----:B------:R-:W-:-:S08]  /*0410*/  VIADD R19, R7, 0xe ;  /* 0x0000000e07137836 */ /* 0x000fd00000000000 */
[----:B------:R-:W5:Y:S01]  /*0420*/  @!P6 LDG.E R24, desc[UR8][R4.64+0x30] ;  /* 0x000030080418e981 */ /* 0x000f62000c1e1900 */
[----:B--2---:R-:W-:Y:S01]  /*0430*/  @!P0 LOP3.LUT R16, R6, 0x80000000, RZ, 0x3c, !PT ;  /* 0x8000000006108812 */ /* 0x004fe200078e3cff */
[C---:B------:R-:W-:Y:S01]  /*0440*/  VIADD R6, R7.reuse, 0xf ;  /* 0x0000000f07067836 */ /* 0x040fe20000000000 */
[----:B------:R-:W-:Y:S01]  /*0450*/  ISETP.GE.AND P0, PT, R18, UR4, PT ;  /* 0x0000000412007c0c */ /* 0x000fe2000bf06270 */
[----:B------:R-:W-:Y:S01]  /*0460*/  IMAD.MOV.U32 R18, RZ, RZ, -0x1 ;  /* 0xffffffffff127424 */ /* 0x000fe200078e00ff */
[----:B---3--:R-:W-:Y:S01]  /*0470*/  @!P1 LOP3.LUT R17, R8, 0x80000000, RZ, 0x3c, !PT ;  /* 0x8000000008119812 */ /* 0x008fe200078e3cff */
[----:B------:R-:W-:Y:S01]  /*0480*/  VIADD R8, R7, 0x10 ;  /* 0x0000001007087836 */ /* 0x000fe20000000000 */
[----:B----4-:R-:W-:Y:S02]  /*0490*/  @!P2 LOP3.LUT R18, R9, 0x80000000, RZ, 0x3c, !PT ;  /* 0x800000000912a812 */ /* 0x010fe400078e3cff */
[----:B------:R-:W-:Y:S01]  /*04a0*/  ISETP.GE.AND P2, PT, R6, UR4, PT ;  /* 0x0000000406007c0c */ /* 0x000fe2000bf46270 */
[----:B------:R-:W-:-:S02]  /*04b0*/  VIADD R6, R7, 0x11 ;  /* 0x0000001107067836 */ /* 0x000fc40000000000 */
[----:B------:R-:W-:Y:S01]  /*04c0*/  VIADD R7, R7, 0x12 ;  /* 0x0000001207077836 */ /* 0x000fe20000000000 */
[----:B------:R-:W-:Y:S01]  /*04d0*/  ISETP.GE.AND P1, PT, R19, UR4, PT ;  /* 0x0000000413007c0c */ /* 0x000fe2000bf26270 */
[----:B------:R-:W-:Y:S01]  /*04e0*/  IMAD.MOV.U32 R19, RZ, RZ, -0x1 ;  /* 0xffffffffff137424 */ /* 0x000fe200078e00ff */
[----:B-----5:R-:W-:Y:S02]  /*04f0*/  @!P3 LOP3.LUT R19, R10, 0x80000000, RZ, 0x3c, !PT ;  /* 0x800000000a13b812 */ /* 0x020fe400078e3cff */
[----:B------:R-:W-:Y:S02]  /*0500*/  @!P4 LOP3.LUT R20, R11, 0x80000000, RZ, 0x3c, !PT ;  /* 0x800000000b14c812 */ /* 0x000fe400078e3cff */
[----:B------:R-:W-:Y:S02]  /*0510*/  @!P5 LOP3.LUT R21, R22, 0x80000000, RZ, 0x3c, !PT ;  /* 0x800000001615d812 */ /* 0x000fe400078e3cff */
[----:B------:R-:W-:Y:S02]  /*0520*/  ISETP.GE.AND P3, PT, R8, UR4, PT ;  /* 0x0000000408007c0c */ /* 0x000fe4000bf66270 */
        /* <DEDUP_REMOVED lines=13> */
[----:B------:R-:W-:-:S05]  /*0600*/  SHF.R.U32.HI R105, RZ, 0x5, R0 ;  /* 0x00000005ff697819 */ /* 0x000fca0000011600 */
[----:B------:R-:W-:Y:S01]  /*0610*/  LEA R29, R0, UR4, 0x2 ;  /* 0x00000004001d7c11 */ /* 0x000fe2000f8e10ff */
[----:B------:R-:W-:Y:S01]  /*0620*/  IMAD.MOV.U32 R22, RZ, RZ, -0x1 ;  /* 0xffffffffff167424 */ /* 0x000fe200078e00ff */
[----:B------:R-:W-:-:S03]  /*0630*/  @!P6 LOP3.LUT R22, R24, 0x80000000, RZ, 0x3c, !PT ;  /* 0x800000001816e812 */ /* 0x000fc600078e3cff */
[----:B------:R-:W-:Y:S01]  /*0640*/  IMAD R31, R0, 0x80, R29 ;  /* 0x00000080001f7824 */ /* 0x000fe200078e021d */
[----:B------:R-:W-:Y:S01]  /*0650*/  LEA R32, R105, UR4, 0x2 ;  /* 0x0000000469207c11 */ /* 0x000fe2000f8e10ff */
[----:B------:R-:W-:Y:S02]  /*0660*/  IMAD.MOV.U32 R24, RZ, RZ, -0x1 ;  /* 0xffffffffff187424 */ /* 0x000fe400078e00ff */
[----:B------:R-:W-:Y:S02]  /*0670*/  IMAD.MOV.U32 R26, RZ, RZ, -0x1 ;  /* 0xffffffffff1a7424 */ /* 0x000fe400078e00ff */
[----:B------:R-:W-:Y:S02]  /*0680*/  IMAD.MOV.U32 R27, RZ, RZ, -0x1 ;  /* 0xffffffffff1b7424 */ /* 0x000fe400078e00ff */
[----:B------:R-:W-:Y:S02]  /*0690*/  IMAD.MOV.U32 R28, RZ, RZ, -0x1 ;  /* 0xffffffffff1c7424 */ /* 0x000fe400078e00ff */
[----:B------:R-:W-:-:S02]  /*06a0*/  IMAD.MOV.U32 R30, RZ, RZ, -0x1 ;  /* 0xffffffffff1e7424 */ /* 0x000fc400078e00ff */
[----:B------:R-:W-:Y:S01]  /*06b0*/  IMAD R33, R0, -0x38, R31 ;  /* 0xffffffc800217824 */ /* 0x000fe200078e021f */
[----:B------:R-:W-:Y:S01]  /*06c0*/  BAR.SYNC.DEFER_BLOCKING 0x0 ;  /* 0x0000000000007b1d */ /* 0x000fe20000010000 */
[----:B--2---:R-:W-:Y:S02]  /*06d0*/  @!P2 LOP3.LUT R26, R8, 0x80000000, RZ, 0x3c, !PT ;  /* 0x80000000081aa812 */ /* 0x004fe400078e3cff */
[----:B---3--:R-:W-:Y:S02]  /*06e0*/  @!P0 LOP3.LUT R24, R6, 0x80000000, RZ, 0x3c, !PT ;  /* 0x8000000006188812 */ /* 0x008fe400078e3cff */
[----:B----4-:R-:W-:Y:S02]  /*06f0*/  @!P1 LOP3.LUT R25, R7, 0x80000000, RZ, 0x3c, !PT ;  /* 0x8000000007199812 */ /* 0x010fe400078e3cff */
[----:B-----5:R-:W-:Y:S02]  /*0700*/  @!P3 LOP3.LUT R27, R9, 0x80000000, RZ, 0x3c, !PT ;  /* 0x80000000091bb812 */ /* 0x020fe400078e3cff */
[----:B------:R-:W-:-:S02]  /*0710*/  @!P4 LOP3.LUT R28, R10, 0x80000000, RZ, 0x3c, !PT ;  /* 0x800000000a1cc812 */ /* 0x000fc400078e3cff */
[----:B------:R-:W-:-:S07]  /*0720*/  @!P5 LOP3.LUT R30, R11, 0x80000000, RZ, 0x3c, !PT ;  /* 0x800000000b1ed812 */ /* 0x000fce00078e3cff */
.L_x_1082:
        /* <DEDUP_REMOVED lines=34> */
[----:B------:R-:W-:Y:S02]  /*0950*/  IADD3 R37, PT, PT, R6, R29, R4 ;  /* 0x0000001d06257210 */ /* 0x000fe40007ffe004 */
        /* <DEDUP_REMOVED lines=12> */
[----:B------:R-:W-:-:S03]  /*0a20*/  IADD3 R39, PT, PT, R39, R29, R6 ;  /* 0x0000001d27277210 */ /* 0x000fc60007ffe006 */
        /* <DEDUP_REMOVED lines=18> */
[----:B0-----:R-:W-:-:S04]  /*0b50*/  SHF.R.U32.HI R5, RZ, UR6, R13 ;  /* 0x00000006ff057c19 */ /* 0x001fc8000801160d */
[----:B------:R-:W-:-:S05]  /*0b60*/  LOP3.LUT R5, R5, UR4, RZ, 0xc0, !PT ;  /* 0x0000000405057c12 */ /* 0x000fca000f8ec0ff */
[----:B------:R-:W-:Y:S01]  /*0b70*/  IMAD.SHL.U32 R6, R5, 0x400, RZ ;  /* 0x0000040005067824 */ /* 0x000fe200078e00ff */
[----:B------:R-:W-:-:S04]  /*0b80*/  SHF.R.U32.HI R5, RZ, 0x4, R5 ;  /* 0x00000004ff057819 */ /* 0x000fc80000011605 */
[----:B------:R-:W-:Y:S02]  /*0b90*/  LOP3.LUT R8, R6, 0x7c00, RZ, 0xc0, !PT ;  /* 0x00007c0006087812 */ /* 0x000fe400078ec0ff */
[----:B------:R-:W-:-:S04]  /*0ba0*/  LOP3.LUT R5, R5, 0xffffffe, RZ, 0xc0, !PT ;  /* 0x0ffffffe05057812 */ /* 0x000fc800078ec0ff */
[----:B------:R-:W-:Y:S01]  /*0bb0*/  IADD3 R41, PT, PT, R5, R29, R8 ;  /* 0x0000001d05297210 */ /* 0x000fe20007ffe008 */
[----:B-1----:R-:W-:-:S05]  /*0bc0*/  VIADD R4, R38, 0x1 ;  /* 0x0000000126047836 */ /* 0x002fca0000000000 */
[----:B------:R0:W-:Y:S04]  /*0bd0*/  STS.U16 [R37], R4 ;  /* 0x0000000425007388 */ /* 0x0001e80000000400 */
[----:B------:R-:W1:Y:S01]  /*0be0*/  LDS.U16 R40, [R39] ;  /* 0x0000000027287984 */ /* 0x000e620000000400 */
[----:B0-----:R-:W-:-:S04]  /*0bf0*/  SHF.R.U32.HI R4, RZ, UR6, R14 ;  /* 0x00000006ff047c19 */ /* 0x001fc8000801160e */
[----:B------:R-:W-:-:S05]  /*0c00*/  LOP3.LUT R4, R4, UR4, RZ, 0xc0, !PT ;  /* 0x0000000404047c12 */ /* 0x000fca000f8ec0ff */
[----:B------:R-:W-:Y:S01]  /*0c10*/  IMAD.SHL.U32 R5, R4, 0x400, RZ ;  /* 0x0000040004057824 */ /* 0x000fe200078e00ff */
[----:B------:R-:W-:-:S04]  /*0c20*/  SHF.R.U32.HI R4, RZ, 0x4, R4 ;  /* 0x00000004ff047819 */ /* 0x000fc80000011604 */
[----:B------:R-:W-:Y:S02]  /*0c30*/  LOP3.LUT R8, R5, 0x7c00, RZ, 0xc0, !PT ;  /* 0x00007c0005087812 */ /* 0x000fe400078ec0ff */
[----:B------:R-:W-:Y:S02]  /*0c40*/  LOP3.LUT R43, R4, 0xffffffe, RZ, 0xc0, !PT ;  /* 0x0ffffffe042b7812 */ /* 0x000fe400078ec0ff */
[----:B------:R-:W-:Y:S02]  /*0c50*/  SHF.R.U32.HI R5, RZ, UR6, R15 ;  /* 0x00000006ff057c19 */ /* 0x000fe4000801160f */
[----:B------:R-:W-:Y:S02]  /*0c60*/  IADD3 R43, PT, PT, R43, R29, R8 ;  /* 0x0000001d2b2b7210 */ /* 0x000fe40007ffe008 */
[----:B------:R-:W-:Y:S01]  /*0c70*/  LOP3.LUT R5, R5, UR4, RZ, 0xc0, !PT ;  /* 0x0000000405057c12 */ /* 0x000fe2000f8ec0ff */
[----:B-1----:R-:W-:-:S05]  /*0c80*/  VIADD R6, R40, 0x1 ;  /* 0x0000000128067836 */ /* 0x002fca0000000000 */
[----:B------:R0:W-:Y:S04]  /*0c90*/  STS.U16 [R39], R6 ;  /* 0x0000000627007388 */ /* 0x0001e80000000400 */
[----:B------:R-:W1:Y:S01]  /*0ca0*/  LDS.U16 R42, [R41] ;  /* 0x00000000292a7984 */ /* 0x000e620000000400 */
[----:B0-----:R-:W-:Y:S01]  /*0cb0*/  IMAD.SHL.U32 R6, R5, 0x400, RZ ;  /* 0x0000040005067824 */ /* 0x001fe200078e00ff */
        /* <DEDUP_REMOVED lines=136> */
[----:B0-----:R-:W-:Y:S01]  /*1540*/  ULEA UR4, UR6, UR4, 0x18 ;  /* 0x0000000406047291 */ /* 0x001fe2000f8ec0ff */
[----:B-1----:R-:W-:-:S05]  /*1550*/  VIADD R6, R68, 0x1 ;  /* 0x0000000144067836 */ /* 0x002fca0000000000 */
        /* <DEDUP_REMOVED lines=287> */
.L_x_1081:
        /* <DEDUP_REMOVED lines=158> */
.L_x_1083:
        /* <DEDUP_REMOVED lines=13> */
.L_x_2212:


//--------------------- .text._ZN3cub18CUB_300001_SM_10006detail10merge_sort26DeviceMergeSortMergeKernelINS2_10policy_hubIN6thrust24THRUST_300001_SM_1000_NS6detail15normal_iteratorINS6_10device_ptrIN4cuda3std3__44pairIiiEEEEEEE9Policy600ESG_PNS0_8NullTypeESG_SK_mNSC_4lessISE_EESE_SJ_EEvbT2_T3_T4_PT6_PT7_T5_PSP_SP_NS1_7vsmem_tE --------------------------
	.section	.text._ZN3cub18CUB_300001_SM_10006detail10merge_sort26DeviceMergeSortMergeKernelINS2_10policy_hubIN6thrust24THRUST_300001_SM_1000_NS6detail15normal_iteratorINS6_10device_ptrIN4cuda3std3__44pairIiiEEEEEEE9Policy600ESG_PNS0_8NullTypeESG_SK_mNSC_4lessISE_EESE_SJ_EEvbT2_T3_T4_PT6_PT7_T5_PSP_SP_NS1_7vsmem_tE,"ax",@progbits
	.align	128
        .global         _ZN3cub18CUB_300001_SM_10006detail10merge_sort26DeviceMergeSortMergeKernelINS2_10policy_hubIN6thrust24THRUST_300001_SM_1000_NS6detail15normal_iteratorINS6_10device_ptrIN4cuda3std3__44pairIiiEEEEEEE9Policy600ESG_PNS0_8NullTypeESG_SK_mNSC_4lessISE_EESE_SJ_EEvbT2_T3_T4_PT6_PT7_T5_PSP_SP_NS1_7vsmem_tE
        .type           _ZN3cub18CUB_300001_SM_10006detail10merge_sort26DeviceMergeSortMergeKernelINS2_10policy_hubIN6thrust24THRUST_300001_SM_1000_NS6detail15normal_iteratorINS6_10device_ptrIN4cuda3std3__44pairIiiEEEEEEE9Policy600ESG_PNS0_8NullTypeESG_SK_mNSC_4lessISE_EESE_SJ_EEvbT2_T3_T4_PT6_PT7_T5_PSP_SP_NS1_7vsmem_tE,@function
        .size           _ZN3cub18CUB_300001_SM_10006detail10merge_sort26DeviceMergeSortMergeKernelINS2_10policy_hubIN6thrust24THRUST_300001_SM_1000_NS6detail15normal_iteratorINS6_10device_ptrIN4cuda3std3__44pairIiiEEEEEEE9Policy600ESG_PNS0_8NullTypeESG_SK_mNSC_4lessISE_EESE_SJ_EEvbT2_T3_T4_PT6_PT7_T5_PSP_SP_NS1_7vsmem_tE,(.L_x_2213 - _ZN3cub18CUB_300001_SM_10006detail10merge_sort26DeviceMergeSortMergeKernelINS2_10policy_hubIN6thrust24THRUST_300001_SM_1000_NS6detail15normal_iteratorINS6_10device_ptrIN4cuda3std3__44pairIiiEEEEEEE9Policy600ESG_PNS0_8NullTypeESG_SK_mNSC_4lessISE_EESE_SJ_EEvbT2_T3_T4_PT6_PT7_T5_PSP_SP_NS1_7vsmem_tE)
        .other          _ZN3cub18CUB_300001_SM_10006detail10merge_sort26DeviceMergeSortMergeKernelINS2_10policy_hubIN6thrust24THRUST_300001_SM_1000_NS6detail15normal_iteratorINS6_10device_ptrIN4cuda3std3__44pairIiiEEEEEEE9Policy600ESG_PNS0_8NullTypeESG_SK_mNSC_4lessISE_EESE_SJ_EEvbT2_T3_T4_PT6_PT7_T5_PSP_SP_NS1_7vsmem_tE,@"STO_CUDA_ENTRY STV_DEFAULT"
_ZN3cub18CUB_300001_SM_10006detail10merge_sort26DeviceMergeSortMergeKernelINS2_10policy_hubIN6thrust24THRUST_300001_SM_1000_NS6detail15normal_iteratorINS6_10device_ptrIN4cuda3std3__44pairIiiEEEEEEE9Policy600ESG_PNS0_8NullTypeESG_SK_mNSC_4lessISE_EESE_SJ_EEvbT2_T3_T4_PT6_PT7_T5_PSP_SP_NS1_7vsmem_tE:
.text._ZN3cub18CUB_300001_SM_10006detail10merge_sort26DeviceMergeSortMergeKernelINS2_10policy_hubIN6thrust24THRUST_300001_SM_1000_NS6detail15normal_iteratorINS6_10device_ptrIN4cuda3std3__44pairIiiEEEEEEE9Policy600ESG_PNS0_8NullTypeESG_SK_mNSC_4lessISE_EESE_SJ_EEvbT2_T3_T4_PT6_PT7_T5_PSP_SP_NS1_7vsmem_tE:
[----:B------:R-:W-:Y:S01]  /*0000*/  LDC R1, c[0x0][0x37c] ;  /* 0x0000df00ff017b82 */ /* 0x000fe20000000800 */
[----:B------:R-:W0:Y:S01]  /*0010*/  S2R R18, SR_CTAID.X ;  /* 0x0000000000127919 */ /* 0x000e220000002500 */
[----:B------:R-:W1:Y:S06]  /*0020*/  LDCU UR4, c[0x0][0x370] ;  /* 0x00006e00ff0477ac */ /* 0x000e6c0008000800 */
[----:B------:R-:W2:Y:S01]  /*0030*/  LDC.64 R2, c[0x0][0x3c0] ;  /* 0x0000f000ff027b82 */ /* 0x000ea20000000a00 */
[----:B------:R-:W3:Y:S01]  /*0040*/  S2R R0, SR_TID.X ;  /* 0x0000000000007919 */ /* 0x000ee20000002100 */
[----:B------:R-:W4:Y:S01]  /*0050*/  LDCU.64 UR6, c[0x0][0x358] ;  /* 0x00006b00ff0677ac */ /* 0x000f220008000a00 */
[----:B-1----:R-:W-:-:S06]  /*0060*/  UIADD3 UR4, UPT, UPT, UR4, -0x1, URZ ;  /* 0xffffffff04047890 */ /* 0x002fcc000fffe0ff */
[----:B0-----:R-:W-:-:S13]  /*0070*/  ISETP.GE.U32.AND P0, PT, R18, UR4, PT ;  /* 0x0000000412007c0c */ /* 0x001fda000bf06070 */
[----:B---34-:R-:W-:Y:S05]  /*0080*/  @P0 BRA `(.L_x_1084) ;  /* 0x0000002000440947 */ /* 0x018fea0003800000 */
[----:B------:R-:W0:Y:S01]  /*0090*/  LDC.64 R16, c[0x0][0x3b8] ;  /* 0x0000ee00ff107b82 */ /* 0x000e220000000a00 */
[----:B--2---:R-:W-:-:S07]  /*00a0*/  IADD3 R21, P2, PT, RZ, -R2, RZ ;  /* 0x80000002ff157210 */ /* 0x004fce0007f5e0ff */
[----:B------:R-:W1:Y:S01]  /*00b0*/  LDC.64 R10, c[0x0][0x398] ;  /* 0x0000e600ff0a7b82 */ /* 0x000e620000000a00 */
[----:B------:R-:W-:Y:S01]  /*00c0*/  IMAD.WIDE.U32 R14, R2, 0x400, RZ ;  /* 0x00000400020e7825 */ /* 0x000fe200078e00ff */
[----:B------:R-:W2:Y:S01]  /*00d0*/  LDCU.U8 UR4, c[0x0][0x380] ;  /* 0x00007000ff0477ac */ /* 0x000ea20008000000 */
[----:B0-----:R-:W-:-:S04]  /*00e0*/  LEA R16, P0, R18, R16, 0x3 ;  /* 0x0000001012107211 */ /* 0x001fc800078018ff */
[----:B------:R-:W-:-:S05]  /*00f0*/  LEA.HI.X R17, R18, R17, RZ, 0x3, P0 ;  /* 0x0000001112117211 */ /* 0x000fca00000f1cff */
[----:B------:R-:W3:Y:S04]  /*0100*/  LDG.E.64 R12, desc[UR6][R16.64+0x8] ;  /* 0x00000806100c7981 */ /* 0x000ee8000c1e1b00 */
[----:B------:R0:W4:Y:S01]  /*0110*/  LDG.E.64 R4, desc[UR6][R16.64] ;  /* 0x0000000610047981 */ /* 0x000122000c1e1b00 */
[-C--:B------:R-:W-:Y:S01]  /*0120*/  LOP3.LUT R19, R21, R18.reuse, RZ, 0xc0, !PT ;  /* 0x0000001215137212 */ /* 0x080fe200078ec0ff */
[----:B------:R-:W-:Y:S01]  /*0130*/  IMAD.SHL.U32 R7, R3, 0x400, RZ ;  /* 0x0000040003077824 */ /* 0x000fe200078e00ff */
[----:B------:R-:W-:Y:S01]  /*0140*/  LOP3.LUT R8, R14, 0xfffff800, RZ, 0xc0, !PT ;  /* 0xfffff8000e087812 */ /* 0x000fe200078ec0ff */
[----:B--2---:R-:W-:Y:S01]  /*0150*/  UPRMT UR4, UR4, 0x8880, URZ ;  /* 0x0000888004047896 */ /* 0x004fe200080000ff */
[C---:B------:R-:W-:Y:S01]  /*0160*/  SHF.L.U64.HI R6, R19.reuse, 0xb, RZ ;  /* 0x0000000b13067819 */ /* 0x040fe200000102ff */
[----:B------:R-:W-:Y:S01]  /*0170*/  IMAD.SHL.U32 R9, R19, 0x800, RZ ;  /* 0x0000080013097824 */ /* 0x000fe200078e00ff */
[----:B------:R-:W-:Y:S01]  /*0180*/  ACQBULK ;  /* 0x000000000000782e */ /* 0x000fe20000000000 */
[----:B------:R-:W-:Y:S01]  /*0190*/  IMAD.IADD R7, R15, 0x1, R7 ;  /* 0x000000010f077824 */ /* 0x000fe200078e0207 */
[----:B------:R-:W-:Y:S01]  /*01a0*/  LOP3.LUT R15, R21, R18, RZ, 0xfc, !PT ;  /* 0x00000012150f7212 */ /* 0x000fe200078efcff */
[----:B0-----:R-:W-:Y:S01]  /*01b0*/  IMAD.X R17, RZ, RZ, ~R3, P2 ;  /* 0x000000ffff117224 */ /* 0x001fe200010e0e03 */
[----:B------:R-:W-:Y:S01]  /*01c0*/  IADD3 R16, P3, PT, R18, -R19, RZ ;  /* 0x8000001312107210 */ /* 0x000fe20007f7e0ff */
[----:B------:R-:W-:Y:S01]  /*01d0*/  UISETP.NE.AND UP0, UPT, UR4, URZ, UPT ;  /* 0x000000ff0400728c */ /* 0x000fe2000bf05270 */
[----:B------:R-:W-:-:S03]  /*01e0*/  ISETP.NE.U32.AND P0, PT, R15, -0x1, PT ;  /* 0xffffffff0f00780c */ /* 0x000fc60003f05070 */
[----:B------:R-:W-:Y:S01]  /*01f0*/  IMAD.X R19, RZ, RZ, -0x1, P3 ;  /* 0xffffffffff137424 */ /* 0x000fe200018e06ff */
[----:B------:R-:W-:Y:S02]  /*0200*/  ISETP.NE.AND.EX P0, PT, R17, -0x1, PT, P0 ;  /* 0xffffffff1100780c */ /* 0x000fe40003f05300 */
[-C--:B---3--:R-:W-:Y:S02]  /*0210*/  IADD3 R2, P1, PT, R12, -R9.reuse, RZ ;  /* 0x800000090c027210 */ /* 0x088fe40007f3e0ff */
[----:B----4-:R-:W-:-:S03]  /*0220*/  IADD3 R3, P3, PT, R4, -R9, RZ ;  /* 0x8000000904037210 */ /* 0x010fc60007f7e0ff */
[--C-:B------:R-:W-:Y:S01]  /*0230*/  IMAD.X R12, R13, 0x1, ~R6.reuse, P1 ;  /* 0x000000010d0c7824 */ /* 0x100fe200008e0e06 */
[----:B-1----:R-:W-:Y:S02]  /*0240*/  IADD3 R13, P4, PT, -R9, R10, RZ ;  /* 0x0000000a090d7210 */ /* 0x002fe40007f9e1ff */
[C---:B------:R-:W-:Y:S01]  /*0250*/  ISETP.NE.U32.AND P1, PT, R16.reuse, -0x1, PT ;  /* 0xffffffff1000780c */ /* 0x040fe20003f25070 */
[--C-:B------:R-:W-:Y:S01]  /*0260*/  IMAD.X R15, R5, 0x1, ~R6.reuse, P3 ;  /* 0x00000001050f7824 */ /* 0x100fe200018e0e06 */
[----:B------:R-:W-:Y:S01]  /*0270*/  ISETP.GT.U32.AND P2, PT, R13, R8, PT ;  /* 0x000000080d00720c */ /* 0x000fe20003f44070 */
[----:B------:R-:W-:Y:S01]  /*0280*/  IMAD.X R10, R11, 0x1, ~R6, P4 ;  /* 0x000000010b0a7824 */ /* 0x000fe200020e0e06 */
[----:B------:R-:W-:Y:S01]  /*0290*/  ISETP.NE.AND.EX P1, PT, R19, -0x1, PT, P1 ;  /* 0xffffffff1300780c */ /* 0x000fe20003f25310 */
[----:B------:R-:W-:Y:S01]  /*02a0*/  IMAD.MOV.U32 R11, RZ, RZ, 0x7ff ;  /* 0x000007ffff0b7424 */ /* 0x000fe200078e00ff */
[C---:B------:R-:W-:Y:S01]  /*02b0*/  SHF.L.U64.HI R19, R16.reuse, 0xb, R19 ;  /* 0x0000000b10137819 */ /* 0x040fe20000010213 */
[----:B------:R-:W-:-:S03]  /*02c0*/  IMAD.SHL.U32 R16, R16, 0x800, RZ ;  /* 0x0000080010107824 */ /* 0x000fc600078e00ff */
[----:B------:R-:W-:Y:S02]  /*02d0*/  SEL R11, R11, 0x800, !P1 ;  /* 0x000008000b0b7807 */ /* 0x000fe40004800000 */
[----:B------:R-:W-:Y:S02]  /*02e0*/  ISETP.GT.U32.AND.EX P1, PT, R10, R7, PT, P2 ;  /* 0x000000070a00720c */ /* 0x000fe40003f24120 */
[----:B------:R-:W-:Y:S02]  /*02f0*/  IADD3 R11, P3, P4, -R2, R11, R16 ;  /* 0x0000000b020b7210 */ /* 0x000fe40007c7e110 */
[----:B------:R-:W-:Y:S02]  /*0300*/  SEL R17, R13, R8, P1 ;  /* 0x000000080d117207 */ /* 0x000fe40000800000 */
[----:B------:R-:W-:Y:S02]  /*0310*/  IADD3 R14, P2, PT, -R3, R16, RZ ;  /* 0x00000010030e7210 */ /* 0x000fe40007f5e1ff */
[----:B------:R-:W-:-:S02]  /*0320*/  SEL R20, R10, R7, P1 ;  /* 0x000000070a147207 */ /* 0x000fc40000800000 */
[----:B------:R-:W-:Y:S01]  /*0330*/  IADD3 R16, P1, PT, R17, -R8, RZ ;  /* 0x8000000811107210 */ /* 0x000fe20007f3e0ff */
[----:B------:R-:W-:Y:S01]  /*0340*/  IMAD.X R15, R19, 0x1, ~R15, P2 ;  /* 0x00000001130f7824 */ /* 0x000fe200010e0e0f */
[----:B------:R-:W-:Y:S02]  /*0350*/  IADD3.X R12, PT, PT, ~R12, RZ, R19, P3, P4 ;  /* 0x000000ff0c0c7210 */ /* 0x000fe40001fe8513 */
[----:B------:R-:W-:Y:S01]  /*0360*/  SEL R11, R8, R11, !P0 ;  /* 0x0000000b080b7207 */ /* 0x000fe20004000000 */
[----:B------:R-:W-:Y:S01]  /*0370*/  IMAD.X R20, R20, 0x1, ~R7, P1 ;  /* 0x0000000114147824 */ /* 0x000fe200008e0e07 */
[----:B------:R-:W-:Y:S02]  /*0380*/  ISETP.LT.U32.AND P2, PT, R8, R13, PT ;  /* 0x0000000d0800720c */ /* 0x000fe40003f41070 */
[----:B------:R-:W-:Y:S02]  /*0390*/  SEL R12, R7, R12, !P0 ;  /* 0x0000000c070c7207 */ /* 0x000fe40004000000 */
[----:B------:R-:W-:-:S02]  /*03a0*/  ISETP.LT.U32.AND P1, PT, R14, R16, PT ;  /* 0x000000100e00720c */ /* 0x000fc40003f21070 */
[----:B------:R-:W-:Y:S02]  /*03b0*/  ISETP.LT.U32.AND P3, PT, R11, R16, PT ;  /* 0x000000100b00720c */ /* 0x000fe40003f61070 */
[----:B------:R-:W-:Y:S02]  /*03c0*/  ISETP.LT.U32.AND.EX P2, PT, R7, R10, PT, P2 ;  /* 0x0000000a0700720c */ /* 0x000fe40003f41120 */
[-C--:B------:R-:W-:Y:S02]  /*03d0*/  ISETP.LT.U32.AND.EX P1, PT, R15, R20.reuse, PT, P1 ;  /* 0x000000140f00720c */ /* 0x080fe40003f21110 */
[----:B------:R-:W-:Y:S02]  /*03e0*/  ISETP.LT.U32.AND.EX P3, PT, R12, R20, PT, P3 ;  /* 0x000000140c00720c */ /* 0x000fe40003f61130 */
[----:B------:R-:W-:Y:S02]  /*03f0*/  @!P0 SEL R2, R8, R13, P2 ;  /* 0x0000000d08028207 */ /* 0x000fe40001000000 */
[----:B------:R-:W-:-:S02]  /*0400*/  SEL R13, R14, R16, P1 ;  /* 0x000000100e0d7207 */ /* 0x000fc40000800000 */
[----:B------:R-:W-:Y:S01]  /*0410*/  SEL R10, R11, R16, P3 ;  /* 0x000000100b0a7207 */ /* 0x000fe20001800000 */
[----:B------:R-:W-:Y:S01]  /*0420*/  IMAD.IADD R3, R2, 0x1, -R3 ;  /* 0x0000000102037824 */ /* 0x000fe200078e0a03 */
[----:B------:R-:W-:-:S03]  /*0430*/  SEL R11, R15, R20, P1 ;  /* 0x000000140f0b7207 */ /* 0x000fc60000800000 */
[----:B------:R-:W-:Y:S01]  /*0440*/  IMAD.IADD R2, R10, 0x1, -R13 ;  /* 0x000000010a027824 */ /* 0x000fe200078e0a0d */
[----:B------:R-:W-:Y:S06]  /*0450*/  BRA.U !UP0, `(.L_x_1085) ;  /* 0x0000000108f07547 */ /* 0x000fec000b800000 */
[----:B------:R-:W0:Y:S01]  /*0460*/  LDCU.64 UR4, c[0x0][0x388] ;  /* 0x00007100ff0477ac */ /* 0x000e220008000a00 */
[----:B------:R-:W-:Y:S02]  /*0470*/  IADD3 R4, P0, PT, R4, R0, RZ ;  /* 0x0000000004047210 */ /* 0x000fe40007f1e0ff */
[----:B------:R-:W-:-:S03]  /*0480*/  ISETP.GE.AND P6, PT, R0, R3, PT ;  /* 0x000000030000720c */ /* 0x000fc60003fc6270 */
[----:B------:R-:W-:Y:S01]  /*0490*/  IMAD.X R5, RZ, RZ, R5, P0 ;  /* 0x000000ffff057224 */ /* 0x000fe200000e0605 */
[----:B0-----:R-:W-:-:S04]  /*04a0*/  LEA R22, P0, R4, UR4, 0x3 ;  /* 0x0000000404167c11 */ /* 0x001fc8000f8018ff */
[----:B------:R-:W-:-:S05]  /*04b0*/  LEA.HI.X R23, R4, UR5, R5, 0x3, P0 ;  /* 0x0000000504177c11 */ /* 0x000fca00080f1c05 */
[----:B------:R0:W5:Y:S04]  /*04c0*/  @!P6 LDG.E R20, desc[UR6][R22.64] ;  /* 0x000000061614e981 */ /* 0x000168000c1e1900 */
[----:B------:R0:W5:Y:S01]  /*04d0*/  @!P6 LDG.E R21, desc[UR6][R22.64+0x4] ;  /* 0x000004061615e981 */ /* 0x000162000c1e1900 */
[----:B------:R-:W-:Y:S01]  /*04e0*/  IADD3 R5, P0, P1, R13, R9, R8 ;  /* 0x000000090d057210 */ /* 0x000fe2000791e008 */
[C---:B------:R-:W-:Y:S02]  /*04f0*/  IMAD.IADD R4, R0.reuse, 0x1, -R3 ;  /* 0x0000000100047824 */ /* 0x040fe400078e0a03 */
[C---:B------:R-:W-:Y:S01]  /*0500*/  VIADD R10, R0.reuse, 0x300 ;  /* 0x00000300000a7836 */ /* 0x040fe20000000000 */
[----:B------:R-:W-:Y:S01]  /*0510*/  IADD3.X R7, PT, PT, R11, R6, R7, P0, P1 ;  /* 0x000000060b077210 */ /* 0x000fe200007e2407 */
[----:B------:R-:W-:Y:S01]  /*0520*/  VIADD R6, R0, 0x100 ;  /* 0x0000010000067836 */ /* 0x000fe20000000000 */
[----:B------:R-:W-:Y:S01]  /*0530*/  IADD3 R5, P0, PT, R4, R5, RZ ;  /* 0x0000000504057210 */ /* 0x000fe20007f1e0ff */
[----:B------:R-:W-:Y:S01]  /*0540*/  VIADD R8, R0, 0x200 ;  /* 0x0000020000087836 */ /* 0x000fe20000000000 */
[----:B------:R-:W-:-:S02]  /*0550*/  ISETP.GE.AND P3, PT, R10, R3, PT ;  /* 0x000000030a00720c */ /* 0x000fc40003f66270 */
[----:B------:R-:W-:Y:S02]  /*0560*/  LEA.HI.X.SX32 R10, R4, R7, 0x1, P0 ;  /* 0x00000007040a7211 */ /* 0x000fe400000f0eff */
[C---:B------:R-:W-:Y:S02]  /*0570*/  LEA R24, P0, R5.reuse, UR4, 0x3 ;  /* 0x0000000405187c11 */ /* 0x040fe4000f8018ff */
[----:B------:R-:W-:Y:S02]  /*0580*/  LOP3.LUT R4, R0, 0x400, RZ, 0xfc, !PT ;  /* 0x0000040000047812 */ /* 0x000fe400078efcff */
[-C--:B------:R-:W-:Y:S01]  /*0590*/  ISETP.GE.AND P5, PT, R6, R3.reuse, PT ;  /* 0x000000030600720c */ /* 0x080fe20003fa6270 */
[----:B------:R-:W-:Y:S01]  /*05a0*/  VIADD R6, R0, 0x500 ;  /* 0x0000050000067836 */ /* 0x000fe20000000000 */
[----:B------:R-:W-:Y:S01]  /*05b0*/  ISETP.GE.AND P4, PT, R8, R3, PT ;  /* 0x000000030800720c */ /* 0x000fe20003f86270 */
[----:B------:R-:W-:Y:S01]  /*05c0*/  VIADD R8, R0, 0x600 ;  /* 0x0000060000087836 */ /* 0x000fe20000000000 */
[----:B------:R-:W-:-:S02]  /*05d0*/  LEA.HI.X R25, R5, UR5, R10, 0x3, P0 ;  /* 0x0000000505197c11 */ /* 0x000fc400080f1c0a */
[-C--:B------:R-:W-:Y:S01]  /*05e0*/  ISETP.GE.AND P2, PT, R4, R3.reuse, PT ;  /* 0x000000030400720c */ /* 0x080fe20003f46270 */
[----:B------:R-:W-:Y:S01]  /*05f0*/  VIADD R4, R0, 0x700 ;  /* 0x0000070000047836 */ /* 0x000fe20000000000 */
[-C--:B------:R-:W-:Y:S01]  /*0600*/  ISETP.GE.AND P1, PT, R6, R3.reuse, PT ;  /* 0x000000030600720c */ /* 0x080fe20003f26270 */
[----:B------:R0:W5:Y:S01]  /*0610*/  @P3 LDG.E R12, desc[UR6][R24.64+0x1800] ;  /* 0x00180006180c3981 */ /* 0x000162000c1e1900 */
[----:B------:R-:W-:-:S03]  /*0620*/  ISETP.GE.AND P0, PT, R8, R3, PT ;  /* 0x000000030800720c */ /* 0x000fc60003f06270 */
[----:B------:R0:W5:Y:S04]  /*0630*/  @P5 LDG.E R16, desc[UR6][R24.64+0x800] ;  /* 0x0008000618105981 */ /* 0x000168000c1e1900 */
        /* <DEDUP_REMOVED lines=11> */
[----:B------:R0:W5:Y:S01]  /*06f0*/  @P6 LDG.E R21, desc[UR6][R24.64+0x4] ;  /* 0x0000040618156981 */ /* 0x000162000c1e1900 */
[----:B------:R-:W-:-:S13]  /*0700*/  ISETP.GE.AND P6, PT, R4, R3, PT ;  /* 0x000000030400720c */ /* 0x000fda0003fc6270 */
[----:B------:R0:W5:Y:S04]  /*0710*/  @P6 LDG.E R4, desc[UR6][R24.64+0x3800] ;  /* 0x0038000618046981 */ /* 0x000168000c1e1900 */
[----:B------:R0:W5:Y:S04]  /*0720*/  @P6 LDG.E R5, desc[UR6][R24.64+0x3804] ;  /* 0x0038040618056981 */ /* 0x000168000c1e1900 */
[----:B------:R0:W5:Y:S04]  /*0730*/  @!P3 LDG.E R12, desc[UR6][R22.64+0x1800] ;  /* 0x00180006160cb981 */ /* 0x000168000c1e1900 */
        /* <DEDUP_REMOVED lines=12> */
[----:B------:R0:W5:Y:S01]  /*0800*/  @!P6 LDG.E R5, desc[UR6][R22.64+0x3804] ;  /* 0x003804061605e981 */ /* 0x000162000c1e1900 */
[----:B------:R-:W-:Y:S05]  /*0810*/  BRA `(.L_x_1086) ;  /* 0x0000000000ec7947 */ /* 0x000fea0003800000 */
.L_x_1085:
        /* <DEDUP_REMOVED lines=8> */
[C---:B------:R-:W-:Y:S01]  /*08a0*/  IMAD.IADD R5, R0.reuse, 0x1, -R3 ;  /* 0x0000000100057824 */ /* 0x040fe200078e0a03 */
[----:B------:R-:W-:Y:S01]  /*08b0*/  IADD3 R8, P1, P2, R13, R9, R8 ;  /* 0x000000090d087210 */ /* 0x000fe20007a3e008 */
[C---:B------:R-:W-:Y:S02]  /*08c0*/  VIADD R4, R0.reuse, 0x100 ;  /* 0x0000010000047836 */ /* 0x040fe40000000000 */
[C---:B------:R-:W-:Y:S01]  /*08d0*/  VIADD R10, R0.reuse, 0x200 ;  /* 0x00000200000a7836 */ /* 0x040fe20000000000 */
[----:B------:R-:W-:Y:S01]  /*08e0*/  IADD3.X R6, PT, PT, R11, R6, R7, P1, P2 ;  /* 0x000000060b067210 */ /* 0x000fe20000fe4407 */
[----:B------:R-:W-:Y:S01]  /*08f0*/  VIADD R12, R0, 0x300 ;  /* 0x00000300000c7836 */ /* 0x000fe20000000000 */
[----:B------:R-:W-:-:S02]  /*0900*/  IADD3 R8, P4, PT, R5, R8, RZ ;  /* 0x0000000805087210 */ /* 0x000fc40007f9e0ff */
[-C--:B------:R-:W-:Y:S02]  /*0910*/  ISETP.GE.AND P1, PT, R4, R3.reuse, PT ;  /* 0x000000030400720c */ /* 0x080fe40003f26270 */
[----:B------:R-:W-:Y:S01]  /*0920*/  LEA.HI.X.SX32 R5, R5, R6, 0x1, P4 ;  /* 0x0000000605057211 */ /* 0x000fe200020f0eff */
[----:B------:R-:W-:Y:S01]  /*0930*/  VIADD R6, R0, 0x500 ;  /* 0x0000050000067836 */ /* 0x000fe20000000000 */
[----:B------:R-:W-:Y:S02]  /*0940*/  LEA R24, P4, R8, UR4, 0x3 ;  /* 0x0000000408187c11 */ /* 0x000fe4000f8818ff */
[----:B------:R-:W-:Y:S02]  /*0950*/  LOP3.LUT R4, R0, 0x400, RZ, 0xfc, !PT ;  /* 0x0000040000047812 */ /* 0x000fe400078efcff */
[----:B------:R-:W-:Y:S01]  /*0960*/  ISETP.GE.AND P2, PT, R10, R3, PT ;  /* 0x000000030a00720c */ /* 0x000fe20003f46270 */
[----:B------:R-:W-:Y:S01]  /*0970*/  VIADD R10, R0, 0x600 ;  /* 0x00000600000a7836 */ /* 0x000fe20000000000 */
[----:B------:R-:W-:-:S02]  /*0980*/  LEA.HI.X R25, R8, UR5, R5, 0x3, P4 ;  /* 0x0000000508197c11 */ /* 0x000fc4000a0f1c05 */
[-C--:B------:R-:W-:Y:S01]  /*0990*/  ISETP.GE.AND P6, PT, R4, R3.reuse, PT ;  /* 0x000000030400720c */ /* 0x080fe20003fc6270 */
[----:B------:R-:W-:Y:S01]  /*09a0*/  VIADD R4, R0, 0x700 ;  /* 0x0000070000047836 */ /* 0x000fe20000000000 */
[-C--:B------:R-:W-:Y:S01]  /*09b0*/  ISETP.GE.AND P3, PT, R12, R3.reuse, PT ;  /* 0x000000030c00720c */ /* 0x080fe20003f66270 */
[----:B------:R1:W5:Y:S01]  /*09c0*/  @P1 LDG.E R16, desc[UR6][R24.64+0x800] ;  /* 0x0008000618101981 */ /* 0x000362000c1e1900 */
[-C--:B------:R-:W-:Y:S02]  /*09d0*/  ISETP.GE.AND P5, PT, R6, R3.reuse, PT ;  /* 0x000000030600720c */ /* 0x080fe40003fa6270 */
[-C--:B------:R-:W-:Y:S01]  /*09e0*/  ISETP.GE.AND P4, PT, R10, R3.reuse, PT ;  /* 0x000000030a00720c */ /* 0x080fe20003f86270 */
        /* <DEDUP_REMOVED lines=29> */
[----:B------:R1:W5:Y:S02]  /*0bc0*/  @!P0 LDG.E R5, desc[UR6][R22.64+0x3804] ;  /* 0x0038040616058981 */ /* 0x000364000c1e1900 */
.L_x_1086:
[----:B------:R-:W2:Y:S01]  /*0bd0*/  S2UR UR5, SR_CgaCtaId ;  /* 0x00000000000579c3 */ /* 0x000ea20000008800 */
[----:B------:R-:W-:Y:S01]  /*0be0*/  UMOV UR4, 0x400 ;  /* 0x0000040000047882 */ /* 0x000fe20000000000 */
[----:B------:R-:W-:Y:S01]  /*0bf0*/  IMAD.SHL.U32 R19, R0, 0x8, RZ ;  /* 0x0000000800137824 */ /* 0x000fe200078e00ff */
[----:B--2---:R-:W-:-:S09]  /*0c00*/  ULEA UR4, UR5, UR4, 0x18 ;  /* 0x0000000405047291 */ /* 0x004fd2000f8ec0ff */
[----:B-----5:R-:W-:Y:S04]  /*0c10*/  STS.64 [R19+UR4], R20 ;  /* 0x0000001413007988 */ /* 0x020fe80008000a04 */
[----:B------:R2:W-:Y:S04]  /*0c20*/  STS.64 [R19+UR4+0x800], R16 ;  /* 0x0008001013007988 */ /* 0x0005e80008000a04 */
[----:B------:R-:W-:Y:S04]  /*0c30*/  STS.64 [R19+UR4+0x1000], R14 ;  /* 0x0010000e13007988 */ /* 0x000fe80008000a04 */
[----:B------:R-:W-:Y:S04]  /*0c40*/  STS.64 [R19+UR4+0x1800], R12 ;  /* 0x0018000c13007988 */ /* 0x000fe80008000a04 */
[----:B------:R-:W-:Y:S04]  /*0c50*/  STS.64 [R19+UR4+0x2000], R10 ;  /* 0x0020000a13007988 */ /* 0x000fe80008000a04 */
[----:B------:R-:W-:Y:S04]  /*0c60*/  STS.64 [R19+UR4+0x2800], R8 ;  /* 0x0028000813007988 */ /* 0x000fe80008000a04 */
[----:B------:R-:W-:Y:S04]  /*0c70*/  STS.64 [R19+UR4+0x3000], R6 ;  /* 0x0030000613007988 */ /* 0x000fe80008000a04 */
[----:B------:R3:W-:Y:S01]  /*0c80*/  STS.64 [R19+UR4+0x3800], R4 ;  /* 0x0038000413007988 */ /* 0x0007e20008000a04 */
[----:B------:R-:W-:Y:S01]  /*0c90*/  BAR.SYNC.DEFER_BLOCKING 0x0 ;  /* 0x0000000000007b1d */ /* 0x000fe20000010000 */
[----:B--2---:R-:W-:-:S07]  /*0ca0*/  IMAD.IADD R16, R3, 0x1, R2 ;  /* 0x0000000103107824 */ /* 0x004fce00078e0202 */
[----:B------:R-:W-:Y:S01]  /*0cb0*/  PREEXIT ;  /* 0x000000000000782d */ /* 0x000fe20000000000 */
[----:B------:R-:W-:Y:S01]  /*0cc0*/  BSSY.RECONVERGENT B0, `(.L_x_1087) ;  /* 0x000001a000007945 */ /* 0x000fe20003800200 */
[----:B---3--:R-:W-:Y:S02]  /*0cd0*/  LEA R4, R3, UR4, 0x3 ;  /* 0x0000000403047c11 */ /* 0x008fe4000f8e18ff */
[----:B------:R-:W-:-:S04]  /*0ce0*/  VIMNMX R19, PT, PT, R19, R16, PT ;  /* 0x0000001013137248 */ /* 0x000fc80003fe0100 */
[C---:B------:R-:W-:Y:S01]  /*0cf0*/  ISETP.GE.AND P0, PT, R19.reuse, R2, PT ;  /* 0x000000021300720c */ /* 0x040fe20003f06270 */
[----:B------:R-:W-:Y:S01]  /*0d00*/  IMAD.IADD R2, R19, 0x1, -R2 ;  /* 0x0000000113027824 */ /* 0x000fe200078e0a02 */
[----:B------:R-:W-:-:S04]  /*0d10*/  VIMNMX R5, PT, PT, R3, R19, PT ;  /* 0x0000001303057248 */ /* 0x000fc80003fe0100 */
[----:B------:R-:W-:-:S04]  /*0d20*/  SEL R2, R2, RZ, P0 ;  /* 0x000000ff02027207 */ /* 0x000fc80000000000 */
[----:B------:R-:W-:-:S13]  /*0d30*/  ISETP.GE.AND P0, PT, R2, R5, PT ;  /* 0x000000050200720c */ /* 0x000fda0003f06270 */
[----:B------:R-:W-:Y:S05]  /*0d40*/  @P0 BRA `(.L_x_1088) ;  /* 0x0000000000440947 */ /* 0x000fea0003800000 */
.L_x_1089:
[----:B------:R-:W-:Y:S01]  /*0d50*/  IMAD.IADD R6, R5, 0x1, -R2 ;  /* 0x0000000105067824 */ /* 0x000fe200078e0a02 */
[----:B------:R-:W-:-:S04]  /*0d60*/  PLOP3.LUT P0, PT, PT, PT, PT, 0x8, 0x80 ;  /* 0x000000000080781c */ /* 0x000fc80003f0e170 */
[----:B------:R-:W-:-:S04]  /*0d70*/  LEA.HI R7, R6, R6, RZ, 0x1 ;  /* 0x0000000606077211 */ /* 0x000fc800078f08ff */
[----:B------:R-:W-:-:S04]  /*0d80*/  LEA.HI.SX32 R8, R7, R2, 0x1f ;  /* 0x0000000207087211 */ /* 0x000fc800078ffaff */
[----:B------:R-:W-:-:S05]  /*0d90*/  LOP3.LUT R6, RZ, R8, RZ, 0x33, !PT ;  /* 0x00000008ff067212 */ /* 0x000fca00078e33ff */
[----:B------:R-:W-:Y:S01]  /*0da0*/  IMAD.IADD R7, R19, 0x1, R6 ;  /* 0x0000000113077824 */ /* 0x000fe200078e0206 */
[----:B------:R-:W-:-:S03]  /*0db0*/  LEA R6, R8, UR4, 0x3 ;  /* 0x0000000408067c11 */ /* 0x000fc6000f8e18ff */
[----:B------:R-:W-:-:S03]  /*0dc0*/  IMAD R9, R7, 0x8, R4 ;  /* 0x0000000807097824 */ /* 0x000fc600078e0204 */
[----:B------:R-:W-:Y:S04]  /*0dd0*/  LDS.64 R6, [R6] ;  /* 0x0000000006067984 */ /* 0x000fe80000000a00 */
[----:B------:R-:W2:Y:S02]  /*0de0*/  LDS.64 R10, [R9] ;  /* 0x00000000090a7984 */ /* 0x000ea40000000a00 */
[----:B--2---:R-:W-:-:S13]  /*0df0*/  ISETP.GE.AND P2, PT, R10, R6, PT ;  /* 0x000000060a00720c */ /* 0x004fda0003f46270 */
[----:B------:R-:W-:-:S04]  /*0e00*/  @P2 ISETP.GE.AND P1, PT, R11, R7, PT ;  /* 0x000000070b00220c */ /* 0x000fc80003f26270 */
[----:B------:R-:W-:-:S04]  /*0e10*/  @P2 ISETP.LT.OR P0, PT, R6, R10, P1 ;  /* 0x0000000a0600220c */ /* 0x000fc80000f01670 */
[----:B------:R-:W-:-:S09]  /*0e20*/  SEL R5, R5, R8, P0 ;  /* 0x0000000805057207 */ /* 0x000fd20000000000 */
[----:B------:R-:W-:-:S05]  /*0e30*/  @P0 VIADD R2, R8, 0x1 ;  /* 0x0000000108020836 */ /* 0x000fca0000000000 */
[----:B------:R-:W-:-:S13]  /*0e40*/  ISETP.GE.AND P0, PT, R2, R5, PT ;  /* 0x000000050200720c */ /* 0x000fda0003f06270 */
[----:B------:R-:W-:Y:S05]  /*0e50*/  @!P0 BRA `(.L_x_1089) ;  /* 0xfffffffc00bc8947 */ /* 0x000fea000383ffff */
.L_x_1088:
[----:B------:R-:W-:Y:S05]  /*0e60*/  BSYNC.RECONVERGENT B0 ;  /* 0x0000000000007941 */ /* 0x000fea0003800200 */
.L_x_1087:
[----:B------:R-:W-:Y:S01]  /*0e70*/  IMAD.IADD R19, R19, 0x1, -R2 ;  /* 0x0000000113137824 */ /* 0x000fe200078e0a02 */
[----:B------:R-:W-:Y:S01]  /*0e80*/  LEA R10, R2, UR4, 0x3 ;  /* 0x00000004020a7c11 */ /* 0x000fe2000f8e18ff */
[----:B------:R-:W-:Y:S01]  /*0e90*/  BSSY.RECONVERGENT B0, `(.L_x_1090) ;  /* 0x000000d000007945 */ /* 0x000fe20003800200 */
[----:B------:R-:W-:Y:S01]  /*0ea0*/  PLOP3.LUT P0, PT, PT, PT, PT, 0x8, 0x80 ;  /* 0x000000000080781c */ /* 0x000fe20003f0e170 */
[----:B------:R-:W-:Y:S02]  /*0eb0*/  IMAD R8, R19, 0x8, R4 ;  /* 0x0000000813087824 */ /* 0x000fe400078e0204 */
[----:B------:R2:W3:Y:S01]  /*0ec0*/  LDS.64 R20, [R10] ;  /* 0x000000000a147984 */ /* 0x0004e20000000a00 */
[----:B------:R-:W-:-:S03]  /*0ed0*/  IMAD.IADD R19, R3, 0x1, R19 ;  /* 0x0000000103137824 */ /* 0x000fc600078e0213 */
[----:B01----:R2:W0:Y:S02]  /*0ee0*/  LDS.64 R22, [R8] ;  /* 0x0000000008167984 */ /* 0x0034240000000a00 */
[----:B------:R-:W-:-:S13]  /*0ef0*/  ISETP.GE.AND P1, PT, R19, R16, PT ;  /* 0x000000101300720c */ /* 0x000fda0003f26270 */
[----:B--2---:R-:W-:Y:S05]  /*0f00*/  @P1 BRA `(.L_x_1091) ;  /* 0x0000000000141947 */ /* 0x004fea0003800000 */
[----:B0--3--:R-:W-:Y:S02]  /*0f10*/  ISETP.GE.AND P1, PT, R22, R20, PT ;  /* 0x000000141600720c */ /* 0x009fe40003f26270 */
[----:B------:R-:W-:Y:S02]  /*0f20*/  PLOP3.LUT P0, PT, PT, PT, PT, 0x80, 0x8 ;  /* 0x000000000008781c */ /* 0x000fe40003f0f070 */
[----:B------:R-:W-:-:S13]  /*0f30*/  ISETP.GE.OR P1, PT, R2, R3, !P1 ;  /* 0x000000030200720c */ /* 0x000fda0004f26670 */
[----:B------:R-:W-:-:S04]  /*0f40*/  @!P1 ISETP.GE.AND P2, PT, R23, R21, PT ;  /* 0x000000151700920c */ /* 0x000fc80003f46270 */
[----:B------:R-:W-:-:S13]  /*0f50*/  @!P1 ISETP.GE.AND P0, PT, R20, R22, !P2 ;  /* 0x000000161400920c */ /* 0x000fda0005706270 */
.L_x_1091:
[----:B------:R-:W-:Y:S05]  /*0f60*/  BSYNC.RECONVERGENT B0 ;  /* 0x0000000000007941 */ /* 0x000fea0003800200 */
.L_x_1090:
[----:B------:R-:W-:Y:S01]  /*0f70*/  VIADD R7, R19, 0x1 ;  /* 0x0000000113077836 */ /* 0x000fe20000000000 */
[----:B------:R-:W-:Y:S01]  /*0f80*/  BSSY.RECONVERGENT B0, `(.L_x_1092) ;  /* 0x0000012000007945 */ /* 0x000fe20003800200 */
[----:B------:R-:W-:Y:S01]  /*0f90*/  @!P0 IMAD.MOV R7, RZ, RZ, R19 ;  /* 0x000000ffff078224 */ /* 0x000fe200078e0213 */
[----:B0--3--:R-:W-:Y:S01]  /*0fa0*/  SEL R5, R23, R21, P0 ;  /* 0x0000001517057207 */ /* 0x009fe20000000000 */
[----:B------:R-:W-:Y:S01]  /*0fb0*/  VIADD R6, R2, 0x1 ;  /* 0x0000000102067836 */ /* 0x000fe20000000000 */
[----:B------:R-:W-:Y:S01]  /*0fc0*/  SEL R4, R22, R20, P0 ;  /* 0x0000001416047207 */ /* 0x000fe20000000000 */
[----:B------:R-:W-:Y:S01]  /*0fd0*/  @P0 IMAD.MOV R6, RZ, RZ, R2 ;  /* 0x000000ffff060224 */ /* 0x000fe200078e0202 */
[C---:B------:R-:W-:Y:S01]  /*0fe0*/  ISETP.GE.AND P1, PT, R7.reuse, R16, PT ;  /* 0x000000100700720c */ /* 0x040fe20003f26270 */
[----:B------:R0:W1:Y:S01]  /*0ff0*/  @P0 LDS.64 R22, [R8+0x8] ;  /* 0x0000080008160984 */ /* 0x0000620000000a00 */
[----:B------:R-:W-:Y:S02]  /*1000*/  VIADD R9, R7, 0x1 ;  /* 0x0000000107097836 */ /* 0x000fe40000000000 */
[----:B------:R-:W-:Y:S01]  /*1010*/  VIADD R2, R6, 0x1 ;  /* 0x0000000106027836 */ /* 0x000fe20000000000 */
[----:B------:R0:W2:Y:S01]  /*1020*/  @!P0 LDS.64 R20, [R10+0x8] ;  /* 0x000008000a148984 */ /* 0x0000a20000000a00 */
[----:B------:R-:W-:-:S07]  /*1030*/  PLOP3.LUT P0, PT, PT, PT, PT, 0x8, 0x80 ;  /* 0x000000000080781c */ /* 0x000fce0003f0e170 */
[----:B0-----:R-:W-:Y:S06]  /*1040*/  @P1 BRA `(.L_x_1093) ;  /* 0x0000000000141947 */ /* 0x001fec0003800000 */
[----:B-12---:R-:W-:Y:S02]  /*1050*/  ISETP.GE.AND P1, PT, R22, R20, PT ;  /* 0x000000141600720c */ /* 0x006fe40003f26270 */
[----:B------:R-:W-:Y:S02]  /*1060*/  PLOP3.LUT P0, PT, PT, PT, PT, 0x80, 0x8 ;  /* 0x000000000008781c */ /* 0x000fe40003f0f070 */
[----:B------:R-:W-:-:S13]  /*1070*/  ISETP.GE.OR P1, PT, R6, R3, !P1 ;  /* 0x000000030600720c */ /* 0x000fda0004f26670 */
[----:B------:R-:W-:-:S04]  /*1080*/  @!P1 ISETP.GE.AND P2, PT, R23, R21, PT ;  /* 0x000000151700920c */ /* 0x000fc80003f46270 */
[----:B------:R-:W-:-:S13]  /*1090*/  @!P1 ISETP.GE.AND P0, PT, R20, R22, !P2 ;  /* 0x000000161400920c */ /* 0x000fda0005706270 */
.L_x_1093:
[----:B------:R-:W-:Y:S05]  /*10a0*/  BSYNC.RECONVERGENT B0 ;  /* 0x0000000000007941 */ /* 0x000fea0003800200 */
.L_x_1092:
[----:B------:R-:W-:Y:S01]  /*10b0*/  @!P0 IMAD.MOV R9, RZ, RZ, R7 ;  /* 0x000000ffff098224 */ /* 0x000fe200078e0207 */
[----:B------:R-:W-:Y:S01]  /*10c0*/  BSSY.RECONVERGENT B0, `(.L_x_1094) ;  /* 0x0000012000007945 */ /* 0x000fe20003800200 */
[----:B------:R-:W-:Y:S01]  /*10d0*/  @P0 IMAD.MOV R2, RZ, RZ, R6 ;  /* 0x000000ffff020224 */ /* 0x000fe200078e0206 */
[----:B-12---:R-:W-:Y:S01]  /*10e0*/  SEL R7, R23, R21, P0 ;  /* 0x0000001517077207 */ /* 0x006fe20000000000 */
[C---:B------:R-:W-:Y:S01]  /*10f0*/  VIADD R11, R9.reuse, 0x1 ;  /* 0x00000001090b7836 */ /* 0x040fe20000000000 */
[C---:B------:R-:W-:Y:S01]  /*1100*/  ISETP.GE.AND P1, PT, R9.reuse, R16, PT ;  /* 0x000000100900720c */ /* 0x040fe20003f26270 */
[C---:B------:R-:W-:Y:S01]  /*1110*/  VIADD R12, R2.reuse, 0x1 ;  /* 0x00000001020c7836 */ /* 0x040fe20000000000 */
[----:B------:R-:W-:Y:S02]  /*1120*/  @!P0 LEA R8, R2, UR4, 0x3 ;  /* 0x0000000402088c11 */ /* 0x000fe4000f8e18ff */
[----:B------:R-:W-:Y:S02]  /*1130*/  @P0 LEA R10, R9, UR4, 0x3 ;  /* 0x00000004090a0c11 */ /* 0x000fe4000f8e18ff */
[----:B------:R-:W-:-:S02]  /*1140*/  SEL R6, R22, R20, P0 ;  /* 0x0000001416067207 */ /* 0x000fc40000000000 */
[----:B------:R0:W1:Y:S04]  /*1150*/  @!P0 LDS.64 R20, [R8] ;  /* 0x0000000008148984 */ /* 0x0000680000000a00 */
[----:B------:R0:W2:Y:S01]  /*1160*/  @P0 LDS.64 R22, [R10] ;  /* 0x000000000a160984 */ /* 0x0000a20000000a00 */
[----:B------:R-:W-:Y:S01]  /*1170*/  PLOP3.LUT P0, PT, PT, PT, PT, 0x8, 0x80 ;  /* 0x000000000080781c */ /* 0x000fe20003f0e170 */
[----:B------:R-:W-:-:S12]  /*1180*/  @P1 BRA `(.L_x_1095) ;  /* 0x0000000000141947 */ /* 0x000fd80003800000 */
[----:B-12---:R-:W-:Y:S02]  /*1190*/  ISETP.GE.AND P1, PT, R22, R20, PT ;  /* 0x000000141600720c */ /* 0x006fe40003f26270 */
[----:B------:R-:W-:Y:S02]  /*11a0*/  PLOP3.LUT P0, PT, PT, PT, PT, 0x80, 0x8 ;  /* 0x000000000008781c */ /* 0x000fe40003f0f070 */
[----:B------:R-:W-:-:S13]  /*11b0*/  ISETP.GE.OR P1, PT, R2, R3, !P1 ;  /* 0x000000030200720c */ /* 0x000fda0004f26670 */
[----:B------:R-:W-:-:S04]  /*11c0*/  @!P1 ISETP.GE.AND P2, PT, R23, R21, PT ;  /* 0x000000151700920c */ /* 0x000fc80003f46270 */
[----:B------:R-:W-:-:S13]  /*11d0*/  @!P1 ISETP.GE.AND P0, PT, R20, R22, !P2 ;  /* 0x000000161400920c */ /* 0x000fda0005706270 */
.L_x_1095:
[----:B------:R-:W-:Y:S05]  /*11e0*/  BSYNC.RECONVERGENT B0 ;  /* 0x0000000000007941 */ /* 0x000fea0003800200 */
.L_x_1094:
        /* <DEDUP_REMOVED lines=8> */
[----:B0-----:R-:W-:Y:S02]  /*1270*/  @P0 LEA R10, R11, UR4, 0x3 ;  /* 0x000000040b0a0c11 */ /* 0x001fe4000f8e18ff */
        /* <DEDUP_REMOVED lines=10> */
.L_x_1097:
[----:B------:R-:W-:Y:S05]  /*1320*/  BSYNC.RECONVERGENT B0 ;  /* 0x0000000000007941 */ /* 0x000fea0003800200 */
.L_x_1096:
[----:B------:R-:W-:Y:S01]  /*1330*/  @!P0 IMAD.MOV R13, RZ, RZ, R11 ;  /* 0x000000ffff0d8224 */ /* 0x000fe200078e020b */
[----:B------:R-:W-:Y:S01]  /*1340*/  BSSY.RECONVERGENT B0, `(.L_x_1098) ;  /* 0x0000012000007945 */ /* 0x000fe20003800200 */
[----:B------:R-:W-:Y:S01]  /*1350*/  @P0 IMAD.MOV R14, RZ, RZ, R12 ;  /* 0x000000ffff0e0224 */ /* 0x000fe200078e020c */
[----:B-12---:R-:W-:Y:S01]  /*1360*/  SEL R11, R23, R21, P0 ;  /* 0x00000015170b7207 */ /* 0x006fe20000000000 */
[C---:B------:R-:W-:Y:S01]  /*1370*/  VIADD R15, R13.reuse, 0x1 ;  /* 0x000000010d0f7836 */ /* 0x040fe20000000000 */
[C---:B------:R-:W-:Y:S01]  /*1380*/  ISETP.GE.AND P1, PT, R13.reuse, R16, PT ;  /* 0x000000100d00720c */ /* 0x040fe20003f26270 */
[C---:B------:R-:W-:Y:S01]  /*1390*/  VIADD R24, R14.reuse, 0x1 ;  /* 0x000000010e187836 */ /* 0x040fe20000000000 */
[----:B0-----:R-:W-:Y:S02]  /*13a0*/  @!P0 LEA R2, R14, UR4, 0x3 ;  /* 0x000000040e028c11 */ /* 0x001fe4000f8e18ff */
        /* <DEDUP_REMOVED lines=11> */
.L_x_1099:
[----:B------:R-:W-:Y:S05]  /*1460*/  BSYNC.RECONVERGENT B0 ;  /* 0x0000000000007941 */ /* 0x000fea0003800200 */
.L_x_1098:
        /* <DEDUP_REMOVED lines=19> */
.L_x_1101:
[----:B------:R-:W-:Y:S05]  /*15a0*/  BSYNC.RECONVERGENT B0 ;  /* 0x0000000000007941 */ /* 0x000fea0003800200 */
.L_x_1100:
[----:B------:R-:W-:Y:S01]  /*15b0*/  @!P0 IMAD.MOV R17, RZ, RZ, R15 ;  /* 0x000000ffff118224 */ /* 0x000fe200078e020f */
[----:B------:R-:W-:Y:S01]  /*15c0*/  BSSY.RECONVERGENT B0, `(.L_x_1102) ;  /* 0x0000010000007945 */ /* 0x000fe20003800200 */
[----:B------:R-:W-:Y:S01]  /*15d0*/  @P0 IMAD.MOV R26, RZ, RZ, R24 ;  /* 0x000000ffff1a0224 */ /* 0x000fe200078e0218 */
[----:B-12---:R-:W-:Y:S02]  /*15e0*/  SEL R15, R23, R21, P0 ;  /* 0x00000015170f7207 */ /* 0x006fe40000000000 */
[C---:B------:R-:W-:Y:S02]  /*15f0*/  ISETP.GE.AND P1, PT, R17.reuse, R16, PT ;  /* 0x000000101100720c */ /* 0x040fe40003f26270 */
        /* <DEDUP_REMOVED lines=12> */
.L_x_1103:
[----:B------:R-:W-:Y:S05]  /*16c0*/  BSYNC.RECONVERGENT B0 ;  /* 0x0000000000007941 */ /* 0x000fea0003800200 */
.L_x_1102:
[----:B------:R-:W3:Y:S01]  /*16d0*/  S2UR UR5, SR_CgaCtaId ;  /* 0x00000000000579c3 */ /* 0x000ee20000008800 */
[----:B------:R-:W-:Y:S01]  /*16e0*/  UMOV UR4, 0x400 ;  /* 0x0000040000047882 */ /* 0x000fe20000000000 */
[----:B0-----:R-:W-:Y:S01]  /*16f0*/  VIADD R19, R17, 0x1 ;  /* 0x0000000111137836 */ /* 0x001fe20000000000 */
[----:B------:R-:W-:Y:S01]  /*1700*/  BSSY.RECONVERGENT B0, `(.L_x_1104) ;  /* 0x0000015000007945 */ /* 0x000fe20003800200 */
[----:B------:R-:W-:Y:S01]  /*1710*/  @!P0 IMAD.MOV R19, RZ, RZ, R17 ;  /* 0x000000ffff138224 */ /* 0x000fe200078e0211 */
[----:B-12---:R-:W-:Y:S01]  /*1720*/  SEL R17, R23, R21, P0 ;  /* 0x0000001517117207 */ /* 0x006fe20000000000 */
[----:B------:R-:W-:Y:S02]  /*1730*/  VIADD R24, R26, 0x1 ;  /* 0x000000011a187836 */ /* 0x000fe40000000000 */
[----:B------:R-:W-:Y:S01]  /*1740*/  @P0 IMAD.MOV R24, RZ, RZ, R26 ;  /* 0x000000ffff180224 */ /* 0x000fe200078e021a */
[----:B------:R-:W-:Y:S02]  /*1750*/  ISETP.GE.AND P1, PT, R19, R16, PT ;  /* 0x000000101300720c */ /* 0x000fe40003f26270 */
[----:B------:R-:W-:Y:S01]  /*1760*/  SEL R16, R22, R20, P0 ;  /* 0x0000001416107207 */ /* 0x000fe20000000000 */
[----:B---3--:R-:W-:-:S06]  /*1770*/  ULEA UR4, UR5, UR4, 0x18 ;  /* 0x0000000405047291 */ /* 0x008fcc000f8ec0ff */
[----:B------:R-:W-:-:S04]  /*1780*/  @!P0 IMAD.U32 R2, RZ, RZ, UR4 ;  /* 0x00000004ff028e24 */ /* 0x000fc8000f8e00ff */
[----:B------:R-:W-:Y:S02]  /*1790*/  @!P0 IMAD R25, R24, 0x8, R2 ;  /* 0x0000000818198824 */ /* 0x000fe400078e0202 */
[----:B------:R-:W-:-:S03]  /*17a0*/  @P0 IMAD.U32 R2, RZ, RZ, UR4 ;  /* 0x00000004ff020e24 */ /* 0x000fc6000f8e00ff */
[----:B------:R0:W1:Y:S01]  /*17b0*/  @!P0 LDS.64 R20, [R25] ;  /* 0x0000000019148984 */ /* 0x0000620000000a00 */
[----:B------:R-:W-:-:S05]  /*17c0*/  @P0 IMAD R19, R19, 0x8, R2 ;  /* 0x0000000813130824 */ /* 0x000fca00078e0202 */
        /* <DEDUP_REMOVED lines=8> */
.L_x_1105:
[----:B------:R-:W-:Y:S05]  /*1850*/  BSYNC.RECONVERGENT B0 ;  /* 0x0000000000007941 */ /* 0x000fea0003800200 */
.L_x_1104:
[----:B------:R-:W3:Y:S01]  /*1860*/  LDCU.U8 UR4, c[0x0][0x380] ;  /* 0x00007000ff0477ac */ /* 0x000ee20008000000 */
[----:B-12---:R-:W-:Y:S01]  /*1870*/  SEL R21, R23, R21, P0 ;  /* 0x0000001517157207 */ /* 0x006fe20000000000 */
[----:B------:R-:W-:Y:S01]  /*1880*/  IMAD.SHL.U32 R3, R0, 0x8, RZ ;  /* 0x0000000800037824 */ /* 0x000fe200078e00ff */
[----:B------:R-:W-:Y:S01]  /*1890*/  SEL R20, R22, R20, P0 ;  /* 0x0000001416147207 */ /* 0x000fe20000000000 */
[----:B---3--:R-:W-:-:S04]  /*18a0*/  UPRMT UR4, UR4, 0x8880, URZ ;  /* 0x0000888004047896 */ /* 0x008fc800080000ff */
[----:B------:R-:W-:Y:S01]  /*18b0*/  UISETP.NE.AND UP0, UPT, UR4, URZ, UPT ;  /* 0x000000ff0400728c */ /* 0x000fe2000bf05270 */
[----:B------:R-:W-:Y:S08]  /*18c0*/  BAR.SYNC.DEFER_BLOCKING 0x0 ;  /* 0x0000000000007b1d */ /* 0x000ff00000010000 */
[----:B------:R-:W-:Y:S05]  /*18d0*/  BRA.U !UP0, `(.L_x_1106) ;  /* 0x0000000508147547 */ /* 0x000fea000b800000 */
[----:B------:R-:W0:Y:S01]  /*18e0*/  S2R R22, SR_LANEID ;  /* 0x0000000000167919 */ /* 0x000e220000000000 */
[----:B------:R-:W-:Y:S01]  /*18f0*/  LOP3.LUT R3, R3, 0x1f00, RZ, 0xc0, !PT ;  /* 0x00001f0003037812 */ /* 0x000fe200078ec0ff */
[----:B------:R-:W1:Y:S04]  /*1900*/  LDCU.64 UR4, c[0x0][0x3a0] ;  /* 0x00007400ff0477ac */ /* 0x000e680008000a00 */
[----:B0-----:R-:W-:-:S05]  /*1910*/  IMAD R19, R22, 0x8, R3 ;  /* 0x0000000816137824 */ /* 0x001fca00078e0203 */
[----:B------:R-:W-:Y:S01]  /*1920*/  LEA.HI.SX32 R23, R19, R19, 0x1b ;  /* 0x0000001313177211 */ /* 0x000fe200078fdaff */
[----:B------:R-:W-:-:S04]  /*1930*/  IMAD R19, R22, -0x7, R19 ;  /* 0xfffffff916137824 */ /* 0x000fc800078e0213 */
[----:B------:R-:W-:Y:S01]  /*1940*/  IMAD R23, R23, 0x8, R2 ;  /* 0x0000000817177824 */ /* 0x000fe200078e0202 */
[CC--:B------:R-:W-:Y:S01]  /*1950*/  LEA.HI.SX32 R25, R19.reuse, R19.reuse, 0x1b ;  /* 0x0000001313197211 */ /* 0x0c0fe200078fdaff */
[C---:B------:R-:W-:Y:S02]  /*1960*/  VIADD R22, R19.reuse, 0x20 ;  /* 0x0000002013167836 */ /* 0x040fe40000000000 */
[C---:B------:R-:W-:Y:S01]  /*1970*/  VIADD R24, R19.reuse, 0x40 ;  /* 0x0000004013187836 */ /* 0x040fe20000000000 */
[----:B------:R0:W-:Y:S04]  /*1980*/  STS.64 [R23], R4 ;  /* 0x0000000417007388 */ /* 0x0001e80000000a00 */
[----:B------:R2:W-:Y:S04]  /*1990*/  STS.64 [R23+0x8], R6 ;  /* 0x0000080617007388 */ /* 0x0005e80000000a00 */
[----:B------:R3:W-:Y:S04]  /*19a0*/  STS.64 [R23+0x10], R8 ;  /* 0x0000100817007388 */ /* 0x0007e80000000a00 */
[----:B------:R4:W-:Y:S01]  /*19b0*/  STS.64 [R23+0x18], R10 ;  /* 0x0000180a17007388 */ /* 0x0009e20000000a00 */
[----:B0-----:R-:W-:Y:S01]  /*19c0*/  VIADD R4, R19, 0x60 ;  /* 0x0000006013047836 */ /* 0x001fe20000000000 */
[----:B------:R-:W-:-:S02]  /*19d0*/  LEA.HI.SX32 R5, R22, R19, 0x1b ;  /* 0x0000001316057211 */ /* 0x000fc400078fdaff */
[----:B------:R0:W-:Y:S01]  /*19e0*/  STS.64 [R23+0x20], R12 ;  /* 0x0000200c17007388 */ /* 0x0001e20000000a00 */
[C---:B--2---:R-:W-:Y:S01]  /*19f0*/  VIADD R6, R19.reuse, 0x80 ;  /* 0x0000008013067836 */ /* 0x044fe20000000000 */
[-C--:B------:R-:W-:Y:S01]  /*1a00*/  LEA.HI.SX32 R7, R24, R19.reuse, 0x1b ;  /* 0x0000001318077211 */ /* 0x080fe200078fdaff */
[----:B---3--:R-:W-:Y:S01]  /*1a10*/  VIADD R8, R19, 0xa0 ;  /* 0x000000a013087836 */ /* 0x008fe20000000000 */
[----:B------:R2:W-:Y:S01]  /*1a20*/  STS.64 [R23+0x28], R14 ;  /* 0x0000280e17007388 */ /* 0x0005e20000000a00 */
[-C--:B------:R-:W-:Y:S01]  /*1a30*/  LEA.HI.SX32 R9, R4, R19.reuse, 0x1b ;  /* 0x0000001304097211 */ /* 0x080fe200078fdaff */
[--C-:B------:R-:W-:Y:S01]  /*1a40*/  IMAD R4, R25, 0x8, R2.reuse ;  /* 0x0000000819047824 */ /* 0x100fe200078e0202 */
[-C--:B----4-:R-:W-:Y:S01]  /*1a50*/  LEA.HI.SX32 R11, R6, R19.reuse, 0x1b ;  /* 0x00000013060b7211 */ /* 0x090fe200078fdaff */
[----:B------:R-:W-:Y:S01]  /*1a60*/  VIADD R10, R19, 0xc0 ;  /* 0x000000c0130a7836 */ /* 0x000fe20000000000 */
[----:B------:R3:W-:Y:S01]  /*1a70*/  STS.64 [R23+0x30], R16 ;  /* 0x0000301017007388 */ /* 0x0007e20000000a00 */
[--C-:B------:R-:W-:Y:S01]  /*1a80*/  IMAD R6, R5, 0x8, R2.reuse ;  /* 0x0000000805067824 */ /* 0x100fe200078e0202 */
[-C--:B0-----:R-:W-:Y:S01]  /*1a90*/  LEA.HI.SX32 R13, R8, R19.reuse, 0x1b ;  /* 0x00000013080d7211 */ /* 0x081fe200078fdaff */
[----:B------:R-:W-:Y:S01]  /*1aa0*/  VIADD R12, R19, 0xe0 ;  /* 0x000000e0130c7836 */ /* 0x000fe20000000000 */
[----:B------:R0:W-:Y:S01]  /*1ab0*/  STS.64 [R23+0x38], R20 ;  /* 0x0000381417007388 */ /* 0x0001e20000000a00 */
[--C-:B------:R-:W-:Y:S01]  /*1ac0*/  IMAD R8, R7, 0x8, R2.reuse ;  /* 0x0000000807087824 */ /* 0x100fe200078e0202 */
[----:B------:R-:W-:Y:S01]  /*1ad0*/  NOP ;  /* 0x0000000000007918 */ /* 0x000fe20000000000 */
[-C--:B--2---:R-:W-:Y:S01]  /*1ae0*/  LEA.HI.SX32 R15, R10, R19.reuse, 0x1b ;  /* 0x000000130a0f7211 */ /* 0x084fe200078fdaff */
[--C-:B------:R-:W-:Y:S01]  /*1af0*/  IMAD R10, R9, 0x8, R2.reuse ;  /* 0x00000008090a7824 */ /* 0x100fe200078e0202 */
[----:B------:R-:W-:Y:S01]  /*1b00*/  LEA.HI.SX32 R19, R12, R19, 0x1b ;  /* 0x000000130c137211 */ /* 0x000fe200078fdaff */
[--C-:B------:R-:W-:Y:S01]  /*1b10*/  IMAD R12, R11, 0x8, R2.reuse ;  /* 0x000000080b0c7824 */ /* 0x100fe200078e0202 */
[----:B------:R-:W2:Y:S01]  /*1b20*/  LDS.64 R4, [R4] ;  /* 0x0000000004047984 */ /* 0x000ea20000000a00 */
[----:B------:R-:W-:-:S02]  /*1b30*/  IMAD R14, R13, 0x8, R2 ;  /* 0x000000080d0e7824 */ /* 0x000fc400078e0202 */
[--C-:B---3--:R-:W-:Y:S01]  /*1b40*/  IMAD R16, R15, 0x8, R2.reuse ;  /* 0x000000080f107824 */ /* 0x108fe200078e0202 */
[----:B------:R-:W3:Y:S01]  /*1b50*/  LDS.64 R6, [R6+0x100] ;  /* 0x0001000006067984 */ /* 0x000ee20000000a00 */
[----:B0-----:R-:W-:Y:S01]  /*1b60*/  IMAD R20, R19, 0x8, R2 ;  /* 0x0000000813147824 */ /* 0x001fe200078e0202 */
[----:B------:R-:W-:Y:S01]  /*1b70*/  LOP3.LUT R2, R3, 0x1f, R0, 0xf8, !PT ;  /* 0x0000001f03027812 */ /* 0x000fe200078ef800 */
[----:B------:R-:W-:Y:S01]  /*1b80*/  IMAD.MOV.U32 R3, RZ, RZ, RZ ;  /* 0x000000ffff037224 */ /* 0x000fe200078e00ff */
[----:B------:R-:W0:Y:S03]  /*1b90*/  LDS.64 R8, [R8+0x200] ;  /* 0x0002000008087984 */ /* 0x000e260000000a00 */
[----:B------:R-:W-:Y:S01]  /*1ba0*/  IMAD.WIDE.U32 R2, R18, 0x800, R2 ;  /* 0x0000080012027825 */ /* 0x000fe200078e0002 */
[----:B------:R-:W4:Y:S04]  /*1bb0*/  LDS.64 R10, [R10+0x300] ;  /* 0x000300000a0a7984 */ /* 0x000f280000000a00 */
[----:B------:R-:W5:Y:S01]  /*1bc0*/  LDS.64 R12, [R12+0x400] ;  /* 0x000400000c0c7984 */ /* 0x000f620000000a00 */
[----:B-1----:R-:W-:-:S03]  /*1bd0*/  LEA R18, P0, R2, UR4, 0x3 ;  /* 0x0000000402127c11 */ /* 0x002fc6000f8018ff */
[----:B------:R-:W1:Y:S01]  /*1be0*/  LDS.64 R14, [R14+0x500] ;  /* 0x000500000e0e7984 */ /* 0x000e620000000a00 */
[----:B------:R-:W-:-:S03]  /*1bf0*/  LEA.HI.X R19, R2, UR5, R3, 0x3, P0 ;  /* 0x0000000502137c11 */ /* 0x000fc600080f1c03 */
[----:B------:R-:W1:Y:S04]  /*1c00*/  LDS.64 R16, [R16+0x600] ;  /* 0x0006000010107984 */ /* 0x000e680000000a00 */
[----:B------:R-:W1:Y:S04]  /*1c10*/  LDS.64 R20, [R20+0x700] ;  /* 0x0007000014147984 */ /* 0x000e680000000a00 */
[----:B--2---:R-:W-:Y:S04]  /*1c20*/  STG.E desc[UR6][R18.64], R4 ;  /* 0x0000000412007986 */ /* 0x004fe8000c101906 */
[----:B------:R-:W-:Y:S04]  /*1c30*/  STG.E desc[UR6][R18.64+0x4], R5 ;  /* 0x0000040512007986 */ /* 0x000fe8000c101906 */
[----:B---3--:R-:W-:Y:S04]  /*1c40*/  STG.E desc[UR6][R18.64+0x100], R6 ;  /* 0x0001000612007986 */ /* 0x008fe8000c101906 */
[----:B------:R-:W-:Y:S04]  /*1c50*/  STG.E desc[UR6][R18.64+0x104], R7 ;  /* 0x0001040712007986 */ /* 0x000fe8000c101906 */
[----:B0-----:R-:W-:Y:S04]  /*1c60*/  STG.E desc[UR6][R18.64+0x200], R8 ;  /* 0x0002000812007986 */ /* 0x001fe8000c101906 */
[----:B------:R-:W-:Y:S04]  /*1c70*/  STG.E desc[UR6][R18.64+0x204], R9 ;  /* 0x0002040912007986 */ /* 0x000fe8000c101906 */
[----:B----4-:R-:W-:Y:S04]  /*1c80*/  STG.E desc[UR6][R18.64+0x300], R10 ;  /* 0x0003000a12007986 */ /* 0x010fe8000c101906 */
[----:B------:R-:W-:Y:S04]  /*1c90*/  STG.E desc[UR6][R18.64+0x304], R11 ;  /* 0x0003040b12007986 */ /* 0x000fe8000c101906 */
[----:B-----5:R-:W-:Y:S04]  /*1ca0*/  STG.E desc[UR6][R18.64+0x400], R12 ;  /* 0x0004000c12007986 */ /* 0x020fe8000c101906 */
[----:B------:R-:W-:Y:S04]  /*1cb0*/  STG.E desc[UR6][R18.64+0x404], R13 ;  /* 0x0004040d12007986 */ /* 0x000fe8000c101906 */
[----:B-1----:R-:W-:Y:S04]  /*1cc0*/  STG.E desc[UR6][R18.64+0x500], R14 ;  /* 0x0005000e12007986 */ /* 0x002fe8000c101906 */
[----:B------:R-:W-:Y:S04]  /*1cd0*/  STG.E desc[UR6][R18.64+0x504], R15 ;  /* 0x0005040f12007986 */ /* 0x000fe8000c101906 */
[----:B------:R-:W-:Y:S04]  /*1ce0*/  STG.E desc[UR6][R18.64+0x600], R16 ;  /* 0x0006001012007986 */ /* 0x000fe8000c101906 */
[----:B------:R-:W-:Y:S04]  /*1cf0*/  STG.E desc[UR6][R18.64+0x604], R17 ;  /* 0x0006041112007986 */ /* 0x000fe8000c101906 */
[----:B------:R-:W-:Y:S04]  /*1d00*/  STG.E desc[UR6][R18.64+0x700], R20 ;  /* 0x0007001412007986 */ /* 0x000fe8000c101906 */
[----:B------:R-:W-:Y:S01]  /*1d10*/  STG.E desc[UR6][R18.64+0x704], R21 ;  /* 0x0007041512007986 */ /* 0x000fe2000c101906 */
[----:B------:R-:W-:Y:S05]  /*1d20*/  EXIT ;  /* 0x000000000000794d */ /* 0x000fea0003800000 */
.L_x_1106:
        /* <DEDUP_REMOVED lines=19> */
[C---:B---3--:R-:W-:Y:S01]  /*1e60*/  VIADD R8, R19.reuse, 0xa0 ;  /* 0x000000a013087836 */ /* 0x048fe20000000000 */
[----:B------:R2:W-:Y:S01]  /*1e70*/  STS.64 [R23+0x28], R14 ;  /* 0x0000280e17007388 */ /* 0x0005e20000000a00 */
[----:B------:R-:W-:Y:S01]  /*1e80*/  LEA.HI.SX32 R9, R4, R19, 0x1b ;  /* 0x0000001304097211 */ /* 0x000fe200078fdaff */
[C---:B----4-:R-:W-:Y:S02]  /*1e90*/  VIADD R10, R19.reuse, 0xc0 ;  /* 0x000000c0130a7836 */ /* 0x050fe40000000000 */
[----:B------:R3:W-:Y:S01]  /*1ea0*/  STS.64 [R23+0x30], R16 ;  /* 0x0000301017007388 */ /* 0x0007e20000000a00 */
[----:B------:R-:W-:Y:S01]  /*1eb0*/  LOP3.LUT R22, R0, 0x1f, RZ, 0xc0, !PT ;  /* 0x0000001f00167812 */ /* 0x000fe200078ec0ff */
[----:B0-----:R-:W-:-:S02]  /*1ec0*/  VIADD R12, R19, 0xe0 ;  /* 0x000000e0130c7836 */ /* 0x001fc40000000000 */
[----:B------:R0:W-:Y:S01]  /*1ed0*/  STS.64 [R23+0x38], R20 ;  /* 0x0000381417007388 */ /* 0x0001e20000000a00 */
[-C--:B--2---:R-:W-:Y:S01]  /*1ee0*/  LEA.HI.SX32 R15, R6, R19.reuse, 0x1b ;  /* 0x00000013060f7211 */ /* 0x084fe200078fdaff */
[--C-:B------:R-:W-:Y:S01]  /*1ef0*/  IMAD R6, R9, 0x8, R2.reuse ;  /* 0x0000000809067824 */ /* 0x100fe200078e0202 */
[-C--:B---3--:R-:W-:Y:S01]  /*1f00*/  LEA.HI.SX32 R17, R8, R19.reuse, 0x1b ;  /* 0x0000001308117211 */ /* 0x088fe200078fdaff */
[--C-:B------:R-:W-:Y:S01]  /*1f10*/  IMAD R8, R7, 0x8, R2.reuse ;  /* 0x0000000807087824 */ /* 0x100fe200078e0202 */
[----:B------:R-:W-:Y:S01]  /*1f20*/  NOP ;  /* 0x0000000000007918 */ /* 0x000fe20000000000 */
[-C--:B0-----:R-:W-:Y:S01]  /*1f30*/  LEA.HI.SX32 R21, R10, R19.reuse, 0x1b ;  /* 0x000000130a157211 */ /* 0x081fe200078fdaff */
[--C-:B------:R-:W-:Y:S01]  /*1f40*/  IMAD R10, R5, 0x8, R2.reuse ;  /* 0x00000008050a7824 */ /* 0x100fe200078e0202 */
[----:B------:R-:W-:Y:S01]  /*1f50*/  LEA.HI.SX32 R19, R12, R19, 0x1b ;  /* 0x000000130c137211 */ /* 0x000fe200078fdaff */
[--C-:B------:R-:W-:Y:S01]  /*1f60*/  IMAD R12, R25, 0x8, R2.reuse ;  /* 0x00000008190c7824 */ /* 0x100fe200078e0202 */
[----:B------:R-:W0:Y:S01]  /*1f70*/  LDS.64 R8, [R8+0x200] ;  /* 0x0002000008087984 */ /* 0x000e220000000a00 */
[----:B------:R-:W-:-:S02]  /*1f80*/  IMAD R4, R15, 0x8, R2 ;  /* 0x000000080f047824 */ /* 0x000fc400078e0202 */
[--C-:B------:R-:W-:Y:S01]  /*1f90*/  IMAD R17, R17, 0x8, R2.reuse ;  /* 0x0000000811117824 */ /* 0x100fe200078e0202 */
[----:B------:R-:W2:Y:S01]  /*1fa0*/  LDS.64 R10, [R10+0x100] ;  /* 0x000100000a0a7984 */ /* 0x000ea20000000a00 */
[--C-:B------:R-:W-:Y:S02]  /*1fb0*/  IMAD R14, R21, 0x8, R2.reuse ;  /* 0x00000008150e7824 */ /* 0x100fe400078e0202 */
[----:B------:R-:W-:Y:S01]  /*1fc0*/  IMAD R20, R19, 0x8, R2 ;  /* 0x0000000813147824 */ /* 0x000fe200078e0202 */
[----:B------:R-:W3:Y:S01]  /*1fd0*/  LDS.64 R12, [R12] ;  /* 0x000000000c0c7984 */ /* 0x000ee20000000a00 */
[----:B------:R-:W-:-:S03]  /*1fe0*/  IMAD.MOV.U32 R23, RZ, RZ, RZ ;  /* 0x000000ffff177224 */ /* 0x000fc600078e00ff */
[----:B------:R-:W4:Y:S01]  /*1ff0*/  LDS.64 R6, [R6+0x300] ;  /* 0x0003000006067984 */ /* 0x000f220000000a00 */
[----:B------:R-:W-:-:S03]  /*2000*/  IMAD.WIDE.U32 R18, R18, 0x800, R22 ;  /* 0x0000080012127825 */ /* 0x000fc600078e0016 */
[----:B------:R-:W5:Y:S01]  /*2010*/  LDS.64 R4, [R4+0x400] ;  /* 0x0004000004047984 */ /* 0x000f620000000a00 */
[----:B------:R-:W-:-:S03]  /*2020*/  IADD3 R3, P0, PT, R3, R18, RZ ;  /* 0x0000001203037210 */ /* 0x000fc60007f1e0ff */
[----:B------:R-:W5:Y:S02]  /*2030*/  LDS.64 R16, [R17+0x500] ;  /* 0x0005000011107984 */ /* 0x000f640000000a00 */
[----:B------:R-:W-:Y:S02]  /*2040*/  IMAD.X R18, RZ, RZ, R19, P0 ;  /* 0x000000ffff127224 */ /* 0x000fe400000e0613 */
[----:B------:R-:W5:Y:S01]  /*2050*/  LDS.64 R14, [R14+0x600] ;  /* 0x000600000e0e7984 */ /* 0x000f620000000a00 */
[----:B-1----:R-:W-:-:S03]  /*2060*/  LEA R2, P0, R3, UR4, 0x3 ;  /* 0x0000000403027c11 */ /* 0x002fc6000f8018ff */
[----:B------:R-:W1:Y:S01]  /*2070*/  LDS.64 R20, [R20+0x700] ;  /* 0x0007000014147984 */ /* 0x000e620000000a00 */
[----:B------:R-:W-:-:S05]  /*2080*/  LEA.HI.X R3, R3, UR5, R18, 0x3, P0 ;  /* 0x0000000503037c11 */ /* 0x000fca00080f1c12 */
[----:B0-----:R-:W-:Y:S04]  /*2090*/  STG.E desc[UR6][R2.64+0x200], R8 ;  /* 0x0002000802007986 */ /* 0x001fe8000c101906 */
[----:B--2---:R-:W-:Y:S04]  /*20a0*/  STG.E desc[UR6][R2.64+0x100], R10 ;  /* 0x0001000a02007986 */ /* 0x004fe8000c101906 */
[----:B---3--:R-:W-:Y:S04]  /*20b0*/  STG.E desc[UR6][R2.64], R12 ;  /* 0x0000000c02007986 */ /* 0x008fe8000c101906 */
[----:B------:R-:W-:Y:S04]  /*20c0*/  STG.E desc[UR6][R2.64+0x4], R13 ;  /* 0x0000040d02007986 */ /* 0x000fe8000c101906 */
[----:B------:R-:W-:Y:S04]  /*20d0*/  STG.E desc[UR6][R2.64+0x104], R11 ;  /* 0x0001040b02007986 */ /* 0x000fe8000c101906 */
[----:B------:R-:W-:Y:S04]  /*20e0*/  STG.E desc[UR6][R2.64+0x204], R9 ;  /* 0x0002040902007986 */ /* 0x000fe8000c101906 */
[----:B----4-:R-:W-:Y:S04]  /*20f0*/  STG.E desc[UR6][R2.64+0x300], R6 ;  /* 0x0003000602007986 */ /* 0x010fe8000c101906 */
[----:B------:R-:W-:Y:S04]  /*2100*/  STG.E desc[UR6][R2.64+0x304], R7 ;  /* 0x0003040702007986 */ /* 0x000fe8000c101906 */
[----:B-----5:R-:W-:Y:S04]  /*2110*/  STG.E desc[UR6][R2.64+0x400], R4 ;  /* 0x0004000402007986 */ /* 0x020fe8000c101906 */
[----:B------:R-:W-:Y:S04]  /*2120*/  STG.E desc[UR6][R2.64+0x404], R5 ;  /* 0x0004040502007986 */ /* 0x000fe8000c101906 */
[----:B------:R-:W-:Y:S04]  /*2130*/  STG.E desc[UR6][R2.64+0x500], R16 ;  /* 0x0005001002007986 */ /* 0x000fe8000c101906 */
[----:B------:R-:W-:Y:S04]  /*2140*/  STG.E desc[UR6][R2.64+0x504], R17 ;  /* 0x0005041102007986 */ /* 0x000fe8000c101906 */
[----:B------:R-:W-:Y:S04]  /*2150*/  STG.E desc[UR6][R2.64+0x600], R14 ;  /* 0x0006000e02007986 */ /* 0x000fe8000c101906 */
[----:B------:R-:W-:Y:S04]  /*2160*/  STG.E desc[UR6][R2.64+0x604], R15 ;  /* 0x0006040f02007986 */ /* 0x000fe8000c101906 */
[----:B-1----:R-:W-:Y:S04]  /*2170*/  STG.E desc[UR6][R2.64+0x700], R20 ;  /* 0x0007001402007986 */ /* 0x002fe8000c101906 */
[----:B------:R-:W-:Y:S01]  /*2180*/  STG.E desc[UR6][R2.64+0x704], R21 ;  /* 0x0007041502007986 */ /* 0x000fe2000c101906 */
[----:B------:R-:W-:Y:S05]  /*2190*/  EXIT ;  /* 0x000000000000794d */ /* 0x000fea0003800000 */
.L_x_1084:
[----:B------:R-:W0:Y:S01]  /*21a0*/  LDC.64 R14, c[0x0][0x3b8] ;  /* 0x0000ee00ff0e7b82 */ /* 0x000e220000000a00 */
[----:B--2---:R-:W-:Y:S01]  /*21b0*/  IADD3 R7, P2, PT, RZ, -R2, RZ ;  /* 0x80000002ff077210 */ /* 0x004fe20007f5e0ff */
[----:B------:R-:W1:Y:S06]  /*21c0*/  LDCU.U8 UR4, c[0x0][0x380] ;  /* 0x00007000ff0477ac */ /* 0x000e6c0008000000 */
[----:B------:R-:W2:Y:S01]  /*21d0*/  LDC.64 R10, c[0x0][0x398] ;  /* 0x0000e600ff0a7b82 */ /* 0x000ea20000000a00 */
[----:B0-----:R-:W-:-:S04]  /*21e0*/  LEA R14, P0, R18, R14, 0x3 ;  /* 0x0000000e120e7211 */ /* 0x001fc800078018ff */
[----:B------:R-:W-:-:S05]  /*21f0*/  LEA.HI.X R15, R18, R15, RZ, 0x3, P0 ;  /* 0x0000000f120f7211 */ /* 0x000fca00000f1cff */
[----:B------:R-:W3:Y:S04]  /*2200*/  LDG.E.64 R12, desc[UR6][R14.64+0x8] ;  /* 0x000008060e0c7981 */ /* 0x000ee8000c1e1b00 */
[----:B------:R0:W4:Y:S01]  /*2210*/  LDG.E.64 R4, desc[UR6][R14.64] ;  /* 0x000000060e047981 */ /* 0x000122000c1e1b00 */
[CC--:B------:R-:W-:Y:S01]  /*2220*/  LOP3.LUT R17, R7.reuse, R18.reuse, RZ, 0xc0, !PT ;  /* 0x0000001207117212 */ /* 0x0c0fe200078ec0ff */
[----:B-1----:R-:W-:Y:S01]  /*2230*/  UPRMT UR4, UR4, 0x8880, URZ ;  /* 0x0000888004047896 */ /* 0x002fe200080000ff */
[----:B------:R-:W-:Y:S01]  /*2240*/  LOP3.LUT R7, R7, R18, RZ, 0xfc, !PT ;  /* 0x0000001207077212 */ /* 0x000fe200078efcff */
[----:B------:R-:W-:Y:S01]  /*2250*/  BSSY.RECONVERGENT B0, `(.L_x_1107) ;  /* 0x00000f7000007945 */ /* 0x000fe20003800200 */
[C---:B------:R-:W-:Y:S01]  /*2260*/  SHF.L.U64.HI R6, R17.reuse, 0xb, RZ ;  /* 0x0000000b11067819 */ /* 0x040fe200000102ff */
[----:B------:R-:W-:Y:S01]  /*2270*/  IMAD.SHL.U32 R9, R17, 0x800, RZ ;  /* 0x0000080011097824 */ /* 0x000fe200078e00ff */
[----:B------:R-:W-:Y:S01]  /*2280*/  ISETP.NE.U32.AND P0, PT, R7, -0x1, PT ;  /* 0xffffffff0700780c */ /* 0x000fe20003f05070 */
[----:B------:R-:W-:Y:S01]  /*2290*/  UISETP.NE.AND UP0, UPT, UR4, URZ, UPT ;  /* 0x000000ff0400728c */ /* 0x000fe2000bf05270 */
[----:B------:R-:W-:Y:S01]  /*22a0*/  IADD3 R17, P3, PT, R18, -R17, RZ ;  /* 0x8000001112117210 */ /* 0x000fe20007f7e0ff */
[--C-:B0-----:R-:W-:Y:S01]  /*22b0*/  IMAD.X R15, RZ, RZ, ~R3.reuse, P2 ;  /* 0x000000ffff0f7224 */ /* 0x101fe200010e0e03 */
[C---:B------:R-:W-:Y:S01]  /*22c0*/  SHF.L.U64.HI R7, R2.reuse, 0xa, R3 ;  /* 0x0000000a02077819 */ /* 0x040fe20000010203 */
[----:B------:R-:W-:Y:S01]  /*22d0*/  IMAD.SHL.U32 R2, R2, 0x400, RZ ;  /* 0x0000040002027824 */ /* 0x000fe200078e00ff */
[----:B--2---:R-:W-:Y:S01]  /*22e0*/  IADD3 R3, P2, PT, -R9, R10, RZ ;  /* 0x0000000a09037210 */ /* 0x004fe20007f5e1ff */
[----:B------:R-:W-:Y:S01]  /*22f0*/  IMAD.X R10, RZ, RZ, -0x1, P3 ;  /* 0xffffffffff0a7424 */ /* 0x000fe200018e06ff */
[----:B------:R-:W-:Y:S01]  /*2300*/  ISETP.NE.AND.EX P0, PT, R15, -0x1, PT, P0 ;  /* 0xffffffff0f00780c */ /* 0x000fe20003f05300 */
[----:B------:R-:W-:Y:S01]  /*2310*/  ACQBULK ;  /* 0x000000000000782e */ /* 0x000fe20000000000 */
[----:B------:R-:W-:Y:S01]  /*2320*/  LOP3.LUT R2, R2, 0xfffff800, RZ, 0xc0, !PT ;  /* 0xfffff80002027812 */ /* 0x000fe200078ec0ff */
[----:B------:R-:W-:Y:S01]  /*2330*/  IMAD.X R8, R11, 0x1, ~R6, P2 ;  /* 0x000000010b087824 */ /* 0x000fe200010e0e06 */
[C---:B------:R-:W-:Y:S01]  /*2340*/  SHF.L.U64.HI R19, R17.reuse, 0xb, R10 ;  /* 0x0000000b11137819 */ /* 0x040fe2000001020a */
[----:B------:R-:W-:Y:S01]  /*2350*/  IMAD.SHL.U32 R11, R17, 0x800, RZ ;  /* 0x00000800110b7824 */ /* 0x000fe200078e00ff */
[----:B---3--:R-:W-:-:S05]  /*2360*/  IADD3 R21, P1, PT, R12, -R9, RZ ;  /* 0x800000090c157210 */ /* 0x008fca0007f3e0ff */
[----:B------:R-:W-:Y:S01]  /*2370*/  IMAD.X R12, R13, 0x1, ~R6, P1 ;  /* 0x000000010d0c7824 */ /* 0x000fe200008e0e06 */
[----:B------:R-:W-:Y:S01]  /*2380*/  ISETP.NE.U32.AND P1, PT, R17, -0x1, PT ;  /* 0xffffffff1100780c */ /* 0x000fe20003f25070 */
[----:B------:R-:W-:-:S03]  /*2390*/  IMAD.MOV.U32 R13, RZ, RZ, 0x7ff ;  /* 0x000007ffff0d7424 */ /* 0x000fc600078e00ff */
[----:B------:R-:W-:Y:S02]  /*23a0*/  ISETP.NE.AND.EX P2, PT, R10, -0x1, PT, P1 ;  /* 0xffffffff0a00780c */ /* 0x000fe40003f45310 */
[-C--:B------:R-:W-:Y:S02]  /*23b0*/  ISETP.GT.U32.AND P1, PT, R3, R2.reuse, PT ;  /* 0x000000020300720c */ /* 0x080fe40003f24070 */
[----:B----4-:R-:W-:Y:S02]  /*23c0*/  IADD3 R10, P3, PT, R4, -R9, RZ ;  /* 0x80000009040a7210 */ /* 0x010fe40007f7e0ff */
[----:B------:R-:W-:Y:S02]  /*23d0*/  ISETP.GT.U32.AND.EX P1, PT, R8, R7, PT, P1 ;  /* 0x000000070800720c */ /* 0x000fe40003f24110 */
[----:B------:R-:W-:Y:S01]  /*23e0*/  SEL R16, R13, 0x800, !P2 ;  /* 0x000008000d107807 */ /* 0x000fe20005000000 */
[----:B------:R-:W-:Y:S01]  /*23f0*/  IMAD.X R14, R5, 0x1, ~R6, P3 ;  /* 0x00000001050e7824 */ /* 0x000fe200018e0e06 */
[----:B------:R-:W-:-:S02]  /*2400*/  SEL R15, R3, R2, P1 ;  /* 0x00000002030f7207 */ /* 0x000fc40000800000 */
[----:B------:R-:W-:Y:S02]  /*2410*/  IADD3 R13, P2, PT, -R10, R11, RZ ;  /* 0x0000000b0a0d7210 */ /* 0x000fe40007f5e1ff */
[----:B------:R-:W-:Y:S02]  /*2420*/  IADD3 R11, P3, P4, -R21, R16, R11 ;  /* 0x00000010150b7210 */ /* 0x000fe40007c7e10b */
[----:B------:R-:W-:Y:S01]  /*2430*/  SEL R16, R8, R7, P1 ;  /* 0x0000000708107207 */ /* 0x000fe20000800000 */
[----:B------:R-:W-:Y:S01]  /*2440*/  IMAD.X R14, R19, 0x1, ~R14, P2 ;  /* 0x00000001130e7824 */ /* 0x000fe200010e0e0e */
[----:B------:R-:W-:Y:S02]  /*2450*/  IADD3 R15, P1, PT, R15, -R2, RZ ;  /* 0x800000020f0f7210 */ /* 0x000fe40007f3e0ff */
[----:B------:R-:W-:Y:S02]  /*2460*/  IADD3.X R12, PT, PT, ~R12, RZ, R19, P3, P4 ;  /* 0x000000ff0c0c7210 */ /* 0x000fe40001fe8513 */
[----:B------:R-:W-:Y:S01]  /*2470*/  SEL R20, R2, R11, !P0 ;  /* 0x0000000b02147207 */ /* 0x000fe20004000000 */
[----:B------:R-:W-:Y:S01]  /*2480*/  IMAD.X R17, R16, 0x1, ~R7, P1 ;  /* 0x0000000110117824 */ /* 0x000fe200008e0e07 */
[----:B------:R-:W-:-:S02]  /*2490*/  ISETP.LT.U32.AND P2, PT, R2, R3, PT ;  /* 0x000000030200720c */ /* 0x000fc40003f41070 */
[----:B------:R-:W-:Y:S02]  /*24a0*/  SEL R11, R7, R12, !P0 ;  /* 0x0000000c070b7207 */ /* 0x000fe40004000000 */
[-C--:B------:R-:W-:Y:S02]  /*24b0*/  ISETP.LT.U32.AND P1, PT, R13, R15.reuse, PT ;  /* 0x0000000f0d00720c */ /* 0x080fe40003f21070 */
[----:B------:R-:W-:Y:S02]  /*24c0*/  ISETP.LT.U32.AND P3, PT, R20, R15, PT ;  /* 0x0000000f1400720c */ /* 0x000fe40003f61070 */
[----:B------:R-:W-:Y:S02]  /*24d0*/  ISETP.LT.U32.AND.EX P2, PT, R7, R8, PT, P2 ;  /* 0x000000080700720c */ /* 0x000fe40003f41120 */
[-C--:B------:R-:W-:Y:S02]  /*24e0*/  ISETP.LT.U32.AND.EX P1, PT, R14, R17.reuse, PT, P1 ;  /* 0x000000110e00720c */ /* 0x080fe40003f21110 */
[----:B------:R-:W-:-:S02]  /*24f0*/  ISETP.LT.U32.AND.EX P3, PT, R11, R17, PT, P3 ;  /* 0x000000110b00720c */ /* 0x000fc40003f61130 */
[----:B------:R-:W-:Y:S02]  /*2500*/  @!P0 SEL R21, R2, R3, P2 ;  /* 0x0000000302158207 */ /* 0x000fe40001000000 */
[-C--:B------:R-:W-:Y:S02]  /*2510*/  SEL R3, R13, R15.reuse, P1 ;  /* 0x0000000f0d037207 */ /* 0x080fe40000800000 */
[----:B------:R-:W-:Y:S01]  /*2520*/  SEL R20, R20, R15, P3 ;  /* 0x0000000f14147207 */ /* 0x000fe20001800000 */
[----:B------:R-:W-:Y:S01]  /*2530*/  IMAD.IADD R21, R21, 0x1, -R10 ;  /* 0x0000000115157824 */ /* 0x000fe200078e0a0a */
[----:B------:R-:W-:-:S03]  /*2540*/  SEL R8, R14, R17, P1 ;  /* 0x000000110e087207 */ /* 0x000fc60000800000 */
[----:B------:R-:W-:Y:S01]  /*2550*/  IMAD.IADD R20, R20, 0x1, -R3 ;  /* 0x0000000114147824 */ /* 0x000fe200078e0a03 */
[----:B------:R-:W-:Y:S06]  /*2560*/  BRA.U !UP0, `(.L_x_1108) ;  /* 0x00000005088c7547 */ /* 0x000fec000b800000 */
[----:B------:R-:W0:Y:S01]  /*2570*/  LDCU.64 UR4, c[0x0][0x388] ;  /* 0x00007100ff0477ac */ /* 0x000e220008000a00 */
[----:B------:R-:W-:Y:S01]  /*2580*/  IADD3 R3, P0, P1, R3, R9, R2 ;  /* 0x0000000903037210 */ /* 0x000fe2000791e002 */
[----:B------:R-:W-:Y:S01]  /*2590*/  IMAD.IADD R2, R0, 0x1, -R21 ;  /* 0x0000000100027824 */ /* 0x000fe200078e0a15 */
[----:B------:R-:W-:Y:S01]  /*25a0*/  IADD3 R4, P2, PT, R4, R0, RZ ;  /* 0x0000000004047210 */ /* 0x000fe20007f5e0ff */
[----:B------:R-:W-:Y:S01]  /*25b0*/  IMAD.IADD R19, R21, 0x1, R20 ;  /* 0x0000000115137824 */ /* 0x000fe200078e0214 */
[----:B------:R-:W-:Y:S01]  /*25c0*/  IADD3.X R7, PT, PT, R8, R6, R7, P0, P1 ;  /* 0x0000000608077210 */ /* 0x000fe200007e2407 */
[----:B------:R-:W-:Y:S01]  /*25d0*/  VIADD R6, R0, 0x300 ;  /* 0x0000030000067836 */ /* 0x000fe20000000000 */
[----:B------:R-:W-:Y:S01]  /*25e0*/  IADD3 R3, P1, PT, R2, R3, RZ ;  /* 0x0000000302037210 */ /* 0x000fe20007f3e0ff */
[----:B------:R-:W-:Y:S01]  /*25f0*/  IMAD.X R5, RZ, RZ, R5, P2 ;  /* 0x000000ffff057224 */ /* 0x000fe200010e0605 */
[C---:B------:R-:W-:Y:S01]  /*2600*/  ISETP.GE.AND P6, PT, R0.reuse, R19, PT ;  /* 0x000000130000720c */ /* 0x040fe20003fc6270 */
[----:B------:R-:W-:Y:S01]  /*2610*/  VIADD R28, R0, 0x500 ;  /* 0x00000500001c7836 */ /* 0x000fe20000000000 */
[----:B------:R-:W-:Y:S01]  /*2620*/  LEA.HI.X.SX32 R2, R2, R7, 0x1, P1 ;  /* 0x0000000702027211 */ /* 0x000fe200008f0eff */
[----:B------:R-:W-:Y:S01]  /*2630*/  BSSY.RECONVERGENT B1, `(.L_x_1109) ;  /* 0x0000017000017945 */ /* 0x000fe20003800200 */
[----:B------:R-:W-:-:S02]  /*2640*/  LOP3.LUT R26, R0, 0x400, RZ, 0xfc, !PT ;  /* 0x00000400001a7812 */ /* 0x000fc400078efcff */
[----:B------:R-:W-:Y:S02]  /*2650*/  CS2R R16, SRZ ;  /* 0x0000000000107805 */ /* 0x000fe4000001ff00 */
[-C--:B------:R-:W-:Y:S02]  /*2660*/  ISETP.GE.AND P2, PT, R6, R19.reuse, PT ;  /* 0x000000130600720c */ /* 0x080fe40003f46270 */
[----:B------:R-:W-:Y:S02]  /*2670*/  CS2R R14, SRZ ;  /* 0x00000000000e7805 */ /* 0x000fe4000001ff00 */
[----:B------:R-:W-:Y:S02]  /*2680*/  ISETP.GE.AND P3, PT, R26, R19, PT ;  /* 0x000000131a00720c */ /* 0x000fe40003f66270 */
[----:B0-----:R-:W-:Y:S02]  /*2690*/  LEA R22, P0, R4, UR4, 0x3 ;  /* 0x0000000404167c11 */ /* 0x001fe4000f8018ff */
[----:B------:R-:W-:-:S02]  /*26a0*/  LEA R24, P1, R3, UR4, 0x3 ;  /* 0x0000000403187c11 */ /* 0x000fc4000f8218ff */
[----:B------:R-:W-:Y:S01]  /*26b0*/  LEA.HI.X R23, R4, UR5, R5, 0x3, P0 ;  /* 0x0000000504177c11 */ /* 0x000fe200080f1c05 */
[C---:B------:R-:W-:Y:S01]  /*26c0*/  VIADD R4, R0.reuse, 0x200 ;  /* 0x0000020000047836 */ /* 0x040fe20000000000 */
[----:B------:R-:W-:Y:S01]  /*26d0*/  LEA.HI.X R25, R3, UR5, R2, 0x3, P1 ;  /* 0x0000000503197c11 */ /* 0x000fe200088f1c02 */
[----:B------:R-:W-:Y:S01]  /*26e0*/  VIADD R2, R0, 0x100 ;  /* 0x0000010000027836 */ /* 0x000fe20000000000 */
[-C--:B------:R-:W-:Y:S01]  /*26f0*/  ISETP.GE.AND P4, PT, R28, R19.reuse, PT ;  /* 0x000000131c00720c */ /* 0x080fe20003f86270 */
[----:B------:R-:W-:Y:S01]  /*2700*/  VIADD R3, R0, 0x600 ;  /* 0x0000060000037836 */ /* 0x000fe20000000000 */
[-C--:B------:R-:W-:Y:S02]  /*2710*/  ISETP.GE.AND P1, PT, R4, R19.reuse, PT ;  /* 0x000000130400720c */ /* 0x080fe40003f26270 */
[-C--:B------:R-:W-:Y:S02]  /*2720*/  ISETP.GE.AND P0, PT, R2, R19.reuse, PT ;  /* 0x000000130200720c */ /* 0x080fe40003f06270 */
[----:B------:R-:W-:Y:S01]  /*2730*/  ISETP.GE.AND P5, PT, R3, R19, PT ;  /* 0x000000130300720c */ /* 0x000fe20003fa6270 */
[----:B------:R-:W-:-:S12]  /*2740*/  @P6 BRA `(.L_x_1110) ;  /* 0x0000000000146947 */ /* 0x000fd80003800000 */
[----:B------:R-:W-:-:S13]  /*2750*/  ISETP.GE.AND P6, PT, R0, R21, PT ;  /* 0x000000150000720c */ /* 0x000fda0003fc6270 */
[----:B------:R0:W5:Y:S04]  /*2760*/  @!P6 LDG.E R16, desc[UR6][R22.64] ;  /* 0x000000061610e981 */ /* 0x000168000c1e1900 */
[----:B------:R0:W5:Y:S04]  /*2770*/  @!P6 LDG.E R17, desc[UR6][R22.64+0x4] ;  /* 0x000004061611e981 */ /* 0x000168000c1e1900 */
[----:B------:R0:W5:Y:S04]  /*2780*/  @P6 LDG.E R16, desc[UR6][R24.64] ;  /* 0x0000000618106981 */ /* 0x000168000c1e1900 */
[----:B------:R0:W5:Y:S02]  /*2790*/  @P6 LDG.E R17, desc[UR6][R24.64+0x4] ;  /* 0x0000040618116981 */ /* 0x000164000c1e1900 */
.L_x_1110:
[----:B------:R-:W-:Y:S05]  /*27a0*/  BSYNC.RECONVERGENT B1 ;  /* 0x0000000000017941 */ /* 0x000fea0003800200 */
.L_x_1109:
[----:B------:R-:W-:Y:S04]  /*27b0*/  BSSY.RECONVERGENT B1, `(.L_x_1111) ;  /* 0x0000007000017945 */ /* 0x000fe80003800200 */
[----:B------:R-:W-:Y:S05]  /*27c0*/  @P0 BRA `(.L_x_1112) ;  /* 0x0000000000140947 */ /* 0x000fea0003800000 */
[----:B------:R-:W-:-:S13]  /*27d0*/  ISETP.GE.AND P0, PT, R2, R21, PT ;  /* 0x000000150200720c */ /* 0x000fda0003f06270 */
[----:B------:R1:W5:Y:S04]  /*27e0*/  @P0 LDG.E R14, desc[UR6][R24.64+0x800] ;  /* 0x00080006180e0981 */ /* 0x000368000c1e1900 */
[----:B------:R1:W5:Y:S04]  /*27f0*/  @P0 LDG.E R15, desc[UR6][R24.64+0x804] ;  /* 0x00080406180f0981 */ /* 0x000368000c1e1900 */
[----:B------:R1:W5:Y:S04]  /*2800*/  @!P0 LDG.E R14, desc[UR6][R22.64+0x800] ;  /* 0x00080006160e8981 */ /* 0x000368000c1e1900 */
[----:B------:R1:W5:Y:S02]  /*2810*/  @!P0 LDG.E R15, desc[UR6][R22.64+0x804] ;  /* 0x00080406160f8981 */ /* 0x000364000c1e1900 */
.L_x_1112:
[----:B------:R-:W-:Y:S05]  /*2820*/  BSYNC.RECONVERGENT B1 ;  /* 0x0000000000017941 */ /* 0x000fea0003800200 */
.L_x_1111:
[----:B------:R-:W-:Y:S01]  /*2830*/  BSSY.RECONVERGENT B1, `(.L_x_1113) ;  /* 0x0000008000017945 */ /* 0x000fe20003800200 */
[----:B------:R-:W-:-:S03]  /*2840*/  CS2R R12, SRZ ;  /* 0x00000000000c7805 */ /* 0x000fc6000001ff00 */
[----:B------:R-:W-:Y:S05]  /*2850*/  @P1 BRA `(.L_x_1114) ;  /* 0x0000000000141947 */ /* 0x000fea0003800000 */
[----:B------:R-:W-:-:S13]  /*2860*/  ISETP.GE.AND P0, PT, R4, R21, PT ;  /* 0x000000150400720c */ /* 0x000fda0003f06270 */
[----:B------:R2:W5:Y:S04]  /*2870*/  @P0 LDG.E R12, desc[UR6][R24.64+0x1000] ;  /* 0x00100006180c0981 */ /* 0x000568000c1e1900 */
[----:B------:R2:W5:Y:S04]  /*2880*/  @P0 LDG.E R13, desc[UR6][R24.64+0x1004] ;  /* 0x00100406180d0981 */ /* 0x000568000c1e1900 */
[----:B------:R2:W5:Y:S04]  /*2890*/  @!P0 LDG.E R12, desc[UR6][R22.64+0x1000] ;  /* 0x00100006160c8981 */ /* 0x000568000c1e1900 */
[----:B------:R2:W5:Y:S02]  /*28a0*/  @!P0 LDG.E R13, desc[UR6][R22.64+0x1004] ;  /* 0x00100406160d8981 */ /* 0x000564000c1e1900 */
.L_x_1114:
[----:B------:R-:W-:Y:S05]  /*28b0*/  BSYNC.RECONVERGENT B1 ;  /* 0x0000000000017941 */ /* 0x000fea0003800200 */
.L_x_1113:
        /* <DEDUP_REMOVED lines=8> */
.L_x_1116:
[----:B------:R-:W-:Y:S05]  /*2940*/  BSYNC.RECONVERGENT B1 ;  /* 0x0000000000017941 */ /* 0x000fea0003800200 */
.L_x_1115:
        /* <DEDUP_REMOVED lines=8> */
.L_x_1118:
[----:B------:R-:W-:Y:S05]  /*29d0*/  BSYNC.RECONVERGENT B1 ;  /* 0x0000000000017941 */ /* 0x000fea0003800200 */
.L_x_1117:
        /* <DEDUP_REMOVED lines=8> */
.L_x_1120:
[----:B------:R-:W-:Y:S05]  /*2a60*/  BSYNC.RECONVERGENT B1 ;  /* 0x0000000000017941 */ /* 0x000fea0003800200 */
.L_x_1119:
        /* <DEDUP_REMOVED lines=8> */
.L_x_1122:
[----:B------:R-:W-:Y:S05]  /*2af0*/  BSYNC.RECONVERGENT B1 ;  /* 0x0000000000017941 */ /* 0x000fea0003800200 */
.L_x_1121:
[----:B------:R-:W-:Y:S01]  /*2b00*/  VIADD R26, R0, 0x700 ;  /* 0x00000700001a7836 */ /* 0x000fe20000000000 */
[----:B------:R-:W-:-:S04]  /*2b10*/  CS2R R2, SRZ ;  /* 0x0000000000027805 */ /* 0x000fc8000001ff00 */
[----:B------:R-:W-:-:S13]  /*2b20*/  ISETP.GE.AND P0, PT, R26, R19, PT ;  /* 0x000000131a00720c */ /* 0x000fda0003f06270 */
[----:B------:R-:W-:Y:S05]  /*2b30*/  @P0 BRA `(.L_x_1123) ;  /* 0x0000000400a00947 */ /* 0x000fea0003800000 */
[----:B------:R-:W-:-:S13]  /*2b40*/  ISETP.GE.AND P0, PT, R26, R21, PT ;  /* 0x000000151a00720c */ /* 0x000fda0003f06270 */
[----:B------:R0:W5:Y:S04]  /*2b50*/  @P0 LDG.E R2, desc[UR6][R24.64+0x3800] ;  /* 0x0038000618020981 */ /* 0x000168000c1e1900 */
[----:B------:R0:W5:Y:S04]  /*2b60*/  @P0 LDG.E R3, desc[UR6][R24.64+0x3804] ;  /* 0x0038040618030981 */ /* 0x000168000c1e1900 */
[----:B------:R0:W5:Y:S04]  /*2b70*/  @!P0 LDG.E R2, desc[UR6][R22.64+0x3800] ;  /* 0x0038000616028981 */ /* 0x000168000c1e1900 */
[----:B------:R0:W5:Y:S01]  /*2b80*/  @!P0 LDG.E R3, desc[UR6][R22.64+0x3804] ;  /* 0x0038040616038981 */ /* 0x000162000c1e1900 */
[----:B------:R-:W-:Y:S05]  /*2b90*/  BRA `(.L_x_1123) ;  /* 0x0000000400887947 */ /* 0x000fea0003800000 */
.L_x_1108:
[----:B------:R-:W0:Y:S01]  /*2ba0*/  LDCU.64 UR4, c[0x0][0x3a0] ;  /* 0x00007400ff0477ac */ /* 0x000e220008000a00 */
[----:B------:R-:W-:Y:S01]  /*2bb0*/  IADD3 R2, P0, P1, R3, R9, R2 ;  /* 0x0000000903027210 */ /* 0x000fe2000791e002 */
[----:B------:R-:W-:Y:S01]  /*2bc0*/  IMAD.IADD R9, R0, 0x1, -R21 ;  /* 0x0000000100097824 */ /* 0x000fe200078e0a15 */
[----:B------:R-:W-:Y:S01]  /*2bd0*/  IADD3 R3, P2, PT, R4, R0, RZ ;  /* 0x0000000004037210 */ /* 0x000fe20007f5e0ff */
[----:B------:R-:W-:Y:S01]  /*2be0*/  IMAD.IADD R19, R21, 0x1, R20 ;  /* 0x0000000115137824 */ /* 0x000fe200078e0214 */
[----:B------:R-:W-:Y:S01]  /*2bf0*/  IADD3.X R6, PT, PT, R8, R6, R7, P0, P1 ;  /* 0x0000000608067210 */ /* 0x000fe200007e2407 */
[C---:B------:R-:W-:Y:S01]  /*2c00*/  VIADD R28, R0.reuse, 0x500 ;  /* 0x00000500001c7836 */ /* 0x040fe20000000000 */
[C---:B------:R-:W-:Y:S01]  /*2c10*/  IADD3 R2, P1, PT, R9.reuse, R2, RZ ;  /* 0x0000000209027210 */ /* 0x040fe20007f3e0ff */
[----:B------:R-:W-:Y:S01]  /*2c20*/  IMAD.X R4, RZ, RZ, R5, P2 ;  /* 0x000000ffff047224 */ /* 0x000fe200010e0605 */
[C---:B------:R-:W-:Y:S01]  /*2c30*/  ISETP.GE.AND P6, PT, R0.reuse, R19, PT ;  /* 0x000000130000720c */ /* 0x040fe20003fc6270 */
[----:B------:R-:W-:Y:S01]  /*2c40*/  BSSY.RECONVERGENT B1, `(.L_x_1124) ;  /* 0x0000019000017945 */ /* 0x000fe20003800200 */
[----:B------:R-:W-:Y:S01]  /*2c50*/  LEA.HI.X.SX32 R9, R9, R6, 0x1, P1 ;  /* 0x0000000609097211 */ /* 0x000fe200008f0eff */
[C---:B------:R-:W-:Y:S01]  /*2c60*/  VIADD R6, R0.reuse, 0x300 ;  /* 0x0000030000067836 */ /* 0x040fe20000000000 */
        /* <DEDUP_REMOVED lines=8> */
[----:B------:R-:W-:Y:S01]  /*2cf0*/  VIADD R4, R0, 0x200 ;  /* 0x0000020000047836 */ /* 0x000fe20000000000 */
        /* <DEDUP_REMOVED lines=13> */
.L_x_1125:
[----:B------:R-:W-:Y:S05]  /*2dd0*/  BSYNC.RECONVERGENT B1 ;  /* 0x0000000000017941 */ /* 0x000fea0003800200 */
.L_x_1124:
[----:B------:R-:W-:Y:S04]  /*2de0*/  BSSY.RECONVERGENT B1, `(.L_x_1126) ;  /* 0x0000007000017945 */ /* 0x000fe80003800200 */
[----:B------:R-:W-:Y:S05]  /*2df0*/  @P0 BRA `(.L_x_1127) ;  /* 0x0000000000140947 */ /* 0x000fea0003800000 */
[----:B------:R-:W-:-:S13]  /*2e00*/  ISETP.GE.AND P0, PT, R2, R21, PT ;  /* 0x000000150200720c */ /* 0x000fda0003f06270 */
[----:B------:R1:W5:Y:S04]  /*2e10*/  @P0 LDG.E R14, desc[UR6][R24.64+0x800] ;  /* 0x00080006180e0981 */ /* 0x000368000c1e1900 */
[----:B------:R1:W5:Y:S04]  /*2e20*/  @P0 LDG.E R15, desc[UR6][R24.64+0x804] ;  /* 0x00080406180f0981 */ /* 0x000368000c1e1900 */
[----:B------:R1:W5:Y:S04]  /*2e30*/  @!P0 LDG.E R14, desc[UR6][R22.64+0x800] ;  /* 0x00080006160e8981 */ /* 0x000368000c1e1900 */
[----:B------:R1:W5:Y:S02]  /*2e40*/  @!P0 LDG.E R15, desc[UR6][R22.64+0x804] ;  /* 0x00080406160f8981 */ /* 0x000364000c1e1900 */
.L_x_1127:
[----:B------:R-:W-:Y:S05]  /*2e50*/  BSYNC.RECONVERGENT B1 ;  /* 0x0000000000017941 */ /* 0x000fea0003800200 */
.L_x_1126:
        /* <DEDUP_REMOVED lines=8> */
.L_x_1129:
[----:B------:R-:W-:Y:S05]  /*2ee0*/  BSYNC.RECONVERGENT B1 ;  /* 0x0000000000017941 */ /* 0x000fea0003800200 */
.L_x_1128:
        /* <DEDUP_REMOVED lines=8> */
.L_x_1131:
[----:B------:R-:W-:Y:S05]  /*2f70*/  BSYNC.RECONVERGENT B1 ;  /* 0x0000000000017941 */ /* 0x000fea0003800200 */
.L_x_1130:
        /* <DEDUP_REMOVED lines=8> */
.L_x_1133:
[----:B------:R-:W-:Y:S05]  /*3000*/  BSYNC.RECONVERGENT B1 ;  /* 0x0000000000017941 */ /* 0x000fea0003800200 */
.L_x_1132:
        /* <DEDUP_REMOVED lines=8> */
.L_x_1135:
[----:B------:R-:W-:Y:S05]  /*3090*/  BSYNC.RECONVERGENT B1 ;  /* 0x0000000000017941 */ /* 0x000fea0003800200 */
.L_x_1134:
        /* <DEDUP_REMOVED lines=8> */
.L_x_1137:
[----:B------:R-:W-:Y:S05]  /*3120*/  BSYNC.RECONVERGENT B1 ;  /* 0x0000000000017941 */ /* 0x000fea0003800200 */
.L_x_1136:
        /* <DEDUP_REMOVED lines=8> */
[----:B------:R0:W5:Y:S02]  /*31b0*/  @!P0 LDG.E R3, desc[UR6][R22.64+0x3804] ;  /* 0x0038040616038981 */ /* 0x000164000c1e1900 */
.L_x_1123:
[----:B------:R-:W-:Y:S05]  /*31c0*/  BSYNC.RECONVERGENT B0 ;  /* 0x0000000000007941 */ /* 0x000fea0003800200 */
.L_x_1107:
[----:B------:R-:W0:Y:S01]  /*31d0*/  S2UR UR5, SR_CgaCtaId ;  /* 0x00000000000579c3 */ /* 0x000e220000008800 */
[----:B------:R-:W-:Y:S01]  /*31e0*/  UMOV UR4, 0x400 ;  /* 0x0000040000047882 */ /* 0x000fe20000000000 */
[----:B01234-:R-:W-:Y:S01]  /*31f0*/  IMAD.SHL.U32 R22, R0, 0x8, RZ ;  /* 0x0000000800167824 */ /* 0x01ffe200078e00ff */
[----:B------:R-:W-:-:S09]  /*3200*/  ULEA UR4, UR5, UR4, 0x18 ;  /* 0x0000000405047291 */ /* 0x000fd2000f8ec0ff */
[----:B-----5:R-:W-:Y:S04]  /*3210*/  STS.64 [R22+UR4], R16 ;  /* 0x0000001016007988 */ /* 0x020fe80008000a04 */
[----:B------:R-:W-:Y:S04]  /*3220*/  STS.64 [R22+UR4+0x800], R14 ;  /* 0x0008000e16007988 */ /* 0x000fe80008000a04 */
[----:B------:R-:W-:Y:S04]  /*3230*/  STS.64 [R22+UR4+0x1000], R12 ;  /* 0x0010000c16007988 */ /* 0x000fe80008000a04 */
[----:B------:R-:W-:Y:S04]  /*3240*/  STS.64 [R22+UR4+0x1800], R10 ;  /* 0x0018000a16007988 */ /* 0x000fe80008000a04 */
[----:B------:R-:W-:Y:S04]  /*3250*/  STS.64 [R22+UR4+0x2000], R8 ;  /* 0x0020000816007988 */ /* 0x000fe80008000a04 */
[----:B------:R-:W-:Y:S04]  /*3260*/  STS.64 [R22+UR4+0x2800], R6 ;  /* 0x0028000616007988 */ /* 0x000fe80008000a04 */
[----:B------:R-:W-:Y:S04]  /*3270*/  STS.64 [R22+UR4+0x3000], R4 ;  /* 0x0030000416007988 */ /* 0x000fe80008000a04 */
[----:B------:R0:W-:Y:S01]  /*3280*/  STS.64 [R22+UR4+0x3800], R2 ;  /* 0x0038000216007988 */ /* 0x0001e20008000a04 */
[----:B------:R-:W-:Y:S01]  /*3290*/  BAR.SYNC.DEFER_BLOCKING 0x0 ;  /* 0x0000000000007b1d */ /* 0x000fe20000010000 */
[----:B0-----:R-:W-:-:S07]  /*32a0*/  VIMNMX R3, PT, PT, R22, R19, PT ;  /* 0x0000001316037248 */ /* 0x001fce0003fe0100 */
[----:B------:R-:W-:Y:S01]  /*32b0*/  PREEXIT ;  /* 0x000000000000782d */ /* 0x000fe20000000000 */
[----:B------:R-:W-:Y:S01]  /*32c0*/  BSSY.RECONVERGENT B0, `(.L_x_1138) ;  /* 0x0000019000007945 */ /* 0x000fe20003800200 */
[----:B------:R-:W-:Y:S01]  /*32d0*/  LEA R4, R21, UR4, 0x3 ;  /* 0x0000000415047c11 */ /* 0x000fe2000f8e18ff */
[C---:B------:R-:W-:Y:S01]  /*32e0*/  IMAD.IADD R2, R3.reuse, 0x1, -R20 ;  /* 0x0000000103027824 */ /* 0x040fe200078e0a14 */
[----:B------:R-:W-:Y:S02]  /*32f0*/  ISETP.GE.AND P0, PT, R3, R20, PT ;  /* 0x000000140300720c */ /* 0x000fe40003f06270 */
[----:B------:R-:W-:Y:S02]  /*3300*/  VIMNMX R5, PT, PT, R21, R3, PT ;  /* 0x0000000315057248 */ /* 0x000fe40003fe0100 */
[----:B------:R-:W-:-:S04]  /*3310*/  SEL R2, R2, RZ, P0 ;  /* 0x000000ff02027207 */ /* 0x000fc80000000000 */
[----:B------:R-:W-:-:S13]  /*3320*/  ISETP.GE.AND P0, PT, R2, R5, PT ;  /* 0x000000050200720c */ /* 0x000fda0003f06270 */
[----:B------:R-:W-:Y:S05]  /*3330*/  @P0 BRA `(.L_x_1139) ;  /* 0x0000000000440947 */ /* 0x000fea0003800000 */
.L_x_1140:
        /* <DEDUP_REMOVED lines=9> */
[----:B------:R-:W0:Y:S02]  /*33d0*/  LDS.64 R10, [R9] ;  /* 0x00000000090a7984 */ /* 0x000e240000000a00 */
[----:B0-----:R-:W-:-:S13]  /*33e0*/  ISETP.GE.AND P2, PT, R10, R6, PT ;  /* 0x000000060a00720c */ /* 0x001fda0003f46270 */
[----:B------:R-:W-:-:S04]  /*33f0*/  @P2 ISETP.GE.AND P1, PT, R11, R7, PT ;  /* 0x000000070b00220c */ /* 0x000fc80003f26270 */
[----:B------:R-:W-:-:S04]  /*3400*/  @P2 ISETP.LT.OR P0, PT, R6, R10, P1 ;  /* 0x0000000a0600220c */ /* 0x000fc80000f01670 */
[----:B------:R-:W-:-:S09]  /*3410*/  SEL R5, R5, R8, P0 ;  /* 0x0000000805057207 */ /* 0x000fd20000000000 */
[----:B------:R-:W-:-:S05]  /*3420*/  @P0 VIADD R2, R8, 0x1 ;  /* 0x0000000108020836 */ /* 0x000fca0000000000 */
[----:B------:R-:W-:-:S13]  /*3430*/  ISETP.GE.AND P0, PT, R2, R5, PT ;  /* 0x000000050200720c */ /* 0x000fda0003f06270 */
[----:B------:R-:W-:Y:S05]  /*3440*/  @!P0 BRA `(.L_x_1140) ;  /* 0xfffffffc00bc8947 */ /* 0x000fea000383ffff */
.L_x_1139:
[----:B------:R-:W-:Y:S05]  /*3450*/  BSYNC.RECONVERGENT B0 ;  /* 0x0000000000007941 */ /* 0x000fea0003800200 */
.L_x_1138:
[----:B------:R-:W-:Y:S01]  /*3460*/  IMAD.IADD R3, R3, 0x1, -R2 ;  /* 0x0000000103037824 */ /* 0x000fe200078e0a02 */
[----:B------:R-:W-:Y:S01]  /*3470*/  LEA R9, R2, UR4, 0x3 ;  /* 0x0000000402097c11 */ /* 0x000fe2000f8e18ff */
[----:B------:R-:W-:Y:S01]  /*3480*/  BSSY.RECONVERGENT B0, `(.L_x_1141) ;  /* 0x000000d000007945 */ /* 0x000fe20003800200 */
[----:B------:R-:W-:Y:S01]  /*3490*/  PLOP3.LUT P0, PT, PT, PT, PT, 0x8, 0x80 ;  /* 0x000000000080781c */ /* 0x000fe20003f0e170 */
[----:B------:R-:W-:Y:S02]  /*34a0*/  IMAD R7, R3, 0x8, R4 ;  /* 0x0000000803077824 */ /* 0x000fe400078e0204 */
[----:B------:R0:W1:Y:S01]  /*34b0*/  LDS.64 R22, [R9] ;  /* 0x0000000009167984 */ /* 0x0000620000000a00 */
[----:B------:R-:W-:-:S03]  /*34c0*/  IMAD.IADD R8, R21, 0x1, R3 ;  /* 0x0000000115087824 */ /* 0x000fc600078e0203 */
[----:B------:R0:W2:Y:S02]  /*34d0*/  LDS.64 R24, [R7] ;  /* 0x0000000007187984 */ /* 0x0000a40000000a00 */
[----:B------:R-:W-:-:S13]  /*34e0*/  ISETP.GE.AND P1, PT, R8, R19, PT ;  /* 0x000000130800720c */ /* 0x000fda0003f26270 */
[----:B0-----:R-:W-:Y:S05]  /*34f0*/  @P1 BRA `(.L_x_1142) ;  /* 0x0000000000141947 */ /* 0x001fea0003800000 */
[----:B-12---:R-:W-:Y:S02]  /*3500*/  ISETP.GE.AND P1, PT, R24, R22, PT ;  /* 0x000000161800720c */ /* 0x006fe40003f26270 */
[----:B------:R-:W-:Y:S02]  /*3510*/  PLOP3.LUT P0, PT, PT, PT, PT, 0x80, 0x8 ;  /* 0x000000000008781c */ /* 0x000fe40003f0f070 */
[----:B------:R-:W-:-:S13]  /*3520*/  ISETP.GE.OR P1, PT, R2, R21, !P1 ;  /* 0x000000150200720c */ /* 0x000fda0004f26670 */
[----:B------:R-:W-:-:S04]  /*3530*/  @!P1 ISETP.GE.AND P2, PT, R25, R23, PT ;  /* 0x000000171900920c */ /* 0x000fc80003f46270 */
[----:B------:R-:W-:-:S13]  /*3540*/  @!P1 ISETP.GE.AND P0, PT, R22, R24, !P2 ;  /* 0x000000181600920c */ /* 0x000fda0005706270 */
.L_x_1142:
[----:B------:R-:W-:Y:S05]  /*3550*/  BSYNC.RECONVERGENT B0 ;  /* 0x0000000000007941 */ /* 0x000fea0003800200 */
.L_x_1141:
[----:B------:R-:W-:Y:S01]  /*3560*/  VIADD R6, R8, 0x1 ;  /* 0x0000000108067836 */ /* 0x000fe20000000000 */
[----:B------:R-:W-:Y:S01]  /*3570*/  BSSY.RECONVERGENT B0, `(.L_x_1143) ;  /* 0x0000012000007945 */ /* 0x000fe20003800200 */
[----:B------:R-:W-:Y:S01]  /*3580*/  @!P0 IMAD.MOV R6, RZ, RZ, R8 ;  /* 0x000000ffff068224 */ /* 0x000fe200078e0208 */
[----:B-12---:R-:W-:Y:S01]  /*3590*/  SEL R5, R25, R23, P0 ;  /* 0x0000001719057207 */ /* 0x006fe20000000000 */
        /* <DEDUP_REMOVED lines=15> */
.L_x_1144:
[----:B------:R-:W-:Y:S05]  /*3690*/  BSYNC.RECONVERGENT B0 ;  /* 0x0000000000007941 */ /* 0x000fea0003800200 */
.L_x_1143:
[----:B------:R-:W-:Y:S01]  /*36a0*/  @!P0 IMAD.MOV R2, RZ, RZ, R6 ;  /* 0x000000ffff028224 */ /* 0x000fe200078e0206 */
[----:B------:R-:W-:Y:S01]  /*36b0*/  BSSY.RECONVERGENT B0, `(.L_x_1145) ;  /* 0x0000012000007945 */ /* 0x000fe20003800200 */
[----:B------:R-:W-:Y:S01]  /*36c0*/  @P0 IMAD.MOV R10, RZ, RZ, R8 ;  /* 0x000000ffff0a0224 */ /* 0x000fe200078e0208 */
[----:B-12---:R-:W-:Y:S01]  /*36d0*/  SEL R7, R25, R23, P0 ;  /* 0x0000001719077207 */ /* 0x006fe20000000000 */
[C---:B------:R-:W-:Y:S01]  /*36e0*/  VIADD R12, R2.reuse, 0x1 ;  /* 0x00000001020c7836 */ /* 0x040fe20000000000 */
[----:B------:R-:W-:Y:S01]  /*36f0*/  ISETP.GE.AND P1, PT, R2, R19, PT ;  /* 0x000000130200720c */ /* 0x000fe20003f26270 */
        /* <DEDUP_REMOVED lines=13> */
.L_x_1146:
[----:B------:R-:W-:Y:S05]  /*37d0*/  BSYNC.RECONVERGENT B0 ;  /* 0x0000000000007941 */ /* 0x000fea0003800200 */
.L_x_1145:
        /* <DEDUP_REMOVED lines=19> */
.L_x_1148:
[----:B------:R-:W-:Y:S05]  /*3910*/  BSYNC.RECONVERGENT B0 ;  /* 0x0000000000007941 */ /* 0x000fea0003800200 */
.L_x_1147:
[----:B------:R-:W-:Y:S01]  /*3920*/  @!P0 IMAD.MOV R16, RZ, RZ, R12 ;  /* 0x000000ffff108224 */ /* 0x000fe200078e020c */
[----:B------:R-:W-:Y:S01]  /*3930*/  BSSY.RECONVERGENT B0, `(.L_x_1149) ;  /* 0x0000012000007945 */ /* 0x000fe20003800200 */
[----:B------:R-:W-:Y:S01]  /*3940*/  @P0 IMAD.MOV R20, RZ, RZ, R14 ;  /* 0x000000ffff140224 */ /* 0x000fe200078e020e */
[----:B-12---:R-:W-:Y:S01]  /*3950*/  SEL R11, R25, R23, P0 ;  /* 0x00000017190b7207 */ /* 0x006fe20000000000 */
[C---:B------:R-:W-:Y:S01]  /*3960*/  VIADD R14, R16.reuse, 0x1 ;  /* 0x00000001100e7836 */ /* 0x040fe20000000000 */
[----:B------:R-:W-:Y:S01]  /*3970*/  ISETP.GE.AND P1, PT, R16, R19, PT ;  /* 0x000000131000720c */ /* 0x000fe20003f26270 */
        /* <DEDUP_REMOVED lines=13> */
.L_x_1150:
[----:B------:R-:W-:Y:S05]  /*3a50*/  BSYNC.RECONVERGENT B0 ;  /* 0x0000000000007941 */ /* 0x000fea0003800200 */
.L_x_1149:
        /* <DEDUP_REMOVED lines=19> */
.L_x_1152:
[----:B------:R-:W-:Y:S05]  /*3b90*/  BSYNC.RECONVERGENT B0 ;  /* 0x0000000000007941 */ /* 0x000fea0003800200 */
.L_x_1151:
[----:B------:R-:W-:Y:S01]  /*3ba0*/  @!P0 IMAD.MOV R16, RZ, RZ, R14 ;  /* 0x000000ffff108224 */ /* 0x000fe200078e020e */
[----:B------:R-:W-:Y:S01]  /*3bb0*/  BSSY.RECONVERGENT B0, `(.L_x_1153) ;  /* 0x0000010000007945 */ /* 0x000fe20003800200 */
[----:B------:R-:W-:Y:S01]  /*3bc0*/  @P0 IMAD.MOV R20, RZ, RZ, R26 ;  /* 0x000000ffff140224 */ /* 0x000fe200078e021a */
[----:B-12---:R-:W-:Y:S02]  /*3bd0*/  SEL R15, R25, R23, P0 ;  /* 0x00000017190f7207 */ /* 0x006fe40000000000 */
[----:B------:R-:W-:Y:S02]  /*3be0*/  ISETP.GE.AND P1, PT, R16, R19, PT ;  /* 0x000000131000720c */ /* 0x000fe40003f26270 */
        /* <DEDUP_REMOVED lines=12> */
.L_x_1154:
[----:B------:R-:W-:Y:S05]  /*3cb0*/  BSYNC.RECONVERGENT B0 ;  /* 0x0000000000007941 */ /* 0x000fea0003800200 */
.L_x_1153:
[----:B------:R-:W3:Y:S01]  /*3cc0*/  S2UR UR5, SR_CgaCtaId ;  /* 0x00000000000579c3 */ /* 0x000ee20000008800 */
[----:B------:R-:W-:Y:S01]  /*3cd0*/  UMOV UR4, 0x400 ;  /* 0x0000040000047882 */ /* 0x000fe20000000000 */
[----:B0-----:R-:W-:Y:S01]  /*3ce0*/  VIADD R3, R16, 0x1 ;  /* 0x0000000110037836 */ /* 0x001fe20000000000 */
[----:B------:R-:W-:Y:S01]  /*3cf0*/  BSSY.RECONVERGENT B0, `(.L_x_1155) ;  /* 0x0000015000007945 */ /* 0x000fe20003800200 */
[----:B------:R-:W-:Y:S01]  /*3d00*/  @!P0 IMAD.MOV R3, RZ, RZ, R16 ;  /* 0x000000ffff038224 */ /* 0x000fe200078e0210 */
[----:B-12---:R-:W-:Y:S01]  /*3d10*/  SEL R17, R25, R23, P0 ;  /* 0x0000001719117207 */ /* 0x006fe20000000000 */
[----:B------:R-:W-:Y:S01]  /*3d20*/  VIADD R26, R20, 0x1 ;  /* 0x00000001141a7836 */ /* 0x000fe20000000000 */
[----:B------:R-:W-:Y:S01]  /*3d30*/  SEL R16, R24, R22, P0 ;  /* 0x0000001618107207 */ /* 0x000fe20000000000 */
[----:B------:R-:W-:Y:S01]  /*3d40*/  @P0 IMAD.MOV R26, RZ, RZ, R20 ;  /* 0x000000ffff1a0224 */ /* 0x000fe200078e0214 */
[----:B------:R-:W-:Y:S01]  /*3d50*/  ISETP.GE.AND P1, PT, R3, R19, PT ;  /* 0x000000130300720c */ /* 0x000fe20003f26270 */
        /* <DEDUP_REMOVED lines=14> */
.L_x_1156:
[----:B------:R-:W-:Y:S05]  /*3e40*/  BSYNC.RECONVERGENT B0 ;  /* 0x0000000000007941 */ /* 0x000fea0003800200 */
.L_x_1155:
[----:B------:R-:W3:Y:S01]  /*3e50*/  LDCU.U8 UR4, c[0x0][0x380] ;  /* 0x00007000ff0477ac */ /* 0x000ee20008000000 */
[----:B-12---:R-:W-:Y:S01]  /*3e60*/  SEL R23, R25, R23, P0 ;  /* 0x0000001719177207 */ /* 0x006fe20000000000 */
[----:B0-----:R-:W-:Y:S01]  /*3e70*/  IMAD.SHL.U32 R3, R0, 0x8, RZ ;  /* 0x0000000800037824 */ /* 0x001fe200078e00ff */
[----:B------:R-:W-:Y:S01]  /*3e80*/  SEL R22, R24, R22, P0 ;  /* 0x0000001618167207 */ /* 0x000fe20000000000 */
[----:B---3--:R-:W-:-:S04]  /*3e90*/  UPRMT UR4, UR4, 0x8880, URZ ;  /* 0x0000888004047896 */ /* 0x008fc800080000ff */
[----:B------:R-:W-:Y:S01]  /*3ea0*/  UISETP.NE.AND UP0, UPT, UR4, URZ, UPT ;  /* 0x000000ff0400728c */ /* 0x000fe2000bf05270 */
[----:B------:R-:W-:Y:S08]  /*3eb0*/  BAR.SYNC.DEFER_BLOCKING 0x0 ;  /* 0x0000000000007b1d */ /* 0x000ff00000010000 */
[----:B------:R-:W-:Y:S05]  /*3ec0*/  BRA.U !UP0, `(.L_x_1157) ;  /* 0x0000000508687547 */ /* 0x000fea000b800000 */
[----:B------:R-:W0:Y:S01]  /*3ed0*/  S2R R20, SR_LANEID ;  /* 0x0000000000147919 */ /* 0x000e220000000000 */
[----:B------:R-:W-:Y:S01]  /*3ee0*/  LOP3.LUT R3, R3, 0x1f00, RZ, 0xc0, !PT ;  /* 0x00001f0003037812 */ /* 0x000fe200078ec0ff */
[----:B------:R-:W1:Y:S01]  /*3ef0*/  LDCU.64 UR4, c[0x0][0x3a0] ;  /* 0x00007400ff0477ac */ /* 0x000e620008000a00 */
[C---:B------:R-:W-:Y:S02]  /*3f00*/  ISETP.NE.AND P0, PT, R0.reuse, RZ, PT ;  /* 0x000000ff0000720c */ /* 0x040fe40003f05270 */
[----:B------:R-:W-:Y:S01]  /*3f10*/  LOP3.LUT R0, R0, 0x1f, RZ, 0xc0, !PT ;  /* 0x0000001f00007812 */ /* 0x000fe200078ec0ff */
[----:B0-----:R-:W-:-:S04]  /*3f20*/  IMAD R21, R20, 0x8, R3 ;  /* 0x0000000814157824 */ /* 0x001fc800078e0203 */
[----:B------:R-:W-:Y:S01]  /*3f30*/  IMAD R20, R20, -0x7, R21 ;  /* 0xfffffff914147824 */ /* 0x000fe200078e0215 */
[----:B------:R-:W-:-:S03]  /*3f40*/  LEA.HI.SX32 R25, R21, R21, 0x1b ;  /* 0x0000001515197211 */ /* 0x000fc600078fdaff */
[C---:B------:R-:W-:Y:S02]  /*3f50*/  VIADD R21, R20.reuse, 0x20 ;  /* 0x0000002014157836 */ /* 0x040fe40000000000 */
[----:B------:R-:W-:Y:S02]  /*3f60*/  IMAD R25, R25, 0x8, R2 ;  /* 0x0000000819197824 */ /* 0x000fe400078e0202 */
[C---:B------:R-:W-:Y:S01]  /*3f70*/  VIADD R27, R20.reuse, 0x40 ;  /* 0x00000040141b7836 */ /* 0x040fe20000000000 */
[-C--:B------:R-:W-:Y:S01]  /*3f80*/  LEA.HI.SX32 R21, R21, R20.reuse, 0x1b ;  /* 0x0000001415157211 */ /* 0x080fe200078fdaff */
[----:B------:R-:W-:Y:S01]  /*3f90*/  VIADD R29, R20, 0x60 ;  /* 0x00000060141d7836 */ /* 0x000fe20000000000 */
[----:B------:R0:W-:Y:S02]  /*3fa0*/  STS.64 [R25], R4 ;  /* 0x0000000419007388 */ /* 0x0001e40000000a00 */
[-C--:B------:R-:W-:Y:S02]  /*3fb0*/  LEA.HI.SX32 R27, R27, R20.reuse, 0x1b ;  /* 0x000000141b1b7211 */ /* 0x080fe400078fdaff */
[----:B------:R2:W-:Y:S01]  /*3fc0*/  STS.64 [R25+0x8], R6 ;  /* 0x0000080619007388 */ /* 0x0005e20000000a00 */
[----:B------:R-:W-:-:S03]  /*3fd0*/  LEA.HI.SX32 R29, R29, R20, 0x1b ;  /* 0x000000141d1d7211 */ /* 0x000fc600078fdaff */
[----:B------:R3:W-:Y:S04]  /*3fe0*/  STS.64 [R25+0x10], R8 ;  /* 0x0000100819007388 */ /* 0x0007e80000000a00 */
[----:B------:R4:W-:Y:S01]  /*3ff0*/  STS.64 [R25+0x20], R12 ;  /* 0x0000200c19007388 */ /* 0x0009e20000000a00 */
[C---:B0-----:R-:W-:Y:S01]  /*4000*/  VIADD R4, R20.reuse, 0x80 ;  /* 0x0000008014047836 */ /* 0x041fe20000000000 */
[CC--:B------:R-:W-:Y:S01]  /*4010*/  LEA.HI.SX32 R5, R20.reuse, R20.reuse, 0x1b ;  /* 0x0000001414057211 */ /* 0x0c0fe200078fdaff */
[----:B--2---:R-:W-:Y:S01]  /*4020*/  VIADD R6, R20, 0xa0 ;  /* 0x000000a014067836 */ /* 0x004fe20000000000 */
[----:B------:R0:W-:Y:S02]  /*4030*/  STS.64 [R25+0x18], R10 ;  /* 0x0000180a19007388 */ /* 0x0001e40000000a00 */
[-C--:B------:R-:W-:Y:S01]  /*4040*/  LEA.HI.SX32 R7, R4, R20.reuse, 0x1b ;  /* 0x0000001404077211 */ /* 0x080fe200078fdaff */
[----:B---3--:R-:W-:Y:S01]  /*4050*/  VIADD R8, R20, 0xc0 ;  /* 0x000000c014087836 */ /* 0x008fe20000000000 */
[----:B------:R-:W-:Y:S01]  /*4060*/  LEA.HI.SX32 R9, R6, R20, 0x1b ;  /* 0x0000001406097211 */ /* 0x000fe200078fdaff */
[----:B------:R2:W-:Y:S01]  /*4070*/  STS.64 [R25+0x28], R14 ;  /* 0x0000280e19007388 */ /* 0x0005e20000000a00 */
[----:B------:R-:W-:-:S02]  /*4080*/  IMAD R6, R5, 0x8, R2 ;  /* 0x0000000805067824 */ /* 0x000fc400078e0202 */
[----:B----4-:R-:W-:Y:S01]  /*4090*/  VIADD R13, R20, 0xe0 ;  /* 0x000000e0140d7836 */ /* 0x010fe20000000000 */
[----:B------:R3:W-:Y:S01]  /*40a0*/  STS.64 [R25+0x30], R16 ;  /* 0x0000301019007388 */ /* 0x0007e20000000a00 */
[--C-:B------:R-:W-:Y:S01]  /*40b0*/  IMAD R12, R29, 0x8, R2.reuse ;  /* 0x000000081d0c7824 */ /* 0x100fe200078e0202 */
[-C--:B0-----:R-:W-:Y:S01]  /*40c0*/  LEA.HI.SX32 R11, R8, R20.reuse, 0x1b ;  /* 0x00000014080b7211 */ /* 0x081fe200078fdaff */
[--C-:B------:R-:W-:Y:S01]  /*40d0*/  IMAD R8, R21, 0x8, R2.reuse ;  /* 0x0000000815087824 */ /* 0x100fe200078e0202 */
[----:B------:R-:W-:Y:S01]  /*40e0*/  LEA.HI.SX32 R13, R13, R20, 0x1b ;  /* 0x000000140d0d7211 */ /* 0x000fe200078fdaff */
[--C-:B------:R-:W-:Y:S01]  /*40f0*/  IMAD R10, R27, 0x8, R2.reuse ;  /* 0x000000081b0a7824 */ /* 0x100fe200078e0202 */
[----:B------:R0:W-:Y:S01]  /*4100*/  STS.64 [R25+0x38], R22 ;  /* 0x0000381619007388 */ /* 0x0001e20000000a00 */
[--C-:B--2---:R-:W-:Y:S01]  /*4110*/  IMAD R14, R7, 0x8, R2.reuse ;  /* 0x00000008070e7824 */ /* 0x104fe200078e0202 */
[----:B------:R-:W-:Y:S01]  /*4120*/  NOP ;  /* 0x0000000000007918 */ /* 0x000fe20000000000 */
[--C-:B---3--:R-:W-:Y:S01]  /*4130*/  IMAD R16, R9, 0x8, R2.reuse ;  /* 0x0000000809107824 */ /* 0x108fe200078e0202 */
[----:B------:R-:W-:Y:S01]  /*4140*/  LDS.64 R6, [R6] ;  /* 0x0000000006067984 */ /* 0x000fe20000000a00 */
[----:B------:R-:W-:-:S02]  /*4150*/  IMAD R20, R11, 0x8, R2 ;  /* 0x000000080b147824 */ /* 0x000fc400078e0202 */
[----:B------:R-:W-:Y:S01]  /*4160*/  IMAD R4, R13, 0x8, R2 ;  /* 0x000000080d047824 */ /* 0x000fe200078e0202 */
[----:B------:R-:W-:Y:S01]  /*4170*/  LDS.64 R8, [R8+0x100] ;  /* 0x0001000008087984 */ /* 0x000fe20000000a00 */
[----:B0-----:R-:W-:Y:S02]  /*4180*/  IMAD.IADD R22, R3, 0x1, R0 ;  /* 0x0000000103167824 */ /* 0x001fe400078e0200 */
[----:B------:R-:W-:Y:S01]  /*4190*/  IMAD.MOV.U32 R23, RZ, RZ, RZ ;  /* 0x000000ffff177224 */ /* 0x000fe200078e00ff */
[----:B------:R-:W-:Y:S01]  /*41a0*/  LDS.64 R10, [R10+0x200] ;  /* 0x000200000a0a7984 */ /* 0x000fe20000000a00 */
[----:B------:R-:W-:Y:S02]  /*41b0*/  VIADD R0, R22, 0x20 ;  /* 0x0000002016007836 */ /* 0x000fe40000000000 */
[----:B------:R-:W-:Y:S01]  /*41c0*/  IMAD.WIDE.U32 R28, R18, 0x800, R22 ;  /* 0x00000800121c7825 */ /* 0x000fe200078e0016 */
[----:B------:R-:W-:Y:S03]  /*41d0*/  LDS.64 R12, [R12+0x300] ;  /* 0x000300000c0c7984 */ /* 0x000fe60000000a00 */
[----:B------:R-:W-:Y:S01]  /*41e0*/  VIADD R18, R22, 0x40 ;  /* 0x0000004016127836 */ /* 0x000fe20000000000 */
[----:B------:R-:W-:Y:S04]  /*41f0*/  LDS.64 R14, [R14+0x400] ;  /* 0x000400000e0e7984 */ /* 0x000fe80000000a00 */
[----:B------:R-:W-:Y:S04]  /*4200*/  LDS.64 R16, [R16+0x500] ;  /* 0x0005000010107984 */ /* 0x000fe80000000a00 */
[----:B------:R-:W-:Y:S04]  /*4210*/  LDS.64 R20, [R20+0x600] ;  /* 0x0006000014147984 */ /* 0x000fe80000000a00 */
[----:B------:R-:W-:Y:S04]  /*4220*/  LDS.64 R4, [R4+0x700] ;  /* 0x0007000004047984 */ /* 0x000fe80000000a00 */
[----:B------:R-:W-:Y:S01]  /*4230*/  @!P0 STS [R2+0x4200], R19 ;  /* 0x0042001302008388 */ /* 0x000fe20000000800 */
[----:B------:R-:W-:Y:S01]  /*4240*/  BAR.SYNC.DEFER_BLOCKING 0x0 ;  /* 0x0000000000007b1d */ /* 0x000fe20000010000 */
[----:B-1----:R-:W-:-:S04]  /*4250*/  LEA R24, P0, R28, UR4, 0x3 ;  /* 0x000000041c187c11 */ /* 0x002fc8000f8018ff */
[----:B------:R-:W-:Y:S01]  /*4260*/  LEA.HI.X R25, R28, UR5, R29, 0x3, P0 ;  /* 0x000000051c197c11 */ /* 0x000fe200080f1c1d */
[----:B------:R0:W1:Y:S02]  /*4270*/  LDS R27, [R2+0x4200] ;  /* 0x00420000021b7984 */ /* 0x0000640000000800 */
[C---:B0-----:R-:W-:Y:S01]  /*4280*/  VIADD R2, R22.reuse, 0x60 ;  /* 0x0000006016027836 */ /* 0x041fe20000000000 */
[-C--:B-1----:R-:W-:Y:S02]  /*4290*/  ISETP.GE.AND P0, PT, R22, R27.reuse, PT ;  /* 0x0000001b1600720c */ /* 0x082fe40003f06270 */
[-C--:B------:R-:W-:Y:S01]  /*42a0*/  ISETP.GE.AND P1, PT, R0, R27.reuse, PT ;  /* 0x0000001b0000720c */ /* 0x080fe20003f26270 */
[----:B------:R-:W-:Y:S01]  /*42b0*/  VIADD R0, R22, 0x80 ;  /* 0x0000008016007836 */ /* 0x000fe20000000000 */
[-C--:B------:R-:W-:Y:S01]  /*42c0*/  ISETP.GE.AND P2, PT, R18, R27.reuse, PT ;  /* 0x0000001b1200720c */ /* 0x080fe20003f46270 */
[----:B------:R-:W-:Y:S01]  /*42d0*/  VIADD R18, R22, 0xc0 ;  /* 0x000000c016127836 */ /* 0x000fe20000000000 */
[-C--:B------:R-:W-:Y:S01]  /*42e0*/  ISETP.GE.AND P3, PT, R2, R27.reuse, PT ;  /* 0x0000001b0200720c */ /* 0x080fe20003f66270 */
[----:B------:R-:W-:Y:S01]  /*42f0*/  VIADD R2, R22, 0xa0 ;  /* 0x000000a016027836 */ /* 0x000fe20000000000 */
[-C--:B------:R-:W-:Y:S01]  /*4300*/  ISETP.GE.AND P4, PT, R0, R27.reuse, PT ;  /* 0x0000001b0000720c */ /* 0x080fe20003f86270 */
[----:B------:R-:W-:Y:S01]  /*4310*/  VIADD R22, R22, 0xe0 ;  /* 0x000000e016167836 */ /* 0x000fe20000000000 */
[----:B------:R-:W-:-:S02]  /*4320*/  ISETP.GE.AND P6, PT, R18, R27, PT ;  /* 0x0000001b1200720c */ /* 0x000fc40003fc6270 */
[-C--:B------:R-:W-:Y:S01]  /*4330*/  ISETP.GE.AND P5, PT, R2, R27.reuse, PT ;  /* 0x0000001b0200720c */ /* 0x080fe20003fa6270 */
[----:B------:R0:W-:Y:S04]  /*4340*/  @!P0 STG.E desc[UR6][R24.64], R6 ;  /* 0x0000000618008986 */ /* 0x0001e8000c101906 */
[----:B------:R0:W-:Y:S01]  /*4350*/  @!P0 STG.E desc[UR6][R24.64+0x4], R7 ;  /* 0x0000040718008986 */ /* 0x0001e2000c101906 */
[----:B------:R-:W-:-:S03]  /*4360*/  ISETP.GE.AND P0, PT, R22, R27, PT ;  /* 0x0000001b1600720c */ /* 0x000fc60003f06270 */
[----:B------:R0:W-:Y:S04]  /*4370*/  @!P1 STG.E desc[UR6][R24.64+0x100], R8 ;  /* 0x0001000818009986 */ /* 0x0001e8000c101906 */
        /* <DEDUP_REMOVED lines=10> */
[----:B------:R0:W-:Y:S01]  /*4420*/  @!P6 STG.E desc[UR6][R24.64+0x604], R21 ;  /* 0x000604151800e986 */ /* 0x0001e2000c101906 */
[----:B------:R-:W-:Y:S05]  /*4430*/  @P0 EXIT ;  /* 0x000000000000094d */ /* 0x000fea0003800000 */
[----:B------:R-:W-:Y:S04]  /*4440*/  STG.E desc[UR6][R24.64+0x700], R4 ;  /* 0x0007000418007986 */ /* 0x000fe8000c101906 */
[----:B------:R-:W-:Y:S01]  /*4450*/  STG.E desc[UR6][R24.64+0x704], R5 ;  /* 0x0007040518007986 */ /* 0x000fe2000c101906 */
[----:B------:R-:W-:Y:S05]  /*4460*/  EXIT ;  /* 0x000000000000794d */ /* 0x000fea0003800000 */
.L_x_1157:
        /* <DEDUP_REMOVED lines=43> */
[----:B0-----:R-:W-:-:S03]  /*4720*/  IMAD.MOV.U32 R25, RZ, RZ, RZ ;  /* 0x000000ffff197224 */ /* 0x001fc600078e00ff */
[----:B------:R-:W-:Y:S01]  /*4730*/  LDS.64 R10, [R10+0x200] ;  /* 0x000200000a0a7984 */ /* 0x000fe20000000a00 */
[----:B------:R-:W-:-:S03]  /*4740*/  IMAD.WIDE.U32 R26, R18, 0x800, R24 ;  /* 0x00000800121a7825 */ /* 0x000fc600078e0018 */
[----:B------:R-:W-:Y:S04]  /*4750*/  LDS.64 R12, [R12+0x300] ;  /* 0x000300000c0c7984 */ /* 0x000fe80000000a00 */
[----:B------:R-:W-:Y:S04]  /*4760*/  LDS.64 R14, [R14+0x400] ;  /* 0x000400000e0e7984 */ /* 0x000fe80000000a00 */
[----:B------:R-:W-:Y:S04]  /*4770*/  LDS.64 R16, [R16+0x500] ;  /* 0x0005000010107984 */ /* 0x000fe80000000a00 */
[----:B------:R-:W-:Y:S04]  /*4780*/  LDS.64 R20, [R20+0x600] ;  /* 0x0006000014147984 */ /* 0x000fe80000000a00 */
[----:B------:R-:W-:Y:S04]  /*4790*/  LDS.64 R4, [R4+0x700] ;  /* 0x0007000004047984 */ /* 0x000fe80000000a00 */
[----:B------:R0:W-:Y:S01]  /*47a0*/  @!P0 STS [R2+0x4200], R19 ;  /* 0x0042001302008388 */ /* 0x0001e20000000800 */
[----:B------:R-:W-:Y:S01]  /*47b0*/  BAR.SYNC.DEFER_BLOCKING 0x0 ;  /* 0x0000000000007b1d */ /* 0x000fe20000010000 */
[C---:B------:R-:W-:Y:S01]  /*47c0*/  IADD3 R0, P0, PT, R3.reuse, R26, RZ ;  /* 0x0000001a03007210 */ /* 0x040fe20007f1e0ff */
[----:B------:R-:W-:-:S04]  /*47d0*/  IMAD.IADD R3, R3, 0x1, R24 ;  /* 0x0000000103037824 */ /* 0x000fc800078e0218 */
[----:B------:R-:W-:Y:S01]  /*47e0*/  IMAD.X R27, RZ, RZ, R27, P0 ;  /* 0x000000ffff1b7224 */ /* 0x000fe200000e061b */
[C---:B-1----:R-:W-:Y:S01]  /*47f0*/  LEA R24, P0, R0.reuse, UR4, 0x3 ;  /* 0x0000000400187c11 */ /* 0x042fe2000f8018ff */
[C---:B0-----:R-:W-:Y:S02]  /*4800*/  VIADD R19, R3.reuse, 0x20 ;  /* 0x0000002003137836 */ /* 0x041fe40000000000 */
[C---:B------:R-:W-:Y:S01]  /*4810*/  VIADD R23, R3.reuse, 0x40 ;  /* 0x0000004003177836 */ /* 0x040fe20000000000 */
[----:B------:R-:W-:Y:S01]  /*4820*/  LEA.HI.X R25, R0, UR5, R27, 0x3, P0 ;  /* 0x0000000500197c11 */ /* 0x000fe200080f1c1b */
[C---:B------:R-:W-:Y:S02]  /*4830*/  VIADD R27, R3.reuse, 0xa0 ;  /* 0x000000a0031b7836 */ /* 0x040fe40000000000 */
[C---:B------:R-:W-:Y:S01]  /*4840*/  VIADD R29, R3.reuse, 0xc0 ;  /* 0x000000c0031d7836 */ /* 0x040fe20000000000 */
[----:B------:R-:W0:Y:S02]  /*4850*/  LDS R22, [R2+0x4200] ;  /* 0x0042000002167984 */ /* 0x000e240000000800 */
[----:B0-----:R-:W-:-:S02]  /*4860*/  ISETP.GE.AND P6, PT, R3, R22, PT ;  /* 0x000000160300720c */ /* 0x001fc40003fc6270 */
[-C--:B------:R-:W-:Y:S01]  /*4870*/  ISETP.GE.AND P5, PT, R19, R22.reuse, PT ;  /* 0x000000161300720c */ /* 0x080fe20003fa6270 */
[----:B------:R-:W-:Y:S01]  /*4880*/  VIADD R19, R3, 0x60 ;  /* 0x0000006003137836 */ /* 0x000fe20000000000 */
[-C--:B------:R-:W-:Y:S01]  /*4890*/  ISETP.GE.AND P4, PT, R23, R22.reuse, PT ;  /* 0x000000161700720c */ /* 0x080fe20003f86270 */
[----:B------:R-:W-:Y:S01]  /*48a0*/  VIADD R23, R3, 0x80 ;  /* 0x0000008003177836 */ /* 0x000fe20000000000 */
[-C--:B------:R-:W-:Y:S01]  /*48b0*/  ISETP.GE.AND P1, PT, R27, R22.reuse, PT ;  /* 0x000000161b00720c */ /* 0x080fe20003f26270 */
[----:B------:R-:W-:Y:S01]  /*48c0*/  VIADD R3, R3, 0xe0 ;  /* 0x000000e003037836 */ /* 0x000fe20000000000 */
[-C--:B------:R-:W-:Y:S02]  /*48d0*/  ISETP.GE.AND P3, PT, R19, R22.reuse, PT ;  /* 0x000000161300720c */ /* 0x080fe40003f66270 */
[-C--:B------:R-:W-:Y:S02]  /*48e0*/  ISETP.GE.AND P2, PT, R23, R22.reuse, PT ;  /* 0x000000161700720c */ /* 0x080fe40003f46270 */
        /* <DEDUP_REMOVED lines=20> */
.L_x_1158:
        /* <DEDUP_REMOVED lines=13> */
.L_x_2213:


//--------------------- .text._ZN3cub18CUB_300001_SM_10006detail10merge_sort30DeviceMergeSortPartitionKernelIN6thrust24THRUST_300001_SM_1000_NS6detail15normal_iteratorINS5_10device_ptrIN4cuda3std3__44pairIiiEEEEEEmNSB_4lessISD_EESD_EEvbT_PT2_T0_SL_PSL_T1_SL_i --------------------------
	.section	.text._ZN3cub18CUB_300001_SM_10006detail10merge_sort30DeviceMergeSortPartitionKernelIN6thrust24THRUST_300001_SM_1000_NS6detail15normal_iteratorINS5_10device_ptrIN4cuda3std3__44pairIiiEEEEEEmNSB_4lessISD_EESD_EEvbT_PT2_T0_SL_PSL_T1_SL_i,"ax",@progbits
	.align	128
        .global         _ZN3cub18CUB_300001_SM_10006detail10merge_sort30DeviceMergeSortPartitionKernelIN6thrust24THRUST_300001_SM_1000_NS6detail15normal_iteratorINS5_10device_ptrIN4cuda3std3__44pairIiiEEEEEEmNSB_4lessISD_EESD_EEvbT_PT2_T0_SL_PSL_T1_SL_i
        .type           _ZN3cub18CUB_300001_SM_10006detail10merge_sort30DeviceMergeSortPartitionKernelIN6thrust24THRUST_300001_SM_1000_NS6detail15normal_iteratorINS5_10device_ptrIN4cuda3std3__44pairIiiEEEEEEmNSB_4lessISD_EESD_EEvbT_PT2_T0_SL_PSL_T1_SL_i,@function
        .size           _ZN3cub18CUB_300001_SM_10006detail10merge_sort30DeviceMergeSortPartitionKernelIN6thrust24THRUST_300001_SM_1000_NS6detail15normal_iteratorINS5_10device_ptrIN4cuda3std3__44pairIiiEEEEEEmNSB_4lessISD_EESD_EEvbT_PT2_T0_SL_PSL_T1_SL_i,(.L_x_2214 - _ZN3cub18CUB_300001_SM_10006detail10merge_sort30DeviceMergeSortPartitionKernelIN6thrust24THRUST_300001_SM_1000_NS6detail15normal_iteratorINS5_10device_ptrIN4cuda3std3__44pairIiiEEEEEEmNSB_4lessISD_EESD_EEvbT_PT2_T0_SL_PSL_T1_SL_i)
        .other          _ZN3cub18CUB_300001_SM_10006detail10merge_sort30DeviceMergeSortPartitionKernelIN6thrust24THRUST_300001_SM_1000_NS6detail15normal_iteratorINS5_10device_ptrIN4cuda3std3__44pairIiiEEEEEEmNSB_4lessISD_EESD_EEvbT_PT2_T0_SL_PSL_T1_SL_i,@"STO_CUDA_ENTRY STV_DEFAULT"
_ZN3cub18CUB_300001_SM_10006detail10merge_sort30DeviceMergeSortPartitionKernelIN6thrust24THRUST_300001_SM_1000_NS6detail15normal_iteratorINS5_10device_ptrIN4cuda3std3__44pairIiiEEEEEEmNSB_4lessISD_EESD_EEvbT_PT2_T0_SL_PSL_T1_SL_i:
.text._ZN3cub18CUB_300001_SM_10006detail10merge_sort30DeviceMergeSortPartitionKernelIN6thrust24THRUST_300001_SM_1000_NS6detail15normal_iteratorINS5_10device_ptrIN4cuda3std3__44pairIiiEEEEEEmNSB_4lessISD_EESD_EEvbT_PT2_T0_SL_PSL_T1_SL_i:
[----:B------:R-:W-:Y:S01]  /*0000*/  LDC R1, c[0x0][0x37c] ;  /* 0x0000df00ff017b82 */ /* 0x000fe20000000800 */
[----:B------:R-:W0:Y:S01]  /*0010*/  S2R R0, SR_CTAID.X ;  /* 0x0000000000007919 */ /* 0x000e220000002500 */
[----:B------:R-:W0:Y:S01]  /*0020*/  LDCU UR4, c[0x0][0x360] ;  /* 0x00006c00ff0477ac */ /* 0x000e220008000800 */
[----:B------:R-:W0:Y:S01]  /*0030*/  S2R R3, SR_TID.X ;  /* 0x0000000000037919 */ /* 0x000e220000002100 */
[----:B------:R-:W1:Y:S01]  /*0040*/  LDCU.64 UR10, c[0x0][0x3a0] ;  /* 0x00007400ff0a77ac */ /* 0x000e620008000a00 */
[----:B0-----:R-:W-:-:S05]  /*0050*/  IMAD R0, R0, UR4, R3 ;  /* 0x0000000400007c24 */ /* 0x001fca000f8e0203 */
[----:B-1----:R-:W-:-:S04]  /*0060*/  ISETP.GE.U32.AND P0, PT, R0, UR10, PT ;  /* 0x0000000a00007c0c */ /* 0x002fc8000bf06070 */
[----:B------:R-:W-:-:S13]  /*0070*/  ISETP.GE.U32.AND.EX P0, PT, RZ, UR11, PT, P0 ;  /* 0x0000000bff007c0c */ /* 0x000fda000bf06100 */
[----:B------:R-:W-:Y:S05]  /*0080*/  @P0 EXIT ;  /* 0x000000000000094d */ /* 0x000fea0003800000 */
[----:B------:R-:W0:Y:S01]  /*0090*/  LDCU.64 UR6, c[0x0][0x3b8] ;  /* 0x00007700ff0677ac */ /* 0x000e220008000a00 */
[----:B------:R-:W1:Y:S01]  /*00a0*/  LDC R8, c[0x0][0x3c0] ;  /* 0x0000f000ff087b82 */ /* 0x000e620000000800 */
[----:B------:R-:W-:Y:S01]  /*00b0*/  ACQBULK ;  /* 0x000000000000782e */ /* 0x000fe20000000000 */
[----:B------:R-:W2:Y:S01]  /*00c0*/  LDCU.64 UR8, c[0x0][0x358] ;  /* 0x00006b00ff0877ac */ /* 0x000ea20008000a00 */
[----:B0-----:R-:W-:Y:S02]  /*00d0*/  UIADD3 UR4, UPT, UPT, -UR6, URZ, URZ ;  /* 0x000000ff06047290 */ /* 0x001fe4000fffe1ff */
[----:B------:R-:W-:-:S04]  /*00e0*/  USHF.R.U32.HI UR5, URZ, 0x1, UR7 ;  /* 0x00000001ff057899 */ /* 0x000fc80008011607 */
[----:B------:R-:W-:Y:S01]  /*00f0*/  LOP3.LUT R3, R0, UR4, RZ, 0xc0, !PT ;  /* 0x0000000400037c12 */ /* 0x000fe2000f8ec0ff */
[----:B------:R-:W-:Y:S01]  /*0100*/  USHF.R.U64 UR4, UR6, 0x1, UR7 ;  /* 0x0000000106047899 */ /* 0x000fe20008001207 */
[----:B-1----:R-:W-:Y:S01]  /*0110*/  SHF.R.S32.HI R9, RZ, 0x1f, R8 ;  /* 0x0000001fff097819 */ /* 0x002fe20000011408 */
[----:B------:R-:W-:Y:S02]  /*0120*/  IMAD R2, R8, UR5, RZ ;  /* 0x0000000508027c24 */ /* 0x000fe4000f8e02ff */
[----:B------:R-:W-:-:S04]  /*0130*/  IMAD.WIDE.U32 R4, R3, R8, RZ ;  /* 0x0000000803047225 */ /* 0x000fc800078e00ff */
[----:B------:R-:W-:-:S04]  /*0140*/  IMAD.WIDE.U32 R10, R8, UR4, RZ ;  /* 0x00000004080a7c25 */ /* 0x000fc8000f8e00ff */
[C---:B------:R-:W-:Y:S01]  /*0150*/  IMAD R7, R9.reuse, UR4, R2 ;  /* 0x0000000409077c24 */ /* 0x040fe2000f8e0202 */
[----:B------:R-:W-:Y:S01]  /*0160*/  IADD3 R2, P2, PT, R0, 0x1, RZ ;  /* 0x0000000100027810 */ /* 0x000fe20007f5e0ff */
[----:B------:R-:W-:Y:S01]  /*0170*/  IMAD R12, R9, R3, R5 ;  /* 0x00000003090c7224 */ /* 0x000fe200078e0205 */
[----:B------:R-:W-:Y:S01]  /*0180*/  LOP3.LUT R3, RZ, R4, RZ, 0x33, !PT ;  /* 0x00000004ff037212 */ /* 0x000fe200078e33ff */
[----:B------:R-:W-:Y:S01]  /*0190*/  IMAD.IADD R14, R11, 0x1, R7 ;  /* 0x000000010b0e7824 */ /* 0x000fe200078e0207 */
[----:B------:R-:W0:Y:S01]  /*01a0*/  LDCU.64 UR4, c[0x0][0x398] ;  /* 0x00007300ff0477ac */ /* 0x000e220008000a00 */
[----:B------:R-:W-:Y:S01]  /*01b0*/  ISETP.NE.U32.AND P0, PT, R2, UR10, PT ;  /* 0x0000000a02007c0c */ /* 0x000fe2000bf05070 */
[----:B------:R-:W-:Y:S01]  /*01c0*/  IMAD.X R2, RZ, RZ, RZ, P2 ;  /* 0x000000ffff027224 */ /* 0x000fe200010e06ff */
[----:B------:R-:W-:Y:S02]  /*01d0*/  ISETP.LT.U32.AND P1, PT, R10, R3, PT ;  /* 0x000000030a00720c */ /* 0x000fe40003f21070 */
[----:B------:R-:W-:-:S02]  /*01e0*/  LOP3.LUT R5, RZ, R12, RZ, 0x33, !PT ;  /* 0x0000000cff057212 */ /* 0x000fc400078e33ff */
[----:B------:R-:W-:Y:S02]  /*01f0*/  ISETP.NE.AND.EX P0, PT, R2, UR11, PT, P0 ;  /* 0x0000000b02007c0c */ /* 0x000fe4000bf05300 */
[----:B------:R-:W-:-:S04]  /*0200*/  ISETP.LT.U32.AND.EX P1, PT, R14, R5, PT, P1 ;  /* 0x000000050e00720c */ /* 0x000fc80003f21110 */
[----:B------:R-:W-:Y:S02]  /*0210*/  SEL R3, R10, R3, P1 ;  /* 0x000000030a037207 */ /* 0x000fe40000800000 */
[----:B------:R-:W-:Y:S02]  /*0220*/  SEL R5, R14, R5, P1 ;  /* 0x000000050e057207 */ /* 0x000fe40000800000 */
[----:B------:R-:W-:-:S03]  /*0230*/  IADD3 R2, P1, PT, R3, R4, RZ ;  /* 0x0000000403027210 */ /* 0x000fc60007f3e0ff */
[----:B------:R-:W1:Y:S02]  /*0240*/  @!P0 LDC.64 R6, c[0x0][0x3a8] ;  /* 0x0000ea00ff068b82 */ /* 0x000e640000000a00 */
[----:B------:R-:W-:Y:S01]  /*0250*/  IMAD.X R3, R5, 0x1, R12, P1 ;  /* 0x0000000105037824 */ /* 0x000fe200008e060c */
[----:B0-----:R-:W-:-:S04]  /*0260*/  ISETP.LT.U32.AND P1, PT, R2, UR4, PT ;  /* 0x0000000402007c0c */ /* 0x001fc8000bf21070 */
[----:B------:R-:W-:-:S04]  /*0270*/  ISETP.LT.U32.AND.EX P1, PT, R3, UR5, PT, P1 ;  /* 0x0000000503007c0c */ /* 0x000fc8000bf21110 */
[----:B------:R-:W-:Y:S02]  /*0280*/  SEL R2, R2, UR4, P1 ;  /* 0x0000000402027c07 */ /* 0x000fe40008800000 */
[----:B------:R-:W-:Y:S02]  /*0290*/  SEL R3, R3, UR5, P1 ;  /* 0x0000000503037c07 */ /* 0x000fe40008800000 */
[----:B------:R-:W-:Y:S02]  /*02a0*/  LOP3.LUT R17, RZ, R2, RZ, 0x33, !PT ;  /* 0x00000002ff117212 */ /* 0x000fe400078e33ff */
[----:B------:R-:W-:Y:S02]  /*02b0*/  LOP3.LUT R19, RZ, R3, RZ, 0x33, !PT ;  /* 0x00000003ff137212 */ /* 0x000fe400078e33ff */
[----:B------:R-:W-:-:S04]  /*02c0*/  ISETP.LT.U32.AND P1, PT, R10, R17, PT ;  /* 0x000000110a00720c */ /* 0x000fc80003f21070 */
[----:B------:R-:W-:-:S04]  /*02d0*/  ISETP.LT.U32.AND.EX P1, PT, R14, R19, PT, P1 ;  /* 0x000000130e00720c */ /* 0x000fc80003f21110 */
[----:B------:R-:W-:Y:S02]  /*02e0*/  SEL R17, R10, R17, P1 ;  /* 0x000000110a117207 */ /* 0x000fe40000800000 */
[----:B------:R-:W-:Y:S02]  /*02f0*/  SEL R19, R14, R19, P1 ;  /* 0x000000130e137207 */ /* 0x000fe40000800000 */
[----:B------:R-:W-:Y:S02]  /*0300*/  IADD3 R17, P3, PT, R17, R2, RZ ;  /* 0x0000000211117210 */ /* 0x000fe40007f7e0ff */
[----:B-1----:R-:W-:Y:S02]  /*0310*/  @!P0 LEA R10, P2, R0, R6, 0x3 ;  /* 0x00000006000a8211 */ /* 0x002fe400078418ff */
[----:B------:R-:W-:Y:S01]  /*0320*/  ISETP.LT.U32.AND P1, PT, R4, UR4, PT ;  /* 0x0000000404007c0c */ /* 0x000fe2000bf21070 */
[----:B------:R-:W-:Y:S01]  /*0330*/  IMAD.X R19, R19, 0x1, R3, P3 ;  /* 0x0000000113137824 */ /* 0x000fe200018e0603 */
[----:B------:R-:W-:-:S02]  /*0340*/  @!P0 LEA.HI.X R11, R0, R7, RZ, 0x3, P2 ;  /* 0x00000007000b8211 */ /* 0x000fc400010f1cff */
[----:B------:R-:W-:Y:S02]  /*0350*/  ISETP.LT.U32.AND P2, PT, R17, UR4, PT ;  /* 0x0000000411007c0c */ /* 0x000fe4000bf41070 */
[----:B------:R-:W-:Y:S01]  /*0360*/  ISETP.LT.U32.AND.EX P1, PT, R12, UR5, PT, P1 ;  /* 0x000000050c007c0c */ /* 0x000fe2000bf21110 */
[----:B--2---:R0:W-:Y:S01]  /*0370*/  @!P0 STG.E.64 desc[UR8][R10.64], R2 ;  /* 0x000000020a008986 */ /* 0x0041e2000c101b08 */
[----:B------:R-:W-:Y:S02]  /*0380*/  ISETP.LT.U32.AND.EX P2, PT, R19, UR5, PT, P2 ;  /* 0x0000000513007c0c */ /* 0x000fe4000bf41120 */
[----:B------:R-:W-:Y:S02]  /*0390*/  SEL R5, R4, UR4, P1 ;  /* 0x0000000404057c07 */ /* 0x000fe40008800000 */
[----:B------:R-:W-:Y:S02]  /*03a0*/  SEL R7, R12, UR5, P1 ;  /* 0x000000050c077c07 */ /* 0x000fe40008800000 */
[----:B------:R-:W-:-:S02]  /*03b0*/  SEL R17, R17, UR4, P2 ;  /* 0x0000000411117c07 */ /* 0x000fc40009000000 */
[----:B------:R-:W-:Y:S01]  /*03c0*/  SEL R19, R19, UR5, P2 ;  /* 0x0000000513137c07 */ /* 0x000fe20009000000 */
[----:B------:R-:W-:Y:S06]  /*03d0*/  @!P0 EXIT ;  /* 0x000000000000894d */ /* 0x000fec0003800000 */
[----:B------:R-:W1:Y:S01]  /*03e0*/  LDCU.U8 UR5, c[0x0][0x380] ;  /* 0x00007000ff0577ac */ /* 0x000e620008000000 */
[----:B------:R-:W-:Y:S01]  /*03f0*/  IADD3 R15, P0, PT, R17, -R5, RZ ;  /* 0x80000005110f7210 */ /* 0x000fe20007f1e0ff */
[----:B------:R-:W-:Y:S01]  /*0400*/  BSSY.RECONVERGENT B0, `(.L_x_1159) ;  /* 0x0000080000007945 */ /* 0x000fe20003800200 */
[----:B------:R-:W-:-:S03]  /*0410*/  UIADD3 UR4, UPT, UPT, UR6, -0x1, URZ ;  /* 0xffffffff06047890 */ /* 0x000fc6000fffe0ff */
[----:B------:R-:W-:-:S03]  /*0420*/  IMAD.X R4, R19, 0x1, ~R7, P0 ;  /* 0x0000000113047824 */ /* 0x000fc600000e0e07 */
[----:B------:R-:W-:-:S05]  /*0430*/  LOP3.LUT R13, R0, UR4, RZ, 0xc0, !PT ;  /* 0x00000004000d7c12 */ /* 0x000fca000f8ec0ff */
[----:B0-----:R-:W-:Y:S01]  /*0440*/  IMAD.WIDE.U32 R10, R13, R8, RZ ;  /* 0x000000080d0a7225 */ /* 0x001fe200078e00ff */
[----:B-1----:R-:W-:-:S03]  /*0450*/  UPRMT UR4, UR5, 0x8880, URZ ;  /* 0x0000888005047896 */ /* 0x002fc600080000ff */
[----:B------:R-:W-:Y:S01]  /*0460*/  IMAD R9, R9, R13, R11 ;  /* 0x0000000d09097224 */ /* 0x000fe200078e020b */
[----:B------:R-:W-:Y:S01]  /*0470*/  ISETP.LT.U32.AND P0, PT, R10, R15, PT ;  /* 0x0000000f0a00720c */ /* 0x000fe20003f01070 */
[----:B------:R-:W-:-:S03]  /*0480*/  UISETP.NE.AND UP0, UPT, UR4, URZ, UPT ;  /* 0x000000ff0400728c */ /* 0x000fc6000bf05270 */
[----:B------:R-:W-:-:S04]  /*0490*/  ISETP.LT.U32.AND.EX P0, PT, R9, R4, PT, P0 ;  /* 0x000000040900720c */ /* 0x000fc80003f01100 */
[----:B------:R-:W-:Y:S02]  /*04a0*/  SEL R15, R10, R15, P0 ;  /* 0x0000000f0a0f7207 */ /* 0x000fe40000000000 */
[----:B------:R-:W-:Y:S01]  /*04b0*/  SEL R9, R9, R4, P0 ;  /* 0x0000000409097207 */ /* 0x000fe20000000000 */
[----:B------:R-:W-:Y:S06]  /*04c0*/  BRA.U !UP0, `(.L_x_1160) ;  /* 0x0000000108ec7547 */ /* 0x000fec000b800000 */
[----:B------:R-:W-:Y:S01]  /*04d0*/  IADD3 R11, P0, PT, R17, -R2, RZ ;  /* 0x80000002110b7210 */ /* 0x000fe20007f1e0ff */
[----:B------:R-:W0:Y:S01]  /*04e0*/  LDCU.64 UR4, c[0x0][0x388] ;  /* 0x00007100ff0477ac */ /* 0x000e220008000a00 */
[----:B------:R-:W-:Y:S01]  /*04f0*/  IADD3 R10, P2, PT, R2, -R5, RZ ;  /* 0x80000005020a7210 */ /* 0x000fe20007f5e0ff */
[----:B------:R-:W-:Y:S02]  /*0500*/  BSSY.RECONVERGENT B1, `(.L_x_1161) ;  /* 0x0000036000017945 */ /* 0x000fe40003800200 */
[----:B------:R-:W-:Y:S01]  /*0510*/  IMAD.X R8, R19, 0x1, ~R3, P0 ;  /* 0x0000000113087824 */ /* 0x000fe200000e0e03 */
[----:B------:R-:W-:Y:S01]  /*0520*/  ISETP.GT.U32.AND P0, PT, R15, R11, PT ;  /* 0x0000000b0f00720c */ /* 0x000fe20003f04070 */
[----:B------:R-:W-:Y:S01]  /*0530*/  IMAD.X R12, R3, 0x1, ~R7, P2 ;  /* 0x00000001030c7824 */ /* 0x000fe200010e0e07 */
[----:B------:R-:W-:Y:S02]  /*0540*/  ISETP.LT.U32.AND P1, PT, R10, R15, PT ;  /* 0x0000000f0a00720c */ /* 0x000fe40003f21070 */
[----:B------:R-:W-:-:S02]  /*0550*/  ISETP.GT.U32.AND.EX P0, PT, R9, R8, PT, P0 ;  /* 0x000000080900720c */ /* 0x000fc40003f04100 */
[----:B------:R-:W-:Y:S02]  /*0560*/  ISETP.LT.U32.AND.EX P1, PT, R12, R9, PT, P1 ;  /* 0x000000090c00720c */ /* 0x000fe40003f21110 */
[-C--:B------:R-:W-:Y:S02]  /*0570*/  SEL R6, R15, R11.reuse, P0 ;  /* 0x0000000b0f067207 */ /* 0x080fe40000000000 */
[----:B------:R-:W-:Y:S02]  /*0580*/  SEL R4, R9, R8, P0 ;  /* 0x0000000809047207 */ /* 0x000fe40000000000 */
[----:B------:R-:W-:Y:S02]  /*0590*/  IADD3 R6, P0, PT, R6, -R11, RZ ;  /* 0x8000000b06067210 */ /* 0x000fe40007f1e0ff */
[----:B------:R-:W-:Y:S02]  /*05a0*/  SEL R11, R10, R15, P1 ;  /* 0x0000000f0a0b7207 */ /* 0x000fe40000800000 */
[----:B------:R-:W-:Y:S01]  /*05b0*/  SEL R13, R12, R9, P1 ;  /* 0x000000090c0d7207 */ /* 0x000fe20000800000 */
[----:B------:R-:W-:Y:S01]  /*05c0*/  IMAD.X R4, R4, 0x1, ~R8, P0 ;  /* 0x0000000104047824 */ /* 0x000fe200000e0e08 */
[----:B------:R-:W-:-:S04]  /*05d0*/  ISETP.GE.U32.AND P0, PT, R6, R11, PT ;  /* 0x0000000b0600720c */ /* 0x000fc80003f06070 */
[----:B------:R-:W-:-:S13]  /*05e0*/  ISETP.GE.U32.AND.EX P0, PT, R4, R13, PT, P0 ;  /* 0x0000000d0400720c */ /* 0x000fda0003f06100 */
[----:B0-----:R-:W-:Y:S05]  /*05f0*/  @P0 BRA `(.L_x_1162) ;  /* 0x0000000000980947 */ /* 0x001fea0003800000 */
[----:B------:R-:W-:-:S05]  /*0600*/  IADD3 R10, P0, PT, R15, R2, RZ ;  /* 0x000000020f0a7210 */ /* 0x000fca0007f1e0ff */
[----:B------:R-:W-:-:S08]  /*0610*/  IMAD.X R12, R9, 0x1, R3, P0 ;  /* 0x00000001090c7824 */ /* 0x000fd000000e0603 */
.L_x_1165:
[----:B------:R-:W-:-:S05]  /*0620*/  IADD3 R3, P0, PT, -R6, R11, RZ ;  /* 0x0000000b06037210 */ /* 0x000fca0007f1e1ff */
[----:B------:R-:W-:-:S05]  /*0630*/  IMAD.X R2, R13, 0x1, ~R4, P0 ;  /* 0x000000010d027824 */ /* 0x000fca00000e0e04 */
[----:B------:R-:W-:-:S04]  /*0640*/  SHF.R.U64 R3, R3, 0x1, R2 ;  /* 0x0000000103037819 */ /* 0x000fc80000001202 */
[----:B------:R-:W-:Y:S02]  /*0650*/  IADD3 R18, P0, PT, R6, R3, RZ ;  /* 0x0000000306127210 */ /* 0x000fe40007f1e0ff */
[----:B------:R-:W-:Y:S02]  /*0660*/  SHF.R.U32.HI R3, RZ, 0x1, R2 ;  /* 0x00000001ff037819 */ /* 0x000fe40000011602 */
[----:B------:R-:W-:-:S03]  /*0670*/  LOP3.LUT R9, RZ, R18, RZ, 0x33, !PT ;  /* 0x00000012ff097212 */ /* 0x000fc600078e33ff */
[----:B------:R-:W-:Y:S01]  /*0680*/  IMAD.X R20, R4, 0x1, R3, P0 ;  /* 0x0000000104147824 */ /* 0x000fe200000e0603 */
[----:B------:R-:W-:Y:S02]  /*0690*/  IADD3 R15, P0, PT, R18, R5, RZ ;  /* 0x00000005120f7210 */ /* 0x000fe40007f1e0ff */
[----:B------:R-:W-:Y:S02]  /*06a0*/  IADD3 R9, P1, PT, R9, R10, RZ ;  /* 0x0000000a09097210 */ /* 0x000fe40007f3e0ff */
[----:B------:R-:W-:Y:S01]  /*06b0*/  LOP3.LUT R3, RZ, R20, RZ, 0x33, !PT ;  /* 0x00000014ff037212 */ /* 0x000fe200078e33ff */
[----:B------:R-:W-:Y:S01]  /*06c0*/  IMAD.X R16, R20, 0x1, R7, P0 ;  /* 0x0000000114107824 */ /* 0x000fe200000e0607 */
[----:B------:R-:W-:-:S03]  /*06d0*/  LEA R2, P0, R15, UR4, 0x3 ;  /* 0x000000040f027c11 */ /* 0x000fc6000f8018ff */
[----:B------:R-:W-:Y:S01]  /*06e0*/  IMAD.X R14, R3, 0x1, R12, P1 ;  /* 0x00000001030e7824 */ /* 0x000fe200008e060c */
[----:B------:R-:W-:Y:S02]  /*06f0*/  LEA R8, P1, R9, UR4, 0x3 ;  /* 0x0000000409087c11 */ /* 0x000fe4000f8218ff */
[----:B------:R-:W-:Y:S02]  /*0700*/  LEA.HI.X R3, R15, UR5, R16, 0x3, P0 ;  /* 0x000000050f037c11 */ /* 0x000fe400080f1c10 */
[----:B------:R-:W-:-:S03]  /*0710*/  LEA.HI.X R9, R9, UR5, R14, 0x3, P1 ;  /* 0x0000000509097c11 */ /* 0x000fc600088f1c0e */
[----:B------:R-:W2:Y:S04]  /*0720*/  LDG.E R14, desc[UR8][R2.64] ;  /* 0x00000008020e7981 */ /* 0x000ea8000c1e1900 */
[----:B------:R-:W2:Y:S01]  /*0730*/  LDG.E R19, desc[UR8][R8.64] ;  /* 0x0000000808137981 */ /* 0x000ea2000c1e1900 */
[----:B------:R-:W-:Y:S01]  /*0740*/  IADD3 R15, P0, PT, R18, 0x1, RZ ;  /* 0x00000001120f7810 */ /* 0x000fe20007f1e0ff */
[----:B------:R-:W-:Y:S04]  /*0750*/  BSSY.RECONVERGENT B2, `(.L_x_1163) ;  /* 0x0000009000027945 */ /* 0x000fe80003800200 */
[----:B------:R-:W-:Y:S01]  /*0760*/  IMAD.X R17, RZ, RZ, R20, P0 ;  /* 0x000000ffff117224 */ /* 0x000fe200000e0614 */
[----:B------:R-:W-:-:S02]  /*0770*/  PLOP3.LUT P0, PT, PT, PT, PT, 0x8, 0x80 ;  /* 0x000000000080781c */ /* 0x000fc40003f0e170 */
[----:B--2---:R-:W-:-:S13]  /*0780*/  ISETP.GE.AND P1, PT, R19, R14, PT ;  /* 0x0000000e1300720c */ /* 0x004fda0003f26270 */
[----:B------:R-:W-:Y:S05]  /*0790*/  @!P1 BRA `(.L_x_1164) ;  /* 0x0000000000109947 */ /* 0x000fea0003800000 */
[----:B------:R-:W2:Y:S04]  /*07a0*/  LDG.E R8, desc[UR8][R8.64+0x4] ;  /* 0x0000040808087981 */ /* 0x000ea8000c1e1900 */
[----:B------:R-:W2:Y:S02]  /*07b0*/  LDG.E R3, desc[UR8][R2.64+0x4] ;  /* 0x0000040802037981 */ /* 0x000ea4000c1e1900 */
[----:B--2---:R-:W-:-:S04]  /*07c0*/  ISETP.GE.AND P0, PT, R8, R3, PT ;  /* 0x000000030800720c */ /* 0x004fc80003f06270 */
[----:B------:R-:W-:-:S13]  /*07d0*/  ISETP.LT.OR P0, PT, R14, R19, P0 ;  /* 0x000000130e00720c */ /* 0x000fda0000701670 */
.L_x_1164:
[----:B------:R-:W-:Y:S05]  /*07e0*/  BSYNC.RECONVERGENT B2 ;  /* 0x0000000000027941 */ /* 0x000fea0003800200 */
.L_x_1163:
[----:B------:R-:W-:Y:S02]  /*07f0*/  SEL R6, R15, R6, P0 ;  /* 0x000000060f067207 */ /* 0x000fe40000000000 */
[----:B------:R-:W-:Y:S02]  /*0800*/  SEL R11, R11, R18, P0 ;  /* 0x000000120b0b7207 */ /* 0x000fe40000000000 */
[----:B------:R-:W-:Y:S02]  /*0810*/  SEL R4, R17, R4, P0 ;  /* 0x0000000411047207 */ /* 0x000fe40000000000 */
[----:B------:R-:W-:Y:S02]  /*0820*/  SEL R13, R13, R20, P0 ;  /* 0x000000140d0d7207 */ /* 0x000fe40000000000 */
[----:B------:R-:W-:-:S04]  /*0830*/  ISETP.GE.U32.AND P0, PT, R6, R11, PT ;  /* 0x0000000b0600720c */ /* 0x000fc80003f06070 */
[----:B------:R-:W-:-:S13]  /*0840*/  ISETP.GE.U32.AND.EX P0, PT, R4, R13, PT, P0 ;  /* 0x0000000d0400720c */ /* 0x000fda0003f06100 */
[----:B------:R-:W-:Y:S05]  /*0850*/  @!P0 BRA `(.L_x_1165) ;  /* 0xfffffffc00708947 */ /* 0x000fea000383ffff */
.L_x_1162:
[----:B------:R-:W-:Y:S05]  /*0860*/  BSYNC.RECONVERGENT B1 ;  /* 0x0000000000017941 */ /* 0x000fea0003800200 */
.L_x_1161:
[----:B------:R-:W-:Y:S05]  /*0870*/  BRA `(.L_x_1166) ;  /* 0x0000000000e07947 */ /* 0x000fea0003800000 */
.L_x_1160:
[----:B------:R-:W-:Y:S01]  /*0880*/  IADD3 R6, P0, PT, R17, -R2, RZ ;  /* 0x8000000211067210 */ /* 0x000fe20007f1e0ff */
[----:B------:R-:W0:Y:S01]  /*0890*/  LDCU.64 UR4, c[0x0][0x390] ;  /* 0x00007200ff0477ac */ /* 0x000e220008000a00 */
[----:B------:R-:W-:-:S03]  /*08a0*/  IADD3 R4, P2, PT, R2, -R5, RZ ;  /* 0x8000000502047210 */ /* 0x000fc60007f5e0ff */
[----:B------:R-:W-:Y:S01]  /*08b0*/  IMAD.X R10, R19, 0x1, ~R3, P0 ;  /* 0x00000001130a7824 */ /* 0x000fe200000e0e03 */
[----:B------:R-:W-:Y:S01]  /*08c0*/  ISETP.GT.U32.AND P0, PT, R15, R6, PT ;  /* 0x000000060f00720c */ /* 0x000fe20003f04070 */
[----:B------:R-:W-:Y:S01]  /*08d0*/  IMAD.X R8, R3, 0x1, ~R7, P2 ;  /* 0x0000000103087824 */ /* 0x000fe200010e0e07 */
[----:B------:R-:W-:Y:S02]  /*08e0*/  ISETP.LT.U32.AND P1, PT, R4, R15, PT ;  /* 0x0000000f0400720c */ /* 0x000fe40003f21070 */
[----:B------:R-:W-:Y:S02]  /*08f0*/  ISETP.GT.U32.AND.EX P0, PT, R9, R10, PT, P0 ;  /* 0x0000000a0900720c */ /* 0x000fe40003f04100 */
[----:B------:R-:W-:Y:S02]  /*0900*/  ISETP.LT.U32.AND.EX P1, PT, R8, R9, PT, P1 ;  /* 0x000000090800720c */ /* 0x000fe40003f21110 */
[----:B------:R-:W-:Y:S02]  /*0910*/  SEL R11, R15, R6, P0 ;  /* 0x000000060f0b7207 */ /* 0x000fe40000000000 */
[----:B------:R-:W-:-:S02]  /*0920*/  SEL R13, R9, R10, P0 ;  /* 0x0000000a090d7207 */ /* 0x000fc40000000000 */
[----:B------:R-:W-:Y:S02]  /*0930*/  IADD3 R6, P0, PT, R11, -R6, RZ ;  /* 0x800000060b067210 */ /* 0x000fe40007f1e0ff */
[----:B------:R-:W-:-:S03]  /*0940*/  SEL R11, R4, R15, P1 ;  /* 0x0000000f040b7207 */ /* 0x000fc60000800000 */
[----:B------:R-:W-:Y:S01]  /*0950*/  IMAD.X R4, R13, 0x1, ~R10, P0 ;  /* 0x000000010d047824 */ /* 0x000fe200000e0e0a */
[----:B------:R-:W-:Y:S02]  /*0960*/  SEL R13, R8, R9, P1 ;  /* 0x00000009080d7207 */ /* 0x000fe40000800000 */
[----:B------:R-:W-:-:S04]  /*0970*/  ISETP.GE.U32.AND P0, PT, R6, R11, PT ;  /* 0x0000000b0600720c */ /* 0x000fc80003f06070 */
[----:B------:R-:W-:-:S13]  /*0980*/  ISETP.GE.U32.AND.EX P0, PT, R4, R13, PT, P0 ;  /* 0x0000000d0400720c */ /* 0x000fda0003f06100 */
[----:B0-----:R-:W-:Y:S05]  /*0990*/  @P0 BRA `(.L_x_1166) ;  /* 0x0000000000980947 */ /* 0x001fea0003800000 */
[----:B------:R-:W-:-:S05]  /*09a0*/  IADD3 R10, P0, PT, R15, R2, RZ ;  /* 0x000000020f0a7210 */ /* 0x000fca0007f1e0ff */
[----:B------:R-:W-:-:S08]  /*09b0*/  IMAD.X R12, R9, 0x1, R3, P0 ;  /* 0x00000001090c7824 */ /* 0x000fd000000e0603 */
.L_x_1169:
        /* <DEDUP_REMOVED lines=28> */
.L_x_1168:
[----:B------:R-:W-:Y:S05]  /*0b80*/  BSYNC.RECONVERGENT B1 ;  /* 0x0000000000017941 */ /* 0x000fea0003800200 */
.L_x_1167:
[----:B------:R-:W-:Y:S02]  /*0b90*/  SEL R6, R15, R6, P0 ;  /* 0x000000060f067207 */ /* 0x000fe40000000000 */
[----:B------:R-:W-:Y:S02]  /*0ba0*/  SEL R11, R11, R18, P0 ;  /* 0x000000120b0b7207 */ /* 0x000fe40000000000 */
[----:B------:R-:W-:Y:S02]  /*0bb0*/  SEL R4, R17, R4, P0 ;  /* 0x0000000411047207 */ /* 0x000fe40000000000 */
[----:B------:R-:W-:Y:S02]  /*0bc0*/  SEL R13, R13, R20, P0 ;  /* 0x000000140d0d7207 */ /* 0x000fe40000000000 */
[----:B------:R-:W-:-:S04]  /*0bd0*/  ISETP.GE.U32.AND P0, PT, R6, R11, PT ;  /* 0x0000000b0600720c */ /* 0x000fc80003f06070 */
[----:B------:R-:W-:-:S13]  /*0be0*/  ISETP.GE.U32.AND.EX P0, PT, R4, R13, PT, P0 ;  /* 0x0000000d0400720c */ /* 0x000fda0003f06100 */
[----:B------:R-:W-:Y:S05]  /*0bf0*/  @!P0 BRA `(.L_x_1169) ;  /* 0xfffffffc00708947 */ /* 0x000fea000383ffff */
.L_x_1166:
[----:B------:R-:W-:Y:S05]  /*0c00*/  BSYNC.RECONVERGENT B0 ;  /* 0x0000000000007941 */ /* 0x000fea0003800200 */
.L_x_1159:
[----:B------:R-:W0:Y:S01]  /*0c10*/  LDCU.64 UR6, c[0x0][0x3a8] ;  /* 0x00007500ff0677ac */ /* 0x000e220008000a00 */
[----:B------:R-:W-:-:S05]  /*0c20*/  IADD3 R6, P0, PT, R5, R6, RZ ;  /* 0x0000000605067210 */ /* 0x000fca0007f1e0ff */
[----:B------:R-:W-:Y:S01]  /*0c30*/  IMAD.X R7, R7, 0x1, R4, P0 ;  /* 0x0000000107077824 */ /* 0x000fe200000e0604 */
[----:B0-----:R-:W-:-:S04]  /*0c40*/  LEA R2, P1, R0, UR6, 0x3 ;  /* 0x0000000600027c11 */ /* 0x001fc8000f8218ff */
[----:B------:R-:W-:-:S05]  /*0c50*/  LEA.HI.X R3, R0, UR7, RZ, 0x3, P1 ;  /* 0x0000000700037c11 */ /* 0x000fca00088f1cff */
[----:B------:R-:W-:Y:S01]  /*0c60*/  STG.E.64 desc[UR8][R2.64], R6 ;  /* 0x0000000602007986 */ /* 0x000fe2000c101b08 */
[----:B------:R-:W-:Y:S05]  /*0c70*/  EXIT ;  /* 0x000000000000794d */ /* 0x000fea0003800000 */
.L_x_1170:
        /* <DEDUP_REMOVED lines=16> */
.L_x_2214:


//--------------------- .text._ZN3cub18CUB_300001_SM_10006detail10merge_sort30DeviceMergeSortBlockSortKernelINS2_10policy_hubIN6thrust24THRUST_300001_SM_1000_NS6detail15normal_iteratorINS6_10device_ptrIN4cuda3std3__44pairIiiEEEEEEE9Policy600ESG_PNS0_8NullTypeESG_SK_mNSC_4lessISE_EESE_SJ_EEvbT0_T1_T2_T3_T4_PT6_PT7_T5_NS1_7vsmem_tE --------------------------
	.section	.text._ZN3cub18CUB_300001_SM_10006detail10merge_sort30DeviceMergeSortBlockSortKernelINS2_10policy_hubIN6thrust24THRUST_300001_SM_1000_NS6detail15normal_iteratorINS6_10device_ptrIN4cuda3std3__44pairIiiEEEEEEE9Policy600ESG_PNS0_8NullTypeESG_SK_mNSC_4lessISE_EESE_SJ_EEvbT0_T1_T2_T3_T4_PT6_PT7_T5_NS1_7vsmem_tE,"ax",@progbits
	.align	128
        .global         _ZN3cub18CUB_300001_SM_10006detail10merge_sort30DeviceMergeSortBlockSortKernelINS2_10policy_hubIN6thrust24THRUST_300001_SM_1000_NS6detail15normal_iteratorINS6_10device_ptrIN4cuda3std3__44pairIiiEEEEEEE9Policy600ESG_PNS0_8NullTypeESG_SK_mNSC_4lessISE_EESE_SJ_EEvbT0_T1_T2_T3_T4_PT6_PT7_T5_NS1_7vsmem_tE
        .type           _ZN3cub18CUB_300001_SM_10006detail10merge_sort30DeviceMergeSortBlockSortKernelINS2_10policy_hubIN6thrust24THRUST_300001_SM_1000_NS6detail15normal_iteratorINS6_10device_ptrIN4cuda3std3__44pairIiiEEEEEEE9Policy600ESG_PNS0_8NullTypeESG_SK_mNSC_4lessISE_EESE_SJ_EEvbT0_T1_T2_T3_T4_PT6_PT7_T5_NS1_7vsmem_tE,@function
        .size           _ZN3cub18CUB_300001_SM_10006detail10merge_sort30DeviceMergeSortBlockSortKernelINS2_10policy_hubIN6thrust24THRUST_300001_SM_1000_NS6detail15normal_iteratorINS6_10device_ptrIN4cuda3std3__44pairIiiEEEEEEE9Policy600ESG_PNS0_8NullTypeESG_SK_mNSC_4lessISE_EESE_SJ_EEvbT0_T1_T2_T3_T4_PT6_PT7_T5_NS1_7vsmem_tE,(.L_x_2215 - _ZN3cub18CUB_300001_SM_10006detail10merge_sort30DeviceMergeSortBlockSortKernelINS2_10policy_hubIN6thrust24THRUST_300001_SM_1000_NS6detail15normal_iteratorINS6_10device_ptrIN4cuda3std3__44pairIiiEEEEEEE9Policy600ESG_PNS0_8NullTypeESG_SK_mNSC_4lessISE_EESE_SJ_EEvbT0_T1_T2_T3_T4_PT6_PT7_T5_NS1_7vsmem_tE)
        .other          _ZN3cub18CUB_300001_SM_10006detail10merge_sort30DeviceMergeSortBlockSortKernelINS2_10policy_hubIN6thrust24THRUST_300001_SM_1000_NS6detail15normal_iteratorINS6_10device_ptrIN4cuda3std3__44pairIiiEEEEEEE9Policy600ESG_PNS0_8NullTypeESG_SK_mNSC_4lessISE_EESE_SJ_EEvbT0_T1_T2_T3_T4_PT6_PT7_T5_NS1_7vsmem_tE,@"STO_CUDA_ENTRY STV_DEFAULT"
_ZN3cub18CUB_300001_SM_10006detail10merge_sort30DeviceMergeSortBlockSortKernelINS2_10policy_hubIN6thrust24THRUST_300001_SM_1000_NS6detail15normal_iteratorINS6_10device_ptrIN4cuda3std3__44pairIiiEEEEEEE9Policy600ESG_PNS0_8NullTypeESG_SK_mNSC_4lessISE_EESE_SJ_EEvbT0_T1_T2_T3_T4_PT6_PT7_T5_NS1_7vsmem_tE:
.text._ZN3cub18CUB_300001_SM_10006detail10merge_sort30DeviceMergeSortBlockSortKernelINS2_10policy_hubIN6thrust24THRUST_300001_SM_1000_NS6detail15normal_iteratorINS6_10device_ptrIN4cuda3std3__44pairIiiEEEEEEE9Policy600ESG_PNS0_8NullTypeESG_SK_mNSC_4lessISE_EESE_SJ_EEvbT0_T1_T2_T3_T4_PT6_PT7_T5_NS1_7vsmem_tE:
[----:B------:R-:W-:Y:S01]  /*0000*/  LDC R1, c[0x0][0x37c] ;  /* 0x0000df00ff017b82 */ /* 0x000fe20000000800 */
[----:B------:R-:W0:Y:S01]  /*0010*/  S2R R3, SR_CTAID.X ;  /* 0x0000000000037919 */ /* 0x000e220000002500 */
[----:B------:R-:W1:Y:S01]  /*0020*/  LDCU UR4, c[0x0][0x370] ;  /* 0x00006e00ff0477ac */ /* 0x000e620008000800 */
[----:B------:R-:W2:Y:S01]  /*0030*/  LDCU.64 UR6, c[0x0][0x358] ;  /* 0x00006b00ff0677ac */ /* 0x000ea20008000a00 */
[----:B-1----:R-:W-:-:S04]  /*0040*/  UIADD3 UR4, UP0, UPT, UR4, -0x1, URZ ;  /* 0xffffffff04047890 */ /* 0x002fc8000ff1e0ff */
[----:B------:R-:W-:-:S06]  /*0050*/  UIADD3.X UR5, UPT, UPT, URZ, -0x1, URZ, UP0, !UPT ;  /* 0xffffffffff057890 */ /* 0x000fcc00087fe4ff */
[----:B------:R-:W-:Y:S01]  /*0060*/  IMAD.U32 R0, RZ, RZ, UR5 ;  /* 0x00000005ff007e24 */ /* 0x000fe2000f8e00ff */
[C---:B0-----:R-:W-:Y:S01]  /*0070*/  ISETP.LT.U32.AND P0, PT, R3.reuse, UR4, PT ;  /* 0x0000000403007c0c */ /* 0x041fe2000bf01070 */
[----:B------:R-:W-:-:S03]  /*0080*/  IMAD.WIDE.U32 R6, R3, 0x800, RZ ;  /* 0x0000080003067825 */ /* 0x000fc600078e00ff */
[----:B------:R-:W-:-:S13]  /*0090*/  ISETP.GT.U32.AND.EX P0, PT, R0, RZ, PT, P0 ;  /* 0x000000ff0000720c */ /* 0x000fda0003f04100 */
[----:B--2---:R-:W-:Y:S05]  /*00a0*/  @!P0 BRA `(.L_x_1171) ;  /* 0x0000002c00f48947 */ /* 0x004fea0003800000 */
[----:B------:R-:W0:Y:S01]  /*00b0*/  S2R R32, SR_TID.X ;  /* 0x0000000000207919 */ /* 0x000e220000002100 */
[----:B------:R-:W1:Y:S01]  /*00c0*/  LDCU.64 UR4, c[0x0][0x388] ;  /* 0x00007100ff0477ac */ /* 0x000e620008000a00 */
[----:B------:R-:W-:Y:S01]  /*00d0*/  ACQBULK ;  /* 0x000000000000782e */ /* 0x000fe20000000000 */
[----:B0-----:R-:W-:-:S05]  /*00e0*/  IMAD.SHL.U32 R0, R32, 0x8, RZ ;  /* 0x0000000820007824 */ /* 0x001fca00078e00ff */
[----:B------:R-:W-:-:S04]  /*00f0*/  LOP3.LUT R21, R0, 0x1f00, RZ, 0xc0, !PT ;  /* 0x00001f0000157812 */ /* 0x000fc800078ec0ff */
[----:B------:R-:W-:-:S04]  /*0100*/  LOP3.LUT R3, R21, 0x1f, R32, 0xf8, !PT ;  /* 0x0000001f15037812 */ /* 0x000fc800078ef820 */
[----:B------:R-:W-:-:S05]  /*0110*/  IADD3 R3, P0, PT, R6, R3, RZ ;  /* 0x0000000306037210 */ /* 0x000fca0007f1e0ff */
[----:B------:R-:W-:Y:S02]  /*0120*/  IMAD.X R28, RZ, RZ, R7, P0 ;  /* 0x000000ffff1c7224 */ /* 0x000fe400000e0607 */
[----:B------:R-:W-:-:S03]  /*0130*/  IMAD.SHL.U32 R29, R3, 0x8, RZ ;  /* 0x00000008031d7824 */ /* 0x000fc600078e00ff */
[----:B------:R-:W-:Y:S02]  /*0140*/  SHF.L.U64.HI R28, R3, 0x3, R28 ;  /* 0x00000003031c7819 */ /* 0x000fe4000001021c */
[----:B-1----:R-:W-:-:S04]  /*0150*/  IADD3 R18, P0, PT, R29, UR4, RZ ;  /* 0x000000041d127c10 */ /* 0x002fc8000ff1e0ff */
[----:B------:R-:W-:-:S05]  /*0160*/  IADD3.X R19, PT, PT, R28, UR5, RZ, P0, !PT ;  /* 0x000000051c137c10 */ /* 0x000fca00087fe4ff */
[----:B------:R-:W2:Y:S04]  /*0170*/  LDG.E R16, desc[UR6][R18.64] ;  /* 0x0000000612107981 */ /* 0x000ea8000c1e1900 */
[----:B------:R-:W2:Y:S04]  /*0180*/  LDG.E R17, desc[UR6][R18.64+0x4] ;  /* 0x0000040612117981 */ /* 0x000ea8000c1e1900 */
[----:B------:R-:W3:Y:S04]  /*0190*/  LDG.E R14, desc[UR6][R18.64+0x100] ;  /* 0x00010006120e7981 */ /* 0x000ee8000c1e1900 */
[----:B------:R-:W3:Y:S04]  /*01a0*/  LDG.E R15, desc[UR6][R18.64+0x104] ;  /* 0x00010406120f7981 */ /* 0x000ee8000c1e1900 */
[----:B------:R-:W4:Y:S04]  /*01b0*/  LDG.E R6, desc[UR6][R18.64+0x200] ;  /* 0x0002000612067981 */ /* 0x000f28000c1e1900 */
[----:B------:R-:W4:Y:S04]  /*01c0*/  LDG.E R7, desc[UR6][R18.64+0x204] ;  /* 0x0002040612077981 */ /* 0x000f28000c1e1900 */
[----:B------:R-:W5:Y:S04]  /*01d0*/  LDG.E R4, desc[UR6][R18.64+0x300] ;  /* 0x0003000612047981 */ /* 0x000f68000c1e1900 */
        /* <DEDUP_REMOVED lines=8> */
[----:B------:R0:W5:Y:S01]  /*0260*/  LDG.E R9, desc[UR6][R18.64+0x704] ;  /* 0x0007040612097981 */ /* 0x000162000c1e1900 */
[----:B------:R-:W1:Y:S01]  /*0270*/  S2UR UR5, SR_CgaCtaId ;  /* 0x00000000000579c3 */ /* 0x000e620000008800 */
[----:B------:R-:W-:Y:S01]  /*0280*/  UMOV UR4, 0x400 ;  /* 0x0000040000047882 */ /* 0x000fe20000000000 */
[----:B------:R-:W0:Y:S01]  /*0290*/  S2R R0, SR_LANEID ;  /* 0x0000000000007919 */ /* 0x000e220000000000 */
[----:B-1----:R-:W-:Y:S01]  /*02a0*/  ULEA UR4, UR5, UR4, 0x18 ;  /* 0x0000000405047291 */ /* 0x002fe2000f8ec0ff */
[----:B0-----:R-:W-:-:S04]  /*02b0*/  IMAD.IADD R21, R21, 0x1, R0 ;  /* 0x0000000115157824 */ /* 0x001fc800078e0200 */
[C---:B------:R-:W-:Y:S01]  /*02c0*/  VIADD R20, R21.reuse, 0x20 ;  /* 0x0000002015147836 */ /* 0x040fe20000000000 */
[CC--:B------:R-:W-:Y:S01]  /*02d0*/  LEA.HI.SX32 R37, R21.reuse, R21.reuse, 0x1b ;  /* 0x0000001515257211 */ /* 0x0c0fe200078fdaff */
[C---:B------:R-:W-:Y:S02]  /*02e0*/  VIADD R22, R21.reuse, 0x40 ;  /* 0x0000004015167836 */ /* 0x040fe40000000000 */
[C---:B------:R-:W-:Y:S01]  /*02f0*/  VIADD R24, R21.reuse, 0x60 ;  /* 0x0000006015187836 */ /* 0x040fe20000000000 */
[-C--:B------:R-:W-:Y:S01]  /*0300*/  LEA.HI.SX32 R20, R20, R21.reuse, 0x1b ;  /* 0x0000001514147211 */ /* 0x080fe200078fdaff */
[C---:B------:R-:W-:Y:S01]  /*0310*/  VIADD R18, R21.reuse, 0x80 ;  /* 0x0000008015127836 */ /* 0x040fe20000000000 */
[-C--:B------:R-:W-:Y:S01]  /*0320*/  LEA.HI.SX32 R22, R22, R21.reuse, 0x1b ;  /* 0x0000001516167211 */ /* 0x080fe200078fdaff */
[C---:B------:R-:W-:Y:S01]  /*0330*/  VIADD R34, R21.reuse, 0xe0 ;  /* 0x000000e015227836 */ /* 0x040fe20000000000 */
[-C--:B------:R-:W-:Y:S01]  /*0340*/  LEA.HI.SX32 R24, R24, R21.reuse, 0x1b ;  /* 0x0000001518187211 */ /* 0x080fe200078fdaff */
[----:B------:R-:W-:Y:S01]  /*0350*/  VIADD R26, R21, 0xa0 ;  /* 0x000000a0151a7836 */ /* 0x000fe20000000000 */
[----:B------:R-:W-:Y:S01]  /*0360*/  LEA R37, R37, UR4, 0x3 ;  /* 0x0000000425257c11 */ /* 0x000fe2000f8e18ff */
[----:B------:R-:W-:Y:S01]  /*0370*/  VIADD R30, R21, 0xc0 ;  /* 0x000000c0151e7836 */ /* 0x000fe20000000000 */
[----:B------:R-:W-:Y:S01]  /*0380*/  LEA.HI.SX32 R18, R18, R21, 0x1b ;  /* 0x0000001512127211 */ /* 0x000fe200078fdaff */
[----:B------:R-:W-:Y:S01]  /*0390*/  IMAD R0, R0, 0x7, R21 ;  /* 0x0000000700007824 */ /* 0x000fe200078e0215 */
[----:B------:R-:W-:-:S02]  /*03a0*/  LEA R36, R20, UR4, 0x3 ;  /* 0x0000000414247c11 */ /* 0x000fc4000f8e18ff */
[-C--:B------:R-:W-:Y:S01]  /*03b0*/  LEA.HI.SX32 R25, R34, R21.reuse, 0x1b ;  /* 0x0000001522197211 */ /* 0x080fe200078fdaff */
[----:B------:R-:W-:Y:S01]  /*03c0*/  VIADD R19, R0, 0x1 ;  /* 0x0000000100137836 */ /* 0x000fe20000000000 */
[----:B------:R-:W-:Y:S01]  /*03d0*/  LEA R35, R22, UR4, 0x3 ;  /* 0x0000000416237c11 */ /* 0x000fe2000f8e18ff */
[----:B------:R-:W-:Y:S01]  /*03e0*/  VIADD R23, R0, 0x3 ;  /* 0x0000000300177836 */ /* 0x000fe20000000000 */
[----:B------:R-:W-:Y:S01]  /*03f0*/  LEA R34, R24, UR4, 0x3 ;  /* 0x0000000418227c11 */ /* 0x000fe2000f8e18ff */
[----:B------:R-:W-:Y:S01]  /*0400*/  VIADD R31, R0, 0x4 ;  /* 0x00000004001f7836 */ /* 0x000fe20000000000 */
[-C--:B------:R-:W-:Y:S01]  /*0410*/  LEA.HI.SX32 R26, R26, R21.reuse, 0x1b ;  /* 0x000000151a1a7211 */ /* 0x080fe200078fdaff */
[----:B------:R-:W-:Y:S01]  /*0420*/  VIADD R39, R0, 0x5 ;  /* 0x0000000500277836 */ /* 0x000fe20000000000 */
[----:B------:R-:W-:Y:S01]  /*0430*/  LEA.HI.SX32 R30, R30, R21, 0x1b ;  /* 0x000000151e1e7211 */ /* 0x000fe200078fdaff */
[----:B------:R-:W-:Y:S01]  /*0440*/  VIADD R21, R0, 0x2 ;  /* 0x0000000200157836 */ /* 0x000fe20000000000 */
[----:B------:R-:W-:Y:S01]  /*0450*/  LEA R33, R18, UR4, 0x3 ;  /* 0x0000000412217c11 */ /* 0x000fe2000f8e18ff */
[----:B------:R-:W-:Y:S01]  /*0460*/  VIADD R41, R0, 0x6 ;  /* 0x0000000600297836 */ /* 0x000fe20000000000 */
[----:B------:R-:W-:-:S02]  /*0470*/  LEA R27, R26, UR4, 0x3 ;  /* 0x000000041a1b7c11 */ /* 0x000fc4000f8e18ff */
[----:B------:R-:W-:Y:S02]  /*0480*/  LEA.HI.SX32 R24, R0, R0, 0x1b ;  /* 0x0000000000187211 */ /* 0x000fe400078fdaff */
[----:B------:R-:W-:Y:S02]  /*0490*/  LEA R26, R30, UR4, 0x3 ;  /* 0x000000041e1a7c11 */ /* 0x000fe4000f8e18ff */
[----:B------:R-:W-:Y:S02]  /*04a0*/  LEA R25, R25, UR4, 0x3 ;  /* 0x0000000419197c11 */ /* 0x000fe4000f8e18ff */
[----:B------:R-:W-:Y:S01]  /*04b0*/  LEA R24, R24, UR4, 0x3 ;  /* 0x0000000418187c11 */ /* 0x000fe2000f8e18ff */
[----:B--2---:R0:W-:Y:S04]  /*04c0*/  STS.64 [R37], R16 ;  /* 0x0000001025007388 */ /* 0x0041e80000000a00 */
[----:B---3--:R-:W-:Y:S01]  /*04d0*/  STS.64 [R36+0x100], R14 ;  /* 0x0001000e24007388 */ /* 0x008fe20000000a00 */
[----:B0-----:R-:W-:-:S03]  /*04e0*/  VIADD R17, R0, 0x7 ;  /* 0x0000000700117836 */ /* 0x001fc60000000000 */
[----:B----4-:R0:W-:Y:S02]  /*04f0*/  STS.64 [R35+0x200], R6 ;  /* 0x0002000623007388 */ /* 0x0101e40000000a00 */
[-C--:B------:R-:W-:Y:S02]  /*0500*/  LEA.HI.SX32 R17, R17, R0.reuse, 0x1b ;  /* 0x0000000011117211 */ /* 0x080fe400078fdaff */
[----:B-----5:R1:W-:Y:S01]  /*0510*/  STS.64 [R34+0x300], R4 ;  /* 0x0003000422007388 */ /* 0x0203e20000000a00 */
[-C--:B0-----:R-:W-:Y:S02]  /*0520*/  LEA.HI.SX32 R7, R19, R0.reuse, 0x1b ;  /* 0x0000000013077211 */ /* 0x081fe400078fdaff */
[----:B------:R-:W-:Y:S01]  /*0530*/  LEA.HI.SX32 R6, R21, R0, 0x1b ;  /* 0x0000000015067211 */ /* 0x000fe200078fdaff */
[----:B------:R0:W-:Y:S01]  /*0540*/  STS.64 [R33+0x400], R2 ;  /* 0x0004000221007388 */ /* 0x0001e20000000a00 */
[----:B------:R-:W-:Y:S02]  /*0550*/  LEA R7, R7, UR4, 0x3 ;  /* 0x0000000407077c11 */ /* 0x000fe4000f8e18ff */
[----:B------:R-:W-:-:S02]  /*0560*/  LEA R6, R6, UR4, 0x3 ;  /* 0x0000000406067c11 */ /* 0x000fc4000f8e18ff */
[-C--:B-1----:R-:W-:Y:S02]  /*0570*/  LEA.HI.SX32 R5, R23, R0.reuse, 0x1b ;  /* 0x0000000017057211 */ /* 0x082fe400078fdaff */
[-C--:B------:R-:W-:Y:S01]  /*0580*/  LEA.HI.SX32 R4, R31, R0.reuse, 0x1b ;  /* 0x000000001f047211 */ /* 0x080fe200078fdaff */
[----:B------:R-:W-:Y:S01]  /*0590*/  STS.64 [R27+0x500], R12 ;  /* 0x0005000c1b007388 */ /* 0x000fe20000000a00 */
[----:B------:R-:W-:Y:S02]  /*05a0*/  LEA R5, R5, UR4, 0x3 ;  /* 0x0000000405057c11 */ /* 0x000fe4000f8e18ff */
[----:B------:R-:W-:Y:S02]  /*05b0*/  LEA R4, R4, UR4, 0x3 ;  /* 0x0000000404047c11 */ /* 0x000fe4000f8e18ff */
[-C--:B0-----:R-:W-:Y:S02]  /*05c0*/  LEA.HI.SX32 R3, R39, R0.reuse, 0x1b ;  /* 0x0000000027037211 */ /* 0x081fe400078fdaff */
[----:B------:R-:W-:Y:S01]  /*05d0*/  LEA.HI.SX32 R2, R41, R0, 0x1b ;  /* 0x0000000029027211 */ /* 0x000fe200078fdaff */
[----:B------:R-:W-:Y:S01]  /*05e0*/  STS.64 [R26+0x600], R10 ;  /* 0x0006000a1a007388 */ /* 0x000fe20000000a00 */
[----:B------:R-:W-:-:S02]  /*05f0*/  LEA R3, R3, UR4, 0x3 ;  /* 0x0000000403037c11 */ /* 0x000fc4000f8e18ff */
[----:B------:R-:W-:Y:S02]  /*0600*/  LEA R2, R2, UR4, 0x3 ;  /* 0x0000000402027c11 */ /* 0x000fe4000f8e18ff */
[----:B------:R-:W-:Y:S01]  /*0610*/  LEA R0, R17, UR4, 0x3 ;  /* 0x0000000411007c11 */ /* 0x000fe2000f8e18ff */
[----:B------:R-:W-:Y:S01]  /*0620*/  STS.64 [R25+0x700], R8 ;  /* 0x0007000819007388 */ /* 0x000fe20000000a00 */
[----:B------:R-:W-:-:S03]  /*0630*/  NOP ;  /* 0x0000000000007918 */ /* 0x000fc60000000000 */
[----:B------:R-:W-:Y:S04]  /*0640*/  LDS.64 R10, [R7+0x8] ;  /* 0x00000800070a7984 */ /* 0x000fe80000000a00 */
[----:B------:R-:W-:Y:S04]  /*0650*/  LDS.64 R12, [R6+0x10] ;  /* 0x00001000060c7984 */ /* 0x000fe80000000a00 */
[----:B------:R-:W-:Y:S04]  /*0660*/  LDS.64 R14, [R5+0x18] ;  /* 0x00001800050e7984 */ /* 0x000fe80000000a00 */
[----:B------:R-:W-:Y:S04]  /*0670*/  LDS.64 R16, [R4+0x20] ;  /* 0x0000200004107984 */ /* 0x000fe80000000a00 */
[----:B------:R-:W-:Y:S04]  /*0680*/  LDS.64 R18, [R3+0x28] ;  /* 0x0000280003127984 */ /* 0x000fe80000000a00 */
[----:B------:R-:W-:Y:S04]  /*0690*/  LDS.64 R20, [R2+0x30] ;  /* 0x0000300002147984 */ /* 0x000fe80000000a00 */
[----:B------:R-:W-:Y:S04]  /*06a0*/  LDS.64 R22, [R0+0x38] ;  /* 0x0000380000167984 */ /* 0x000fe80000000a00 */
[----:B------:R-:W0:Y:S01]  /*06b0*/  LDS.64 R8, [R24] ;  /* 0x0000000018087984 */ /* 0x000e220000000a00 */
[----:B------:R-:W-:Y:S01]  /*06c0*/  BAR.SYNC.DEFER_BLOCKING 0x0 ;  /* 0x0000000000007b1d */ /* 0x000fe20000010000 */
[----:B0-----:R-:W-:-:S07]  /*06d0*/  ISETP.GE.AND P0, PT, R10, R8, PT ;  /* 0x000000080a00720c */ /* 0x001fce0003f06270 */
[----:B------:R-:W-:Y:S01]  /*06e0*/  PREEXIT ;  /* 0x000000000000782d */ /* 0x000fe20000000000 */
[----:B------:R-:W-:Y:S05]  /*06f0*/  BSSY.RECONVERGENT B0, `(.L_x_1172) ;  /* 0x000000b000007945 */ /* 0x000fea0003800200 */
[----:B------:R-:W-:Y:S05]  /*0700*/  @!P0 BRA `(.L_x_1173) ;  /* 0x0000000000148947 */ /* 0x000fea0003800000 */
[----:B------:R-:W-:Y:S01]  /*0710*/  ISETP.GE.AND P0, PT, R11, R9, PT ;  /* 0x000000090b00720c */ /* 0x000fe20003f06270 */
[----:B------:R-:W-:Y:S01]  /*0720*/  IMAD.MOV.U32 R45, RZ, RZ, R10 ;  /* 0x000000ffff2d7224 */ /* 0x000fe200078e000a */
[----:B------:R-:W-:Y:S02]  /*0730*/  MOV R44, R11 ;  /* 0x0000000b002c7202 */ /* 0x000fe40000000f00 */
[----:B------:R-:W-:-:S13]  /*0740*/  ISETP.LT.OR P0, PT, R8, R10, P0 ;  /* 0x0000000a0800720c */ /* 0x000fda0000701670 */
[----:B------:R-:W-:Y:S05]  /*0750*/  @P0 BRA `(.L_x_1174) ;  /* 0x0000000000100947 */ /* 0x000fea0003800000 */
.L_x_1173:
[----:B------:R-:W-:Y:S02]  /*0760*/  IMAD.MOV.U32 R44, RZ, RZ, R9 ;  /* 0x000000ffff2c7224 */ /* 0x000fe400078e0009 */
[----:B------:R-:W-:Y:S02]  /*0770*/  IMAD.MOV.U32 R45, RZ, RZ, R8 ;  /* 0x000000ffff2d7224 */ /* 0x000fe400078e0008 */
[----:B------:R-:W-:Y:S02]  /*0780*/  IMAD.MOV.U32 R9, RZ, RZ, R11 ;  /* 0x000000ffff097224 */ /* 0x000fe400078e000b */
[----:B------:R-:W-:-:S07]  /*0790*/  IMAD.MOV.U32 R8, RZ, RZ, R10 ;  /* 0x000000ffff087224 */ /* 0x000fce00078e000a */
.L_x_1174:
[----:B------:R-:W-:Y:S05]  /*07a0*/  BSYNC.RECONVERGENT B0 ;  /* 0x0000000000007941 */ /* 0x000fea0003800200 */
.L_x_1172:
[----:B------:R-:W-:Y:S01]  /*07b0*/  ISETP.GE.AND P0, PT, R14, R12, PT ;  /* 0x0000000c0e00720c */ /* 0x000fe20003f06270 */
[----:B------:R-:W-:-:S12]  /*07c0*/  BSSY.RECONVERGENT B0, `(.L_x_1175) ;  /* 0x000000b000007945 */ /* 0x000fd80003800200 */
[----:B------:R-:W-:Y:S05]  /*07d0*/  @!P0 BRA `(.L_x_1176) ;  /* 0x0000000000148947 */ /* 0x000fea0003800000 */
[----:B------:R-:W-:Y:S01]  /*07e0*/  ISETP.GE.AND P0, PT, R15, R13, PT ;  /* 0x0000000d0f00720c */ /* 0x000fe20003f06270 */
[----:B------:R-:W-:Y:S02]  /*07f0*/  IMAD.MOV.U32 R43, RZ, RZ, R15 ;  /* 0x000000ffff2b7224 */ /* 0x000fe400078e000f */
[----:B------:R-:W-:Y:S01]  /*0800*/  IMAD.MOV.U32 R42, RZ, RZ, R14 ;  /* 0x000000ffff2a7224 */ /* 0x000fe200078e000e */
[----:B------:R-:W-:-:S13]  /*0810*/  ISETP.LT.OR P0, PT, R12, R14, P0 ;  /* 0x0000000e0c00720c */ /* 0x000fda0000701670 */
[----:B------:R-:W-:Y:S05]  /*0820*/  @P0 BRA `(.L_x_1177) ;  /* 0x0000000000100947 */ /* 0x000fea0003800000 */
.L_x_1176:
[----:B------:R-:W-:Y:S02]  /*0830*/  IMAD.MOV.U32 R43, RZ, RZ, R13 ;  /* 0x000000ffff2b7224 */ /* 0x000fe400078e000d */
[----:B------:R-:W-:Y:S02]  /*0840*/  IMAD.MOV.U32 R42, RZ, RZ, R12 ;  /* 0x000000ffff2a7224 */ /* 0x000fe400078e000c */
[----:B------:R-:W-:Y:S02]  /*0850*/  IMAD.MOV.U32 R13, RZ, RZ, R15 ;  /* 0x000000ffff0d7224 */ /* 0x000fe400078e000f */
[----:B------:R-:W-:-:S07]  /*0860*/  IMAD.MOV.U32 R12, RZ, RZ, R14 ;  /* 0x000000ffff0c7224 */ /* 0x000fce00078e000e */
.L_x_1177:
[----:B------:R-:W-:Y:S05]  /*0870*/  BSYNC.RECONVERGENT B0 ;  /* 0x0000000000007941 */ /* 0x000fea0003800200 */
.L_x_1175:
        /* <DEDUP_REMOVED lines=8> */
.L_x_1179:
[----:B------:R-:W-:Y:S02]  /*0900*/  IMAD.MOV.U32 R30, RZ, RZ, R17 ;  /* 0x000000ffff1e7224 */ /* 0x000fe400078e0011 */
[----:B------:R-:W-:Y:S02]  /*0910*/  IMAD.MOV.U32 R31, RZ, RZ, R16 ;  /* 0x000000ffff1f7224 */ /* 0x000fe400078e0010 */
[----:B------:R-:W-:Y:S02]  /*0920*/  IMAD.MOV.U32 R17, RZ, RZ, R19 ;  /* 0x000000ffff117224 */ /* 0x000fe400078e0013 */
[----:B------:R-:W-:-:S07]  /*0930*/  IMAD.MOV.U32 R16, RZ, RZ, R18 ;  /* 0x000000ffff107224 */ /* 0x000fce00078e0012 */
.L_x_1180:
[----:B------:R-:W-:Y:S05]  /*0940*/  BSYNC.RECONVERGENT B0 ;  /* 0x0000000000007941 */ /* 0x000fea0003800200 */
.L_x_1178:
[----:B------:R-:W-:Y:S01]  /*0950*/  ISETP.GE.AND P0, PT, R22, R20, PT ;  /* 0x000000141600720c */ /* 0x000fe20003f06270 */
[----:B------:R-:W-:-:S12]  /*0960*/  BSSY.RECONVERGENT B0, `(.L_x_1181) ;  /* 0x000000b000007945 */ /* 0x000fd80003800200 */
[----:B------:R-:W-:Y:S05]  /*0970*/  @!P0 BRA `(.L_x_1182) ;  /* 0x0000000000148947 */ /* 0x000fea0003800000 */
[----:B------:R-:W-:Y:S01]  /*0980*/  ISETP.GE.AND P0, PT, R23, R21, PT ;  /* 0x000000151700720c */ /* 0x000fe20003f06270 */
[----:B------:R-:W-:Y:S01]  /*0990*/  IMAD.MOV.U32 R10, RZ, RZ, R23 ;  /* 0x000000ffff0a7224 */ /* 0x000fe200078e0017 */
[-C--:B------:R-:W-:Y:S02]  /*09a0*/  MOV R11, R22.reuse ;  /* 0x00000016000b7202 */ /* 0x080fe40000000f00 */
[----:B------:R-:W-:-:S13]  /*09b0*/  ISETP.LT.OR P0, PT, R20, R22, P0 ;  /* 0x000000161400720c */ /* 0x000fda0000701670 */
[----:B------:R-:W-:Y:S05]  /*09c0*/  @P0 BRA `(.L_x_1183) ;  /* 0x0000000000100947 */ /* 0x000fea0003800000 */
.L_x_1182:
[----:B------:R-:W-:Y:S02]  /*09d0*/  IMAD.MOV.U32 R10, RZ, RZ, R21 ;  /* 0x000000ffff0a7224 */ /* 0x000fe400078e0015 */
[----:B------:R-:W-:Y:S02]  /*09e0*/  IMAD.MOV.U32 R11, RZ, RZ, R20 ;  /* 0x000000ffff0b7224 */ /* 0x000fe400078e0014 */
[----:B------:R-:W-:Y:S02]  /*09f0*/  IMAD.MOV.U32 R21, RZ, RZ, R23 ;  /* 0x000000ffff157224 */ /* 0x000fe400078e0017 */
[----:B------:R-:W-:-:S07]  /*0a00*/  IMAD.MOV.U32 R20, RZ, RZ, R22 ;  /* 0x000000ffff147224 */ /* 0x000fce00078e0016 */
.L_x_1183:
[----:B------:R-:W-:Y:S05]  /*0a10*/  BSYNC.RECONVERGENT B0 ;  /* 0x0000000000007941 */ /* 0x000fea0003800200 */
.L_x_1181:
        /* <DEDUP_REMOVED lines=8> */
.L_x_1185:
[----:B------:R-:W-:Y:S02]  /*0aa0*/  IMAD.MOV.U32 R14, RZ, RZ, R44 ;  /* 0x000000ffff0e7224 */ /* 0x000fe400078e002c */
[----:B------:R-:W-:Y:S02]  /*0ab0*/  IMAD.MOV.U32 R15, RZ, RZ, R45 ;  /* 0x000000ffff0f7224 */ /* 0x000fe400078e002d */
[----:B------:R-:W-:Y:S02]  /*0ac0*/  IMAD.MOV.U32 R44, RZ, RZ, R13 ;  /* 0x000000ffff2c7224 */ /* 0x000fe400078e000d */
[----:B------:R-:W-:-:S07]  /*0ad0*/  IMAD.MOV.U32 R45, RZ, RZ, R12 ;  /* 0x000000ffff2d7224 */ /* 0x000fce00078e000c */
.L_x_1186:
[----:B------:R-:W-:Y:S05]  /*0ae0*/  BSYNC.RECONVERGENT B0 ;  /* 0x0000000000007941 */ /* 0x000fea0003800200 */
.L_x_1184:
        /* <DEDUP_REMOVED lines=8> */
.L_x_1188:
[----:B------:R-:W-:Y:S02]  /*0b70*/  IMAD.MOV.U32 R19, RZ, RZ, R43 ;  /* 0x000000ffff137224 */ /* 0x000fe400078e002b */
[----:B------:R-:W-:Y:S02]  /*0b80*/  IMAD.MOV.U32 R18, RZ, RZ, R42 ;  /* 0x000000ffff127224 */ /* 0x000fe400078e002a */
[----:B------:R-:W-:Y:S02]  /*0b90*/  IMAD.MOV.U32 R43, RZ, RZ, R17 ;  /* 0x000000ffff2b7224 */ /* 0x000fe400078e0011 */
[----:B------:R-:W-:-:S07]  /*0ba0*/  IMAD.MOV.U32 R42, RZ, RZ, R16 ;  /* 0x000000ffff2a7224 */ /* 0x000fce00078e0010 */
.L_x_1189:
[----:B------:R-:W-:Y:S05]  /*0bb0*/  BSYNC.RECONVERGENT B0 ;  /* 0x0000000000007941 */ /* 0x000fea0003800200 */
.L_x_1187:
        /* <DEDUP_REMOVED lines=8> */
.L_x_1191:
[----:B------:R-:W-:Y:S01]  /*0c40*/  MOV R38, R30 ;  /* 0x0000001e00267202 */ /* 0x000fe20000000f00 */
[----:B------:R-:W-:Y:S02]  /*0c50*/  IMAD.MOV.U32 R39, RZ, RZ, R31 ;  /* 0x000000ffff277224 */ /* 0x000fe400078e001f */
[----:B------:R-:W-:Y:S02]  /*0c60*/  IMAD.MOV.U32 R30, RZ, RZ, R21 ;  /* 0x000000ffff1e7224 */ /* 0x000fe400078e0015 */
[----:B------:R-:W-:-:S07]  /*0c70*/  IMAD.MOV.U32 R31, RZ, RZ, R20 ;  /* 0x000000ffff1f7224 */ /* 0x000fce00078e0014 */
.L_x_1192:
[----:B------:R-:W-:Y:S05]  /*0c80*/  BSYNC.RECONVERGENT B0 ;  /* 0x0000000000007941 */ /* 0x000fea0003800200 */
.L_x_1190:
        /* <DEDUP_REMOVED lines=8> */
.L_x_1194:
[----:B------:R-:W-:Y:S02]  /*0d10*/  IMAD.MOV.U32 R40, RZ, RZ, R9 ;  /* 0x000000ffff287224 */ /* 0x000fe400078e0009 */
[----:B------:R-:W-:Y:S02]  /*0d20*/  IMAD.MOV.U32 R41, RZ, RZ, R8 ;  /* 0x000000ffff297224 */ /* 0x000fe400078e0008 */
[----:B------:R-:W-:Y:S02]  /*0d30*/  IMAD.MOV.U32 R9, RZ, RZ, R44 ;  /* 0x000000ffff097224 */ /* 0x000fe400078e002c */
[----:B------:R-:W-:-:S07]  /*0d40*/  IMAD.MOV.U32 R8, RZ, RZ, R45 ;  /* 0x000000ffff087224 */ /* 0x000fce00078e002d */
.L_x_1195:
[----:B------:R-:W-:Y:S05]  /*0d50*/  BSYNC.RECONVERGENT B0 ;  /* 0x0000000000007941 */ /* 0x000fea0003800200 */
.L_x_1193:
        /* <DEDUP_REMOVED lines=8> */
.L_x_1197:
[----:B------:R-:W-:Y:S02]  /*0de0*/  IMAD.MOV.U32 R22, RZ, RZ, R14 ;  /* 0x000000ffff167224 */ /* 0x000fe400078e000e */
[----:B------:R-:W-:Y:S02]  /*0df0*/  IMAD.MOV.U32 R23, RZ, RZ, R15 ;  /* 0x000000ffff177224 */ /* 0x000fe400078e000f */
[----:B------:R-:W-:Y:S02]  /*0e00*/  IMAD.MOV.U32 R14, RZ, RZ, R43 ;  /* 0x000000ffff0e7224 */ /* 0x000fe400078e002b */
[----:B------:R-:W-:-:S07]  /*0e10*/  IMAD.MOV.U32 R15, RZ, RZ, R42 ;  /* 0x000000ffff0f7224 */ /* 0x000fce00078e002a */
.L_x_1198:
[----:B------:R-:W-:Y:S05]  /*0e20*/  BSYNC.RECONVERGENT B0 ;  /* 0x0000000000007941 */ /* 0x000fea0003800200 */
.L_x_1196:
        /* <DEDUP_REMOVED lines=8> */
.L_x_1200:
[----:B------:R-:W-:Y:S01]  /*0eb0*/  IMAD.MOV.U32 R13, RZ, RZ, R19 ;  /* 0x000000ffff0d7224 */ /* 0x000fe200078e0013 */
[----:B------:R-:W-:Y:S01]  /*0ec0*/  MOV R12, R18 ;  /* 0x00000012000c7202 */ /* 0x000fe20000000f00 */
[----:B------:R-:W-:Y:S02]  /*0ed0*/  IMAD.MOV.U32 R19, RZ, RZ, R30 ;  /* 0x000000ffff137224 */ /* 0x000fe400078e001e */
[----:B------:R-:W-:-:S07]  /*0ee0*/  IMAD.MOV.U32 R18, RZ, RZ, R31 ;  /* 0x000000ffff127224 */ /* 0x000fce00078e001f */
.L_x_1201:
[----:B------:R-:W-:Y:S05]  /*0ef0*/  BSYNC.RECONVERGENT B0 ;  /* 0x0000000000007941 */ /* 0x000fea0003800200 */
.L_x_1199:
        /* <DEDUP_REMOVED lines=8> */
.L_x_1203:
[----:B------:R-:W-:Y:S02]  /*0f80*/  IMAD.MOV.U32 R17, RZ, RZ, R38 ;  /* 0x000000ffff117224 */ /* 0x000fe400078e0026 */
[----:B------:R-:W-:Y:S02]  /*0f90*/  IMAD.MOV.U32 R16, RZ, RZ, R39 ;  /* 0x000000ffff107224 */ /* 0x000fe400078e0027 */
[----:B------:R-:W-:Y:S02]  /*0fa0*/  IMAD.MOV.U32 R38, RZ, RZ, R10 ;  /* 0x000000ffff267224 */ /* 0x000fe400078e000a */
[----:B------:R-:W-:-:S07]  /*0fb0*/  IMAD.MOV.U32 R39, RZ, RZ, R11 ;  /* 0x000000ffff277224 */ /* 0x000fce00078e000b */
.L_x_1204:
[----:B------:R-:W-:Y:S05]  /*0fc0*/  BSYNC.RECONVERGENT B0 ;  /* 0x0000000000007941 */ /* 0x000fea0003800200 */
.L_x_1202:
        /* <DEDUP_REMOVED lines=8> */
.L_x_1206:
[----:B------:R-:W-:Y:S02]  /*1050*/  IMAD.MOV.U32 R21, RZ, RZ, R40 ;  /* 0x000000ffff157224 */ /* 0x000fe400078e0028 */
[----:B------:R-:W-:Y:S02]  /*1060*/  IMAD.MOV.U32 R20, RZ, RZ, R41 ;  /* 0x000000ffff147224 */ /* 0x000fe400078e0029 */
[----:B------:R-:W-:Y:S02]  /*1070*/  IMAD.MOV.U32 R40, RZ, RZ, R14 ;  /* 0x000000ffff287224 */ /* 0x000fe400078e000e */
[----:B------:R-:W-:-:S07]  /*1080*/  IMAD.MOV.U32 R41, RZ, RZ, R15 ;  /* 0x000000ffff297224 */ /* 0x000fce00078e000f */
.L_x_1207:
[----:B------:R-:W-:Y:S05]  /*1090*/  BSYNC.RECONVERGENT B0 ;  /* 0x0000000000007941 */ /* 0x000fea0003800200 */
.L_x_1205:
        /* <DEDUP_REMOVED lines=8> */
.L_x_1209:
[----:B------:R-:W-:Y:S01]  /*1120*/  IMAD.MOV.U32 R30, RZ, RZ, R22 ;  /* 0x000000ffff1e7224 */ /* 0x000fe200078e0016 */
[----:B------:R-:W-:Y:S01]  /*1130*/  MOV R22, R19 ;  /* 0x0000001300167202 */ /* 0x000fe20000000f00 */
[----:B------:R-:W-:Y:S02]  /*1140*/  IMAD.MOV.U32 R31, RZ, RZ, R23 ;  /* 0x000000ffff1f7224 */ /* 0x000fe400078e0017 */
[----:B------:R-:W-:-:S07]  /*1150*/  IMAD.MOV.U32 R23, RZ, RZ, R18 ;  /* 0x000000ffff177224 */ /* 0x000fce00078e0012 */
.L_x_1210:
[----:B------:R-:W-:Y:S05]  /*1160*/  BSYNC.RECONVERGENT B0 ;  /* 0x0000000000007941 */ /* 0x000fea0003800200 */
.L_x_1208:
        /* <DEDUP_REMOVED lines=8> */
.L_x_1212:
[----:B------:R-:W-:Y:S02]  /*11f0*/  IMAD.MOV.U32 R10, RZ, RZ, R13 ;  /* 0x000000ffff0a7224 */ /* 0x000fe400078e000d */
[----:B------:R-:W-:Y:S02]  /*1200*/  IMAD.MOV.U32 R11, RZ, RZ, R12 ;  /* 0x000000ffff0b7224 */ /* 0x000fe400078e000c */
[----:B------:R-:W-:Y:S02]  /*1210*/  IMAD.MOV.U32 R13, RZ, RZ, R38 ;  /* 0x000000ffff0d7224 */ /* 0x000fe400078e0026 */
[----:B------:R-:W-:-:S07]  /*1220*/  IMAD.MOV.U32 R12, RZ, RZ, R39 ;  /* 0x000000ffff0c7224 */ /* 0x000fce00078e0027 */
.L_x_1213:
[----:B------:R-:W-:Y:S05]  /*1230*/  BSYNC.RECONVERGENT B0 ;  /* 0x0000000000007941 */ /* 0x000fea0003800200 */
.L_x_1211:
        /* <DEDUP_REMOVED lines=8> */
.L_x_1215:
[----:B------:R-:W-:Y:S02]  /*12c0*/  IMAD.MOV.U32 R14, RZ, RZ, R9 ;  /* 0x000000ffff0e7224 */ /* 0x000fe400078e0009 */
[----:B------:R-:W-:Y:S02]  /*12d0*/  IMAD.MOV.U32 R15, RZ, RZ, R8 ;  /* 0x000000ffff0f7224 */ /* 0x000fe400078e0008 */
[----:B------:R-:W-:Y:S02]  /*12e0*/  IMAD.MOV.U32 R9, RZ, RZ, R40 ;  /* 0x000000ffff097224 */ /* 0x000fe400078e0028 */
[----:B------:R-:W-:-:S07]  /*12f0*/  IMAD.MOV.U32 R8, RZ, RZ, R41 ;  /* 0x000000ffff087224 */ /* 0x000fce00078e0029 */
.L_x_1216:
[----:B------:R-:W-:Y:S05]  /*1300*/  BSYNC.RECONVERGENT B0 ;  /* 0x0000000000007941 */ /* 0x000fea0003800200 */
.L_x_1214:
        /* <DEDUP_REMOVED lines=8> */
.L_x_1218:
[----:B------:R-:W-:Y:S02]  /*1390*/  IMAD.MOV.U32 R19, RZ, RZ, R21 ;  /* 0x000000ffff137224 */ /* 0x000fe400078e0015 */
[----:B------:R-:W-:Y:S01]  /*13a0*/  IMAD.MOV.U32 R18, RZ, RZ, R20 ;  /* 0x000000ffff127224 */ /* 0x000fe200078e0014 */
[----:B------:R-:W-:Y:S01]  /*13b0*/  MOV R20, R23 ;  /* 0x0000001700147202 */ /* 0x000fe20000000f00 */
[----:B------:R-:W-:-:S07]  /*13c0*/  IMAD.MOV.U32 R21, RZ, RZ, R22 ;  /* 0x000000ffff157224 */ /* 0x000fce00078e0016 */
.L_x_1219:
[----:B------:R-:W-:Y:S05]  /*13d0*/  BSYNC.RECONVERGENT B0 ;  /* 0x0000000000007941 */ /* 0x000fea0003800200 */
.L_x_1217:
        /* <DEDUP_REMOVED lines=8> */
.L_x_1221:
[----:B------:R-:W-:Y:S02]  /*1460*/  IMAD.MOV.U32 R23, RZ, RZ, R30 ;  /* 0x000000ffff177224 */ /* 0x000fe400078e001e */
[----:B------:R-:W-:Y:S02]  /*1470*/  IMAD.MOV.U32 R22, RZ, RZ, R31 ;  /* 0x000000ffff167224 */ /* 0x000fe400078e001f */
[----:B------:R-:W-:Y:S02]  /*1480*/  IMAD.MOV.U32 R30, RZ, RZ, R13 ;  /* 0x000000ffff1e7224 */ /* 0x000fe400078e000d */
[----:B------:R-:W-:-:S07]  /*1490*/  IMAD.MOV.U32 R31, RZ, RZ, R12 ;  /* 0x000000ffff1f7224 */ /* 0x000fce00078e000c */
.L_x_1222:
[----:B------:R-:W-:Y:S05]  /*14a0*/  BSYNC.RECONVERGENT B0 ;  /* 0x0000000000007941 */ /* 0x000fea0003800200 */
.L_x_1220:
        /* <DEDUP_REMOVED lines=8> */
.L_x_1224:
[----:B------:R-:W-:Y:S02]  /*1530*/  IMAD.MOV.U32 R13, RZ, RZ, R10 ;  /* 0x000000ffff0d7224 */ /* 0x000fe400078e000a */
[----:B------:R-:W-:Y:S02]  /*1540*/  IMAD.MOV.U32 R12, RZ, RZ, R11 ;  /* 0x000000ffff0c7224 */ /* 0x000fe400078e000b */
[----:B------:R-:W-:Y:S02]  /*1550*/  IMAD.MOV.U32 R10, RZ, RZ, R17 ;  /* 0x000000ffff0a7224 */ /* 0x000fe400078e0011 */
[----:B------:R-:W-:-:S07]  /*1560*/  IMAD.MOV.U32 R11, RZ, RZ, R16 ;  /* 0x000000ffff0b7224 */ /* 0x000fce00078e0010 */
.L_x_1225:
[----:B------:R-:W-:Y:S05]  /*1570*/  BSYNC.RECONVERGENT B0 ;  /* 0x0000000000007941 */ /* 0x000fea0003800200 */
.L_x_1223:
        /* <DEDUP_REMOVED lines=8> */
.L_x_1227:
[----:B------:R-:W-:Y:S02]  /*1600*/  IMAD.MOV.U32 R16, RZ, RZ, R14 ;  /* 0x000000ffff107224 */ /* 0x000fe400078e000e */
[----:B------:R-:W-:Y:S02]  /*1610*/  IMAD.MOV.U32 R17, RZ, RZ, R15 ;  /* 0x000000ffff117224 */ /* 0x000fe400078e000f */
[----:B------:R-:W-:Y:S02]  /*1620*/  IMAD.MOV.U32 R14, RZ, RZ, R21 ;  /* 0x000000ffff0e7224 */ /* 0x000fe400078e0015 */
[----:B------:R-:W-:-:S07]  /*1630*/  IMAD.MOV.U32 R15, RZ, RZ, R20 ;  /* 0x000000ffff0f7224 */ /* 0x000fce00078e0014 */
.L_x_1228:
[----:B------:R-:W-:Y:S05]  /*1640*/  BSYNC.RECONVERGENT B0 ;  /* 0x0000000000007941 */ /* 0x000fea0003800200 */
.L_x_1226:
[----:B------:R-:W-:Y:S01]  /*1650*/  ISETP.GE.AND P0, PT, R31, R18, PT ;  /* 0x000000121f00720c */ /* 0x000fe20003f06270 */
[----:B------:R-:W-:-:S12]  /*1660*/  BSSY.RECONVERGENT B0, `(.L_x_1229) ;  /* 0x000000b000007945 */ /* 0x000fd80003800200 */
[----:B------:R-:W-:Y:S05]  /*1670*/  @!P0 BRA `(.L_x_1230) ;  /* 0x0000000000148947 */ /* 0x000fea0003800000 */
[----:B------:R-:W-:Y:S01]  /*1680*/  ISETP.GE.AND P0, PT, R30, R19, PT ;  /* 0x000000131e00720c */ /* 0x000fe20003f06270 */
[----:B------:R-:W-:Y:S01]  /*1690*/  IMAD.MOV.U32 R21, RZ, RZ, R31 ;  /* 0x000000ffff157224 */ /* 0x000fe200078e001f */
[----:B------:R-:W-:Y:S02]  /*16a0*/  MOV R20, R30 ;  /* 0x0000001e00147202 */ /* 0x000fe40000000f00 */
[----:B------:R-:W-:-:S13]  /*16b0*/  ISETP.LT.OR P0, PT, R18, R31, P0 ;  /* 0x0000001f1200720c */ /* 0x000fda0000701670 */
[----:B------:R-:W-:Y:S05]  /*16c0*/  @P0 BRA `(.L_x_1231) ;  /* 0x0000000000100947 */ /* 0x000fea0003800000 */
.L_x_1230:
[----:B------:R-:W-:Y:S02]  /*16d0*/  IMAD.MOV.U32 R20, RZ, RZ, R19 ;  /* 0x000000ffff147224 */ /* 0x000fe400078e0013 */
[----:B------:R-:W-:Y:S02]  /*16e0*/  IMAD.MOV.U32 R21, RZ, RZ, R18 ;  /* 0x000000ffff157224 */ /* 0x000fe400078e0012 */
[----:B------:R-:W-:Y:S02]  /*16f0*/  IMAD.MOV.U32 R19, RZ, RZ, R30 ;  /* 0x000000ffff137224 */ /* 0x000fe400078e001e */
[----:B------:R-:W-:-:S07]  /*1700*/  IMAD.MOV.U32 R18, RZ, RZ, R31 ;  /* 0x000000ffff127224 */ /* 0x000fce00078e001f */
.L_x_1231:
[----:B------:R-:W-:Y:S05]  /*1710*/  BSYNC.RECONVERGENT B0 ;  /* 0x0000000000007941 */ /* 0x000fea0003800200 */
.L_x_1229:
        /* <DEDUP_REMOVED lines=8> */
.L_x_1233:
[----:B------:R-:W-:Y:S02]  /*17a0*/  IMAD.MOV.U32 R30, RZ, RZ, R23 ;  /* 0x000000ffff1e7224 */ /* 0x000fe400078e0017 */
[----:B------:R-:W-:Y:S02]  /*17b0*/  IMAD.MOV.U32 R31, RZ, RZ, R22 ;  /* 0x000000ffff1f7224 */ /* 0x000fe400078e0016 */
[----:B------:R-:W-:Y:S02]  /*17c0*/  IMAD.MOV.U32 R23, RZ, RZ, R10 ;  /* 0x000000ffff177224 */ /* 0x000fe400078e000a */
[----:B------:R-:W-:-:S07]  /*17d0*/  IMAD.MOV.U32 R22, RZ, RZ, R11 ;  /* 0x000000ffff167224 */ /* 0x000fce00078e000b */
.L_x_1234:
[----:B------:R-:W-:Y:S05]  /*17e0*/  BSYNC.RECONVERGENT B0 ;  /* 0x0000000000007941 */ /* 0x000fea0003800200 */
.L_x_1232:
        /* <DEDUP_REMOVED lines=8> */
.L_x_1236:
[----:B------:R-:W-:Y:S02]  /*1870*/  IMAD.MOV.U32 R11, RZ, RZ, R9 ;  /* 0x000000ffff0b7224 */ /* 0x000fe400078e0009 */
[----:B------:R-:W-:Y:S02]  /*1880*/  IMAD.MOV.U32 R10, RZ, RZ, R8 ;  /* 0x000000ffff0a7224 */ /* 0x000fe400078e0008 */
[----:B------:R-:W-:Y:S02]  /*1890*/  IMAD.MOV.U32 R9, RZ, RZ, R14 ;  /* 0x000000ffff097224 */ /* 0x000fe400078e000e */
[----:B------:R-:W-:-:S07]  /*18a0*/  IMAD.MOV.U32 R8, RZ, RZ, R15 ;  /* 0x000000ffff087224 */ /* 0x000fce00078e000f */
.L_x_1237:
[----:B------:R-:W-:Y:S05]  /*18b0*/  BSYNC.RECONVERGENT B0 ;  /* 0x0000000000007941 */ /* 0x000fea0003800200 */
.L_x_1235:
        /* <DEDUP_REMOVED lines=8> */
.L_x_1239:
[----:B------:R-:W-:Y:S02]  /*1940*/  IMAD.MOV.U32 R15, RZ, RZ, R16 ;  /* 0x000000ffff0f7224 */ /* 0x000fe400078e0010 */
[----:B------:R-:W-:Y:S02]  /*1950*/  IMAD.MOV.U32 R14, RZ, RZ, R17 ;  /* 0x000000ffff0e7224 */ /* 0x000fe400078e0011 */
[----:B------:R-:W-:Y:S02]  /*1960*/  IMAD.MOV.U32 R16, RZ, RZ, R19 ;  /* 0x000000ffff107224 */ /* 0x000fe400078e0013 */
[----:B------:R-:W-:-:S07]  /*1970*/  IMAD.MOV.U32 R17, RZ, RZ, R18 ;  /* 0x000000ffff117224 */ /* 0x000fce00078e0012 */
.L_x_1240:
[----:B------:R-:W-:Y:S05]  /*1980*/  BSYNC.RECONVERGENT B0 ;  /* 0x0000000000007941 */ /* 0x000fea0003800200 */
.L_x_1238:
        /* <DEDUP_REMOVED lines=8> */
.L_x_1242:
[----:B------:R-:W-:Y:S02]  /*1a10*/  IMAD.MOV.U32 R19, RZ, RZ, R20 ;  /* 0x000000ffff137224 */ /* 0x000fe400078e0014 */
[----:B------:R-:W-:Y:S02]  /*1a20*/  IMAD.MOV.U32 R18, RZ, RZ, R21 ;  /* 0x000000ffff127224 */ /* 0x000fe400078e0015 */
[----:B------:R-:W-:Y:S02]  /*1a30*/  IMAD.MOV.U32 R20, RZ, RZ, R23 ;  /* 0x000000ffff147224 */ /* 0x000fe400078e0017 */
[----:B------:R-:W-:-:S07]  /*1a40*/  IMAD.MOV.U32 R21, RZ, RZ, R22 ;  /* 0x000000ffff157224 */ /* 0x000fce00078e0016 */
.L_x_1243:
[----:B------:R-:W-:Y:S05]  /*1a50*/  BSYNC.RECONVERGENT B0 ;  /* 0x0000000000007941 */ /* 0x000fea0003800200 */
.L_x_1241:
        /* <DEDUP_REMOVED lines=8> */
.L_x_1245:
[----:B------:R-:W-:Y:S02]  /*1ae0*/  IMAD.MOV.U32 R23, RZ, RZ, R30 ;  /* 0x000000ffff177224 */ /* 0x000fe400078e001e */
[----:B------:R-:W-:Y:S02]  /*1af0*/  IMAD.MOV.U32 R22, RZ, RZ, R31 ;  /* 0x000000ffff167224 */ /* 0x000fe400078e001f */
[----:B------:R-:W-:Y:S02]  /*1b00*/  IMAD.MOV.U32 R30, RZ, RZ, R13 ;  /* 0x000000ffff1e7224 */ /* 0x000fe400078e000d */
[----:B------:R-:W-:-:S07]  /*1b10*/  IMAD.MOV.U32 R31, RZ, RZ, R12 ;  /* 0x000000ffff1f7224 */ /* 0x000fce00078e000c */
.L_x_1246:
[----:B------:R-:W-:Y:S05]  /*1b20*/  BSYNC.RECONVERGENT B0 ;  /* 0x0000000000007941 */ /* 0x000fea0003800200 */
.L_x_1244:
        /* <DEDUP_REMOVED lines=8> */
.L_x_1248:
[----:B------:R-:W-:Y:S01]  /*1bb0*/  MOV R13, R11 ;  /* 0x0000000b000d7202 */ /* 0x000fe20000000f00 */
[----:B------:R-:W-:Y:S02]  /*1bc0*/  IMAD.MOV.U32 R12, RZ, RZ, R10 ;  /* 0x000000ffff0c7224 */ /* 0x000fe400078e000a */
[----:B------:R-:W-:Y:S02]  /*1bd0*/  IMAD.MOV.U32 R11, RZ, RZ, R16 ;  /* 0x000000ffff0b7224 */ /* 0x000fe400078e0010 */
[----:B------:R-:W-:-:S07]  /*1be0*/  IMAD.MOV.U32 R10, RZ, RZ, R17 ;  /* 0x000000ffff0a7224 */ /* 0x000fce00078e0011 */
.L_x_1249:
[----:B------:R-:W-:Y:S05]  /*1bf0*/  BSYNC.RECONVERGENT B0 ;  /* 0x0000000000007941 */ /* 0x000fea0003800200 */
.L_x_1247:
        /* <DEDUP_REMOVED lines=8> */
.L_x_1251:
[----:B------:R-:W-:Y:S02]  /*1c80*/  IMAD.MOV.U32 R17, RZ, RZ, R15 ;  /* 0x000000ffff117224 */ /* 0x000fe400078e000f */
[----:B------:R-:W-:Y:S02]  /*1c90*/  IMAD.MOV.U32 R16, RZ, RZ, R14 ;  /* 0x000000ffff107224 */ /* 0x000fe400078e000e */
[----:B------:R-:W-:Y:S02]  /*1ca0*/  IMAD.MOV.U32 R15, RZ, RZ, R20 ;  /* 0x000000ffff0f7224 */ /* 0x000fe400078e0014 */
[----:B------:R-:W-:-:S07]  /*1cb0*/  IMAD.MOV.U32 R14, RZ, RZ, R21 ;  /* 0x000000ffff0e7224 */ /* 0x000fce00078e0015 */
.L_x_1252:
[----:B------:R-:W-:Y:S05]  /*1cc0*/  BSYNC.RECONVERGENT B0 ;  /* 0x0000000000007941 */ /* 0x000fea0003800200 */
.L_x_1250:
        /* <DEDUP_REMOVED lines=8> */
.L_x_1254:
[----:B------:R-:W-:Y:S02]  /*1d50*/  IMAD.MOV.U32 R21, RZ, RZ, R19 ;  /* 0x000000ffff157224 */ /* 0x000fe400078e0013 */
[----:B------:R-:W-:Y:S02]  /*1d60*/  IMAD.MOV.U32 R20, RZ, RZ, R18 ;  /* 0x000000ffff147224 */ /* 0x000fe400078e0012 */
[----:B------:R-:W-:Y:S02]  /*1d70*/  IMAD.MOV.U32 R19, RZ, RZ, R30 ;  /* 0x000000ffff137224 */ /* 0x000fe400078e001e */
[----:B------:R-:W-:-:S07]  /*1d80*/  IMAD.MOV.U32 R18, RZ, RZ, R31 ;  /* 0x000000ffff127224 */ /* 0x000fce00078e001f */
.L_x_1255:
[----:B------:R-:W-:Y:S05]  /*1d90*/  BSYNC.RECONVERGENT B0 ;  /* 0x0000000000007941 */ /* 0x000fea0003800200 */
.L_x_1253:
[----:B------:R-:W-:-:S07]  /*1da0*/  IMAD.MOV.U32 R41, RZ, RZ, 0x2 ;  /* 0x00000002ff297424 */ /* 0x000fce00078e00ff */
.L_x_1275:
[----:B------:R-:W-:Y:S01]  /*1db0*/  IMAD.MOV R31, RZ, RZ, -R41 ;  /* 0x000000ffff1f7224 */ /* 0x000fe200078e0a29 */
[----:B0-----:R-:W0:Y:S01]  /*1dc0*/  S2UR UR5, SR_CgaCtaId ;  /* 0x00000000000579c3 */ /* 0x001e220000008800 */
[----:B------:R-:W-:-:S07]  /*1dd0*/  VIADD R39, R41, 0xffffffff ;  /* 0xffffffff29277836 */ /* 0x000fce0000000000 */
[----:B------:R-:W-:Y:S01]  /*1de0*/  BAR.SYNC.DEFER_BLOCKING 0x0 ;  /* 0x0000000000007b1d */ /* 0x000fe20000010000 */
[----:B------:R-:W-:Y:S02]  /*1df0*/  LOP3.LUT R30, R32, R31, RZ, 0xc0, !PT ;  /* 0x0000001f201e7212 */ /* 0x000fe400078ec0ff */
[----:B------:R-:W-:-:S03]  /*1e00*/  LOP3.LUT R39, R39, R32, RZ, 0xc0, !PT ;  /* 0x0000002027277212 */ /* 0x000fc600078ec0ff */
[----:B------:R-:W-:Y:S01]  /*1e10*/  UMOV UR4, 0x400 ;  /* 0x0000040000047882 */ /* 0x000fe20000000000 */
[----:B------:R-:W-:Y:S01]  /*1e20*/  IMAD.SHL.U32 R30, R30, 0x8, RZ ;  /* 0x000000081e1e7824 */ /* 0x000fe200078e00ff */
[----:B------:R-:W-:Y:S01]  /*1e30*/  BSSY.RECONVERGENT B0, `(.L_x_1256) ;  /* 0x0000029000007945 */ /* 0x000fe20003800200 */
[----:B------:R-:W-:-:S03]  /*1e40*/  IMAD.SHL.U32 R43, R39, 0x8, RZ ;  /* 0x00000008272b7824 */ /* 0x000fc600078e00ff */
[----:B------:R-:W-:Y:S02]  /*1e50*/  VIMNMX.U32 R30, PT, PT, R30, 0x800, PT ;  /* 0x000008001e1e7848 */ /* 0x000fe40003fe0000 */
[----:B------:R-:W-:Y:S02]  /*1e60*/  VIMNMX.U32 R43, PT, PT, R43, 0x800, PT ;  /* 0x000008002b2b7848 */ /* 0x000fe40003fe0000 */
[----:B------:R-:W-:-:S04]  /*1e70*/  LEA R38, R41, R30, 0x2 ;  /* 0x0000001e29267211 */ /* 0x000fc800078e10ff */
[----:B------:R-:W-:Y:S01]  /*1e80*/  VIMNMX.U32 R38, PT, PT, R38, 0x800, PT ;  /* 0x0000080026267848 */ /* 0x000fe20003fe0000 */
[----:B0-----:R-:W-:-:S03]  /*1e90*/  ULEA UR4, UR5, UR4, 0x18 ;  /* 0x0000000405047291 */ /* 0x001fc6000f8ec0ff */
[----:B------:R-:W-:Y:S01]  /*1ea0*/  VIADDMNMX R42, R38, -R30, R43, PT ;  /* 0x8000001e262a7246 */ /* 0x000fe2000380012b */
[----:B------:R-:W-:Y:S02]  /*1eb0*/  IMAD R40, R41, 0x4, R38 ;  /* 0x0000000429287824 */ /* 0x000fe400078e0226 */
[----:B------:R-:W-:-:S03]  /*1ec0*/  LEA R31, R32, UR4, 0x6 ;  /* 0x00000004201f7c11 */ /* 0x000fc6000f8e30ff */
[----:B------:R-:W-:Y:S02]  /*1ed0*/  VIMNMX.U32 R39, PT, PT, R40, 0x800, PT ;  /* 0x0000080028277848 */ /* 0x000fe40003fe0000 */
[----:B------:R0:W-:Y:S03]  /*1ee0*/  STS.128 [R31], R8 ;  /* 0x000000081f007388 */ /* 0x0001e60000000c00 */
[----:B------:R-:W-:Y:S01]  /*1ef0*/  IMAD.IADD R40, R39, 0x1, -R38 ;  /* 0x0000000127287824 */ /* 0x000fe200078e0a26 */
[----:B------:R0:W-:Y:S04]  /*1f00*/  STS.128 [R31+0x10], R12 ;  /* 0x0000100c1f007388 */ /* 0x0001e80000000c00 */
[C---:B------:R-:W-:Y:S01]  /*1f10*/  ISETP.GE.AND P0, PT, R43.reuse, R40, PT ;  /* 0x000000282b00720c */ /* 0x040fe20003f06270 */
[----:B------:R-:W-:Y:S01]  /*1f20*/  IMAD.IADD R40, R43, 0x1, -R40 ;  /* 0x000000012b287824 */ /* 0x000fe200078e0a28 */
[----:B------:R0:W-:Y:S04]  /*1f30*/  STS.128 [R31+0x20], R16 ;  /* 0x000020101f007388 */ /* 0x0001e80000000c00 */
[----:B------:R-:W-:Y:S01]  /*1f40*/  SEL R45, R40, RZ, P0 ;  /* 0x000000ff282d7207 */ /* 0x000fe20000000000 */
[----:B------:R0:W-:Y:S01]  /*1f50*/  STS.128 [R31+0x30], R20 ;  /* 0x000030141f007388 */ /* 0x0001e20000000c00 */
[----:B------:R-:W-:Y:S02]  /*1f60*/  BAR.SYNC.DEFER_BLOCKING 0x0 ;  /* 0x0000000000007b1d */ /* 0x000fe40000010000 */
[----:B------:R-:W-:-:S13]  /*1f70*/  ISETP.GE.AND P0, PT, R45, R42, PT ;  /* 0x0000002a2d00720c */ /* 0x000fda0003f06270 */
[----:B0-----:R-:W-:Y:S05]  /*1f80*/  @P0 BRA `(.L_x_1257) ;  /* 0x00000000004c0947 */ /* 0x001fea0003800000 */
[----:B------:R-:W-:-:S07]  /*1f90*/  IMAD.IADD R12, R43, 0x1, R38 ;  /* 0x000000012b0c7824 */ /* 0x000fce00078e0226 */
.L_x_1258:
[----:B------:R-:W-:Y:S01]  /*1fa0*/  IMAD.IADD R8, R42, 0x1, -R45 ;  /* 0x000000012a087824 */ /* 0x000fe200078e0a2d */
[----:B------:R-:W-:-:S04]  /*1fb0*/  PLOP3.LUT P0, PT, PT, PT, PT, 0x8, 0x80 ;  /* 0x000000000080781c */ /* 0x000fc80003f0e170 */
[----:B------:R-:W-:-:S04]  /*1fc0*/  LEA.HI R8, R8, R8, RZ, 0x1 ;  /* 0x0000000808087211 */ /* 0x000fc800078f08ff */
[----:B------:R-:W-:-:S04]  /*1fd0*/  LEA.HI.SX32 R13, R8, R45, 0x1f ;  /* 0x0000002d080d7211 */ /* 0x000fc800078ffaff */
[----:B------:R-:W-:Y:S01]  /*1fe0*/  LOP3.LUT R9, RZ, R13, RZ, 0x33, !PT ;  /* 0x0000000dff097212 */ /* 0x000fe200078e33ff */
[----:B------:R-:W-:-:S04]  /*1ff0*/  IMAD.IADD R8, R30, 0x1, R13 ;  /* 0x000000011e087824 */ /* 0x000fc800078e020d */
[----:B------:R-:W-:Y:S01]  /*2000*/  IMAD.IADD R9, R12, 0x1, R9 ;  /* 0x000000010c097824 */ /* 0x000fe200078e0209 */
[----:B------:R-:W-:-:S04]  /*2010*/  LEA R8, R8, UR4, 0x3 ;  /* 0x0000000408087c11 */ /* 0x000fc8000f8e18ff */
[----:B------:R-:W-:Y:S02]  /*2020*/  LEA R10, R9, UR4, 0x3 ;  /* 0x00000004090a7c11 */ /* 0x000fe4000f8e18ff */
        /* <DEDUP_REMOVED lines=9> */
.L_x_1257:
[----:B------:R-:W-:Y:S05]  /*20c0*/  BSYNC.RECONVERGENT B0 ;  /* 0x0000000000007941 */ /* 0x000fea0003800200 */
.L_x_1256:
[----:B------:R-:W-:Y:S01]  /*20d0*/  IMAD.IADD R13, R30, 0x1, R45 ;  /* 0x000000011e0d7824 */ /* 0x000fe200078e022d */
[----:B------:R-:W-:Y:S01]  /*20e0*/  IADD3 R12, PT, PT, -R45, R38, R43 ;  /* 0x000000262d0c7210 */ /* 0x000fe20007ffe12b */
[----:B------:R-:W-:Y:S01]  /*20f0*/  BSSY.RECONVERGENT B0, `(.L_x_1259) ;  /* 0x000000d000007945 */ /* 0x000fe20003800200 */
[----:B------:R-:W-:Y:S02]  /*2100*/  PLOP3.LUT P0, PT, PT, PT, PT, 0x8, 0x80 ;  /* 0x000000000080781c */ /* 0x000fe40003f0e170 */
[----:B------:R-:W-:Y:S02]  /*2110*/  LEA R14, R13, UR4, 0x3 ;  /* 0x000000040d0e7c11 */ /* 0x000fe4000f8e18ff */
[C---:B------:R-:W-:Y:S02]  /*2120*/  LEA R15, R12.reuse, UR4, 0x3 ;  /* 0x000000040c0f7c11 */ /* 0x040fe4000f8e18ff */
[----:B------:R-:W-:Y:S01]  /*2130*/  ISETP.GE.AND P1, PT, R12, R39, PT ;  /* 0x000000270c00720c */ /* 0x000fe20003f26270 */
[----:B------:R0:W1:Y:S04]  /*2140*/  LDS.64 R22, [R14] ;  /* 0x000000000e167984 */ /* 0x0000680000000a00 */
[----:B------:R0:W2:Y:S08]  /*2150*/  LDS.64 R30, [R15] ;  /* 0x000000000f1e7984 */ /* 0x0000b00000000a00 */
[----:B0-----:R-:W-:Y:S05]  /*2160*/  @P1 BRA `(.L_x_1260) ;  /* 0x0000000000141947 */ /* 0x001fea0003800000 */
[----:B-12---:R-:W-:Y:S02]  /*2170*/  ISETP.GE.AND P1, PT, R30, R22, PT ;  /* 0x000000161e00720c */ /* 0x006fe40003f26270 */
[----:B------:R-:W-:Y:S02]  /*2180*/  PLOP3.LUT P0, PT, PT, PT, PT, 0x80, 0x8 ;  /* 0x000000000008781c */ /* 0x000fe40003f0f070 */
[----:B------:R-:W-:-:S13]  /*2190*/  ISETP.GE.OR P1, PT, R13, R38, !P1 ;  /* 0x000000260d00720c */ /* 0x000fda0004f26670 */
[----:B------:R-:W-:-:S04]  /*21a0*/  @!P1 ISETP.GE.AND P2, PT, R31, R23, PT ;  /* 0x000000171f00920c */ /* 0x000fc80003f46270 */
[----:B------:R-:W-:-:S13]  /*21b0*/  @!P1 ISETP.GE.AND P0, PT, R22, R30, !P2 ;  /* 0x0000001e1600920c */ /* 0x000fda0005706270 */
.L_x_1260:
[----:B------:R-:W-:Y:S05]  /*21c0*/  BSYNC.RECONVERGENT B0 ;  /* 0x0000000000007941 */ /* 0x000fea0003800200 */
.L_x_1259:
        /* <DEDUP_REMOVED lines=19> */
.L_x_1262:
[----:B------:R-:W-:Y:S05]  /*2300*/  BSYNC.RECONVERGENT B0 ;  /* 0x0000000000007941 */ /* 0x000fea0003800200 */
.L_x_1261:
[----:B------:R-:W-:Y:S01]  /*2310*/  @!P0 IMAD.MOV R12, RZ, RZ, R10 ;  /* 0x000000ffff0c8224 */ /* 0x000fe200078e020a */
[----:B------:R-:W-:Y:S01]  /*2320*/  @P0 IADD3 R13, PT, PT, R11, RZ, RZ ;  /* 0x000000ff0b0d0210 */ /* 0x000fe20007ffe0ff */
[----:B------:R-:W-:Y:S01]  /*2330*/  BSSY.RECONVERGENT B0, `(.L_x_1263) ;  /* 0x000000f000007945 */ /* 0x000fe20003800200 */
[----:B-12---:R-:W-:Y:S02]  /*2340*/  SEL R11, R31, R23, P0 ;  /* 0x000000171f0b7207 */ /* 0x006fe40000000000 */
[C---:B------:R-:W-:Y:S02]  /*2350*/  ISETP.GE.AND P1, PT, R12.reuse, R39, PT ;  /* 0x000000270c00720c */ /* 0x040fe40003f26270 */
        /* <DEDUP_REMOVED lines=12> */
.L_x_1264:
[----:B------:R-:W-:Y:S05]  /*2420*/  BSYNC.RECONVERGENT B0 ;  /* 0x0000000000007941 */ /* 0x000fea0003800200 */
.L_x_1263:
        /* <DEDUP_REMOVED lines=8> */
[C---:B------:R-:W-:Y:S01]  /*24b0*/  ISETP.GE.AND P1, PT, R14.reuse, R39, PT ;  /* 0x000000270e00720c */ /* 0x040fe20003f26270 */
[----:B------:R-:W-:Y:S01]  /*24c0*/  VIADD R18, R14, 0x1 ;  /* 0x000000010e127836 */ /* 0x000fe20000000000 */
[----:B------:R-:W-:Y:S01]  /*24d0*/  SEL R13, R31, R23, P0 ;  /* 0x000000171f0d7207 */ /* 0x000fe20000000000 */
[----:B------:R-:W-:Y:S01]  /*24e0*/  VIADD R19, R15, 0x1 ;  /* 0x000000010f137836 */ /* 0x000fe20000000000 */
        /* <DEDUP_REMOVED lines=14> */
.L_x_1266:
[----:B------:R-:W-:Y:S05]  /*25d0*/  BSYNC.RECONVERGENT B0 ;  /* 0x0000000000007941 */ /* 0x000fea0003800200 */
.L_x_1265:
[----:B------:R-:W-:Y:S01]  /*25e0*/  @!P0 IMAD.MOV R18, RZ, RZ, R14 ;  /* 0x000000ffff128224 */ /* 0x000fe200078e020e */
[----:B------:R-:W-:Y:S01]  /*25f0*/  BSSY.RECONVERGENT B0, `(.L_x_1267) ;  /* 0x0000012000007945 */ /* 0x000fe20003800200 */
[----:B------:R-:W-:Y:S01]  /*2600*/  @P0 IMAD.MOV R19, RZ, RZ, R15 ;  /* 0x000000ffff130224 */ /* 0x000fe200078e020f */
[----:B-12---:R-:W-:Y:S01]  /*2610*/  SEL R15, R31, R23, P0 ;  /* 0x000000171f0f7207 */ /* 0x006fe20000000000 */
[C-C-:B0-----:R-:W-:Y:S01]  /*2620*/  @P0 IMAD R17, R18.reuse, 0x8, R40.reuse ;  /* 0x0000000812110824 */ /* 0x141fe200078e0228 */
[----:B------:R-:W-:Y:S01]  /*2630*/  ISETP.GE.AND P1, PT, R18, R39, PT ;  /* 0x000000271200720c */ /* 0x000fe20003f26270 */
[C---:B------:R-:W-:Y:S01]  /*2640*/  @!P0 IMAD R16, R19.reuse, 0x8, R40 ;  /* 0x0000000813108824 */ /* 0x040fe200078e0228 */
[----:B------:R-:W-:Y:S01]  /*2650*/  SEL R14, R30, R22, P0 ;  /* 0x000000161e0e7207 */ /* 0x000fe20000000000 */
[----:B------:R-:W-:Y:S01]  /*2660*/  VIADD R20, R18, 0x1 ;  /* 0x0000000112147836 */ /* 0x000fe20000000000 */
[----:B------:R0:W1:Y:S01]  /*2670*/  @P0 LDS.64 R30, [R17] ;  /* 0x00000000111e0984 */ /* 0x0000620000000a00 */
[----:B------:R-:W-:-:S03]  /*2680*/  VIADD R43, R19, 0x1 ;  /* 0x00000001132b7836 */ /* 0x000fc60000000000 */
[----:B------:R0:W2:Y:S01]  /*2690*/  @!P0 LDS.64 R22, [R16] ;  /* 0x0000000010168984 */ /* 0x0000a20000000a00 */
[----:B------:R-:W-:-:S04]  /*26a0*/  PLOP3.LUT P0, PT, PT, PT, PT, 0x8, 0x80 ;  /* 0x000000000080781c */ /* 0x000fc80003f0e170 */
[----:B------:R-:W-:Y:S09]  /*26b0*/  @P1 BRA `(.L_x_1268) ;  /* 0x0000000000141947 */ /* 0x000ff20003800000 */
[----:B-12---:R-:W-:Y:S02]  /*26c0*/  ISETP.GE.AND P1, PT, R30, R22, PT ;  /* 0x000000161e00720c */ /* 0x006fe40003f26270 */
[----:B------:R-:W-:Y:S02]  /*26d0*/  PLOP3.LUT P0, PT, PT, PT, PT, 0x80, 0x8 ;  /* 0x000000000008781c */ /* 0x000fe40003f0f070 */
[----:B------:R-:W-:-:S13]  /*26e0*/  ISETP.GE.OR P1, PT, R19, R38, !P1 ;  /* 0x000000261300720c */ /* 0x000fda0004f26670 */
[----:B------:R-:W-:-:S04]  /*26f0*/  @!P1 ISETP.GE.AND P2, PT, R31, R23, PT ;  /* 0x000000171f00920c */ /* 0x000fc80003f46270 */
[----:B------:R-:W-:-:S13]  /*2700*/  @!P1 ISETP.GE.AND P0, PT, R22, R30, !P2 ;  /* 0x0000001e1600920c */ /* 0x000fda0005706270 */
.L_x_1268:
[----:B------:R-:W-:Y:S05]  /*2710*/  BSYNC.RECONVERGENT B0 ;  /* 0x0000000000007941 */ /* 0x000fea0003800200 */
.L_x_1267:
[----:B------:R-:W-:Y:S01]  /*2720*/  @!P0 IMAD.MOV R20, RZ, RZ, R18 ;  /* 0x000000ffff148224 */ /* 0x000fe200078e0212 */
[----:B------:R-:W-:Y:S01]  /*2730*/  BSSY.RECONVERGENT B0, `(.L_x_1269) ;  /* 0x0000011000007945 */ /* 0x000fe20003800200 */
[----:B------:R-:W-:Y:S01]  /*2740*/  @P0 IMAD.MOV R43, RZ, RZ, R19 ;  /* 0x000000ffff2b0224 */ /* 0x000fe200078e0213 */
[----:B012---:R-:W-:Y:S01]  /*2750*/  SEL R17, R31, R23, P0 ;  /* 0x000000171f117207 */ /* 0x007fe20000000000 */
[C---:B------:R-:W-:Y:S01]  /*2760*/  @P0 IMAD R19, R20.reuse, 0x8, R40 ;  /* 0x0000000814130824 */ /* 0x040fe200078e0228 */
[----:B------:R-:W-:Y:S01]  /*2770*/  ISETP.GE.AND P1, PT, R20, R39, PT ;  /* 0x000000271400720c */ /* 0x000fe20003f26270 */
[C---:B------:R-:W-:Y:S01]  /*2780*/  VIADD R21, R43.reuse, 0x1 ;  /* 0x000000012b157836 */ /* 0x040fe20000000000 */
[----:B------:R-:W-:Y:S02]  /*2790*/  @!P0 LEA R18, R43, R40, 0x3 ;  /* 0x000000282b128211 */ /* 0x000fe400078e18ff */
[----:B------:R-:W-:Y:S02]  /*27a0*/  SEL R16, R30, R22, P0 ;  /* 0x000000161e107207 */ /* 0x000fe40000000000 */
[----:B------:R0:W1:Y:S04]  /*27b0*/  @P0 LDS.64 R30, [R19] ;  /* 0x00000000131e0984 */ /* 0x0000680000000a00 */
[----:B------:R0:W2:Y:S01]  /*27c0*/  @!P0 LDS.64 R22, [R18] ;  /* 0x0000000012168984 */ /* 0x0000a20000000a00 */
[----:B------:R-:W-:-:S02]  /*27d0*/  PLOP3.LUT P0, PT, PT, PT, PT, 0x8, 0x80 ;  /* 0x000000000080781c */ /* 0x000fc40003f0e170 */
[----:B------:R-:W-:Y:S11]  /*27e0*/  @P1 BRA `(.L_x_1270) ;  /* 0x0000000000141947 */ /* 0x000ff60003800000 */
[----:B-12---:R-:W-:Y:S02]  /*27f0*/  ISETP.GE.AND P1, PT, R30, R22, PT ;  /* 0x000000161e00720c */ /* 0x006fe40003f26270 */
[----:B------:R-:W-:Y:S02]  /*2800*/  PLOP3.LUT P0, PT, PT, PT, PT, 0x80, 0x8 ;  /* 0x000000000008781c */ /* 0x000fe40003f0f070 */
[----:B------:R-:W-:-:S13]  /*2810*/  ISETP.GE.OR P1, PT, R43, R38, !P1 ;  /* 0x000000262b00720c */ /* 0x000fda0004f26670 */
[----:B------:R-:W-:-:S04]  /*2820*/  @!P1 ISETP.GE.AND P2, PT, R31, R23, PT ;  /* 0x000000171f00920c */ /* 0x000fc80003f46270 */
[----:B------:R-:W-:-:S13]  /*2830*/  @!P1 ISETP.GE.AND P0, PT, R22, R30, !P2 ;  /* 0x0000001e1600920c */ /* 0x000fda0005706270 */
.L_x_1270:
[----:B------:R-:W-:Y:S05]  /*2840*/  BSYNC.RECONVERGENT B0 ;  /* 0x0000000000007941 */ /* 0x000fea0003800200 */
.L_x_1269:
[----:B------:R-:W-:Y:S01]  /*2850*/  @P0 IMAD.MOV R21, RZ, RZ, R43 ;  /* 0x000000ffff150224 */ /* 0x000fe200078e022b */
[----:B------:R-:W-:Y:S01]  /*2860*/  BSSY.RECONVERGENT B0, `(.L_x_1271) ;  /* 0x0000012000007945 */ /* 0x000fe20003800200 */
[----:B------:R-:W-:Y:S01]  /*2870*/  VIADD R43, R20, 0x1 ;  /* 0x00000001142b7836 */ /* 0x000fe20000000000 */
[----:B012---:R-:W-:Y:S01]  /*2880*/  SEL R19, R31, R23, P0 ;  /* 0x000000171f137207 */ /* 0x007fe20000000000 */
[----:B------:R-:W-:Y:S01]  /*2890*/  @!P0 IMAD.MOV R43, RZ, RZ, R20 ;  /* 0x000000ffff2b8224 */ /* 0x000fe200078e0214 */
[----:B------:R-:W-:Y:S01]  /*28a0*/  SEL R18, R30, R22, P0 ;  /* 0x000000161e127207 */ /* 0x000fe20000000000 */
[--C-:B------:R-:W-:Y:S02]  /*28b0*/  @!P0 IMAD R20, R21, 0x8, R40.reuse ;  /* 0x0000000815148824 */ /* 0x100fe400078e0228 */
[C---:B------:R-:W-:Y:S01]  /*28c0*/  @P0 IMAD R44, R43.reuse, 0x8, R40 ;  /* 0x000000082b2c0824 */ /* 0x040fe200078e0228 */
[C---:B------:R-:W-:Y:S01]  /*28d0*/  ISETP.GE.AND P1, PT, R43.reuse, R39, PT ;  /* 0x000000272b00720c */ /* 0x040fe20003f26270 */
[----:B------:R-:W-:Y:S01]  /*28e0*/  VIADD R42, R43, 0x1 ;  /* 0x000000012b2a7836 */ /* 0x000fe20000000000 */
[----:B------:R0:W1:Y:S04]  /*28f0*/  @!P0 LDS.64 R22, [R20] ;  /* 0x0000000014168984 */ /* 0x0000680000000a00 */
[----:B------:R0:W2:Y:S01]  /*2900*/  @P0 LDS.64 R30, [R44] ;  /* 0x000000002c1e0984 */ /* 0x0000a20000000a00 */
[----:B------:R-:W-:-:S06]  /*2910*/  PLOP3.LUT P0, PT, PT, PT, PT, 0x8, 0x80 ;  /* 0x000000000080781c */ /* 0x000fcc0003f0e170 */
[----:B------:R-:W-:Y:S07]  /*2920*/  @P1 BRA `(.L_x_1272) ;  /* 0x0000000000141947 */ /* 0x000fee0003800000 */
[----:B-12---:R-:W-:Y:S02]  /*2930*/  ISETP.GE.AND P1, PT, R30, R22, PT ;  /* 0x000000161e00720c */ /* 0x006fe40003f26270 */
[----:B------:R-:W-:Y:S02]  /*2940*/  PLOP3.LUT P0, PT, PT, PT, PT, 0x80, 0x8 ;  /* 0x000000000008781c */ /* 0x000fe40003f0f070 */
[----:B------:R-:W-:-:S13]  /*2950*/  ISETP.GE.OR P1, PT, R21, R38, !P1 ;  /* 0x000000261500720c */ /* 0x000fda0004f26670 */
[----:B------:R-:W-:-:S04]  /*2960*/  @!P1 ISETP.GE.AND P2, PT, R31, R23, PT ;  /* 0x000000171f00920c */ /* 0x000fc80003f46270 */
[----:B------:R-:W-:-:S13]  /*2970*/  @!P1 ISETP.GE.AND P0, PT, R22, R30, !P2 ;  /* 0x0000001e1600920c */ /* 0x000fda0005706270 */
.L_x_1272:
[----:B------:R-:W-:Y:S05]  /*2980*/  BSYNC.RECONVERGENT B0 ;  /* 0x0000000000007941 */ /* 0x000fea0003800200 */
.L_x_1271:
[----:B------:R-:W-:Y:S01]  /*2990*/  @!P0 IMAD.MOV R42, RZ, RZ, R43 ;  /* 0x000000ffff2a8224 */ /* 0x000fe200078e022b */
[----:B------:R-:W-:Y:S01]  /*29a0*/  BSSY.RECONVERGENT B0, `(.L_x_1273) ;  /* 0x0000011000007945 */ /* 0x000fe20003800200 */
[----:B------:R-:W-:Y:S01]  /*29b0*/  VIADD R43, R21, 0x1 ;  /* 0x00000001152b7836 */ /* 0x000fe20000000000 */
[----:B012---:R-:W-:Y:S01]  /*29c0*/  SEL R20, R30, R22, P0 ;  /* 0x000000161e147207 */ /* 0x007fe20000000000 */
[----:B------:R-:W-:Y:S01]  /*29d0*/  @P0 IMAD.MOV R43, RZ, RZ, R21 ;  /* 0x000000ffff2b0224 */ /* 0x000fe200078e0215 */
[C---:B------:R-:W-:Y:S02]  /*29e0*/  ISETP.GE.AND P1, PT, R42.reuse, R39, PT ;  /* 0x000000272a00720c */ /* 0x040fe40003f26270 */
[----:B------:R-:W-:Y:S01]  /*29f0*/  SEL R21, R31, R23, P0 ;  /* 0x000000171f157207 */ /* 0x000fe20000000000 */
[--C-:B------:R-:W-:Y:S02]  /*2a00*/  @!P0 IMAD R44, R43, 0x8, R40.reuse ;  /* 0x000000082b2c8824 */ /* 0x100fe400078e0228 */
[----:B------:R-:W-:-:S03]  /*2a10*/  @P0 IMAD R40, R42, 0x8, R40 ;  /* 0x000000082a280824 */ /* 0x000fc600078e0228 */
        /* <DEDUP_REMOVED lines=9> */
.L_x_1274:
[----:B------:R-:W-:Y:S05]  /*2ab0*/  BSYNC.RECONVERGENT B0 ;  /* 0x0000000000007941 */ /* 0x000fea0003800200 */
.L_x_1273:
[C---:B------:R-:W-:Y:S01]  /*2ac0*/  ISETP.GE.U32.AND P1, PT, R41.reuse, 0x81, PT ;  /* 0x000000812900780c */ /* 0x040fe20003f26070 */
[----:B------:R-:W-:Y:S01]  /*2ad0*/  IMAD.SHL.U32 R41, R41, 0x2, RZ ;  /* 0x0000000229297824 */ /* 0x000fe200078e00ff */
[----:B-12---:R-:W-:Y:S02]  /*2ae0*/  SEL R23, R31, R23, P0 ;  /* 0x000000171f177207 */ /* 0x006fe40000000000 */
[----:B------:R-:W-:-:S09]  /*2af0*/  SEL R22, R30, R22, P0 ;  /* 0x000000161e167207 */ /* 0x000fd20000000000 */
[----:B------:R-:W-:Y:S05]  /*2b00*/  @!P1 BRA `(.L_x_1275) ;  /* 0xfffffff000a89947 */ /* 0x000fea000383ffff */
[----:B------:R-:W1:Y:S02]  /*2b10*/  LDCU.U8 UR4, c[0x0][0x380] ;  /* 0x00007000ff0477ac */ /* 0x000e640008000000 */
[----:B-1----:R-:W-:-:S04]  /*2b20*/  UPRMT UR4, UR4, 0x8880, URZ ;  /* 0x0000888004047896 */ /* 0x002fc800080000ff */
[----:B------:R-:W-:Y:S01]  /*2b30*/  UISETP.NE.AND UP0, UPT, UR4, URZ, UPT ;  /* 0x000000ff0400728c */ /* 0x000fe2000bf05270 */
[----:B------:R-:W-:Y:S08]  /*2b40*/  BAR.SYNC.DEFER_BLOCKING 0x0 ;  /* 0x0000000000007b1d */ /* 0x000ff00000010000 */
[----:B------:R-:W-:Y:S05]  /*2b50*/  BRA.U !UP0, `(.L_x_1276) ;  /* 0x0000000108b47547 */ /* 0x000fea000b800000 */
[----:B------:R-:W1:Y:S01]  /*2b60*/  S2R R29, SR_TID.X ;  /* 0x00000000001d7919 */ /* 0x000e620000002100 */
[----:B------:R-:W2:Y:S01]  /*2b70*/  LDCU.64 UR4, c[0x0][0x398] ;  /* 0x00007300ff0477ac */ /* 0x000ea20008000a00 */
[----:B------:R-:W3:Y:S01]  /*2b80*/  S2R R28, SR_CTAID.X ;  /* 0x00000000001c7919 */ /* 0x000ee20000002500 */
[----:B------:R-:W-:Y:S04]  /*2b90*/  STS.64 [R24], R8 ;  /* 0x0000000818007388 */ /* 0x000fe80000000a00 */
[----:B------:R-:W-:Y:S04]  /*2ba0*/  STS.64 [R7+0x8], R10 ;  /* 0x0000080a07007388 */ /* 0x000fe80000000a00 */
[----:B------:R-:W-:Y:S04]  /*2bb0*/  STS.64 [R6+0x10], R12 ;  /* 0x0000100c06007388 */ /* 0x000fe80000000a00 */
[----:B------:R-:W-:Y:S04]  /*2bc0*/  STS.64 [R5+0x18], R14 ;  /* 0x0000180e05007388 */ /* 0x000fe80000000a00 */
[----:B------:R-:W-:Y:S04]  /*2bd0*/  STS.64 [R4+0x20], R16 ;  /* 0x0000201004007388 */ /* 0x000fe80000000a00 */
[----:B------:R-:W-:Y:S04]  /*2be0*/  STS.64 [R3+0x28], R18 ;  /* 0x0000281203007388 */ /* 0x000fe80000000a00 */
[----:B------:R-:W-:Y:S04]  /*2bf0*/  STS.64 [R2+0x30], R20 ;  /* 0x0000301402007388 */ /* 0x000fe80000000a00 */
[----:B------:R1:W-:Y:S01]  /*2c00*/  STS.64 [R0+0x38], R22 ;  /* 0x0000381600007388 */ /* 0x0003e20000000a00 */
[----:B------:R-:W-:-:S03]  /*2c10*/  NOP ;  /* 0x0000000000007918 */ /* 0x000fc60000000000 */
[----:B------:R-:W4:Y:S04]  /*2c20*/  LDS.64 R30, [R37] ;  /* 0x00000000251e7984 */ /* 0x000f280000000a00 */
[----:B------:R-:W5:Y:S01]  /*2c30*/  LDS.64 R38, [R36+0x100] ;  /* 0x0001000024267984 */ /* 0x000f620000000a00 */
[----:B-1----:R-:W-:Y:S02]  /*2c40*/  IMAD.SHL.U32 R0, R29, 0x8, RZ ;  /* 0x000000081d007824 */ /* 0x002fe400078e00ff */
[----:B---3--:R-:W-:Y:S01]  /*2c50*/  IMAD.WIDE.U32 R28, R28, 0x800, RZ ;  /* 0x000008001c1c7825 */ /* 0x008fe200078e00ff */
[----:B------:R-:W1:Y:S02]  /*2c60*/  LDS.64 R8, [R35+0x200] ;  /* 0x0002000023087984 */ /* 0x000e640000000a00 */
[----:B------:R-:W-:-:S02]  /*2c70*/  LOP3.LUT R3, R0, 0x1f00, RZ, 0xc0, !PT ;  /* 0x00001f0000037812 */ /* 0x000fc400078ec0ff */
[----:B------:R-:W3:Y:S01]  /*2c80*/  LDS.64 R10, [R34+0x300] ;  /* 0x00030000220a7984 */ /* 0x000ee20000000a00 */
[----:B------:R-:W-:-:S03]  /*2c90*/  LOP3.LUT R0, R28, 0x1f, R32, 0xf8, !PT ;  /* 0x0000001f1c007812 */ /* 0x000fc600078ef820 */
[----:B------:R-:W0:Y:S01]  /*2ca0*/  LDS.64 R6, [R33+0x400] ;  /* 0x0004000021067984 */ /* 0x000e220000000a00 */
[----:B------:R-:W-:-:S03]  /*2cb0*/  IADD3 R0, P0, PT, R3, R0, RZ ;  /* 0x0000000003007210 */ /* 0x000fc60007f1e0ff */
[----:B------:R-:W0:Y:S02]  /*2cc0*/  LDS.64 R12, [R27+0x500] ;  /* 0x000500001b0c7984 */ /* 0x000e240000000a00 */
[----:B------:R-:W-:Y:S01]  /*2cd0*/  IMAD.X R29, RZ, RZ, R29, P0 ;  /* 0x000000ffff1d7224 */ /* 0x000fe200000e061d */
[C---:B--2---:R-:W-:Y:S01]  /*2ce0*/  LEA R2, P0, R0.reuse, UR4, 0x3 ;  /* 0x0000000400027c11 */ /* 0x044fe2000f8018ff */
[----:B------:R-:W2:Y:S03]  /*2cf0*/  LDS.64 R4, [R26+0x600] ;  /* 0x000600001a047984 */ /* 0x000ea60000000a00 */
[----:B------:R-:W-:Y:S01]  /*2d00*/  LEA.HI.X R3, R0, UR5, R29, 0x3, P0 ;  /* 0x0000000500037c11 */ /* 0x000fe200080f1c1d */
[----:B------:R-:W2:Y:S04]  /*2d10*/  LDS.64 R24, [R25+0x700] ;  /* 0x0007000019187984 */ /* 0x000ea80000000a00 */
[----:B----4-:R-:W-:Y:S04]  /*2d20*/  STG.E desc[UR6][R2.64], R30 ;  /* 0x0000001e02007986 */ /* 0x010fe8000c101906 */
[----:B------:R-:W-:Y:S04]  /*2d30*/  STG.E desc[UR6][R2.64+0x4], R31 ;  /* 0x0000041f02007986 */ /* 0x000fe8000c101906 */
[----:B-----5:R-:W-:Y:S04]  /*2d40*/  STG.E desc[UR6][R2.64+0x100], R38 ;  /* 0x0001002602007986 */ /* 0x020fe8000c101906 */
[----:B------:R-:W-:Y:S04]  /*2d50*/  STG.E desc[UR6][R2.64+0x104], R39 ;  /* 0x0001042702007986 */ /* 0x000fe8000c101906 */
[----:B-1----:R-:W-:Y:S04]  /*2d60*/  STG.E desc[UR6][R2.64+0x200], R8 ;  /* 0x0002000802007986 */ /* 0x002fe8000c101906 */
[----:B------:R-:W-:Y:S04]  /*2d70*/  STG.E desc[UR6][R2.64+0x204], R9 ;  /* 0x0002040902007986 */ /* 0x000fe8000c101906 */
[----:B---3--:R-:W-:Y:S04]  /*2d80*/  STG.E desc[UR6][R2.64+0x300], R10 ;  /* 0x0003000a02007986 */ /* 0x008fe8000c101906 */
[----:B------:R-:W-:Y:S04]  /*2d90*/  STG.E desc[UR6][R2.64+0x304], R11 ;  /* 0x0003040b02007986 */ /* 0x000fe8000c101906 */
[----:B0-----:R-:W-:Y:S04]  /*2da0*/  STG.E desc[UR6][R2.64+0x400], R6 ;  /* 0x0004000602007986 */ /* 0x001fe8000c101906 */
[----:B------:R-:W-:Y:S04]  /*2db0*/  STG.E desc[UR6][R2.64+0x404], R7 ;  /* 0x0004040702007986 */ /* 0x000fe8000c101906 */
[----:B------:R-:W-:Y:S04]  /*2dc0*/  STG.E desc[UR6][R2.64+0x500], R12 ;  /* 0x0005000c02007986 */ /* 0x000fe8000c101906 */
[----:B------:R-:W-:Y:S04]  /*2dd0*/  STG.E desc[UR6][R2.64+0x504], R13 ;  /* 0x0005040d02007986 */ /* 0x000fe8000c101906 */
[----:B--2---:R-:W-:Y:S04]  /*2de0*/  STG.E desc[UR6][R2.64+0x600], R4 ;  /* 0x0006000402007986 */ /* 0x004fe8000c101906 */
[----:B------:R-:W-:Y:S04]  /*2df0*/  STG.E desc[UR6][R2.64+0x604], R5 ;  /* 0x0006040502007986 */ /* 0x000fe8000c101906 */
[----:B------:R-:W-:Y:S04]  /*2e00*/  STG.E desc[UR6][R2.64+0x700], R24 ;  /* 0x0007001802007986 */ /* 0x000fe8000c101906 */
[----:B------:R-:W-:Y:S01]  /*2e10*/  STG.E desc[UR6][R2.64+0x704], R25 ;  /* 0x0007041902007986 */ /* 0x000fe2000c101906 */
[----:B------:R-:W-:Y:S05]  /*2e20*/  EXIT ;  /* 0x000000000000794d */ /* 0x000fea0003800000 */
.L_x_1276:
[----:B------:R-:W-:Y:S01]  /*2e30*/  STS.64 [R24], R8 ;  /* 0x0000000818007388 */ /* 0x000fe20000000a00 */
[----:B------:R-:W1:Y:S03]  /*2e40*/  LDCU.64 UR4, c[0x0][0x3b0] ;  /* 0x00007600ff0477ac */ /* 0x000e660008000a00 */
[----:B------:R-:W-:Y:S04]  /*2e50*/  STS.64 [R7+0x8], R10 ;  /* 0x0000080a07007388 */ /* 0x000fe80000000a00 */
[----:B------:R-:W-:Y:S04]  /*2e60*/  STS.64 [R6+0x10], R12 ;  /* 0x0000100c06007388 */ /* 0x000fe80000000a00 */
[----:B------:R-:W-:Y:S04]  /*2e70*/  STS.64 [R5+0x18], R14 ;  /* 0x0000180e05007388 */ /* 0x000fe80000000a00 */
[----:B------:R-:W-:Y:S04]  /*2e80*/  STS.64 [R4+0x20], R16 ;  /* 0x0000201004007388 */ /* 0x000fe80000000a00 */
[----:B------:R-:W-:Y:S04]  /*2e90*/  STS.64 [R3+0x28], R18 ;  /* 0x0000281203007388 */ /* 0x000fe80000000a00 */
[----:B------:R1:W-:Y:S04]  /*2ea0*/  STS.64 [R2+0x30], R20 ;  /* 0x0000301402007388 */ /* 0x0003e80000000a00 */
[----:B------:R-:W-:Y:S01]  /*2eb0*/  STS.64 [R0+0x38], R22 ;  /* 0x0000381600007388 */ /* 0x000fe20000000a00 */
[----:B------:R-:W-:-:S03]  /*2ec0*/  NOP ;  /* 0x0000000000007918 */ /* 0x000fc60000000000 */
[----:B------:R-:W2:Y:S01]  /*2ed0*/  LDS.64 R30, [R37] ;  /* 0x00000000251e7984 */ /* 0x000ea20000000a00 */
[----:B-1----:R-:W-:-:S03]  /*2ee0*/  IADD3 R2, P0, PT, R29, UR4, RZ ;  /* 0x000000041d027c10 */ /* 0x002fc6000ff1e0ff */
[----:B------:R-:W1:Y:S01]  /*2ef0*/  LDS.64 R38, [R36+0x100] ;  /* 0x0001000024267984 */ /* 0x000e620000000a00 */
[----:B------:R-:W-:-:S03]  /*2f00*/  IADD3.X R3, PT, PT, R28, UR5, RZ, P0, !PT ;  /* 0x000000051c037c10 */ /* 0x000fc600087fe4ff */
[----:B------:R-:W3:Y:S04]  /*2f10*/  LDS.64 R8, [R35+0x200] ;  /* 0x0002000023087984 */ /* 0x000ee80000000a00 */
[----:B------:R-:W4:Y:S04]  /*2f20*/  LDS.64 R10, [R34+0x300] ;  /* 0x00030000220a7984 */ /* 0x000f280000000a00 */
[----:B------:R-:W5:Y:S04]  /*2f30*/  LDS.64 R32, [R33+0x400] ;  /* 0x0004000021207984 */ /* 0x000f680000000a00 */
[----:B------:R-:W0:Y:S04]  /*2f40*/  LDS.64 R6, [R27+0x500] ;  /* 0x000500001b067984 */ /* 0x000e280000000a00 */
[----:B------:R-:W0:Y:S04]  /*2f50*/  LDS.64 R4, [R26+0x600] ;  /* 0x000600001a047984 */ /* 0x000e280000000a00 */
[----:B------:R-:W0:Y:S04]  /*2f60*/  LDS.64 R24, [R25+0x700] ;  /* 0x0007000019187984 */ /* 0x000e280000000a00 */
[----:B--2---:R-:W-:Y:S04]  /*2f70*/  STG.E desc[UR6][R2.64], R30 ;  /* 0x0000001e02007986 */ /* 0x004fe8000c101906 */
[----:B------:R-:W-:Y:S04]  /*2f80*/  STG.E desc[UR6][R2.64+0x4], R31 ;  /* 0x0000041f02007986 */ /* 0x000fe8000c101906 */
[----:B-1----:R-:W-:Y:S04]  /*2f90*/  STG.E desc[UR6][R2.64+0x100], R38 ;  /* 0x0001002602007986 */ /* 0x002fe8000c101906 */
[----:B------:R-:W-:Y:S04]  /*2fa0*/  STG.E desc[UR6][R2.64+0x104], R39 ;  /* 0x0001042702007986 */ /* 0x000fe8000c101906 */
[----:B---3--:R-:W-:Y:S04]  /*2fb0*/  STG.E desc[UR6][R2.64+0x200], R8 ;  /* 0x0002000802007986 */ /* 0x008fe8000c101906 */
[----:B------:R-:W-:Y:S04]  /*2fc0*/  STG.E desc[UR6][R2.64+0x204], R9 ;  /* 0x0002040902007986 */ /* 0x000fe8000c101906 */
[----:B----4-:R-:W-:Y:S04]  /*2fd0*/  STG.E desc[UR6][R2.64+0x300], R10 ;  /* 0x0003000a02007986 */ /* 0x010fe8000c101906 */
[----:B------:R-:W-:Y:S04]  /*2fe0*/  STG.E desc[UR6][R2.64+0x304], R11 ;  /* 0x0003040b02007986 */ /* 0x000fe8000c101906 */
[----:B-----5:R-:W-:Y:S04]  /*2ff0*/  STG.E desc[UR6][R2.64+0x400], R32 ;  /* 0x0004002002007986 */ /* 0x020fe8000c101906 */
[----:B------:R-:W-:Y:S04]  /*3000*/  STG.E desc[UR6][R2.64+0x404], R33 ;  /* 0x0004042102007986 */ /* 0x000fe8000c101906 */
[----:B0-----:R-:W-:Y:S04]  /*3010*/  STG.E desc[UR6][R2.64+0x500], R6 ;  /* 0x0005000602007986 */ /* 0x001fe8000c101906 */
[----:B------:R-:W-:Y:S04]  /*3020*/  STG.E desc[UR6][R2.64+0x504], R7 ;  /* 0x0005040702007986 */ /* 0x000fe8000c101906 */
[----:B------:R-:W-:Y:S04]  /*3030*/  STG.E desc[UR6][R2.64+0x600], R4 ;  /* 0x0006000402007986 */ /* 0x000fe8000c101906 */
[----:B------:R-:W-:Y:S04]  /*3040*/  STG.E desc[UR6][R2.64+0x604], R5 ;  /* 0x0006040502007986 */ /* 0x000fe8000c101906 */
[----:B------:R-:W-:Y:S04]  /*3050*/  STG.E desc[UR6][R2.64+0x700], R24 ;  /* 0x0007001802007986 */ /* 0x000fe8000c101906 */
[----:B------:R-:W-:Y:S01]  /*3060*/  STG.E desc[UR6][R2.64+0x704], R25 ;  /* 0x0007041902007986 */ /* 0x000fe2000c101906 */
[----:B------:R-:W-:Y:S05]  /*3070*/  EXIT ;  /* 0x000000000000794d */ /* 0x000fea0003800000 */
.L_x_1171:
[----:B------:R-:W0:Y:S01]  /*3080*/  LDC.64 R8, c[0x0][0x388] ;  /* 0x0000e200ff087b82 */ /* 0x000e220000000a00 */
[----:B------:R-:W-:Y:S01]  /*3090*/  ACQBULK ;  /* 0x000000000000782e */ /* 0x000fe20000000000 */
[----:B------:R-:W1:Y:S06]  /*30a0*/  S2R R35, SR_TID.X ;  /* 0x0000000000237919 */ /* 0x000e6c0000002100 */
[----:B------:R-:W2:Y:S01]  /*30b0*/  LDC R7, c[0x0][0x3a8] ;  /* 0x0000ea00ff077b82 */ /* 0x000ea20000000800 */
[----:B0-----:R-:W-:-:S05]  /*30c0*/  IMAD.WIDE.U32 R8, R3, 0x4000, R8 ;  /* 0x0000400003087825 */ /* 0x001fca00078e0008 */
[----:B------:R-:W3:Y:S04]  /*30d0*/  LDG.E R3, desc[UR6][R8.64+0x4] ;  /* 0x0000040608037981 */ /* 0x000ee8000c1e1900 */
[----:B------:R0:W4:Y:S01]  /*30e0*/  LDG.E R2, desc[UR6][R8.64] ;  /* 0x0000000608027981 */ /* 0x000122000c1e1900 */
[----:B-1----:R-:W-:Y:S02]  /*30f0*/  IMAD.SHL.U32 R39, R35, 0x8, RZ ;  /* 0x0000000823277824 */ /* 0x002fe400078e00ff */
[----:B------:R-:W-:-:S03]  /*3100*/  IMAD.MOV R36, RZ, RZ, -R6 ;  /* 0x000000ffff247224 */ /* 0x000fc600078e0a06 */
[----:B------:R-:W-:Y:S02]  /*3110*/  LOP3.LUT R0, R39, 0x1f00, RZ, 0xc0, !PT ;  /* 0x00001f0027007812 */ /* 0x000fe400078ec0ff */
[----:B--2---:R-:W-:Y:S02]  /*3120*/  VIADDMNMX R36, R36, R7, 0x800, PT ;  /* 0x0000080024247446 */ /* 0x004fe40003800107 */
[----:B------:R-:W-:-:S04]  /*3130*/  LOP3.LUT R38, R0, 0x1f, R35, 0xf8, !PT ;  /* 0x0000001f00267812 */ /* 0x000fc800078ef823 */
[C---:B------:R-:W-:Y:S01]  /*3140*/  LEA R4, P0, R38.reuse, R8, 0x3 ;  /* 0x0000000826047211 */ /* 0x040fe200078018ff */
[C---:B------:R-:W-:Y:S02]  /*3150*/  VIADD R7, R38.reuse, 0x20 ;  /* 0x0000002026077836 */ /* 0x040fe40000000000 */
[C---:B------:R-:W-:Y:S01]  /*3160*/  VIADD R11, R38.reuse, 0x60 ;  /* 0x00000060260b7836 */ /* 0x040fe20000000000 */
[----:B------:R-:W-:Y:S01]  /*3170*/  IADD3.X R5, PT, PT, RZ, R9, RZ, P0, !PT ;  /* 0x00000009ff057210 */ /* 0x000fe200007fe4ff */
[C---:B0-----:R-:W-:Y:S01]  /*3180*/  VIADD R9, R38.reuse, 0x40 ;  /* 0x0000004026097836 */ /* 0x041fe20000000000 */
        /* <DEDUP_REMOVED lines=8> */
[----:B------:R-:W-:Y:S01]  /*3210*/  ISETP.GE.AND P4, PT, R13, R36, PT ;  /* 0x000000240d00720c */ /* 0x000fe20003f86270 */
[----:B---3--:R-:W-:-:S04]  /*3220*/  IMAD.MOV.U32 R9, RZ, RZ, R3 ;  /* 0x000000ffff097224 */ /* 0x008fc800078e0003 */
[----:B------:R-:W2:Y:S01]  /*3230*/  @!P0 LDG.E R3, desc[UR6][R4.64+0x4] ;  /* 0x0000040604038981 */ /* 0x000ea2000c1e1900 */
[----:B----4-:R-:W-:Y:S02]  /*3240*/  IMAD.MOV.U32 R8, RZ, RZ, R2 ;  /* 0x000000ffff087224 */ /* 0x010fe400078e0002 */
[--C-:B------:R-:W-:Y:S01]  /*3250*/  IMAD.MOV.U32 R7, RZ, RZ, R9.reuse ;  /* 0x000000ffff077224 */ /* 0x100fe200078e0009 */
[----:B------:R-:W2:Y:S01]  /*3260*/  @!P0 LDG.E R2, desc[UR6][R4.64] ;  /* 0x0000000604028981 */ /* 0x000ea2000c1e1900 */
[--C-:B------:R-:W-:Y:S02]  /*3270*/  IMAD.MOV.U32 R6, RZ, RZ, R8.reuse ;  /* 0x000000ffff067224 */ /* 0x100fe400078e0008 */
[--C-:B------:R-:W-:Y:S02]  /*3280*/  IMAD.MOV.U32 R11, RZ, RZ, R9.reuse ;  /* 0x000000ffff0b7224 */ /* 0x100fe400078e0009 */
[----:B------:R-:W-:Y:S01]  /*3290*/  IMAD.MOV.U32 R10, RZ, RZ, R8 ;  /* 0x000000ffff0a7224 */ /* 0x000fe200078e0008 */
[----:B------:R-:W3:Y:S01]  /*32a0*/  @!P1 LDG.E R7, desc[UR6][R4.64+0x104] ;  /* 0x0001040604079981 */ /* 0x000ee2000c1e1900 */
[----:B------:R-:W-:Y:S01]  /*32b0*/  ISETP.GE.AND P0, PT, R17, R36, PT ;  /* 0x000000241100720c */ /* 0x000fe20003f06270 */
[----:B------:R-:W-:-:S02]  /*32c0*/  IMAD.MOV.U32 R13, RZ, RZ, R9 ;  /* 0x000000ffff0d7224 */ /* 0x000fc400078e0009 */
[----:B------:R-:W3:Y:S01]  /*32d0*/  @!P1 LDG.E R6, desc[UR6][R4.64+0x100] ;  /* 0x0001000604069981 */ /* 0x000ee2000c1e1900 */
[-C--:B------:R-:W-:Y:S01]  /*32e0*/  ISETP.GE.AND P1, PT, R19, R36.reuse, PT ;  /* 0x000000241300720c */ /* 0x080fe20003f26270 */
[--C-:B------:R-:W-:Y:S02]  /*32f0*/  IMAD.MOV.U32 R12, RZ, RZ, R8.reuse ;  /* 0x000000ffff0c7224 */ /* 0x100fe400078e0008 */
[----:B------:R-:W4:Y:S01]  /*3300*/  @!P2 LDG.E R10, desc[UR6][R4.64+0x200] ;  /* 0x00020006040aa981 */ /* 0x000f22000c1e1900 */
[--C-:B------:R-:W-:Y:S02]  /*3310*/  IMAD.MOV.U32 R15, RZ, RZ, R9.reuse ;  /* 0x000000ffff0f7224 */ /* 0x100fe400078e0009 */
[--C-:B------:R-:W-:Y:S01]  /*3320*/  IMAD.MOV.U32 R14, RZ, RZ, R8.reuse ;  /* 0x000000ffff0e7224 */ /* 0x100fe200078e0008 */
[----:B------:R-:W4:Y:S01]  /*3330*/  @!P2 LDG.E R11, desc[UR6][R4.64+0x204] ;  /* 0x00020406040ba981 */ /* 0x000f22000c1e1900 */
[----:B------:R-:W-:Y:S01]  /*3340*/  ISETP.GE.AND P2, PT, R21, R36, PT ;  /* 0x000000241500720c */ /* 0x000fe20003f46270 */
[--C-:B------:R-:W-:Y:S01]  /*3350*/  IMAD.MOV.U32 R16, RZ, RZ, R8.reuse ;  /* 0x000000ffff107224 */ /* 0x100fe200078e0008 */
[----:B------:R-:W-:Y:S01]  /*3360*/  MOV R17, R9 ;  /* 0x0000000900117202 */ /* 0x000fe20000000f00 */
[----:B------:R-:W-:Y:S01]  /*3370*/  IMAD.MOV.U32 R18, RZ, RZ, R8 ;  /* 0x000000ffff127224 */ /* 0x000fe200078e0008 */
[----:B------:R-:W5:Y:S01]  /*3380*/  @!P3 LDG.E R12, desc[UR6][R4.64+0x300] ;  /* 0x00030006040cb981 */ /* 0x000f62000c1e1900 */
[----:B------:R-:W-:-:S03]  /*3390*/  IMAD.MOV.U32 R19, RZ, RZ, R9 ;  /* 0x000000ffff137224 */ /* 0x000fc600078e0009 */
[----:B------:R-:W5:Y:S04]  /*33a0*/  @!P3 LDG.E R13, desc[UR6][R4.64+0x304] ;  /* 0x00030406040db981 */ /* 0x000f68000c1e1900 */
[----:B------:R-:W5:Y:S04]  /*33b0*/  @!P4 LDG.E R14, desc[UR6][R4.64+0x400] ;  /* 0x00040006040ec981 */ /* 0x000f68000c1e1900 */
[----:B------:R-:W5:Y:S04]  /*33c0*/  @!P4 LDG.E R15, desc[UR6][R4.64+0x404] ;  /* 0x00040406040fc981 */ /* 0x000f68000c1e1900 */
[----:B------:R-:W5:Y:S04]  /*33d0*/  @!P0 LDG.E R16, desc[UR6][R4.64+0x500] ;  /* 0x0005000604108981 */ /* 0x000f68000c1e1900 */
[----:B------:R-:W5:Y:S04]  /*33e0*/  @!P0 LDG.E R17, desc[UR6][R4.64+0x504] ;  /* 0x0005040604118981 */ /* 0x000f68000c1e1900 */
[----:B------:R-:W5:Y:S04]  /*33f0*/  @!P1 LDG.E R18, desc[UR6][R4.64+0x600] ;  /* 0x0006000604129981 */ /* 0x000f68000c1e1900 */
[----:B------:R-:W5:Y:S04]  /*3400*/  @!P1 LDG.E R19, desc[UR6][R4.64+0x604] ;  /* 0x0006040604139981 */ /* 0x000f68000c1e1900 */
[----:B------:R-:W5:Y:S04]  /*3410*/  @!P2 LDG.E R8, desc[UR6][R4.64+0x700] ;  /* 0x000700060408a981 */ /* 0x000f68000c1e1900 */
[----:B------:R0:W5:Y:S01]  /*3420*/  @!P2 LDG.E R9, desc[UR6][R4.64+0x704] ;  /* 0x000704060409a981 */ /* 0x000162000c1e1900 */
[----:B------:R-:W1:Y:S01]  /*3430*/  S2R R21, SR_LANEID ;  /* 0x0000000000157919 */ /* 0x000e620000000000 */
[----:B------:R-:W0:Y:S01]  /*3440*/  S2UR UR5, SR_CgaCtaId ;  /* 0x00000000000579c3 */ /* 0x000e220000008800 */
[----:B------:R-:W-:-:S02]  /*3450*/  UMOV UR4, 0x400 ;  /* 0x0000040000047882 */ /* 0x000fc40000000000 */
[----:B0-----:R-:W-:Y:S01]  /*3460*/  ULEA UR4, UR5, UR4, 0x18 ;  /* 0x0000000405047291 */ /* 0x001fe2000f8ec0ff */
[----:B-1----:R-:W-:-:S04]  /*3470*/  IMAD.IADD R20, R0, 0x1, R21 ;  /* 0x0000000100147824 */ /* 0x002fc800078e0215 */
[----:B------:R-:W-:Y:S02]  /*3480*/  IMAD R0, R21, 0x7, R20 ;  /* 0x0000000715007824 */ /* 0x000fe400078e0214 */
[C---:B------:R-:W-:Y:S02]  /*3490*/  VIADD R5, R20.reuse, 0x80 ;  /* 0x0000008014057836 */ /* 0x040fe40000000000 */
[C---:B------:R-:W-:Y:S02]  /*34a0*/  VIADD R21, R20.reuse, 0x20 ;  /* 0x0000002014157836 */ /* 0x040fe40000000000 */
[C---:B------:R-:W-:Y:S01]  /*34b0*/  VIADD R23, R20.reuse, 0x40 ;  /* 0x0000004014177836 */ /* 0x040fe20000000000 */
[CC--:B------:R-:W-:Y:S01]  /*34c0*/  LEA.HI.SX32 R34, R20.reuse, R20.reuse, 0x1b ;  /* 0x0000001414227211 */ /* 0x0c0fe200078fdaff */
[C---:B------:R-:W-:Y:S01]  /*34d0*/  VIADD R25, R20.reuse, 0x60 ;  /* 0x0000006014197836 */ /* 0x040fe20000000000 */
[-C--:B------:R-:W-:Y:S01]  /*34e0*/  LEA.HI.SX32 R5, R5, R20.reuse, 0x1b ;  /* 0x0000001405057211 */ /* 0x080fe200078fdaff */
[----:B------:R-:W-:Y:S01]  /*34f0*/  VIADD R27, R20, 0xa0 ;  /* 0x000000a0141b7836 */ /* 0x000fe20000000000 */
[----:B------:R-:W-:-:S02]  /*3500*/  LEA.HI.SX32 R21, R21, R20, 0x1b ;  /* 0x0000001415157211 */ /* 0x000fc400078fdaff */
[-C--:B------:R-:W-:Y:S01]  /*3510*/  LEA.HI.SX32 R23, R23, R20.reuse, 0x1b ;  /* 0x0000001417177211 */ /* 0x080fe200078fdaff */
[----:B------:R-:W-:Y:S01]  /*3520*/  VIADD R29, R20, 0xc0 ;  /* 0x000000c0141d7836 */ /* 0x000fe20000000000 */
[----:B------:R-:W-:Y:S01]  /*3530*/  LEA R34, R34, UR4, 0x3 ;  /* 0x0000000422227c11 */ /* 0x000fe2000f8e18ff */
[----:B------:R-:W-:Y:S01]  /*3540*/  VIADD R31, R20, 0xe0 ;  /* 0x000000e0141f7836 */ /* 0x000fe20000000000 */
[----:B------:R-:W-:Y:S01]  /*3550*/  LEA R28, R5, UR4, 0x3 ;  /* 0x00000004051c7c11 */ /* 0x000fe2000f8e18ff */
[C---:B------:R-:W-:Y:S01]  /*3560*/  VIADD R5, R0.reuse, 0x1 ;  /* 0x0000000100057836 */ /* 0x040fe20000000000 */
[-C--:B------:R-:W-:Y:S01]  /*3570*/  LEA.HI.SX32 R25, R25, R20.reuse, 0x1b ;  /* 0x0000001419197211 */ /* 0x080fe200078fdaff */
[C---:B------:R-:W-:Y:S01]  /*3580*/  VIADD R37, R0.reuse, 0x4 ;  /* 0x0000000400257836 */ /* 0x040fe20000000000 */
[----:B------:R-:W-:Y:S01]  /*3590*/  LEA R33, R21, UR4, 0x3 ;  /* 0x0000000415217c11 */ /* 0x000fe2000f8e18ff */
[C---:B------:R-:W-:Y:S01]  /*35a0*/  VIADD R21, R0.reuse, 0x2 ;  /* 0x0000000200157836 */ /* 0x040fe20000000000 */
[----:B------:R-:W-:Y:S01]  /*35b0*/  LEA R32, R23, UR4, 0x3 ;  /* 0x0000000417207c11 */ /* 0x000fe2000f8e18ff */
[C---:B------:R-:W-:Y:S01]  /*35c0*/  VIADD R23, R0.reuse, 0x3 ;  /* 0x0000000300177836 */ /* 0x040fe20000000000 */
[----:B------:R-:W-:Y:S01]  /*35d0*/  LEA.HI.SX32 R27, R27, R20, 0x1b ;  /* 0x000000141b1b7211 */ /* 0x000fe200078fdaff */
[----:B------:R-:W-:-:S02]  /*35e0*/  VIADD R41, R0, 0x5 ;  /* 0x0000000500297836 */ /* 0x000fc40000000000 */
[C---:B------:R-:W-:Y:S02]  /*35f0*/  VIADD R43, R0.reuse, 0x6 ;  /* 0x00000006002b7836 */ /* 0x040fe40000000000 */
[----:B------:R-:W-:Y:S01]  /*3600*/  VIADD R45, R0, 0x7 ;  /* 0x00000007002d7836 */ /* 0x000fe20000000000 */
[-C--:B------:R-:W-:Y:S02]  /*3610*/  LEA.HI.SX32 R26, R29, R20.reuse, 0x1b ;  /* 0x000000141d1a7211 */ /* 0x080fe400078fdaff */
[----:B------:R-:W-:Y:S02]  /*3620*/  LEA.HI.SX32 R31, R31, R20, 0x1b ;  /* 0x000000141f1f7211 */ /* 0x000fe400078fdaff */
[----:B------:R-:W-:Y:S02]  /*3630*/  LEA R29, R25, UR4, 0x3 ;  /* 0x00000004191d7c11 */ /* 0x000fe4000f8e18ff */
[----:B------:R-:W-:Y:S02]  /*3640*/  LEA.HI.SX32 R5, R5, R0, 0x1b ;  /* 0x0000000005057211 */ /* 0x000fe400078fdaff */
[----:B------:R-:W-:-:S02]  /*3650*/  LEA R27, R27, UR4, 0x3 ;  /* 0x000000041b1b7c11 */ /* 0x000fc4000f8e18ff */
[-C--:B------:R-:W-:Y:S02]  /*3660*/  LEA.HI.SX32 R23, R23, R0.reuse, 0x1b ;  /* 0x0000000017177211 */ /* 0x080fe400078fdaff */
[-C--:B------:R-:W-:Y:S02]  /*3670*/  LEA.HI.SX32 R4, R37, R0.reuse, 0x1b ;  /* 0x0000000025047211 */ /* 0x080fe400078fdaff */
[-C--:B------:R-:W-:Y:S02]  /*3680*/  LEA.HI.SX32 R45, R45, R0.reuse, 0x1b ;  /* 0x000000002d2d7211 */ /* 0x080fe400078fdaff */
[----:B------:R-:W-:Y:S02]  /*3690*/  LEA.HI.SX32 R24, R0, R0, 0x1b ;  /* 0x0000000000187211 */ /* 0x000fe400078fdaff */
[----:B------:R-:W-:Y:S02]  /*36a0*/  LEA R26, R26, UR4, 0x3 ;  /* 0x000000041a1a7c11 */ /* 0x000fe4000f8e18ff */
[----:B------:R-:W-:-:S02]  /*36b0*/  LEA R25, R31, UR4, 0x3 ;  /* 0x000000041f197c11 */ /* 0x000fc4000f8e18ff */
[----:B------:R-:W-:Y:S02]  /*36c0*/  LEA R24, R24, UR4, 0x3 ;  /* 0x0000000418187c11 */ /* 0x000fe4000f8e18ff */
[----:B------:R-:W-:Y:S01]  /*36d0*/  LEA R4, R4, UR4, 0x3 ;  /* 0x0000000404047c11 */ /* 0x000fe2000f8e18ff */
[----:B--2---:R0:W-:Y:S04]  /*36e0*/  STS.64 [R34], R2 ;  /* 0x0000000222007388 */ /* 0x0041e80000000a00 */
[----:B---3--:R1:W-:Y:S01]  /*36f0*/  STS.64 [R33+0x100], R6 ;  /* 0x0001000621007388 */ /* 0x0083e20000000a00 */
[-C--:B0-----:R-:W-:Y:S02]  /*3700*/  LEA.HI.SX32 R3, R41, R0.reuse, 0x1b ;  /* 0x0000000029037211 */ /* 0x081fe400078fdaff */
[----:B------:R-:W-:-:S02]  /*3710*/  LEA.HI.SX32 R2, R43, R0, 0x1b ;  /* 0x000000002b027211 */ /* 0x000fc400078fdaff */
[----:B------:R-:W-:Y:S01]  /*3720*/  LEA R3, R3, UR4, 0x3 ;  /* 0x0000000403037c11 */ /* 0x000fe2000f8e18ff */
[----:B----4-:R0:W-:Y:S01]  /*3730*/  STS.64 [R32+0x200], R10 ;  /* 0x0002000a20007388 */ /* 0x0101e20000000a00 */
[----:B-1----:R-:W-:Y:S02]  /*3740*/  LEA.HI.SX32 R6, R21, R0, 0x1b ;  /* 0x0000000015067211 */ /* 0x002fe400078fdaff */
[----:B------:R-:W-:Y:S02]  /*3750*/  LEA R7, R5, UR4, 0x3 ;  /* 0x0000000405077c11 */ /* 0x000fe4000f8e18ff */
[----:B------:R-:W-:Y:S01]  /*3760*/  LEA R6, R6, UR4, 0x3 ;  /* 0x0000000406067c11 */ /* 0x000fe2000f8e18ff */
[----:B-----5:R-:W-:Y:S01]  /*3770*/  STS.64 [R29+0x300], R12 ;  /* 0x0003000c1d007388 */ /* 0x020fe20000000a00 */
[----:B------:R-:W-:Y:S02]  /*3780*/  LEA R5, R23, UR4, 0x3 ;  /* 0x0000000417057c11 */ /* 0x000fe4000f8e18ff */
[----:B------:R-:W-:-:S02]  /*3790*/  LEA R2, R2, UR4, 0x3 ;  /* 0x0000000402027c11 */ /* 0x000fc4000f8e18ff */
[----:B------:R-:W-:Y:S01]  /*37a0*/  LEA R0, R45, UR4, 0x3 ;  /* 0x000000042d007c11 */ /* 0x000fe2000f8e18ff */
[----:B------:R-:W-:Y:S04]  /*37b0*/  STS.64 [R28+0x400], R14 ;  /* 0x0004000e1c007388 */ /* 0x000fe80000000a00 */
[----:B------:R-:W-:Y:S04]  /*37c0*/  STS.64 [R27+0x500], R16 ;  /* 0x000500101b007388 */ /* 0x000fe80000000a00 */
[----:B------:R-:W-:Y:S04]  /*37d0*/  STS.64 [R26+0x600], R18 ;  /* 0x000600121a007388 */ /* 0x000fe80000000a00 */
        /* <DEDUP_REMOVED lines=9> */
[----:B------:R-:W1:Y:S01]  /*3870*/  LDS.64 R8, [R24] ;  /* 0x0000000018087984 */ /* 0x000e620000000a00 */
[----:B------:R-:W-:Y:S01]  /*3880*/  BAR.SYNC.DEFER_BLOCKING 0x0 ;  /* 0x0000000000007b1d */ /* 0x000fe20000010000 */
[----:B0-----:R-:W-:-:S07]  /*3890*/  VIADD R11, R39, 0x1 ;  /* 0x00000001270b7836 */ /* 0x001fce0000000000 */
[----:B------:R-:W-:Y:S01]  /*38a0*/  PREEXIT ;  /* 0x000000000000782d */ /* 0x000fe20000000000 */
[----:B------:R-:W-:Y:S01]  /*38b0*/  BSSY.RECONVERGENT B0, `(.L_x_1277) ;  /* 0x0000014000007945 */ /* 0x000fe20003800200 */
[----:B-1----:R-:W-:Y:S01]  /*38c0*/  MOV R37, R8 ;  /* 0x0000000800257202 */ /* 0x002fe20000000f00 */
[--C-:B------:R-:W-:Y:S01]  /*38d0*/  IMAD.MOV.U32 R40, RZ, RZ, R9.reuse ;  /* 0x000000ffff287224 */ /* 0x100fe200078e0009 */
[----:B------:R-:W-:Y:S01]  /*38e0*/  ISETP.GE.U32.AND P0, PT, R11, R36, PT ;  /* 0x000000240b00720c */ /* 0x000fe20003f06070 */
[----:B------:R-:W-:Y:S02]  /*38f0*/  IMAD.MOV.U32 R11, RZ, RZ, R9 ;  /* 0x000000ffff0b7224 */ /* 0x000fe400078e0009 */
[----:B------:R-:W-:-:S10]  /*3900*/  IMAD.MOV.U32 R10, RZ, RZ, R8 ;  /* 0x000000ffff0a7224 */ /* 0x000fd400078e0008 */
[----:B------:R-:W-:Y:S05]  /*3910*/  @P0 BRA `(.L_x_1278) ;  /* 0x0000000000340947 */ /* 0x000fea0003800000 */
[----:B------:R-:W-:-:S13]  /*3920*/  ISETP.GE.AND P0, PT, R8, R12, PT ;  /* 0x0000000c0800720c */ /* 0x000fda0003f06270 */
[----:B------:R-:W-:Y:S05]  /*3930*/  @!P0 BRA `(.L_x_1279) ;  /* 0x00000000001c8947 */ /* 0x000fea0003800000 */
[----:B------:R-:W-:Y:S01]  /*3940*/  ISETP.GE.AND P0, PT, R9, R13, PT ;  /* 0x0000000d0900720c */ /* 0x000fe20003f06270 */
[----:B------:R-:W-:Y:S02]  /*3950*/  IMAD.MOV.U32 R37, RZ, RZ, R8 ;  /* 0x000000ffff257224 */ /* 0x000fe400078e0008 */
[----:B------:R-:W-:Y:S01]  /*3960*/  IMAD.MOV.U32 R40, RZ, RZ, R9 ;  /* 0x000000ffff287224 */ /* 0x000fe200078e0009 */
[----:B------:R-:W-:Y:S01]  /*3970*/  ISETP.LT.OR P0, PT, R12, R8, P0 ;  /* 0x000000080c00720c */ /* 0x000fe20000701670 */
[----:B------:R-:W-:Y:S02]  /*3980*/  IMAD.MOV.U32 R11, RZ, RZ, R13 ;  /* 0x000000ffff0b7224 */ /* 0x000fe400078e000d */
[----:B------:R-:W-:-:S10]  /*3990*/  IMAD.MOV.U32 R10, RZ, RZ, R12 ;  /* 0x000000ffff0a7224 */ /* 0x000fd400078e000c */
[----:B------:R-:W-:Y:S05]  /*39a0*/  @P0 BRA `(.L_x_1278) ;  /* 0x0000000000100947 */ /* 0x000fea0003800000 */
.L_x_1279:
[--C-:B------:R-:W-:Y:S02]  /*39b0*/  IMAD.MOV.U32 R40, RZ, RZ, R13.reuse ;  /* 0x000000ffff287224 */ /* 0x100fe400078e000d */
[--C-:B------:R-:W-:Y:S02]  /*39c0*/  IMAD.MOV.U32 R37, RZ, RZ, R12.reuse ;  /* 0x000000ffff257224 */ /* 0x100fe400078e000c */
[----:B------:R-:W-:Y:S02]  /*39d0*/  IMAD.MOV.U32 R11, RZ, RZ, R13 ;  /* 0x000000ffff0b7224 */ /* 0x000fe400078e000d */
[----:B------:R-:W-:-:S07]  /*39e0*/  IMAD.MOV.U32 R10, RZ, RZ, R12 ;  /* 0x000000ffff0a7224 */ /* 0x000fce00078e000c */
.L_x_1278:
[----:B------:R-:W-:Y:S05]  /*39f0*/  BSYNC.RECONVERGENT B0 ;  /* 0x0000000000007941 */ /* 0x000fea0003800200 */
.L_x_1277:
[----:B------:R-:W-:Y:S01]  /*3a00*/  VIADD R13, R39, 0x2 ;  /* 0x00000002270d7836 */ /* 0x000fe20000000000 */
[----:B------:R-:W-:Y:S01]  /*3a10*/  BSSY.RECONVERGENT B0, `(.L_x_1280) ;  /* 0x0000010000007945 */ /* 0x000fe20003800200 */
[----:B------:R-:W-:-:S03]  /*3a20*/  IMAD.MOV.U32 R12, RZ, RZ, R37 ;  /* 0x000000ffff0c7224 */ /* 0x000fc600078e0025 */
[----:B------:R-:W-:Y:S01]  /*3a30*/  ISETP.GE.U32.AND P0, PT, R13, R36, PT ;  /* 0x000000240d00720c */ /* 0x000fe20003f06070 */
[----:B------:R-:W-:-:S12]  /*3a40*/  IMAD.MOV.U32 R13, RZ, RZ, R40 ;  /* 0x000000ffff0d7224 */ /* 0x000fd800078e0028 */
[----:B------:R-:W-:Y:S05]  /*3a50*/  @P0 BRA `(.L_x_1281) ;  /* 0x00000000002c0947 */ /* 0x000fea0003800000 */
[----:B------:R-:W-:-:S13]  /*3a60*/  ISETP.GE.AND P0, PT, R37, R14, PT ;  /* 0x0000000e2500720c */ /* 0x000fda0003f06270 */
[----:B------:R-:W-:Y:S05]  /*3a70*/  @!P0 BRA `(.L_x_1282) ;  /* 0x0000000000148947 */ /* 0x000fea0003800000 */
[----:B------:R-:W-:Y:S01]  /*3a80*/  ISETP.GE.AND P0, PT, R40, R15, PT ;  /* 0x0000000f2800720c */ /* 0x000fe20003f06270 */
[----:B------:R-:W-:Y:S02]  /*3a90*/  IMAD.MOV.U32 R13, RZ, RZ, R15 ;  /* 0x000000ffff0d7224 */ /* 0x000fe400078e000f */
[----:B------:R-:W-:Y:S01]  /*3aa0*/  IMAD.MOV.U32 R12, RZ, RZ, R14 ;  /* 0x000000ffff0c7224 */ /* 0x000fe200078e000e */
[----:B------:R-:W-:-:S13]  /*3ab0*/  ISETP.LT.OR P0, PT, R14, R37, P0 ;  /* 0x000000250e00720c */ /* 0x000fda0000701670 */
[----:B------:R-:W-:Y:S05]  /*3ac0*/  @P0 BRA `(.L_x_1281) ;  /* 0x0000000000100947 */ /* 0x000fea0003800000 */
.L_x_1282:
[----:B------:R-:W-:Y:S01]  /*3ad0*/  IMAD.MOV.U32 R40, RZ, RZ, R15 ;  /* 0x000000ffff287224 */ /* 0x000fe200078e000f */
[----:B------:R-:W-:Y:S01]  /*3ae0*/  MOV R13, R15 ;  /* 0x0000000f000d7202 */ /* 0x000fe20000000f00 */
[--C-:B------:R-:W-:Y:S02]  /*3af0*/  IMAD.MOV.U32 R37, RZ, RZ, R14.reuse ;  /* 0x000000ffff257224 */ /* 0x100fe400078e000e */
[----:B------:R-:W-:-:S07]  /*3b00*/  IMAD.MOV.U32 R12, RZ, RZ, R14 ;  /* 0x000000ffff0c7224 */ /* 0x000fce00078e000e */
.L_x_1281:
[----:B------:R-:W-:Y:S05]  /*3b10*/  BSYNC.RECONVERGENT B0 ;  /* 0x0000000000007941 */ /* 0x000fea0003800200 */
.L_x_1280:
        /* <DEDUP_REMOVED lines=13> */
.L_x_1285:
[--C-:B------:R-:W-:Y:S02]  /*3bf0*/  IMAD.MOV.U32 R40, RZ, RZ, R17.reuse ;  /* 0x000000ffff287224 */ /* 0x100fe400078e0011 */
[--C-:B------:R-:W-:Y:S02]  /*3c00*/  IMAD.MOV.U32 R37, RZ, RZ, R16.reuse ;  /* 0x000000ffff257224 */ /* 0x100fe400078e0010 */
[----:B------:R-:W-:Y:S02]  /*3c10*/  IMAD.MOV.U32 R15, RZ, RZ, R17 ;  /* 0x000000ffff0f7224 */ /* 0x000fe400078e0011 */
[----:B------:R-:W-:-:S07]  /*3c20*/  IMAD.MOV.U32 R14, RZ, RZ, R16 ;  /* 0x000000ffff0e7224 */ /* 0x000fce00078e0010 */
.L_x_1284:
[----:B------:R-:W-:Y:S05]  /*3c30*/  BSYNC.RECONVERGENT B0 ;  /* 0x0000000000007941 */ /* 0x000fea0003800200 */
.L_x_1283:
        /* <DEDUP_REMOVED lines=13> */
.L_x_1288:
[--C-:B------:R-:W-:Y:S01]  /*3d10*/  IMAD.MOV.U32 R40, RZ, RZ, R19.reuse ;  /* 0x000000ffff287224 */ /* 0x100fe200078e0013 */
[----:B------:R-:W-:Y:S01]  /*3d20*/  MOV R16, R18 ;  /* 0x0000001200107202 */ /* 0x000fe20000000f00 */
[----:B------:R-:W-:Y:S02]  /*3d30*/  IMAD.MOV.U32 R37, RZ, RZ, R18 ;  /* 0x000000ffff257224 */ /* 0x000fe400078e0012 */
[----:B------:R-:W-:-:S07]  /*3d40*/  IMAD.MOV.U32 R17, RZ, RZ, R19 ;  /* 0x000000ffff117224 */ /* 0x000fce00078e0013 */
.L_x_1287:
[----:B------:R-:W-:Y:S05]  /*3d50*/  BSYNC.RECONVERGENT B0 ;  /* 0x0000000000007941 */ /* 0x000fea0003800200 */
.L_x_1286:
        /* <DEDUP_REMOVED lines=13> */
.L_x_1291:
[--C-:B------:R-:W-:Y:S02]  /*3e30*/  IMAD.MOV.U32 R40, RZ, RZ, R21.reuse ;  /* 0x000000ffff287224 */ /* 0x100fe400078e0015 */
[--C-:B------:R-:W-:Y:S02]  /*3e40*/  IMAD.MOV.U32 R37, RZ, RZ, R20.reuse ;  /* 0x000000ffff257224 */ /* 0x100fe400078e0014 */
[----:B------:R-:W-:Y:S02]  /*3e50*/  IMAD.MOV.U32 R19, RZ, RZ, R21 ;  /* 0x000000ffff137224 */ /* 0x000fe400078e0015 */
[----:B------:R-:W-:-:S07]  /*3e60*/  IMAD.MOV.U32 R18, RZ, RZ, R20 ;  /* 0x000000ffff127224 */ /* 0x000fce00078e0014 */
.L_x_1290:
[----:B------:R-:W-:Y:S05]  /*3e70*/  BSYNC.RECONVERGENT B0 ;  /* 0x0000000000007941 */ /* 0x000fea0003800200 */
.L_x_1289:
        /* <DEDUP_REMOVED lines=13> */
.L_x_1294:
[--C-:B------:R-:W-:Y:S01]  /*3f50*/  IMAD.MOV.U32 R40, RZ, RZ, R23.reuse ;  /* 0x000000ffff287224 */ /* 0x100fe200078e0017 */
[----:B------:R-:W-:Y:S01]  /*3f60*/  MOV R20, R22 ;  /* 0x0000001600147202 */ /* 0x000fe20000000f00 */
[----:B------:R-:W-:Y:S02]  /*3f70*/  IMAD.MOV.U32 R37, RZ, RZ, R22 ;  /* 0x000000ffff257224 */ /* 0x000fe400078e0016 */
[----:B------:R-:W-:-:S07]  /*3f80*/  IMAD.MOV.U32 R21, RZ, RZ, R23 ;  /* 0x000000ffff157224 */ /* 0x000fce00078e0017 */
.L_x_1293:
[----:B------:R-:W-:Y:S05]  /*3f90*/  BSYNC.RECONVERGENT B0 ;  /* 0x0000000000007941 */ /* 0x000fea0003800200 */
.L_x_1292:
[CC--:B------:R-:W-:Y:S01]  /*3fa0*/  ISETP.GE.U32.AND P1, PT, R39.reuse, R36.reuse, PT ;  /* 0x000000242700720c */ /* 0x0c0fe20003f26070 */
[----:B------:R-:W-:Y:S01]  /*3fb0*/  VIADD R23, R39, 0x7 ;  /* 0x0000000727177836 */ /* 0x000fe20000000000 */
[----:B------:R-:W-:Y:S04]  /*3fc0*/  BSSY.RECONVERGENT B0, `(.L_x_1295) ;  /* 0x000016f000007945 */ /* 0x000fe80003800200 */
[----:B------:R-:W-:-:S04]  /*3fd0*/  ISETP.GE.U32.AND P0, PT, R23, R36, PT ;  /* 0x000000241700720c */ /* 0x000fc80003f06070 */
[----:B------:R-:W-:Y:S02]  /*3fe0*/  SEL R23, R31, R40, !P0 ;  /* 0x000000281f177207 */ /* 0x000fe40004000000 */
[----:B------:R-:W-:Y:S01]  /*3ff0*/  SEL R22, R30, R37, !P0 ;  /* 0x000000251e167207 */ /* 0x000fe20004000000 */
[----:B------:R-:W-:Y:S06]  /*4000*/  @P1 BRA `(.L_x_1296) ;  /* 0x0000001400a81947 */ /* 0x000fec0003800000 */
        /* <DEDUP_REMOVED lines=8> */
.L_x_1298:
[----:B------:R-:W-:Y:S02]  /*4090*/  IMAD.MOV.U32 R46, RZ, RZ, R9 ;  /* 0x000000ffff2e7224 */ /* 0x000fe400078e0009 */
[----:B------:R-:W-:Y:S02]  /*40a0*/  IMAD.MOV.U32 R45, RZ, RZ, R8 ;  /* 0x000000ffff2d7224 */ /* 0x000fe400078e0008 */
[----:B------:R-:W-:Y:S02]  /*40b0*/  IMAD.MOV.U32 R9, RZ, RZ, R11 ;  /* 0x000000ffff097224 */ /* 0x000fe400078e000b */
[----:B------:R-:W-:-:S07]  /*40c0*/  IMAD.MOV.U32 R8, RZ, RZ, R10 ;  /* 0x000000ffff087224 */ /* 0x000fce00078e000a */
.L_x_1299:
[----:B------:R-:W-:Y:S05]  /*40d0*/  BSYNC.RECONVERGENT B1 ;  /* 0x0000000000017941 */ /* 0x000fea0003800200 */
.L_x_1297:
        /* <DEDUP_REMOVED lines=8> */
.L_x_1301:
[----:B------:R-:W-:Y:S02]  /*4160*/  IMAD.MOV.U32 R44, RZ, RZ, R13 ;  /* 0x000000ffff2c7224 */ /* 0x000fe400078e000d */
[----:B------:R-:W-:Y:S02]  /*4170*/  IMAD.MOV.U32 R43, RZ, RZ, R12 ;  /* 0x000000ffff2b7224 */ /* 0x000fe400078e000c */
[----:B------:R-:W-:Y:S02]  /*4180*/  IMAD.MOV.U32 R13, RZ, RZ, R15 ;  /* 0x000000ffff0d7224 */ /* 0x000fe400078e000f */
[----:B------:R-:W-:-:S07]  /*4190*/  IMAD.MOV.U32 R12, RZ, RZ, R14 ;  /* 0x000000ffff0c7224 */ /* 0x000fce00078e000e */
.L_x_1302:
[----:B------:R-:W-:Y:S05]  /*41a0*/  BSYNC.RECONVERGENT B1 ;  /* 0x0000000000017941 */ /* 0x000fea0003800200 */
.L_x_1300:
        /* <DEDUP_REMOVED lines=8> */
.L_x_1304:
[----:B------:R-:W-:Y:S01]  /*4230*/  IMAD.MOV.U32 R30, RZ, RZ, R17 ;  /* 0x000000ffff1e7224 */ /* 0x000fe200078e0011 */
[----:B------:R-:W-:Y:S01]  /*4240*/  MOV R17, R19 ;  /* 0x0000001300117202 */ /* 0x000fe20000000f00 */
[----:B------:R-:W-:Y:S02]  /*4250*/  IMAD.MOV.U32 R41, RZ, RZ, R16 ;  /* 0x000000ffff297224 */ /* 0x000fe400078e0010 */
[----:B------:R-:W-:-:S07]  /*4260*/  IMAD.MOV.U32 R16, RZ, RZ, R18 ;  /* 0x000000ffff107224 */ /* 0x000fce00078e0012 */
.L_x_1305:
[----:B------:R-:W-:Y:S05]  /*4270*/  BSYNC.RECONVERGENT B1 ;  /* 0x0000000000017941 */ /* 0x000fea0003800200 */
.L_x_1303:
        /* <DEDUP_REMOVED lines=8> */
.L_x_1307:
[----:B------:R-:W-:Y:S02]  /*4300*/  IMAD.MOV.U32 R31, RZ, RZ, R21 ;  /* 0x000000ffff1f7224 */ /* 0x000fe400078e0015 */
[----:B------:R-:W-:Y:S02]  /*4310*/  IMAD.MOV.U32 R10, RZ, RZ, R20 ;  /* 0x000000ffff0a7224 */ /* 0x000fe400078e0014 */
[----:B------:R-:W-:Y:S02]  /*4320*/  IMAD.MOV.U32 R21, RZ, RZ, R23 ;  /* 0x000000ffff157224 */ /* 0x000fe400078e0017 */
[----:B------:R-:W-:-:S07]  /*4330*/  IMAD.MOV.U32 R20, RZ, RZ, R22 ;  /* 0x000000ffff147224 */ /* 0x000fce00078e0016 */
.L_x_1308:
[----:B------:R-:W-:Y:S05]  /*4340*/  BSYNC.RECONVERGENT B1 ;  /* 0x0000000000017941 */ /* 0x000fea0003800200 */
.L_x_1306:
        /* <DEDUP_REMOVED lines=8> */
.L_x_1310:
[----:B------:R-:W-:Y:S02]  /*43d0*/  IMAD.MOV.U32 R11, RZ, RZ, R46 ;  /* 0x000000ffff0b7224 */ /* 0x000fe400078e002e */
[----:B------:R-:W-:Y:S02]  /*43e0*/  IMAD.MOV.U32 R14, RZ, RZ, R45 ;  /* 0x000000ffff0e7224 */ /* 0x000fe400078e002d */
[----:B------:R-:W-:Y:S02]  /*43f0*/  IMAD.MOV.U32 R46, RZ, RZ, R13 ;  /* 0x000000ffff2e7224 */ /* 0x000fe400078e000d */
[----:B------:R-:W-:-:S07]  /*4400*/  IMAD.MOV.U32 R45, RZ, RZ, R12 ;  /* 0x000000ffff2d7224 */ /* 0x000fce00078e000c */
.L_x_1311:
[----:B------:R-:W-:Y:S05]  /*4410*/  BSYNC.RECONVERGENT B1 ;  /* 0x0000000000017941 */ /* 0x000fea0003800200 */
.L_x_1309:
        /* <DEDUP_REMOVED lines=8> */
.L_x_1313:
[----:B------:R-:W-:Y:S01]  /*44a0*/  IMAD.MOV.U32 R15, RZ, RZ, R44 ;  /* 0x000000ffff0f7224 */ /* 0x000fe200078e002c */
[----:B------:R-:W-:Y:S01]  /*44b0*/  MOV R44, R17 ;  /* 0x00000011002c7202 */ /* 0x000fe20000000f00 */
[----:B------:R-:W-:Y:S02]  /*44c0*/  IMAD.MOV.U32 R18, RZ, RZ, R43 ;  /* 0x000000ffff127224 */ /* 0x000fe400078e002b */
[----:B------:R-:W-:-:S07]  /*44d0*/  IMAD.MOV.U32 R43, RZ, RZ, R16 ;  /* 0x000000ffff2b7224 */ /* 0x000fce00078e0010 */
.L_x_1314:
[----:B------:R-:W-:Y:S05]  /*44e0*/  BSYNC.RECONVERGENT B1 ;  /* 0x0000000000017941 */ /* 0x000fea0003800200 */
.L_x_1312:
        /* <DEDUP_REMOVED lines=8> */
.L_x_1316:
[----:B------:R-:W-:Y:S02]  /*4570*/  IMAD.MOV.U32 R40, RZ, RZ, R30 ;  /* 0x000000ffff287224 */ /* 0x000fe400078e001e */
[----:B------:R-:W-:Y:S02]  /*4580*/  IMAD.MOV.U32 R19, RZ, RZ, R41 ;  /* 0x000000ffff137224 */ /* 0x000fe400078e0029 */
[----:B------:R-:W-:Y:S02]  /*4590*/  IMAD.MOV.U32 R30, RZ, RZ, R21 ;  /* 0x000000ffff1e7224 */ /* 0x000fe400078e0015 */
[----:B------:R-:W-:-:S07]  /*45a0*/  IMAD.MOV.U32 R41, RZ, RZ, R20 ;  /* 0x000000ffff297224 */ /* 0x000fce00078e0014 */
.L_x_1317:
[----:B------:R-:W-:Y:S05]  /*45b0*/  BSYNC.RECONVERGENT B1 ;  /* 0x0000000000017941 */ /* 0x000fea0003800200 */
.L_x_1315:
        /* <DEDUP_REMOVED lines=8> */
.L_x_1319:
[----:B------:R-:W-:Y:S02]  /*4640*/  IMAD.MOV.U32 R42, RZ, RZ, R9 ;  /* 0x000000ffff2a7224 */ /* 0x000fe400078e0009 */
[----:B------:R-:W-:Y:S02]  /*4650*/  IMAD.MOV.U32 R37, RZ, RZ, R8 ;  /* 0x000000ffff257224 */ /* 0x000fe400078e0008 */
[----:B------:R-:W-:Y:S02]  /*4660*/  IMAD.MOV.U32 R9, RZ, RZ, R46 ;  /* 0x000000ffff097224 */ /* 0x000fe400078e002e */
[----:B------:R-:W-:-:S07]  /*4670*/  IMAD.MOV.U32 R8, RZ, RZ, R45 ;  /* 0x000000ffff087224 */ /* 0x000fce00078e002d */
.L_x_1320:
[----:B------:R-:W-:Y:S05]  /*4680*/  BSYNC.RECONVERGENT B1 ;  /* 0x0000000000017941 */ /* 0x000fea0003800200 */
.L_x_1318:
        /* <DEDUP_REMOVED lines=8> */
.L_x_1322:
[----:B------:R-:W-:Y:S01]  /*4710*/  IMAD.MOV.U32 R22, RZ, RZ, R11 ;  /* 0x000000ffff167224 */ /* 0x000fe200078e000b */
[----:B------:R-:W-:Y:S01]  /*4720*/  MOV R11, R44 ;  /* 0x0000002c000b7202 */ /* 0x000fe20000000f00 */
[----:B------:R-:W-:Y:S02]  /*4730*/  IMAD.MOV.U32 R23, RZ, RZ, R14 ;  /* 0x000000ffff177224 */ /* 0x000fe400078e000e */
[----:B------:R-:W-:-:S07]  /*4740*/  IMAD.MOV.U32 R14, RZ, RZ, R43 ;  /* 0x000000ffff0e7224 */ /* 0x000fce00078e002b */
.L_x_1323:
[----:B------:R-:W-:Y:S05]  /*4750*/  BSYNC.RECONVERGENT B1 ;  /* 0x0000000000017941 */ /* 0x000fea0003800200 */
.L_x_1321:
        /* <DEDUP_REMOVED lines=8> */
.L_x_1325:
[----:B------:R-:W-:Y:S02]  /*47e0*/  IMAD.MOV.U32 R13, RZ, RZ, R15 ;  /* 0x000000ffff0d7224 */ /* 0x000fe400078e000f */
[----:B------:R-:W-:Y:S02]  /*47f0*/  IMAD.MOV.U32 R12, RZ, RZ, R18 ;  /* 0x000000ffff0c7224 */ /* 0x000fe400078e0012 */
[----:B------:R-:W-:Y:S02]  /*4800*/  IMAD.MOV.U32 R15, RZ, RZ, R30 ;  /* 0x000000ffff0f7224 */ /* 0x000fe400078e001e */
[----:B------:R-:W-:-:S07]  /*4810*/  IMAD.MOV.U32 R18, RZ, RZ, R41 ;  /* 0x000000ffff127224 */ /* 0x000fce00078e0029 */
.L_x_1326:
[----:B------:R-:W-:Y:S05]  /*4820*/  BSYNC.RECONVERGENT B1 ;  /* 0x0000000000017941 */ /* 0x000fea0003800200 */
.L_x_1324:
        /* <DEDUP_REMOVED lines=8> */
.L_x_1328:
[----:B------:R-:W-:Y:S02]  /*48b0*/  IMAD.MOV.U32 R17, RZ, RZ, R40 ;  /* 0x000000ffff117224 */ /* 0x000fe400078e0028 */
[----:B------:R-:W-:Y:S02]  /*48c0*/  IMAD.MOV.U32 R16, RZ, RZ, R19 ;  /* 0x000000ffff107224 */ /* 0x000fe400078e0013 */
[----:B------:R-:W-:Y:S02]  /*48d0*/  IMAD.MOV.U32 R40, RZ, RZ, R31 ;  /* 0x000000ffff287224 */ /* 0x000fe400078e001f */
[----:B------:R-:W-:-:S07]  /*48e0*/  IMAD.MOV.U32 R19, RZ, RZ, R10 ;  /* 0x000000ffff137224 */ /* 0x000fce00078e000a */
.L_x_1329:
[----:B------:R-:W-:Y:S05]  /*48f0*/  BSYNC.RECONVERGENT B1 ;  /* 0x0000000000017941 */ /* 0x000fea0003800200 */
.L_x_1327:
        /* <DEDUP_REMOVED lines=8> */
.L_x_1331:
[----:B------:R-:W-:Y:S01]  /*4980*/  IMAD.MOV.U32 R21, RZ, RZ, R42 ;  /* 0x000000ffff157224 */ /* 0x000fe200078e002a */
[----:B------:R-:W-:Y:S01]  /*4990*/  MOV R42, R11 ;  /* 0x0000000b002a7202 */ /* 0x000fe20000000f00 */
[----:B------:R-:W-:Y:S02]  /*49a0*/  IMAD.MOV.U32 R20, RZ, RZ, R37 ;  /* 0x000000ffff147224 */ /* 0x000fe400078e0025 */
[----:B------:R-:W-:-:S07]  /*49b0*/  IMAD.MOV.U32 R37, RZ, RZ, R14 ;  /* 0x000000ffff257224 */ /* 0x000fce00078e000e */
.L_x_1332:
[----:B------:R-:W-:Y:S05]  /*49c0*/  BSYNC.RECONVERGENT B1 ;  /* 0x0000000000017941 */ /* 0x000fea0003800200 */
.L_x_1330:
        /* <DEDUP_REMOVED lines=8> */
.L_x_1334:
[----:B------:R-:W-:Y:S02]  /*4a50*/  IMAD.MOV.U32 R30, RZ, RZ, R22 ;  /* 0x000000ffff1e7224 */ /* 0x000fe400078e0016 */
[----:B------:R-:W-:Y:S02]  /*4a60*/  IMAD.MOV.U32 R31, RZ, RZ, R23 ;  /* 0x000000ffff1f7224 */ /* 0x000fe400078e0017 */
[----:B------:R-:W-:Y:S02]  /*4a70*/  IMAD.MOV.U32 R22, RZ, RZ, R15 ;  /* 0x000000ffff167224 */ /* 0x000fe400078e000f */
[----:B------:R-:W-:-:S07]  /*4a80*/  IMAD.MOV.U32 R23, RZ, RZ, R18 ;  /* 0x000000ffff177224 */ /* 0x000fce00078e0012 */
.L_x_1335:
[----:B------:R-:W-:Y:S05]  /*4a90*/  BSYNC.RECONVERGENT B1 ;  /* 0x0000000000017941 */ /* 0x000fea0003800200 */
.L_x_1333:
        /* <DEDUP_REMOVED lines=8> */
.L_x_1337:
[----:B------:R-:W-:Y:S02]  /*4b20*/  IMAD.MOV.U32 R10, RZ, RZ, R13 ;  /* 0x000000ffff0a7224 */ /* 0x000fe400078e000d */
[----:B------:R-:W-:Y:S02]  /*4b30*/  IMAD.MOV.U32 R11, RZ, RZ, R12 ;  /* 0x000000ffff0b7224 */ /* 0x000fe400078e000c */
[----:B------:R-:W-:Y:S02]  /*4b40*/  IMAD.MOV.U32 R13, RZ, RZ, R40 ;  /* 0x000000ffff0d7224 */ /* 0x000fe400078e0028 */
[----:B------:R-:W-:-:S07]  /*4b50*/  IMAD.MOV.U32 R12, RZ, RZ, R19 ;  /* 0x000000ffff0c7224 */ /* 0x000fce00078e0013 */
.L_x_1338:
[----:B------:R-:W-:Y:S05]  /*4b60*/  BSYNC.RECONVERGENT B1 ;  /* 0x0000000000017941 */ /* 0x000fea0003800200 */
.L_x_1336:
        /* <DEDUP_REMOVED lines=8> */
.L_x_1340:
[----:B------:R-:W-:Y:S01]  /*4bf0*/  IMAD.MOV.U32 R14, RZ, RZ, R9 ;  /* 0x000000ffff0e7224 */ /* 0x000fe200078e0009 */
[----:B------:R-:W-:Y:S01]  /*4c00*/  MOV R9, R42 ;  /* 0x0000002a00097202 */ /* 0x000fe20000000f00 */
[----:B------:R-:W-:Y:S02]  /*4c10*/  IMAD.MOV.U32 R15, RZ, RZ, R8 ;  /* 0x000000ffff0f7224 */ /* 0x000fe400078e0008 */
[----:B------:R-:W-:-:S07]  /*4c20*/  IMAD.MOV.U32 R8, RZ, RZ, R37 ;  /* 0x000000ffff087224 */ /* 0x000fce00078e0025 */
.L_x_1341:
[----:B------:R-:W-:Y:S05]  /*4c30*/  BSYNC.RECONVERGENT B1 ;  /* 0x0000000000017941 */ /* 0x000fea0003800200 */
.L_x_1339:
        /* <DEDUP_REMOVED lines=8> */
.L_x_1343:
[----:B------:R-:W-:Y:S02]  /*4cc0*/  IMAD.MOV.U32 R19, RZ, RZ, R21 ;  /* 0x000000ffff137224 */ /* 0x000fe400078e0015 */
[----:B------:R-:W-:Y:S02]  /*4cd0*/  IMAD.MOV.U32 R18, RZ, RZ, R20 ;  /* 0x000000ffff127224 */ /* 0x000fe400078e0014 */
[----:B------:R-:W-:Y:S02]  /*4ce0*/  IMAD.MOV.U32 R21, RZ, RZ, R22 ;  /* 0x000000ffff157224 */ /* 0x000fe400078e0016 */
[----:B------:R-:W-:-:S07]  /*4cf0*/  IMAD.MOV.U32 R20, RZ, RZ, R23 ;  /* 0x000000ffff147224 */ /* 0x000fce00078e0017 */
.L_x_1344:
[----:B------:R-:W-:Y:S05]  /*4d00*/  BSYNC.RECONVERGENT B1 ;  /* 0x0000000000017941 */ /* 0x000fea0003800200 */
.L_x_1342:
        /* <DEDUP_REMOVED lines=8> */
.L_x_1346:
[----:B------:R-:W-:Y:S02]  /*4d90*/  IMAD.MOV.U32 R23, RZ, RZ, R30 ;  /* 0x000000ffff177224 */ /* 0x000fe400078e001e */
[----:B------:R-:W-:Y:S02]  /*4da0*/  IMAD.MOV.U32 R22, RZ, RZ, R31 ;  /* 0x000000ffff167224 */ /* 0x000fe400078e001f */
[----:B------:R-:W-:Y:S02]  /*4db0*/  IMAD.MOV.U32 R30, RZ, RZ, R13 ;  /* 0x000000ffff1e7224 */ /* 0x000fe400078e000d */
[----:B------:R-:W-:-:S07]  /*4dc0*/  IMAD.MOV.U32 R31, RZ, RZ, R12 ;  /* 0x000000ffff1f7224 */ /* 0x000fce00078e000c */
.L_x_1347:
[----:B------:R-:W-:Y:S05]  /*4dd0*/  BSYNC.RECONVERGENT B1 ;  /* 0x0000000000017941 */ /* 0x000fea0003800200 */
.L_x_1345:
        /* <DEDUP_REMOVED lines=8> */
.L_x_1349:
[----:B------:R-:W-:Y:S01]  /*4e60*/  IMAD.MOV.U32 R13, RZ, RZ, R10 ;  /* 0x000000ffff0d7224 */ /* 0x000fe200078e000a */
[----:B------:R-:W-:Y:S01]  /*4e70*/  MOV R10, R17 ;  /* 0x00000011000a7202 */ /* 0x000fe20000000f00 */
[----:B------:R-:W-:Y:S02]  /*4e80*/  IMAD.MOV.U32 R12, RZ, RZ, R11 ;  /* 0x000000ffff0c7224 */ /* 0x000fe400078e000b */
[----:B------:R-:W-:-:S07]  /*4e90*/  IMAD.MOV.U32 R11, RZ, RZ, R16 ;  /* 0x000000ffff0b7224 */ /* 0x000fce00078e0010 */
.L_x_1350:
[----:B------:R-:W-:Y:S05]  /*4ea0*/  BSYNC.RECONVERGENT B1 ;  /* 0x0000000000017941 */ /* 0x000fea0003800200 */
.L_x_1348:
        /* <DEDUP_REMOVED lines=8> */
.L_x_1352:
[----:B------:R-:W-:Y:S02]  /*4f30*/  IMAD.MOV.U32 R16, RZ, RZ, R14 ;  /* 0x000000ffff107224 */ /* 0x000fe400078e000e */
[----:B------:R-:W-:Y:S02]  /*4f40*/  IMAD.MOV.U32 R17, RZ, RZ, R15 ;  /* 0x000000ffff117224 */ /* 0x000fe400078e000f */
[----:B------:R-:W-:Y:S02]  /*4f50*/  IMAD.MOV.U32 R14, RZ, RZ, R21 ;  /* 0x000000ffff0e7224 */ /* 0x000fe400078e0015 */
[----:B------:R-:W-:-:S07]  /*4f60*/  IMAD.MOV.U32 R15, RZ, RZ, R20 ;  /* 0x000000ffff0f7224 */ /* 0x000fce00078e0014 */
.L_x_1353:
[----:B------:R-:W-:Y:S05]  /*4f70*/  BSYNC.RECONVERGENT B1 ;  /* 0x0000000000017941 */ /* 0x000fea0003800200 */
.L_x_1351:
        /* <DEDUP_REMOVED lines=8> */
.L_x_1355:
[----:B------:R-:W-:Y:S02]  /*5000*/  IMAD.MOV.U32 R20, RZ, RZ, R19 ;  /* 0x000000ffff147224 */ /* 0x000fe400078e0013 */
[----:B------:R-:W-:Y:S02]  /*5010*/  IMAD.MOV.U32 R21, RZ, RZ, R18 ;  /* 0x000000ffff157224 */ /* 0x000fe400078e0012 */
[----:B------:R-:W-:Y:S02]  /*5020*/  IMAD.MOV.U32 R19, RZ, RZ, R30 ;  /* 0x000000ffff137224 */ /* 0x000fe400078e001e */
[----:B------:R-:W-:-:S07]  /*5030*/  IMAD.MOV.U32 R18, RZ, RZ, R31 ;  /* 0x000000ffff127224 */ /* 0x000fce00078e001f */
.L_x_1356:
[----:B------:R-:W-:Y:S05]  /*5040*/  BSYNC.RECONVERGENT B1 ;  /* 0x0000000000017941 */ /* 0x000fea0003800200 */
.L_x_1354:
        /* <DEDUP_REMOVED lines=8> */
.L_x_1358:
[----:B------:R-:W-:Y:S01]  /*50d0*/  IMAD.MOV.U32 R30, RZ, RZ, R23 ;  /* 0x000000ffff1e7224 */ /* 0x000fe200078e0017 */
[----:B------:R-:W-:Y:S01]  /*50e0*/  MOV R23, R10 ;  /* 0x0000000a00177202 */ /* 0x000fe20000000f00 */
[----:B------:R-:W-:Y:S02]  /*50f0*/  IMAD.MOV.U32 R31, RZ, RZ, R22 ;  /* 0x000000ffff1f7224 */ /* 0x000fe400078e0016 */
[----:B------:R-:W-:-:S07]  /*5100*/  IMAD.MOV.U32 R22, RZ, RZ, R11 ;  /* 0x000000ffff167224 */ /* 0x000fce00078e000b */
.L_x_1359:
[----:B------:R-:W-:Y:S05]  /*5110*/  BSYNC.RECONVERGENT B1 ;  /* 0x0000000000017941 */ /* 0x000fea0003800200 */
.L_x_1357:
        /* <DEDUP_REMOVED lines=8> */
.L_x_1361:
[----:B------:R-:W-:Y:S02]  /*51a0*/  IMAD.MOV.U32 R11, RZ, RZ, R9 ;  /* 0x000000ffff0b7224 */ /* 0x000fe400078e0009 */
[----:B------:R-:W-:Y:S02]  /*51b0*/  IMAD.MOV.U32 R10, RZ, RZ, R8 ;  /* 0x000000ffff0a7224 */ /* 0x000fe400078e0008 */
[----:B------:R-:W-:Y:S02]  /*51c0*/  IMAD.MOV.U32 R9, RZ, RZ, R14 ;  /* 0x000000ffff097224 */ /* 0x000fe400078e000e */
[----:B------:R-:W-:-:S07]  /*51d0*/  IMAD.MOV.U32 R8, RZ, RZ, R15 ;  /* 0x000000ffff087224 */ /* 0x000fce00078e000f */
.L_x_1362:
[----:B------:R-:W-:Y:S05]  /*51e0*/  BSYNC.RECONVERGENT B1 ;  /* 0x0000000000017941 */ /* 0x000fea0003800200 */
.L_x_1360:
        /* <DEDUP_REMOVED lines=8> */
.L_x_1364:
[----:B------:R-:W-:Y:S02]  /*5270*/  IMAD.MOV.U32 R15, RZ, RZ, R16 ;  /* 0x000000ffff0f7224 */ /* 0x000fe400078e0010 */
[----:B------:R-:W-:Y:S02]  /*5280*/  IMAD.MOV.U32 R14, RZ, RZ, R17 ;  /* 0x000000ffff0e7224 */ /* 0x000fe400078e0011 */
[----:B------:R-:W-:Y:S02]  /*5290*/  IMAD.MOV.U32 R16, RZ, RZ, R19 ;  /* 0x000000ffff107224 */ /* 0x000fe400078e0013 */
[----:B------:R-:W-:-:S07]  /*52a0*/  IMAD.MOV.U32 R17, RZ, RZ, R18 ;  /* 0x000000ffff117224 */ /* 0x000fce00078e0012 */
.L_x_1365:
[----:B------:R-:W-:Y:S05]  /*52b0*/  BSYNC.RECONVERGENT B1 ;  /* 0x0000000000017941 */ /* 0x000fea0003800200 */
.L_x_1363:
        /* <DEDUP_REMOVED lines=8> */
.L_x_1367:
[----:B------:R-:W-:Y:S01]  /*5340*/  IMAD.MOV.U32 R19, RZ, RZ, R20 ;  /* 0x000000ffff137224 */ /* 0x000fe200078e0014 */
[----:B------:R-:W-:Y:S01]  /*5350*/  MOV R20, R23 ;  /* 0x0000001700147202 */ /* 0x000fe20000000f00 */
[----:B------:R-:W-:Y:S02]  /*5360*/  IMAD.MOV.U32 R18, RZ, RZ, R21 ;  /* 0x000000ffff127224 */ /* 0x000fe400078e0015 */
[----:B------:R-:W-:-:S07]  /*5370*/  IMAD.MOV.U32 R21, RZ, RZ, R22 ;  /* 0x000000ffff157224 */ /* 0x000fce00078e0016 */
.L_x_1368:
[----:B------:R-:W-:Y:S05]  /*5380*/  BSYNC.RECONVERGENT B1 ;  /* 0x0000000000017941 */ /* 0x000fea0003800200 */
.L_x_1366:
        /* <DEDUP_REMOVED lines=8> */
.L_x_1370:
[----:B------:R-:W-:Y:S02]  /*5410*/  IMAD.MOV.U32 R23, RZ, RZ, R30 ;  /* 0x000000ffff177224 */ /* 0x000fe400078e001e */
[----:B------:R-:W-:Y:S02]  /*5420*/  IMAD.MOV.U32 R22, RZ, RZ, R31 ;  /* 0x000000ffff167224 */ /* 0x000fe400078e001f */
[----:B------:R-:W-:Y:S02]  /*5430*/  IMAD.MOV.U32 R30, RZ, RZ, R13 ;  /* 0x000000ffff1e7224 */ /* 0x000fe400078e000d */
[----:B------:R-:W-:-:S07]  /*5440*/  IMAD.MOV.U32 R31, RZ, RZ, R12 ;  /* 0x000000ffff1f7224 */ /* 0x000fce00078e000c */
.L_x_1371:
[----:B------:R-:W-:Y:S05]  /*5450*/  BSYNC.RECONVERGENT B1 ;  /* 0x0000000000017941 */ /* 0x000fea0003800200 */
.L_x_1369:
        /* <DEDUP_REMOVED lines=8> */
.L_x_1373:
[----:B------:R-:W-:Y:S02]  /*54e0*/  IMAD.MOV.U32 R13, RZ, RZ, R11 ;  /* 0x000000ffff0d7224 */ /* 0x000fe400078e000b */
[----:B------:R-:W-:Y:S02]  /*54f0*/  IMAD.MOV.U32 R12, RZ, RZ, R10 ;  /* 0x000000ffff0c7224 */ /* 0x000fe400078e000a */
[----:B------:R-:W-:Y:S02]  /*5500*/  IMAD.MOV.U32 R11, RZ, RZ, R16 ;  /* 0x000000ffff0b7224 */ /* 0x000fe400078e0010 */
[----:B------:R-:W-:-:S07]  /*5510*/  IMAD.MOV.U32 R10, RZ, RZ, R17 ;  /* 0x000000ffff0a7224 */ /* 0x000fce00078e0011 */
.L_x_1374:
[----:B------:R-:W-:Y:S05]  /*5520*/  BSYNC.RECONVERGENT B1 ;  /* 0x0000000000017941 */ /* 0x000fea0003800200 */
.L_x_1372:
        /* <DEDUP_REMOVED lines=8> */
.L_x_1376:
[----:B------:R-:W-:Y:S01]  /*55b0*/  IMAD.MOV.U32 R17, RZ, RZ, R15 ;  /* 0x000000ffff117224 */ /* 0x000fe200078e000f */
[----:B------:R-:W-:Y:S01]  /*55c0*/  MOV R15, R20 ;  /* 0x00000014000f7202 */ /* 0x000fe20000000f00 */
[----:B------:R-:W-:Y:S02]  /*55d0*/  IMAD.MOV.U32 R16, RZ, RZ, R14 ;  /* 0x000000ffff107224 */ /* 0x000fe400078e000e */
[----:B------:R-:W-:-:S07]  /*55e0*/  IMAD.MOV.U32 R14, RZ, RZ, R21 ;  /* 0x000000ffff0e7224 */ /* 0x000fce00078e0015 */
.L_x_1377:
[----:B------:R-:W-:Y:S05]  /*55f0*/  BSYNC.RECONVERGENT B1 ;  /* 0x0000000000017941 */ /* 0x000fea0003800200 */
.L_x_1375:
[----:B------:R-:W-:-:S13]  /*5600*/  ISETP.GE.AND P0, PT, R31, R18, PT ;  /* 0x000000121f00720c */ /* 0x000fda0003f06270 */
[----:B------:R-:W-:Y:S05]  /*5610*/  @!P0 BRA `(.L_x_1378) ;  /* 0x0000000000148947 */ /* 0x000fea0003800000 */
[----:B------:R-:W-:Y:S01]  /*5620*/  ISETP.GE.AND P0, PT, R30, R19, PT ;  /* 0x000000131e00720c */ /* 0x000fe20003f06270 */
[----:B------:R-:W-:Y:S02]  /*5630*/  IMAD.MOV.U32 R21, RZ, RZ, R30 ;  /* 0x000000ffff157224 */ /* 0x000fe400078e001e */
[----:B------:R-:W-:Y:S01]  /*5640*/  IMAD.MOV.U32 R20, RZ, RZ, R31 ;  /* 0x000000ffff147224 */ /* 0x000fe200078e001f */
[----:B------:R-:W-:-:S13]  /*5650*/  ISETP.LT.OR P0, PT, R18, R31, P0 ;  /* 0x0000001f1200720c */ /* 0x000fda0000701670 */
[----:B------:R-:W-:Y:S05]  /*5660*/  @P0 BRA `(.L_x_1296) ;  /* 0x0000000000100947 */ /* 0x000fea0003800000 */
.L_x_1378:
[----:B------:R-:W-:Y:S02]  /*5670*/  IMAD.MOV.U32 R21, RZ, RZ, R19 ;  /* 0x000000ffff157224 */ /* 0x000fe400078e0013 */
[----:B------:R-:W-:Y:S02]  /*5680*/  IMAD.MOV.U32 R20, RZ, RZ, R18 ;  /* 0x000000ffff147224 */ /* 0x000fe400078e0012 */
[----:B------:R-:W-:Y:S02]  /*5690*/  IMAD.MOV.U32 R19, RZ, RZ, R30 ;  /* 0x000000ffff137224 */ /* 0x000fe400078e001e */
[----:B------:R-:W-:-:S07]  /*56a0*/  IMAD.MOV.U32 R18, RZ, RZ, R31 ;  /* 0x000000ffff127224 */ /* 0x000fce00078e001f */
.L_x_1296:
[----:B------:R-:W-:Y:S05]  /*56b0*/  BSYNC.RECONVERGENT B0 ;  /* 0x0000000000007941 */ /* 0x000fea0003800200 */
.L_x_1295:
[----:B------:R-:W-:-:S07]  /*56c0*/  IMAD.MOV.U32 R41, RZ, RZ, 0x2 ;  /* 0x00000002ff297424 */ /* 0x000fce00078e00ff */
.L_x_1398:
        /* <DEDUP_REMOVED lines=10> */
[C---:B------:R-:W-:Y:S02]  /*5770*/  VIMNMX R30, PT, PT, R36.reuse, R31, PT ;  /* 0x0000001f241e7248 */ /* 0x040fe40003fe0100 */
[----:B------:R-:W-:-:S03]  /*5780*/  VIMNMX R43, PT, PT, R36, R43, PT ;  /* 0x0000002b242b7248 */ /* 0x000fc60003fe0100 */
[----:B------:R-:W-:-:S05]  /*5790*/  IMAD R37, R41, 0x4, R30 ;  /* 0x0000000429257824 */ /* 0x000fca00078e021e */
[----:B------:R-:W-:Y:S01]  /*57a0*/  VIMNMX R40, PT, PT, R36, R37, PT ;  /* 0x0000002524287248 */ /* 0x000fe20003fe0100 */
[----:B0-----:R-:W-:-:S03]  /*57b0*/  ULEA UR4, UR5, UR4, 0x18 ;  /* 0x0000000405047291 */ /* 0x001fc6000f8ec0ff */
[----:B------:R-:W-:Y:S01]  /*57c0*/  VIADDMNMX R44, R40, -R30, R43, PT ;  /* 0x8000001e282c7246 */ /* 0x000fe2000380012b */
[----:B------:R-:W-:Y:S02]  /*57d0*/  IMAD R37, R41, 0x4, R40 ;  /* 0x0000000429257824 */ /* 0x000fe400078e0228 */
[----:B------:R-:W-:-:S03]  /*57e0*/  LEA R31, R35, UR4, 0x6 ;  /* 0x00000004231f7c11 */ /* 0x000fc6000f8e30ff */
[----:B------:R-:W-:Y:S02]  /*57f0*/  VIMNMX R37, PT, PT, R36, R37, PT ;  /* 0x0000002524257248 */ /* 0x000fe40003fe0100 */
        /* <DEDUP_REMOVED lines=12> */
.L_x_1381:
[----:B------:R-:W-:Y:S02]  /*58c0*/  IADD3 R8, PT, PT, R44, -R45, RZ ;  /* 0x8000002d2c087210 */ /* 0x000fe40007ffe0ff */
[----:B------:R-:W-:Y:S02]  /*58d0*/  PLOP3.LUT P0, PT, PT, PT, PT, 0x8, 0x80 ;  /* 0x000000000080781c */ /* 0x000fe40003f0e170 */
        /* <DEDUP_REMOVED lines=16> */
.L_x_1380:
[----:B------:R-:W-:Y:S05]  /*59e0*/  BSYNC.RECONVERGENT B0 ;  /* 0x0000000000007941 */ /* 0x000fea0003800200 */
.L_x_1379:
        /* <DEDUP_REMOVED lines=15> */
.L_x_1383:
[----:B------:R-:W-:Y:S05]  /*5ae0*/  BSYNC.RECONVERGENT B0 ;  /* 0x0000000000007941 */ /* 0x000fea0003800200 */
.L_x_1382:
        /* <DEDUP_REMOVED lines=19> */
.L_x_1385:
[----:B------:R-:W-:Y:S05]  /*5c20*/  BSYNC.RECONVERGENT B0 ;  /* 0x0000000000007941 */ /* 0x000fea0003800200 */
.L_x_1384:
        /* <DEDUP_REMOVED lines=19> */
.L_x_1387:
[----:B------:R-:W-:Y:S05]  /*5d60*/  BSYNC.RECONVERGENT B0 ;  /* 0x0000000000007941 */ /* 0x000fea0003800200 */
.L_x_1386:
        /* <DEDUP_REMOVED lines=17> */
.L_x_1389:
[----:B------:R-:W-:Y:S05]  /*5e80*/  BSYNC.RECONVERGENT B0 ;  /* 0x0000000000007941 */ /* 0x000fea0003800200 */
.L_x_1388:
[----:B------:R-:W3:Y:S01]  /*5e90*/  S2UR UR5, SR_CgaCtaId ;  /* 0x00000000000579c3 */ /* 0x000ee20000008800 */
[----:B------:R-:W-:Y:S01]  /*5ea0*/  UMOV UR4, 0x400 ;  /* 0x0000040000047882 */ /* 0x000fe20000000000 */
[----:B------:R-:W-:Y:S01]  /*5eb0*/  IADD3 R20, PT, PT, R16, 0x1, RZ ;  /* 0x0000000110147810 */ /* 0x000fe20007ffe0ff */
[----:B------:R-:W-:Y:S01]  /*5ec0*/  @!P0 IMAD.MOV R20, RZ, RZ, R16 ;  /* 0x000000ffff148224 */ /* 0x000fe200078e0210 */
[----:B------:R-:W-:Y:S01]  /*5ed0*/  BSSY.RECONVERGENT B0, `(.L_x_1390) ;  /* 0x0000016000007945 */ /* 0x000fe20003800200 */
[----:B------:R-:W-:Y:S01]  /*5ee0*/  VIADD R19, R17, 0x1 ;  /* 0x0000000111137836 */ /* 0x000fe20000000000 */
[----:B012---:R-:W-:Y:S01]  /*5ef0*/  SEL R15, R31, R23, P0 ;  /* 0x000000171f0f7207 */ /* 0x007fe20000000000 */
        /* <DEDUP_REMOVED lines=19> */
.L_x_1391:
[----:B------:R-:W-:Y:S05]  /*6030*/  BSYNC.RECONVERGENT B0 ;  /* 0x0000000000007941 */ /* 0x000fea0003800200 */
.L_x_1390:
[----:B------:R-:W-:Y:S01]  /*6040*/  @!P0 IMAD.MOV R18, RZ, RZ, R20 ;  /* 0x000000ffff128224 */ /* 0x000fe200078e0214 */
[----:B------:R-:W-:Y:S01]  /*6050*/  BSSY.RECONVERGENT B0, `(.L_x_1392) ;  /* 0x0000011000007945 */ /* 0x000fe20003800200 */
[----:B------:R-:W-:Y:S01]  /*6060*/  @P0 IMAD.MOV R21, RZ, RZ, R19 ;  /* 0x000000ffff150224 */ /* 0x000fe200078e0213 */
[----:B012---:R-:W-:Y:S01]  /*6070*/  SEL R17, R31, R23, P0 ;  /* 0x000000171f117207 */ /* 0x007fe20000000000 */
[C-C-:B------:R-:W-:Y:S01]  /*6080*/  @P0 IMAD R42, R18.reuse, 0x8, R43.reuse ;  /* 0x00000008122a0824 */ /* 0x140fe200078e022b */
[----:B------:R-:W-:Y:S01]  /*6090*/  ISETP.GE.AND P1, PT, R18, R37, PT ;  /* 0x000000251200720c */ /* 0x000fe20003f26270 */
[C---:B------:R-:W-:Y:S01]  /*60a0*/  @!P0 IMAD R19, R21.reuse, 0x8, R43 ;  /* 0x0000000815138824 */ /* 0x040fe200078e022b */
[----:B------:R-:W-:Y:S01]  /*60b0*/  SEL R16, R30, R22, P0 ;  /* 0x000000161e107207 */ /* 0x000fe20000000000 */
[----:B------:R-:W-:Y:S01]  /*60c0*/  VIADD R20, R21, 0x1 ;  /* 0x0000000115147836 */ /* 0x000fe20000000000 */
[----:B------:R0:W1:Y:S04]  /*60d0*/  @P0 LDS.64 R30, [R42] ;  /* 0x000000002a1e0984 */ /* 0x0000680000000a00 */
        /* <DEDUP_REMOVED lines=8> */
.L_x_1393:
[----:B------:R-:W-:Y:S05]  /*6160*/  BSYNC.RECONVERGENT B0 ;  /* 0x0000000000007941 */ /* 0x000fea0003800200 */
.L_x_1392:
[----:B------:R-:W-:Y:S01]  /*6170*/  VIADD R44, R18, 0x1 ;  /* 0x00000001122c7836 */ /* 0x000fe20000000000 */
[----:B------:R-:W-:Y:S01]  /*6180*/  BSSY.RECONVERGENT B0, `(.L_x_1394) ;  /* 0x0000012000007945 */ /* 0x000fe20003800200 */
[----:B------:R-:W-:Y:S01]  /*6190*/  @!P0 IMAD.MOV R44, RZ, RZ, R18 ;  /* 0x000000ffff2c8224 */ /* 0x000fe200078e0212 */
[----:B012---:R-:W-:Y:S01]  /*61a0*/  SEL R19, R31, R23, P0 ;  /* 0x000000171f137207 */ /* 0x007fe20000000000 */
[----:B------:R-:W-:Y:S01]  /*61b0*/  @P0 IMAD.MOV R20, RZ, RZ, R21 ;  /* 0x000000ffff140224 */ /* 0x000fe200078e0215 */
[----:B------:R-:W-:Y:S01]  /*61c0*/  SEL R18, R30, R22, P0 ;  /* 0x000000161e127207 */ /* 0x000fe20000000000 */
[C---:B------:R-:W-:Y:S01]  /*61d0*/  VIADD R42, R44.reuse, 0x1 ;  /* 0x000000012c2a7836 */ /* 0x040fe20000000000 */
[----:B------:R-:W-:Y:S01]  /*61e0*/  ISETP.GE.AND P1, PT, R44, R37, PT ;  /* 0x000000252c00720c */ /* 0x000fe20003f26270 */
[----:B------:R-:W-:Y:S01]  /*61f0*/  @!P0 IMAD R21, R20, 0x8, R43 ;  /* 0x0000000814158824 */ /* 0x000fe200078e022b */
[----:B------:R-:W-:-:S04]  /*6200*/  @P0 LEA R45, R44, R43, 0x3 ;  /* 0x0000002b2c2d0211 */ /* 0x000fc800078e18ff */
[----:B------:R0:W1:Y:S04]  /*6210*/  @!P0 LDS.64 R22, [R21] ;  /* 0x0000000015168984 */ /* 0x0000680000000a00 */
[----:B------:R0:W2:Y:S01]  /*6220*/  @P0 LDS.64 R30, [R45] ;  /* 0x000000002d1e0984 */ /* 0x0000a20000000a00 */
[----:B------:R-:W-:Y:S02]  /*6230*/  PLOP3.LUT P0, PT, PT, PT, PT, 0x8, 0x80 ;  /* 0x000000000080781c */ /* 0x000fe40003f0e170 */
[----:B------:R-:W-:Y:S11]  /*6240*/  @P1 BRA `(.L_x_1395) ;  /* 0x0000000000141947 */ /* 0x000ff60003800000 */
[----:B-12---:R-:W-:Y:S02]  /*6250*/  ISETP.GE.AND P1, PT, R30, R22, PT ;  /* 0x000000161e00720c */ /* 0x006fe40003f26270 */
[----:B------:R-:W-:Y:S02]  /*6260*/  PLOP3.LUT P0, PT, PT, PT, PT, 0x80, 0x8 ;  /* 0x000000000008781c */ /* 0x000fe40003f0f070 */
[----:B------:R-:W-:-:S13]  /*6270*/  ISETP.GE.OR P1, PT, R20, R40, !P1 ;  /* 0x000000281400720c */ /* 0x000fda0004f26670 */
[----:B------:R-:W-:-:S04]  /*6280*/  @!P1 ISETP.GE.AND P2, PT, R31, R23, PT ;  /* 0x000000171f00920c */ /* 0x000fc80003f46270 */
[----:B------:R-:W-:-:S13]  /*6290*/  @!P1 ISETP.GE.AND P0, PT, R22, R30, !P2 ;  /* 0x0000001e1600920c */ /* 0x000fda0005706270 */
.L_x_1395:
[----:B------:R-:W-:Y:S05]  /*62a0*/  BSYNC.RECONVERGENT B0 ;  /* 0x0000000000007941 */ /* 0x000fea0003800200 */
.L_x_1394:
[----:B------:R-:W-:Y:S01]  /*62b0*/  @!P0 IMAD.MOV R42, RZ, RZ, R44 ;  /* 0x000000ffff2a8224 */ /* 0x000fe200078e022c */
[----:B------:R-:W-:Y:S01]  /*62c0*/  BSSY.RECONVERGENT B0, `(.L_x_1396) ;  /* 0x0000011000007945 */ /* 0x000fe20003800200 */
[----:B------:R-:W-:Y:S01]  /*62d0*/  VIADD R44, R20, 0x1 ;  /* 0x00000001142c7836 */ /* 0x000fe20000000000 */
[----:B012---:R-:W-:Y:S01]  /*62e0*/  SEL R21, R31, R23, P0 ;  /* 0x000000171f157207 */ /* 0x007fe20000000000 */
[----:B------:R-:W-:Y:S01]  /*62f0*/  @P0 IMAD.MOV R44, RZ, RZ, R20 ;  /* 0x000000ffff2c0224 */ /* 0x000fe200078e0214 */
[C---:B------:R-:W-:Y:S01]  /*6300*/  ISETP.GE.AND P1, PT, R42.reuse, R37, PT ;  /* 0x000000252a00720c */ /* 0x040fe20003f26270 */
[--C-:B------:R-:W-:Y:S01]  /*6310*/  @P0 IMAD R46, R42, 0x8, R43.reuse ;  /* 0x000000082a2e0824 */ /* 0x100fe200078e022b */
[----:B------:R-:W-:Y:S01]  /*6320*/  SEL R20, R30, R22, P0 ;  /* 0x000000161e147207 */ /* 0x000fe20000000000 */
[----:B------:R-:W-:-:S03]  /*6330*/  @!P0 IMAD R45, R44, 0x8, R43 ;  /* 0x000000082c2d8824 */ /* 0x000fc600078e022b */
[----:B------:R0:W1:Y:S04]  /*6340*/  @P0 LDS.64 R30, [R46] ;  /* 0x000000002e1e0984 */ /* 0x0000680000000a00 */
[----:B------:R0:W2:Y:S01]  /*6350*/  @!P0 LDS.64 R22, [R45] ;  /* 0x000000002d168984 */ /* 0x0000a20000000a00 */
[----:B------:R-:W-:Y:S02]  /*6360*/  PLOP3.LUT P0, PT, PT, PT, PT, 0x8, 0x80 ;  /* 0x000000000080781c */ /* 0x000fe40003f0e170 */
[----:B------:R-:W-:Y:S11]  /*6370*/  @P1 BRA `(.L_x_1397) ;  /* 0x0000000000141947 */ /* 0x000ff60003800000 */
[----:B-12---:R-:W-:Y:S02]  /*6380*/  ISETP.GE.AND P1, PT, R30, R22, PT ;  /* 0x000000161e00720c */ /* 0x006fe40003f26270 */
[----:B------:R-:W-:Y:S02]  /*6390*/  PLOP3.LUT P0, PT, PT, PT, PT, 0x80, 0x8 ;  /* 0x000000000008781c */ /* 0x000fe40003f0f070 */
[----:B------:R-:W-:-:S13]  /*63a0*/  ISETP.GE.OR P1, PT, R44, R40, !P1 ;  /* 0x000000282c00720c */ /* 0x000fda0004f26670 */
[----:B------:R-:W-:-:S04]  /*63b0*/  @!P1 ISETP.GE.AND P2, PT, R31, R23, PT ;  /* 0x000000171f00920c */ /* 0x000fc80003f46270 */
[----:B------:R-:W-:-:S13]  /*63c0*/  @!P1 ISETP.GE.AND P0, PT, R22, R30, !P2 ;  /* 0x0000001e1600920c */ /* 0x000fda0005706270 */
.L_x_1397:
[----:B------:R-:W-:Y:S05]  /*63d0*/  BSYNC.RECONVERGENT B0 ;  /* 0x0000000000007941 */ /* 0x000fea0003800200 */
.L_x_1396:
[C---:B------:R-:W-:Y:S01]  /*63e0*/  ISETP.GE.U32.AND P1, PT, R41.reuse, 0x81, PT ;  /* 0x000000812900780c */ /* 0x040fe20003f26070 */
[----:B------:R-:W-:Y:S01]  /*63f0*/  IMAD.SHL.U32 R41, R41, 0x2, RZ ;  /* 0x0000000229297824 */ /* 0x000fe200078e00ff */
[----:B-12---:R-:W-:Y:S02]  /*6400*/  SEL R23, R31, R23, P0 ;  /* 0x000000171f177207 */ /* 0x006fe40000000000 */
[----:B------:R-:W-:-:S09]  /*6410*/  SEL R22, R30, R22, P0 ;  /* 0x000000161e167207 */ /* 0x000fd20000000000 */
[----:B------:R-:W-:Y:S05]  /*6420*/  @!P1 BRA `(.L_x_1398) ;  /* 0xfffffff000a89947 */ /* 0x000fea000383ffff */
[----:B------:R-:W1:Y:S01]  /*6430*/  LDCU.U8 UR4, c[0x0][0x380] ;  /* 0x00007000ff0477ac */ /* 0x000e620008000000 */
[----:B------:R-:W2:Y:S01]  /*6440*/  S2R R31, SR_CTAID.X ;  /* 0x00000000001f7919 */ /* 0x000ea20000002500 */
[C---:B------:R-:W-:Y:S02]  /*6450*/  VIADD R30, R38.reuse, 0x20 ;  /* 0x00000020261e7836 */ /* 0x040fe40000000000 */
[C---:B------:R-:W-:Y:S02]  /*6460*/  VIADD R40, R38.reuse, 0x60 ;  /* 0x0000006026287836 */ /* 0x040fe40000000000 */
[C---:B------:R-:W-:Y:S02]  /*6470*/  VIADD R37, R38.reuse, 0x40 ;  /* 0x0000004026257836 */ /* 0x040fe40000000000 */
[----:B------:R-:W-:Y:S01]  /*6480*/  VIADD R41, R38, 0x80 ;  /* 0x0000008026297836 */ /* 0x000fe20000000000 */
[----:B-1----:R-:W-:-:S04]  /*6490*/  UPRMT UR4, UR4, 0x8880, URZ ;  /* 0x0000888004047896 */ /* 0x002fc800080000ff */
[----:B------:R-:W-:Y:S01]  /*64a0*/  UISETP.NE.AND UP0, UPT, UR4, URZ, UPT ;  /* 0x000000ff0400728c */ /* 0x000fe2000bf05270 */
[----:B------:R-:W-:Y:S08]  /*64b0*/  BAR.SYNC.DEFER_BLOCKING 0x0 ;  /* 0x0000000000007b1d */ /* 0x000ff00000010000 */
[----:B------:R-:W-:Y:S05]  /*64c0*/  BRA.U !UP0, `(.L_x_1399) ;  /* 0x0000000108f87547 */ /* 0x000fea000b800000 */
[----:B------:R-:W-:Y:S01]  /*64d0*/  ISETP.NE.AND P0, PT, R35, RZ, PT ;  /* 0x000000ff2300720c */ /* 0x000fe20003f05270 */
[----:B------:R-:W-:Y:S01]  /*64e0*/  STS.64 [R24], R8 ;  /* 0x0000000818007388 */ /* 0x000fe20000000a00 */
[----:B------:R-:W1:Y:S03]  /*64f0*/  LDCU.64 UR4, c[0x0][0x398] ;  /* 0x00007300ff0477ac */ /* 0x000e660008000a00 */
[----:B------:R-:W-:Y:S04]  /*6500*/  STS.64 [R7+0x8], R10 ;  /* 0x0000080a07007388 */ /* 0x000fe80000000a00 */
[----:B------:R-:W-:Y:S04]  /*6510*/  STS.64 [R6+0x10], R12 ;  /* 0x0000100c06007388 */ /* 0x000fe80000000a00 */
[----:B------:R-:W-:Y:S04]  /*6520*/  STS.64 [R5+0x18], R14 ;  /* 0x0000180e05007388 */ /* 0x000fe80000000a00 */
[----:B------:R-:W-:Y:S04]  /*6530*/  STS.64 [R4+0x20], R16 ;  /* 0x0000201004007388 */ /* 0x000fe80000000a00 */
[----:B------:R3:W-:Y:S04]  /*6540*/  STS.64 [R3+0x28], R18 ;  /* 0x0000281203007388 */ /* 0x0007e80000000a00 */
[----:B------:R4:W-:Y:S04]  /*6550*/  STS.64 [R2+0x30], R20 ;  /* 0x0000301402007388 */ /* 0x0009e80000000a00 */
[----:B------:R5:W-:Y:S01]  /*6560*/  STS.64 [R0+0x38], R22 ;  /* 0x0000381600007388 */ /* 0x000be20000000a00 */
[----:B------:R-:W-:-:S03]  /*6570*/  NOP ;  /* 0x0000000000007918 */ /* 0x000fc60000000000 */
[----:B------:R-:W-:Y:S01]  /*6580*/  LDS.64 R8, [R34] ;  /* 0x0000000022087984 */ /* 0x000fe20000000a00 */
[----:B---3--:R-:W-:-:S03]  /*6590*/  IMAD.MOV.U32 R3, RZ, RZ, RZ ;  /* 0x000000ffff037224 */ /* 0x008fc600078e00ff */
[----:B0-----:R-:W-:Y:S04]  /*65a0*/  LDS.64 R44, [R33+0x100] ;  /* 0x00010000212c7984 */ /* 0x001fe80000000a00 */
[----:B------:R-:W-:Y:S04]  /*65b0*/  LDS.64 R46, [R32+0x200] ;  /* 0x00020000202e7984 */ /* 0x000fe80000000a00 */
[----:B------:R-:W-:Y:S04]  /*65c0*/  LDS.64 R10, [R29+0x300] ;  /* 0x000300001d0a7984 */ /* 0x000fe80000000a00 */
[----:B------:R-:W-:Y:S04]  /*65d0*/  LDS.64 R6, [R28+0x400] ;  /* 0x000400001c067984 */ /* 0x000fe80000000a00 */
[----:B------:R-:W-:Y:S04]  /*65e0*/  LDS.64 R12, [R27+0x500] ;  /* 0x000500001b0c7984 */ /* 0x000fe80000000a00 */
[----:B------:R-:W-:Y:S04]  /*65f0*/  LDS.64 R4, [R26+0x600] ;  /* 0x000600001a047984 */ /* 0x000fe80000000a00 */
[----:B------:R-:W-:Y:S04]  /*6600*/  LDS.64 R24, [R25+0x700] ;  /* 0x0007000019187984 */ /* 0x000fe80000000a00 */
[----:B------:R-:W-:Y:S01]  /*6610*/  @!P0 STS [R43+0x4200], R36 ;  /* 0x004200242b008388 */ /* 0x000fe20000000800 */
[----:B------:R-:W-:Y:S06]  /*6620*/  BAR.SYNC.DEFER_BLOCKING 0x0 ;  /* 0x0000000000007b1d */ /* 0x000fec0000010000 */
[----:B------:R-:W4:Y:S01]  /*6630*/  S2R R35, SR_TID.X ;  /* 0x0000000000237919 */ /* 0x000f220000002100 */
[----:B------:R-:W0:Y:S01]  /*6640*/  LDS R15, [R43+0x4200] ;  /* 0x004200002b0f7984 */ /* 0x000e220000000800 */
[C---:B----4-:R-:W-:Y:S01]  /*6650*/  LOP3.LUT R2, R35.reuse, 0x1f, RZ, 0xc0, !PT ;  /* 0x0000001f23027812 */ /* 0x050fe200078ec0ff */
[----:B-----5:R-:W-:-:S04]  /*6660*/  IMAD.SHL.U32 R0, R35, 0x8, RZ ;  /* 0x0000000823007824 */ /* 0x020fc800078e00ff */
[----:B--2---:R-:W-:Y:S01]  /*6670*/  IMAD.WIDE.U32 R2, R31, 0x800, R2 ;  /* 0x000008001f027825 */ /* 0x004fe200078e0002 */
[----:B------:R-:W-:-:S04]  /*6680*/  LOP3.LUT R14, R0, 0x1f00, RZ, 0xc0, !PT ;  /* 0x00001f00000e7812 */ /* 0x000fc800078ec0ff */
[C---:B------:R-:W-:Y:S02]  /*6690*/  IADD3 R0, P0, PT, R14.reuse, R2, RZ ;  /* 0x000000020e007210 */ /* 0x040fe40007f1e0ff */
[----:B------:R-:W-:Y:S02]  /*66a0*/  LOP3.LUT R35, R14, 0x1f, R35, 0xf8, !PT ;  /* 0x0000001f0e237812 */ /* 0x000fe400078ef823 */
[----:B-1----:R-:W-:Y:S01]  /*66b0*/  LEA R2, P2, R0, UR4, 0x3 ;  /* 0x0000000400027c11 */ /* 0x002fe2000f8418ff */
[----:B------:R-:W-:Y:S01]  /*66c0*/  IMAD.X R3, RZ, RZ, R3, P0 ;  /* 0x000000ffff037224 */ /* 0x000fe200000e0603 */
[----:B------:R-:W-:-:S04]  /*66d0*/  LOP3.LUT R14, R35, 0xc0, RZ, 0xfc, !PT ;  /* 0x000000c0230e7812 */ /* 0x000fc800078efcff */
[----:B------:R-:W-:Y:S02]  /*66e0*/  LEA.HI.X R3, R0, UR5, R3, 0x3, P2 ;  /* 0x0000000500037c11 */ /* 0x000fe400090f1c03 */
[C---:B------:R-:W-:Y:S02]  /*66f0*/  LOP3.LUT R0, R35.reuse, 0xa0, RZ, 0xfc, !PT ;  /* 0x000000a023007812 */ /* 0x040fe400078efcff */
[-C--:B0-----:R-:W-:Y:S02]  /*6700*/  ISETP.GE.AND P0, PT, R38, R15.reuse, PT ;  /* 0x0000000f2600720c */ /* 0x081fe40003f06270 */
[-C--:B------:R-:W-:Y:S02]  /*6710*/  ISETP.GE.AND P5, PT, R0, R15.reuse, PT ;  /* 0x0000000f0000720c */ /* 0x080fe40003fa6270 */
[----:B------:R-:W-:Y:S02]  /*6720*/  LOP3.LUT R0, R35, 0xe0, RZ, 0xfc, !PT ;  /* 0x000000e023007812 */ /* 0x000fe400078efcff */
[----:B------:R-:W-:-:S02]  /*6730*/  ISETP.GE.AND P1, PT, R30, R15, PT ;  /* 0x0000000f1e00720c */ /* 0x000fc40003f26270 */
[-C--:B------:R-:W-:Y:S02]  /*6740*/  ISETP.GE.AND P2, PT, R37, R15.reuse, PT ;  /* 0x0000000f2500720c */ /* 0x080fe40003f46270 */
[-C--:B------:R-:W-:Y:S02]  /*6750*/  ISETP.GE.AND P3, PT, R40, R15.reuse, PT ;  /* 0x0000000f2800720c */ /* 0x080fe40003f66270 */
[-C--:B------:R-:W-:Y:S01]  /*6760*/  ISETP.GE.AND P4, PT, R41, R15.reuse, PT ;  /* 0x0000000f2900720c */ /* 0x080fe20003f86270 */
        /* <DEDUP_REMOVED lines=20> */
.L_x_1399:
[----:B------:R-:W-:Y:S01]  /*68b0*/  ISETP.NE.AND P0, PT, R35, RZ, PT ;  /* 0x000000ff2300720c */ /* 0x000fe20003f05270 */
[----:B------:R-:W-:Y:S01]  /*68c0*/  STS.64 [R24], R8 ;  /* 0x0000000818007388 */ /* 0x000fe20000000a00 */
[----:B------:R-:W1:Y:S01]  /*68d0*/  LDCU.64 UR4, c[0x0][0x3b0] ;  /* 0x00007600ff0477ac */ /* 0x000e620008000a00 */
[----:B------:R-:W-:Y:S02]  /*68e0*/  IMAD.MOV.U32 R39, RZ, RZ, RZ ;  /* 0x000000ffff277224 */ /* 0x000fe400078e00ff */
[----:B------:R-:W-:Y:S04]  /*68f0*/  STS.64 [R7+0x8], R10 ;  /* 0x0000080a07007388 */ /* 0x000fe80000000a00 */
[----:B------:R-:W-:Y:S04]  /*6900*/  STS.64 [R6+0x10], R12 ;  /* 0x0000100c06007388 */ /* 0x000fe80000000a00 */
[----:B------:R-:W-:Y:S04]  /*6910*/  STS.64 [R5+0x18], R14 ;  /* 0x0000180e05007388 */ /* 0x000fe80000000a00 */
[----:B------:R-:W-:Y:S04]  /*6920*/  STS.64 [R4+0x20], R16 ;  /* 0x0000201004007388 */ /* 0x000fe80000000a00 */
[----:B------:R-:W-:Y:S04]  /*6930*/  STS.64 [R3+0x28], R18 ;  /* 0x0000281203007388 */ /* 0x000fe80000000a00 */
[----:B------:R2:W-:Y:S04]  /*6940*/  STS.64 [R2+0x30], R20 ;  /* 0x0000301402007388 */ /* 0x0005e80000000a00 */
[----:B------:R3:W-:Y:S01]  /*6950*/  STS.64 [R0+0x38], R22 ;  /* 0x0000381600007388 */ /* 0x0007e20000000a00 */
[----:B------:R-:W-:-:S03]  /*6960*/  NOP ;  /* 0x0000000000007918 */ /* 0x000fc60000000000 */
[----:B------:R-:W-:Y:S01]  /*6970*/  LDS.64 R34, [R34] ;  /* 0x0000000022227984 */ /* 0x000fe20000000a00 */
[----:B--2---:R-:W-:-:S03]  /*6980*/  IMAD.WIDE.U32 R2, R31, 0x800, R38 ;  /* 0x000008001f027825 */ /* 0x004fc600078e0026 */
[----:B------:R-:W-:Y:S04]  /*6990*/  LDS.64 R8, [R33+0x100] ;  /* 0x0001000021087984 */ /* 0x000fe80000000a00 */
[----:B0-----:R-:W-:Y:S04]  /*69a0*/  LDS.64 R44, [R32+0x200] ;  /* 0x00020000202c7984 */ /* 0x001fe80000000a00 */
[----:B------:R-:W-:Y:S04]  /*69b0*/  LDS.64 R10, [R29+0x300] ;  /* 0x000300001d0a7984 */ /* 0x000fe80000000a00 */
[----:B------:R-:W-:Y:S04]  /*69c0*/  LDS.64 R6, [R28+0x400] ;  /* 0x000400001c067984 */ /* 0x000fe80000000a00 */
[----:B------:R-:W-:Y:S04]  /*69d0*/  LDS.64 R12, [R27+0x500] ;  /* 0x000500001b0c7984 */ /* 0x000fe80000000a00 */
[----:B------:R-:W-:Y:S04]  /*69e0*/  LDS.64 R4, [R26+0x600] ;  /* 0x000600001a047984 */ /* 0x000fe80000000a00 */
[----:B------:R-:W-:Y:S04]  /*69f0*/  LDS.64 R24, [R25+0x700] ;  /* 0x0007000019187984 */ /* 0x000fe80000000a00 */
[----:B------:R-:W-:Y:S01]  /*6a00*/  @!P0 STS [R43+0x4200], R36 ;  /* 0x004200242b008388 */ /* 0x000fe20000000800 */
[----:B------:R-:W-:Y:S06]  /*6a10*/  BAR.SYNC.DEFER_BLOCKING 0x0 ;  /* 0x0000000000007b1d */ /* 0x000fec0000010000 */
[----:B---3--:R-:W0:Y:S01]  /*6a20*/  S2R R0, SR_TID.X ;  /* 0x0000000000007919 */ /* 0x008e220000002100 */
[----:B------:R-:W2:Y:S01]  /*6a30*/  LDS R17, [R43+0x4200] ;  /* 0x004200002b117984 */ /* 0x000ea20000000800 */
[----:B0-----:R-:W-:-:S05]  /*6a40*/  IMAD.SHL.U32 R14, R0, 0x8, RZ ;  /* 0x00000008000e7824 */ /* 0x001fca00078e00ff */
[----:B------:R-:W-:Y:S02]  /*6a50*/  LOP3.LUT R15, R14, 0x1f00, RZ, 0xc0, !PT ;  /* 0x00001f000e0f7812 */ /* 0x000fe400078ec0ff */
[C---:B-1----:R-:W-:Y:S02]  /*6a60*/  LEA R14, P0, R2.reuse, UR4, 0x3 ;  /* 0x00000004020e7c11 */ /* 0x042fe4000f8018ff */
[----:B------:R-:W-:Y:S02]  /*6a70*/  LOP3.LUT R0, R15, 0x1f, R0, 0xf8, !PT ;  /* 0x0000001f0f007812 */ /* 0x000fe400078ef800 */
[----:B------:R-:W-:Y:S02]  /*6a80*/  LEA.HI.X R15, R2, UR5, R3, 0x3, P0 ;  /* 0x00000005020f7c11 */ /* 0x000fe400080f1c03 */
[C---:B------:R-:W-:Y:S02]  /*6a90*/  LOP3.LUT R2, R0.reuse, 0xa0, RZ, 0xfc, !PT ;  /* 0x000000a000027812 */ /* 0x040fe400078efcff */
[----:B------:R-:W-:-:S02]  /*6aa0*/  LOP3.LUT R16, R0, 0xc0, RZ, 0xfc, !PT ;  /* 0x000000c000107812 */ /* 0x000fc400078efcff */
[----:B------:R-:W-:Y:S02]  /*6ab0*/  LOP3.LUT R0, R0, 0xe0, RZ, 0xfc, !PT ;  /* 0x000000e000007812 */ /* 0x000fe400078efcff */
[-C--:B--2---:R-:W-:Y:S02]  /*6ac0*/  ISETP.GE.AND P6, PT, R38, R17.reuse, PT ;  /* 0x000000112600720c */ /* 0x084fe40003fc6270 */
[-C--:B------:R-:W-:Y:S02]  /*6ad0*/  ISETP.GE.AND P5, PT, R30, R17.reuse, PT ;  /* 0x000000111e00720c */ /* 0x080fe40003fa6270 */
[-C--:B------:R-:W-:Y:S02]  /*6ae0*/  ISETP.GE.AND P4, PT, R37, R17.reuse, PT ;  /* 0x000000112500720c */ /* 0x080fe40003f86270 */
[-C--:B------:R-:W-:Y:S02]  /*6af0*/  ISETP.GE.AND P3, PT, R40, R17.reuse, PT ;  /* 0x000000112800720c */ /* 0x080fe40003f66270 */
[----:B------:R-:W-:-:S02]  /*6b00*/  ISETP.GE.AND P2, PT, R41, R17, PT ;  /* 0x000000112900720c */ /* 0x000fc40003f46270 */
        /* <DEDUP_REMOVED lines=21> */
.L_x_1400:
        /* <DEDUP_REMOVED lines=10> */
.L_x_2215:


//--------------------- .text._ZN3cub18CUB_300001_SM_10006detail10merge_sort26DeviceMergeSortMergeKernelINS2_10policy_hubIN6thrust24THRUST_300001_SM_1000_NS6detail15normal_iteratorINS6_10device_ptrIN4cuda3std3__44pairIiiEEEEEEE9Policy600ESG_PNS0_8NullTypeESG_SK_jNSC_4lessISE_EESE_SJ_EEvbT2_T3_T4_PT6_PT7_T5_PSP_SP_NS1_7vsmem_tE --------------------------
	.section	.text._ZN3cub18CUB_300001_SM_10006detail10merge_sort26DeviceMergeSortMergeKernelINS2_10policy_hubIN6thrust24THRUST_300001_SM_1000_NS6detail15normal_iteratorINS6_10device_ptrIN4cuda3std3__44pairIiiEEEEEEE9Policy600ESG_PNS0_8NullTypeESG_SK_jNSC_4lessISE_EESE_SJ_EEvbT2_T3_T4_PT6_PT7_T5_PSP_SP_NS1_7vsmem_tE,"ax",@progbits
	.align	128
        .global         _ZN3cub18CUB_300001_SM_10006detail10merge_sort26DeviceMergeSortMergeKernelINS2_10policy_hubIN6thrust24THRUST_300001_SM_1000_NS6detail15normal_iteratorINS6_10device_ptrIN4cuda3std3__44pairIiiEEEEEEE9Policy600ESG_PNS0_8NullTypeESG_SK_jNSC_4lessISE_EESE_SJ_EEvbT2_T3_T4_PT6_PT7_T5_PSP_SP_NS1_7vsmem_tE
        .type           _ZN3cub18CUB_300001_SM_10006detail10merge_sort26DeviceMergeSortMergeKernelINS2_10policy_hubIN6thrust24THRUST_300001_SM_1000_NS6detail15normal_iteratorINS6_10device_ptrIN4cuda3std3__44pairIiiEEEEEEE9Policy600ESG_PNS0_8NullTypeESG_SK_jNSC_4lessISE_EESE_SJ_EEvbT2_T3_T4_PT6_PT7_T5_PSP_SP_NS1_7vsmem_tE,@function
        .size           _ZN3cub18CUB_300001_SM_10006detail10merge_sort26DeviceMergeSortMergeKernelINS2_10policy_hubIN6thrust24THRUST_300001_SM_1000_NS6detail15normal_iteratorINS6_10device_ptrIN4cuda3std3__44pairIiiEEEEEEE9Policy600ESG_PNS0_8NullTypeESG_SK_jNSC_4lessISE_EESE_SJ_EEvbT2_T3_T4_PT6_PT7_T5_PSP_SP_NS1_7vsmem_tE,(.L_x_2216 - _ZN3cub18CUB_300001_SM_10006detail10merge_sort26DeviceMergeSortMergeKernelINS2_10policy_hubIN6thrust24THRUST_300001_SM_1000_NS6detail15normal_iteratorINS6_10device_ptrIN4cuda3std3__44pairIiiEEEEEEE9Policy600ESG_PNS0_8NullTypeESG_SK_jNSC_4lessISE_EESE_SJ_EEvbT2_T3_T4_PT6_PT7_T5_PSP_SP_NS1_7vsmem_tE)
        .other          _ZN3cub18CUB_300001_SM_10006detail10merge_sort26DeviceMergeSortMergeKernelINS2_10policy_hubIN6thrust24THRUST_300001_SM_1000_NS6detail15normal_iteratorINS6_10device_ptrIN4cuda3std3__44pairIiiEEEEEEE9Policy600ESG_PNS0_8NullTypeESG_SK_jNSC_4lessISE_EESE_SJ_EEvbT2_T3_T4_PT6_PT7_T5_PSP_SP_NS1_7vsmem_tE,@"STO_CUDA_ENTRY STV_DEFAULT"
_ZN3cub18CUB_300001_SM_10006detail10merge_sort26DeviceMergeSortMergeKernelINS2_10policy_hubIN6thrust24THRUST_300001_SM_1000_NS6detail15normal_iteratorINS6_10device_ptrIN4cuda3std3__44pairIiiEEEEEEE9Policy600ESG_PNS0_8NullTypeESG_SK_jNSC_4lessISE_EESE_SJ_EEvbT2_T3_T4_PT6_PT7_T5_PSP_SP_NS1_7vsmem_tE:
.text._ZN3cub18CUB_300001_SM_10006detail10merge_sort26DeviceMergeSortMergeKernelINS2_10policy_hubIN6thrust24THRUST_300001_SM_1000_NS6detail15normal_iteratorINS6_10device_ptrIN4cuda3std3__44pairIiiEEEEEEE9Policy600ESG_PNS0_8NullTypeESG_SK_jNSC_4lessISE_EESE_SJ_EEvbT2_T3_T4_PT6_PT7_T5_PSP_SP_NS1_7vsmem_tE:
[----:B------:R-:W-:Y:S01]  /*0000*/  LDC R1, c[0x0][0x37c] ;  /* 0x0000df00ff017b82 */ /* 0x000fe20000000800 */
[----:B------:R-:W0:Y:S01]  /*0010*/  S2R R11, SR_CTAID.X ;  /* 0x00000000000b7919 */ /* 0x000e220000002500 */
[----:B------:R-:W1:Y:S06]  /*0020*/  LDCU UR4, c[0x0][0x370] ;  /* 0x00006e00ff0477ac */ /* 0x000e6c0008000800 */
[----:B------:R-:W2:Y:S01]  /*0030*/  LDC R9, c[0x0][0x3c0] ;  /* 0x0000f000ff097b82 */ /* 0x000ea20000000800 */
[----:B------:R-:W3:Y:S01]  /*0040*/  S2R R2, SR_TID.X ;  /* 0x0000000000027919 */ /* 0x000ee20000002100 */
[----:B------:R-:W4:Y:S01]  /*0050*/  LDCU.64 UR6, c[0x0][0x358] ;  /* 0x00006b00ff0677ac */ /* 0x000f220008000a00 */
[----:B-1----:R-:W-:Y:S01]  /*0060*/  UIADD3 UR4, UPT, UPT, UR4, -0x1, URZ ;  /* 0xffffffff04047890 */ /* 0x002fe2000fffe0ff */
[----:B--2---:R-:W-:-:S05]  /*0070*/  IMAD.SHL.U32 R3, R9, 0x400, RZ ;  /* 0x0000040009037824 */ /* 0x004fca00078e00ff */
[C---:B0-----:R-:W-:Y:S01]  /*0080*/  ISETP.GE.U32.AND P0, PT, R11.reuse, UR4, PT ;  /* 0x000000040b007c0c */ /* 0x041fe2000bf06070 */
[----:B------:R-:W-:-:S12]  /*0090*/  IMAD.SHL.U32 R0, R11, 0x800, RZ ;  /* 0x000008000b007824 */ /* 0x000fd800078e00ff */
[----:B---34-:R-:W-:Y:S05]  /*00a0*/  @P0 BRA `(.L_x_1401) ;  /* 0x0000001c00cc0947 */ /* 0x018fea0003800000 */
[----:B------:R-:W0:Y:S01]  /*00b0*/  LDC.64 R6, c[0x0][0x3b8] ;  /* 0x0000ee00ff067b82 */ /* 0x000e220000000a00 */
[----:B------:R-:W-:Y:S01]  /*00c0*/  IMAD.MOV R10, RZ, RZ, -R9 ;  /* 0x000000ffff0a7224 */ /* 0x000fe200078e0a09 */
[----:B------:R-:W1:Y:S06]  /*00d0*/  LDCU.U8 UR4, c[0x0][0x380] ;  /* 0x00007000ff0477ac */ /* 0x000e6c0008000000 */
[----:B------:R-:W2:Y:S01]  /*00e0*/  LDC R12, c[0x0][0x398] ;  /* 0x0000e600ff0c7b82 */ /* 0x000ea20000000800 */
[----:B0-----:R-:W-:-:S05]  /*00f0*/  IMAD.WIDE.U32 R6, R11, 0x4, R6 ;  /* 0x000000040b067825 */ /* 0x001fca00078e0006 */
[----:B------:R-:W3:Y:S04]  /*0100*/  LDG.E R8, desc[UR6][R6.64+0x4] ;  /* 0x0000040606087981 */ /* 0x000ee8000c1e1900 */
[----:B------:R0:W4:Y:S01]  /*0110*/  LDG.E R4, desc[UR6][R6.64] ;  /* 0x0000000606047981 */ /* 0x000122000c1e1900 */
[CC--:B------:R-:W-:Y:S01]  /*0120*/  LOP3.LUT R5, R11.reuse, R10.reuse, RZ, 0xc0, !PT ;  /* 0x0000000a0b057212 */ /* 0x0c0fe200078ec0ff */
[----:B-1----:R-:W-:Y:S01]  /*0130*/  UPRMT UR4, UR4, 0x8880, URZ ;  /* 0x0000888004047896 */ /* 0x002fe200080000ff */
[C---:B------:R-:W-:Y:S01]  /*0140*/  LOP3.LUT R10, R11.reuse, R10, RZ, 0xfc, !PT ;  /* 0x0000000a0b0a7212 */ /* 0x040fe200078efcff */
[----:B------:R-:W-:Y:S02]  /*0150*/  ACQBULK ;  /* 0x000000000000782e */ /* 0x000fe40000000000 */
[----:B------:R-:W-:Y:S01]  /*0160*/  IMAD.IADD R9, R11, 0x1, -R5 ;  /* 0x000000010b097824 */ /* 0x000fe200078e0a05 */
[----:B------:R-:W-:Y:S01]  /*0170*/  ISETP.NE.AND P1, PT, R10, -0x1, PT ;  /* 0xffffffff0a00780c */ /* 0x000fe20003f25270 */
[----:B------:R-:W-:Y:S01]  /*0180*/  IMAD.SHL.U32 R5, R5, 0x800, RZ ;  /* 0x0000080005057824 */ /* 0x000fe200078e00ff */
[----:B------:R-:W-:Y:S01]  /*0190*/  UISETP.NE.AND UP0, UPT, UR4, URZ, UPT ;  /* 0x000000ff0400728c */ /* 0x000fe2000bf05270 */
[----:B------:R-:W-:Y:S01]  /*01a0*/  IMAD.SHL.U32 R9, R9, 0x800, RZ ;  /* 0x0000080009097824 */ /* 0x000fe200078e00ff */
[----:B0-----:R-:W-:Y:S01]  /*01b0*/  LOP3.LUT R6, R3, 0xfffff800, RZ, 0xc0, !PT ;  /* 0xfffff80003067812 */ /* 0x001fe200078ec0ff */
[----:B--2---:R-:W-:-:S02]  /*01c0*/  IMAD.IADD R7, R12, 0x1, -R5 ;  /* 0x000000010c077824 */ /* 0x004fc400078e0a05 */
[C---:B------:R-:W-:Y:S01]  /*01d0*/  VIADD R10, R9.reuse, 0x7ff ;  /* 0x000007ff090a7836 */ /* 0x040fe20000000000 */
[----:B------:R-:W-:Y:S02]  /*01e0*/  ISETP.NE.AND P0, PT, R9, -0x800, PT ;  /* 0xfffff8000900780c */ /* 0x000fe40003f05270 */
[----:B------:R-:W-:-:S05]  /*01f0*/  VIMNMX.U32 R11, PT, PT, R6, R7, !PT ;  /* 0x00000007060b7248 */ /* 0x000fca0007fe0000 */
[----:B------:R-:W-:-:S06]  /*0200*/  IMAD.IADD R11, R11, 0x1, -R6 ;  /* 0x000000010b0b7824 */ /* 0x000fcc00078e0a06 */
[----:B------:R-:W-:Y:S02]  /*0210*/  @P0 VIADD R10, R9, 0x800 ;  /* 0x00000800090a0836 */ /* 0x000fe40000000000 */
[----:B---3--:R-:W-:-:S04]  /*0220*/  IMAD.IADD R3, R8, 0x1, -R5 ;  /* 0x0000000108037824 */ /* 0x008fc800078e0a05 */
[----:B------:R-:W-:Y:S01]  /*0230*/  IMAD.IADD R13, R10, 0x1, -R3 ;  /* 0x000000010a0d7824 */ /* 0x000fe200078e0a03 */
[----:B------:R-:W-:Y:S01]  /*0240*/  @!P1 VIMNMX.U32 R3, PT, PT, R6, R7, PT ;  /* 0x0000000706039248 */ /* 0x000fe20003fe0000 */
[----:B----4-:R-:W-:-:S03]  /*0250*/  IMAD.IADD R4, R4, 0x1, -R5 ;  /* 0x0000000104047824 */ /* 0x010fc600078e0a05 */
[----:B------:R-:W-:Y:S01]  /*0260*/  SEL R8, R6, R13, !P1 ;  /* 0x0000000d06087207 */ /* 0x000fe20004800000 */
[----:B------:R-:W-:Y:S01]  /*0270*/  IMAD.IADD R3, R3, 0x1, -R4 ;  /* 0x0000000103037824 */ /* 0x000fe200078e0a04 */
[----:B------:R-:W-:Y:S02]  /*0280*/  VIADDMNMX.U32 R24, R9, -R4, R11, PT ;  /* 0x8000000409187246 */ /* 0x000fe4000380000b */
[----:B------:R-:W-:Y:S01]  /*0290*/  VIMNMX.U32 R25, PT, PT, R11, R8, PT ;  /* 0x000000080b197248 */ /* 0x000fe20003fe0000 */
[----:B------:R-:W-:Y:S06]  /*02a0*/  BRA.U !UP0, `(.L_x_1402) ;  /* 0x0000000108f07547 */ /* 0x000fec000b800000 */
[----:B------:R-:W0:Y:S01]  /*02b0*/  LDCU.64 UR4, c[0x0][0x388] ;  /* 0x00007100ff0477ac */ /* 0x000e220008000a00 */
[C---:B------:R-:W-:Y:S02]  /*02c0*/  IADD3 R4, P0, P1, R2.reuse, R4, R5 ;  /* 0x0000000402047210 */ /* 0x040fe4000791e005 */
[----:B------:R-:W-:Y:S02]  /*02d0*/  ISETP.GE.AND P6, PT, R2, R3, PT ;  /* 0x000000030200720c */ /* 0x000fe40003fc6270 */
[----:B------:R-:W-:Y:S02]  /*02e0*/  IADD3.X R7, PT, PT, RZ, RZ, RZ, P0, P1 ;  /* 0x000000ffff077210 */ /* 0x000fe400007e24ff */
[----:B0-----:R-:W-:-:S04]  /*02f0*/  LEA R20, P0, R4, UR4, 0x3 ;  /* 0x0000000404147c11 */ /* 0x001fc8000f8018ff */
[----:B------:R-:W-:-:S05]  /*0300*/  LEA.HI.X R21, R4, UR5, R7, 0x3, P0 ;  /* 0x0000000504157c11 */ /* 0x000fca00080f1c07 */
[----:B------:R0:W5:Y:S04]  /*0310*/  @!P6 LDG.E R18, desc[UR6][R20.64] ;  /* 0x000000061412e981 */ /* 0x000168000c1e1900 */
[----:B------:R0:W5:Y:S01]  /*0320*/  @!P6 LDG.E R19, desc[UR6][R20.64+0x4] ;  /* 0x000004061413e981 */ /* 0x000162000c1e1900 */
[----:B------:R-:W-:Y:S01]  /*0330*/  IMAD.IADD R4, R2, 0x1, -R3 ;  /* 0x0000000102047824 */ /* 0x000fe200078e0a03 */
[----:B------:R-:W-:Y:S01]  /*0340*/  IADD3 R5, P0, P1, R24, R5, R6 ;  /* 0x0000000518057210 */ /* 0x000fe2000791e006 */
[C---:B------:R-:W-:Y:S02]  /*0350*/  VIADD R10, R2.reuse, 0x300 ;  /* 0x00000300020a7836 */ /* 0x040fe40000000000 */
[----:B------:R-:W-:Y:S01]  /*0360*/  VIADD R6, R2, 0x100 ;  /* 0x0000010002067836 */ /* 0x000fe20000000000 */
[----:B------:R-:W-:Y:S01]  /*0370*/  IADD3 R5, P2, PT, R4, R5, RZ ;  /* 0x0000000504057210 */ /* 0x000fe20007f5e0ff */
[----:B------:R-:W-:Y:S01]  /*0380*/  VIADD R8, R2, 0x200 ;  /* 0x0000020002087836 */ /* 0x000fe20000000000 */
[----:B------:R-:W-:-:S02]  /*0390*/  IADD3.X R7, PT, PT, RZ, RZ, RZ, P0, P1 ;  /* 0x000000ffff077210 */ /* 0x000fc400007e24ff */
[----:B------:R-:W-:Y:S02]  /*03a0*/  ISETP.GE.AND P3, PT, R10, R3, PT ;  /* 0x000000030a00720c */ /* 0x000fe40003f66270 */
        /* <DEDUP_REMOVED lines=44> */
.L_x_1402:
        /* <DEDUP_REMOVED lines=8> */
[----:B------:R-:W-:Y:S01]  /*06f0*/  IADD3 R5, P1, P2, R24, R5, R6 ;  /* 0x0000000518057210 */ /* 0x000fe20007a3e006 */
[C---:B------:R-:W-:Y:S02]  /*0700*/  IMAD.IADD R6, R2.reuse, 0x1, -R3 ;  /* 0x0000000102067824 */ /* 0x040fe400078e0a03 */
[C---:B------:R-:W-:Y:S01]  /*0710*/  VIADD R8, R2.reuse, 0x100 ;  /* 0x0000010002087836 */ /* 0x040fe20000000000 */
[----:B------:R-:W-:Y:S01]  /*0720*/  IADD3.X R4, PT, PT, RZ, RZ, RZ, P1, P2 ;  /* 0x000000ffff047210 */ /* 0x000fe20000fe44ff */
[----:B------:R-:W-:Y:S01]  /*0730*/  VIADD R10, R2, 0x200 ;  /* 0x00000200020a7836 */ /* 0x000fe20000000000 */
[----:B------:R-:W-:Y:S01]  /*0740*/  IADD3 R5, P4, PT, R6, R5, RZ ;  /* 0x0000000506057210 */ /* 0x000fe20007f9e0ff */
[----:B------:R-:W-:Y:S01]  /*0750*/  VIADD R12, R2, 0x300 ;  /* 0x00000300020c7836 */ /* 0x000fe20000000000 */
[----:B------:R-:W-:Y:S01]  /*0760*/  ISETP.GE.AND P1, PT, R8, R3, PT ;  /* 0x000000030800720c */ /* 0x000fe20003f26270 */
[----:B------:R-:W-:Y:S01]  /*0770*/  VIADD R8, R2, 0x500 ;  /* 0x0000050002087836 */ /* 0x000fe20000000000 */
[----:B------:R-:W-:-:S02]  /*0780*/  LEA.HI.X.SX32 R4, R6, R4, 0x1, P4 ;  /* 0x0000000406047211 */ /* 0x000fc400020f0eff */
[C---:B------:R-:W-:Y:S02]  /*0790*/  LEA R22, P4, R5.reuse, UR4, 0x3 ;  /* 0x0000000405167c11 */ /* 0x040fe4000f8818ff */
[-C--:B------:R-:W-:Y:S01]  /*07a0*/  ISETP.GE.AND P2, PT, R10, R3.reuse, PT ;  /* 0x000000030a00720c */ /* 0x080fe20003f46270 */
[C---:B------:R-:W-:Y:S01]  /*07b0*/  VIADD R10, R2.reuse, 0x600 ;  /* 0x00000600020a7836 */ /* 0x040fe20000000000 */
[----:B------:R-:W-:Y:S01]  /*07c0*/  LEA.HI.X R23, R5, UR5, R4, 0x3, P4 ;  /* 0x0000000505177c11 */ /* 0x000fe2000a0f1c04 */
[C---:B------:R-:W-:Y:S01]  /*07d0*/  VIADD R4, R2.reuse, 0x700 ;  /* 0x0000070002047836 */ /* 0x040fe20000000000 */
[----:B------:R-:W-:Y:S02]  /*07e0*/  LOP3.LUT R6, R2, 0x400, RZ, 0xfc, !PT ;  /* 0x0000040002067812 */ /* 0x000fe400078efcff */
[-C--:B------:R-:W-:Y:S01]  /*07f0*/  ISETP.GE.AND P3, PT, R12, R3.reuse, PT ;  /* 0x000000030c00720c */ /* 0x080fe20003f66270 */
[----:B------:R1:W5:Y:S01]  /*0800*/  @P1 LDG.E R16, desc[UR6][R22.64+0x800] ;  /* 0x0008000616101981 */ /* 0x000362000c1e1900 */
[----:B------:R-:W-:-:S02]  /*0810*/  ISETP.GE.AND P6, PT, R6, R3, PT ;  /* 0x000000030600720c */ /* 0x000fc40003fc6270 */
        /* <DEDUP_REMOVED lines=32> */
.L_x_1403:
[----:B------:R-:W2:Y:S01]  /*0a20*/  S2UR UR5, SR_CgaCtaId ;  /* 0x00000000000579c3 */ /* 0x000ea20000008800 */
[----:B------:R-:W-:Y:S01]  /*0a30*/  UMOV UR4, 0x400 ;  /* 0x0000040000047882 */ /* 0x000fe20000000000 */
[----:B01----:R-:W-:Y:S02]  /*0a40*/  IMAD.SHL.U32 R21, R2, 0x8, RZ ;  /* 0x0000000802157824 */ /* 0x003fe400078e00ff */
[----:B------:R-:W-:Y:S01]  /*0a50*/  IMAD.IADD R24, R25, 0x1, -R24 ;  /* 0x0000000119187824 */ /* 0x000fe200078e0a18 */
        /* <DEDUP_REMOVED lines=10> */
[----:B0-----:R-:W-:-:S07]  /*0b00*/  IMAD.IADD R16, R3, 0x1, R24 ;  /* 0x0000000103107824 */ /* 0x001fce00078e0218 */
[----:B------:R-:W-:Y:S01]  /*0b10*/  PREEXIT ;  /* 0x000000000000782d */ /* 0x000fe20000000000 */
[----:B------:R-:W-:Y:S01]  /*0b20*/  BSSY.RECONVERGENT B0, `(.L_x_1404) ;  /* 0x000001a000007945 */ /* 0x000fe20003800200 */
[----:B-1----:R-:W-:-:S04]  /*0b30*/  VIMNMX R21, PT, PT, R21, R16, PT ;  /* 0x0000001015157248 */ /* 0x002fc80003fe0100 */
[C---:B------:R-:W-:Y:S01]  /*0b40*/  ISETP.GE.AND P0, PT, R21.reuse, R24, PT ;  /* 0x000000181500720c */ /* 0x040fe20003f06270 */
[----:B------:R-:W-:Y:S01]  /*0b50*/  IMAD.IADD R6, R21, 0x1, -R24 ;  /* 0x0000000115067824 */ /* 0x000fe200078e0a18 */
[----:B------:R-:W-:-:S04]  /*0b60*/  VIMNMX R5, PT, PT, R3, R21, PT ;  /* 0x0000001503057248 */ /* 0x000fc80003fe0100 */
[----:B------:R-:W-:-:S04]  /*0b70*/  SEL R6, R6, RZ, P0 ;  /* 0x000000ff06067207 */ /* 0x000fc80000000000 */
[----:B------:R-:W-:-:S13]  /*0b80*/  ISETP.GE.AND P0, PT, R6, R5, PT ;  /* 0x000000050600720c */ /* 0x000fda0003f06270 */
[----:B------:R-:W-:Y:S05]  /*0b90*/  @P0 BRA `(.L_x_1405) ;  /* 0x0000000000480947 */ /* 0x000fea0003800000 */
[----:B------:R-:W-:-:S07]  /*0ba0*/  IMAD.IADD R9, R3, 0x1, R21 ;  /* 0x0000000103097824 */ /* 0x000fce00078e0215 */
.L_x_1406:
[----:B------:R-:W-:Y:S01]  /*0bb0*/  IMAD.IADD R4, R5, 0x1, -R6 ;  /* 0x0000000105047824 */ /* 0x000fe200078e0a06 */
[----:B------:R-:W-:-:S04]  /*0bc0*/  PLOP3.LUT P0, PT, PT, PT, PT, 0x8, 0x80 ;  /* 0x000000000080781c */ /* 0x000fc80003f0e170 */
[----:B------:R-:W-:-:S04]  /*0bd0*/  LEA.HI R7, R4, R4, RZ, 0x1 ;  /* 0x0000000404077211 */ /* 0x000fc800078f08ff */
[----:B------:R-:W-:-:S04]  /*0be0*/  LEA.HI.SX32 R8, R7, R6, 0x1f ;  /* 0x0000000607087211 */ /* 0x000fc800078ffaff */
[----:B------:R-:W-:Y:S02]  /*0bf0*/  LOP3.LUT R4, RZ, R8, RZ, 0x33, !PT ;  /* 0x00000008ff047212 */ /* 0x000fe400078e33ff */
[----:B------:R-:W-:-:S03]  /*0c00*/  LEA R7, R8, UR4, 0x3 ;  /* 0x0000000408077c11 */ /* 0x000fc6000f8e18ff */
[----:B------:R-:W-:Y:S02]  /*0c10*/  IMAD.IADD R4, R9, 0x1, R4 ;  /* 0x0000000109047824 */ /* 0x000fe400078e0204 */
[----:B------:R-:W-:Y:S03]  /*0c20*/  LDS.64 R10, [R7] ;  /* 0x00000000070a7984 */ /* 0x000fe60000000a00 */
[----:B------:R-:W-:-:S05]  /*0c30*/  LEA R4, R4, UR4, 0x3 ;  /* 0x0000000404047c11 */ /* 0x000fca000f8e18ff */
        /* <DEDUP_REMOVED lines=8> */
.L_x_1405:
[----:B------:R-:W-:Y:S05]  /*0cc0*/  BSYNC.RECONVERGENT B0 ;  /* 0x0000000000007941 */ /* 0x000fea0003800200 */
.L_x_1404:
[----:B------:R-:W-:Y:S01]  /*0cd0*/  IADD3 R9, PT, PT, R3, R21, -R6 ;  /* 0x0000001503097210 */ /* 0x000fe20007ffe806 */
[----:B------:R-:W-:Y:S01]  /*0ce0*/  BSSY.RECONVERGENT B0, `(.L_x_1407) ;  /* 0x000000d000007945 */ /* 0x000fe20003800200 */
[----:B------:R-:W-:Y:S02]  /*0cf0*/  LEA R12, R6, UR4, 0x3 ;  /* 0x00000004060c7c11 */ /* 0x000fe4000f8e18ff */
[C---:B------:R-:W-:Y:S02]  /*0d00*/  LEA R11, R9.reuse, UR4, 0x3 ;  /* 0x00000004090b7c11 */ /* 0x040fe4000f8e18ff */
[----:B------:R-:W-:Y:S01]  /*0d10*/  ISETP.GE.AND P1, PT, R9, R16, PT ;  /* 0x000000100900720c */ /* 0x000fe20003f26270 */
[----:B------:R0:W1:Y:S01]  /*0d20*/  LDS.64 R20, [R12] ;  /* 0x000000000c147984 */ /* 0x0000620000000a00 */
[----:B------:R-:W-:-:S03]  /*0d30*/  PLOP3.LUT P0, PT, PT, PT, PT, 0x8, 0x80 ;  /* 0x000000000080781c */ /* 0x000fc60003f0e170 */
[----:B------:R0:W2:Y:S08]  /*0d40*/  LDS.64 R22, [R11] ;  /* 0x000000000b167984 */ /* 0x0000b00000000a00 */
[----:B0-----:R-:W-:Y:S05]  /*0d50*/  @P1 BRA `(.L_x_1408) ;  /* 0x0000000000141947 */ /* 0x001fea0003800000 */
[----:B-12---:R-:W-:Y:S02]  /*0d60*/  ISETP.GE.AND P1, PT, R22, R20, PT ;  /* 0x000000141600720c */ /* 0x006fe40003f26270 */
[----:B------:R-:W-:Y:S02]  /*0d70*/  PLOP3.LUT P0, PT, PT, PT, PT, 0x80, 0x8 ;  /* 0x000000000008781c */ /* 0x000fe40003f0f070 */
[----:B------:R-:W-:-:S13]  /*0d80*/  ISETP.GE.OR P1, PT, R6, R3, !P1 ;  /* 0x000000030600720c */ /* 0x000fda0004f26670 */
[----:B------:R-:W-:-:S04]  /*0d90*/  @!P1 ISETP.GE.AND P2, PT, R23, R21, PT ;  /* 0x000000151700920c */ /* 0x000fc80003f46270 */
[----:B------:R-:W-:-:S13]  /*0da0*/  @!P1 ISETP.GE.AND P0, PT, R20, R22, !P2 ;  /* 0x000000161400920c */ /* 0x000fda0005706270 */
.L_x_1408:
[----:B------:R-:W-:Y:S05]  /*0db0*/  BSYNC.RECONVERGENT B0 ;  /* 0x0000000000007941 */ /* 0x000fea0003800200 */
.L_x_1407:
        /* <DEDUP_REMOVED lines=19> */
.L_x_1410:
[----:B------:R-:W-:Y:S05]  /*0ef0*/  BSYNC.RECONVERGENT B0 ;  /* 0x0000000000007941 */ /* 0x000fea0003800200 */
.L_x_1409:
        /* <DEDUP_REMOVED lines=19> */
.L_x_1412:
[----:B------:R-:W-:Y:S05]  /*1030*/  BSYNC.RECONVERGENT B0 ;  /* 0x0000000000007941 */ /* 0x000fea0003800200 */
.L_x_1411:
        /* <DEDUP_REMOVED lines=19> */
.L_x_1414:
[----:B------:R-:W-:Y:S05]  /*1170*/  BSYNC.RECONVERGENT B0 ;  /* 0x0000000000007941 */ /* 0x000fea0003800200 */
.L_x_1413:
[----:B------:R-:W-:Y:S01]  /*1180*/  @!P0 IMAD.MOV R15, RZ, RZ, R13 ;  /* 0x000000ffff0f8224 */ /* 0x000fe200078e020d */
[----:B------:R-:W-:Y:S01]  /*1190*/  BSSY.RECONVERGENT B0, `(.L_x_1415) ;  /* 0x0000012000007945 */ /* 0x000fe20003800200 */
[----:B------:R-:W-:Y:S01]  /*11a0*/  @P0 IMAD.MOV R14, RZ, RZ, R12 ;  /* 0x000000ffff0e0224 */ /* 0x000fe200078e020c */
[----:B012---:R-:W-:Y:S01]  /*11b0*/  SEL R11, R23, R21, P0 ;  /* 0x00000015170b7207 */ /* 0x007fe20000000000 */
        /* <DEDUP_REMOVED lines=15> */
.L_x_1416:
[----:B------:R-:W-:Y:S05]  /*12b0*/  BSYNC.RECONVERGENT B0 ;  /* 0x0000000000007941 */ /* 0x000fea0003800200 */
.L_x_1415:
        /* <DEDUP_REMOVED lines=19> */
.L_x_1418:
[----:B------:R-:W-:Y:S05]  /*13f0*/  BSYNC.RECONVERGENT B0 ;  /* 0x0000000000007941 */ /* 0x000fea0003800200 */
.L_x_1417:
[----:B------:R-:W-:Y:S01]  /*1400*/  @!P0 IMAD.MOV R19, RZ, RZ, R17 ;  /* 0x000000ffff138224 */ /* 0x000fe200078e0211 */
[----:B------:R-:W-:Y:S01]  /*1410*/  BSSY.RECONVERGENT B0, `(.L_x_1419) ;  /* 0x0000010000007945 */ /* 0x000fe20003800200 */
[----:B------:R-:W-:Y:S01]  /*1420*/  @P0 IMAD.MOV R24, RZ, RZ, R18 ;  /* 0x000000ffff180224 */ /* 0x000fe200078e0212 */
[----:B012---:R-:W-:Y:S02]  /*1430*/  SEL R15, R23, R21, P0 ;  /* 0x00000015170f7207 */ /* 0x007fe40000000000 */
        /* <DEDUP_REMOVED lines=13> */
.L_x_1420:
[----:B------:R-:W-:Y:S05]  /*1510*/  BSYNC.RECONVERGENT B0 ;  /* 0x0000000000007941 */ /* 0x000fea0003800200 */
.L_x_1419:
[----:B------:R-:W3:Y:S01]  /*1520*/  S2UR UR5, SR_CgaCtaId ;  /* 0x00000000000579c3 */ /* 0x000ee20000008800 */
[----:B------:R-:W-:Y:S01]  /*1530*/  UMOV UR4, 0x400 ;  /* 0x0000040000047882 */ /* 0x000fe20000000000 */
[----:B------:R-:W-:Y:S01]  /*1540*/  VIADD R25, R19, 0x1 ;  /* 0x0000000113197836 */ /* 0x000fe20000000000 */
[----:B------:R-:W-:Y:S01]  /*1550*/  BSSY.RECONVERGENT B0, `(.L_x_1421) ;  /* 0x0000015000007945 */ /* 0x000fe20003800200 */
[----:B------:R-:W-:Y:S01]  /*1560*/  @!P0 IMAD.MOV R25, RZ, RZ, R19 ;  /* 0x000000ffff198224 */ /* 0x000fe200078e0213 */
[----:B012---:R-:W-:Y:S01]  /*1570*/  SEL R17, R23, R21, P0 ;  /* 0x0000001517117207 */ /* 0x007fe20000000000 */
        /* <DEDUP_REMOVED lines=18> */
.L_x_1422:
[----:B------:R-:W-:Y:S05]  /*16a0*/  BSYNC.RECONVERGENT B0 ;  /* 0x0000000000007941 */ /* 0x000fea0003800200 */
.L_x_1421:
        /* <DEDUP_REMOVED lines=11> */
[----:B0-----:R-:W-:Y:S01]  /*1760*/  IMAD R19, R22, 0x8, R3 ;  /* 0x0000000816137824 */ /* 0x001fe200078e0203 */
[----:B------:R-:W-:-:S04]  /*1770*/  LOP3.LUT R3, R3, 0x1f, R2, 0xf8, !PT ;  /* 0x0000001f03037812 */ /* 0x000fc800078ef802 */
[----:B------:R-:W-:Y:S01]  /*1780*/  LEA.HI.SX32 R23, R19, R19, 0x1b ;  /* 0x0000001313177211 */ /* 0x000fe200078fdaff */
[----:B------:R-:W-:Y:S01]  /*1790*/  IMAD R19, R22, -0x7, R19 ;  /* 0xfffffff916137824 */ /* 0x000fe200078e0213 */
[----:B------:R-:W-:-:S03]  /*17a0*/  IADD3 R3, P0, PT, R0, R3, RZ ;  /* 0x0000000300037210 */ /* 0x000fc60007f1e0ff */
[----:B------:R-:W-:Y:S01]  /*17b0*/  IMAD R23, R23, 0x8, R18 ;  /* 0x0000000817177824 */ /* 0x000fe200078e0212 */
[C---:B------:R-:W-:Y:S01]  /*17c0*/  LEA.HI.SX32 R25, R19.reuse, R19, 0x1b ;  /* 0x0000001313197211 */ /* 0x040fe200078fdaff */
[C---:B------:R-:W-:Y:S02]  /*17d0*/  VIADD R22, R19.reuse, 0x20 ;  /* 0x0000002013167836 */ /* 0x040fe40000000000 */
[----:B------:R-:W-:Y:S01]  /*17e0*/  VIADD R24, R19, 0x40 ;  /* 0x0000004013187836 */ /* 0x000fe20000000000 */
[----:B------:R0:W-:Y:S01]  /*17f0*/  STS.64 [R23], R4 ;  /* 0x0000000417007388 */ /* 0x0001e20000000a00 */
[----:B------:R-:W-:Y:S01]  /*1800*/  IMAD.X R0, RZ, RZ, RZ, P0 ;  /* 0x000000ffff007224 */ /* 0x000fe200000e06ff */
[C---:B-1----:R-:W-:Y:S02]  /*1810*/  LEA R2, P0, R3.reuse, UR4, 0x3 ;  /* 0x0000000403027c11 */ /* 0x042fe4000f8018ff */
[----:B------:R1:W-:Y:S02]  /*1820*/  STS.64 [R23+0x8], R6 ;  /* 0x0000080617007388 */ /* 0x0003e40000000a00 */
[----:B------:R-:W-:-:S02]  /*1830*/  LEA.HI.X R3, R3, UR5, R0, 0x3, P0 ;  /* 0x0000000503037c11 */ /* 0x000fc400080f1c00 */
[----:B------:R2:W-:Y:S04]  /*1840*/  STS.64 [R23+0x10], R8 ;  /* 0x0000100817007388 */ /* 0x0005e80000000a00 */
[----:B------:R3:W-:Y:S01]  /*1850*/  STS.64 [R23+0x18], R10 ;  /* 0x0000180a17007388 */ /* 0x0007e20000000a00 */
[C---:B0-----:R-:W-:Y:S01]  /*1860*/  VIADD R4, R19.reuse, 0x60 ;  /* 0x0000006013047836 */ /* 0x041fe20000000000 */
[-C--:B------:R-:W-:Y:S02]  /*1870*/  LEA.HI.SX32 R5, R22, R19.reuse, 0x1b ;  /* 0x0000001316057211 */ /* 0x080fe400078fdaff */
[----:B------:R0:W-:Y:S01]  /*1880*/  STS.64 [R23+0x20], R12 ;  /* 0x0000200c17007388 */ /* 0x0001e20000000a00 */
[C---:B-1----:R-:W-:Y:S01]  /*1890*/  VIADD R6, R19.reuse, 0x80 ;  /* 0x0000008013067836 */ /* 0x042fe20000000000 */
[-C--:B------:R-:W-:Y:S01]  /*18a0*/  LEA.HI.SX32 R7, R24, R19.reuse, 0x1b ;  /* 0x0000001318077211 */ /* 0x080fe200078fdaff */
[----:B--2---:R-:W-:Y:S01]  /*18b0*/  VIADD R8, R19, 0xa0 ;  /* 0x000000a013087836 */ /* 0x004fe20000000000 */
[----:B------:R1:W-:Y:S01]  /*18c0*/  STS.64 [R23+0x28], R14 ;  /* 0x0000280e17007388 */ /* 0x0003e20000000a00 */
[-C--:B------:R-:W-:Y:S01]  /*18d0*/  LEA.HI.SX32 R9, R4, R19.reuse, 0x1b ;  /* 0x0000001304097211 */ /* 0x080fe200078fdaff */
[--C-:B------:R-:W-:Y:S01]  /*18e0*/  IMAD R4, R25, 0x8, R18.reuse ;  /* 0x0000000819047824 */ /* 0x100fe200078e0212 */
[-C--:B---3--:R-:W-:Y:S01]  /*18f0*/  LEA.HI.SX32 R11, R6, R19.reuse, 0x1b ;  /* 0x00000013060b7211 */ /* 0x088fe200078fdaff */
[----:B------:R-:W-:Y:S01]  /*1900*/  VIADD R10, R19, 0xc0 ;  /* 0x000000c0130a7836 */ /* 0x000fe20000000000 */
[----:B------:R2:W-:Y:S01]  /*1910*/  STS.64 [R23+0x30], R16 ;  /* 0x0000301017007388 */ /* 0x0005e20000000a00 */
[--C-:B------:R-:W-:Y:S01]  /*1920*/  IMAD R6, R5, 0x8, R18.reuse ;  /* 0x0000000805067824 */ /* 0x100fe200078e0212 */
[-C--:B0-----:R-:W-:Y:S01]  /*1930*/  LEA.HI.SX32 R13, R8, R19.reuse, 0x1b ;  /* 0x00000013080d7211 */ /* 0x081fe200078fdaff */
[----:B------:R-:W-:Y:S01]  /*1940*/  VIADD R12, R19, 0xe0 ;  /* 0x000000e0130c7836 */ /* 0x000fe20000000000 */
[----:B------:R-:W-:Y:S01]  /*1950*/  STS.64 [R23+0x38], R20 ;  /* 0x0000381417007388 */ /* 0x000fe20000000a00 */
[--C-:B------:R-:W-:Y:S01]  /*1960*/  IMAD R8, R7, 0x8, R18.reuse ;  /* 0x0000000807087824 */ /* 0x100fe200078e0212 */
[----:B------:R-:W-:Y:S01]  /*1970*/  NOP ;  /* 0x0000000000007918 */ /* 0x000fe20000000000 */
[-C--:B-1----:R-:W-:Y:S01]  /*1980*/  LEA.HI.SX32 R15, R10, R19.reuse, 0x1b ;  /* 0x000000130a0f7211 */ /* 0x082fe200078fdaff */
[--C-:B------:R-:W-:Y:S01]  /*1990*/  IMAD R10, R9, 0x8, R18.reuse ;  /* 0x00000008090a7824 */ /* 0x100fe200078e0212 */
[----:B------:R-:W-:Y:S01]  /*19a0*/  LEA.HI.SX32 R19, R12, R19, 0x1b ;  /* 0x000000130c137211 */ /* 0x000fe200078fdaff */
[--C-:B------:R-:W-:Y:S01]  /*19b0*/  IMAD R12, R11, 0x8, R18.reuse ;  /* 0x000000080b0c7824 */ /* 0x100fe200078e0212 */
[----:B------:R-:W0:Y:S01]  /*19c0*/  LDS.64 R4, [R4] ;  /* 0x0000000004047984 */ /* 0x000e220000000a00 */
[----:B------:R-:W-:-:S02]  /*19d0*/  IMAD R14, R13, 0x8, R18 ;  /* 0x000000080d0e7824 */ /* 0x000fc400078e0212 */
[--C-:B--2---:R-:W-:Y:S01]  /*19e0*/  IMAD R16, R15, 0x8, R18.reuse ;  /* 0x000000080f107824 */ /* 0x104fe200078e0212 */
[----:B------:R-:W1:Y:S01]  /*19f0*/  LDS.64 R6, [R6+0x100] ;  /* 0x0001000006067984 */ /* 0x000e620000000a00 */
[----:B------:R-:W-:-:S03]  /*1a00*/  IMAD R19, R19, 0x8, R18 ;  /* 0x0000000813137824 */ /* 0x000fc600078e0212 */
[----:B------:R-:W2:Y:S04]  /*1a10*/  LDS.64 R8, [R8+0x200] ;  /* 0x0002000008087984 */ /* 0x000ea80000000a00 */
[----:B------:R-:W3:Y:S04]  /*1a20*/  LDS.64 R10, [R10+0x300] ;  /* 0x000300000a0a7984 */ /* 0x000ee80000000a00 */
[----:B------:R-:W4:Y:S04]  /*1a30*/  LDS.64 R12, [R12+0x400] ;  /* 0x000400000c0c7984 */ /* 0x000f280000000a00 */
[----:B------:R-:W5:Y:S04]  /*1a40*/  LDS.64 R14, [R14+0x500] ;  /* 0x000500000e0e7984 */ /* 0x000f680000000a00 */
[----:B------:R-:W5:Y:S04]  /*1a50*/  LDS.64 R16, [R16+0x600] ;  /* 0x0006000010107984 */ /* 0x000f680000000a00 */
[----:B------:R-:W5:Y:S04]  /*1a60*/  LDS.64 R18, [R19+0x700] ;  /* 0x0007000013127984 */ /* 0x000f680000000a00 */
[----:B0-----:R-:W-:Y:S04]  /*1a70*/  STG.E desc[UR6][R2.64], R4 ;  /* 0x0000000402007986 */ /* 0x001fe8000c101906 */
[----:B------:R-:W-:Y:S04]  /*1a80*/  STG.E desc[UR6][R2.64+0x4], R5 ;  /* 0x0000040502007986 */ /* 0x000fe8000c101906 */
[----:B-1----:R-:W-:Y:S04]  /*1a90*/  STG.E desc[UR6][R2.64+0x100], R6 ;  /* 0x0001000602007986 */ /* 0x002fe8000c101906 */
[----:B------:R-:W-:Y:S04]  /*1aa0*/  STG.E desc[UR6][R2.64+0x104], R7 ;  /* 0x0001040702007986 */ /* 0x000fe8000c101906 */
[----:B--2---:R-:W-:Y:S04]  /*1ab0*/  STG.E desc[UR6][R2.64+0x200], R8 ;  /* 0x0002000802007986 */ /* 0x004fe8000c101906 */
[----:B------:R-:W-:Y:S04]  /*1ac0*/  STG.E desc[UR6][R2.64+0x204], R9 ;  /* 0x0002040902007986 */ /* 0x000fe8000c101906 */
[----:B---3--:R-:W-:Y:S04]  /*1ad0*/  STG.E desc[UR6][R2.64+0x300], R10 ;  /* 0x0003000a02007986 */ /* 0x008fe8000c101906 */
        /* <DEDUP_REMOVED lines=8> */
[----:B------:R-:W-:Y:S01]  /*1b60*/  STG.E desc[UR6][R2.64+0x704], R19 ;  /* 0x0007041302007986 */ /* 0x000fe2000c101906 */
[----:B------:R-:W-:Y:S05]  /*1b70*/  EXIT ;  /* 0x000000000000794d */ /* 0x000fea0003800000 */
.L_x_1423:
        /* <DEDUP_REMOVED lines=24> */
[----:B0-----:R-:W-:-:S03]  /*1d00*/  VIADD R12, R19, 0xe0 ;  /* 0x000000e0130c7836 */ /* 0x001fc60000000000 */
        /* <DEDUP_REMOVED lines=14> */
[--C-:B------:R-:W-:Y:S01]  /*1df0*/  IMAD R16, R21, 0x8, R18.reuse ;  /* 0x0000000815107824 */ /* 0x100fe200078e0212 */
[----:B------:R-:W-:Y:S01]  /*1e00*/  LOP3.LUT R21, R2, 0x1f, RZ, 0xc0, !PT ;  /* 0x0000001f02157812 */ /* 0x000fe200078ec0ff */
[----:B------:R-:W-:Y:S01]  /*1e10*/  IMAD R14, R23, 0x8, R18 ;  /* 0x00000008170e7824 */ /* 0x000fe200078e0212 */
[----:B------:R-:W3:Y:S03]  /*1e20*/  LDS.64 R12, [R12] ;  /* 0x000000000c0c7984 */ /* 0x000ee60000000a00 */
[----:B------:R-:W-:Y:S01]  /*1e30*/  IMAD.IADD R0, R0, 0x1, R21 ;  /* 0x0000000100007824 */ /* 0x000fe200078e0215 */
[----:B------:R-:W4:Y:S04]  /*1e40*/  LDS.64 R6, [R6+0x300] ;  /* 0x0003000006067984 */ /* 0x000f280000000a00 */
[----:B------:R-:W5:Y:S01]  /*1e50*/  LDS.64 R4, [R4+0x400] ;  /* 0x0004000004047984 */ /* 0x000f620000000a00 */
[----:B------:R-:W-:-:S03]  /*1e60*/  IADD3 R0, P0, PT, R3, R0, RZ ;  /* 0x0000000003007210 */ /* 0x000fc60007f1e0ff */
[----:B------:R-:W5:Y:S02]  /*1e70*/  LDS.64 R18, [R19+0x500] ;  /* 0x0005000013127984 */ /* 0x000f640000000a00 */
[----:B------:R-:W-:Y:S01]  /*1e80*/  IMAD.X R3, RZ, RZ, RZ, P0 ;  /* 0x000000ffff037224 */ /* 0x000fe200000e06ff */
[C---:B-1----:R-:W-:Y:S01]  /*1e90*/  LEA R2, P0, R0.reuse, UR4, 0x3 ;  /* 0x0000000400027c11 */ /* 0x042fe2000f8018ff */
[----:B------:R-:W1:Y:S03]  /*1ea0*/  LDS.64 R16, [R16+0x600] ;  /* 0x0006000010107984 */ /* 0x000e660000000a00 */
[----:B------:R-:W-:Y:S01]  /*1eb0*/  LEA.HI.X R3, R0, UR5, R3, 0x3, P0 ;  /* 0x0000000500037c11 */ /* 0x000fe200080f1c03 */
[----:B------:R-:W1:Y:S04]  /*1ec0*/  LDS.64 R14, [R14+0x700] ;  /* 0x000700000e0e7984 */ /* 0x000e680000000a00 */
        /* <DEDUP_REMOVED lines=12> */
[----:B-1----:R-:W-:Y:S04]  /*1f90*/  STG.E desc[UR6][R2.64+0x600], R16 ;  /* 0x0006001002007986 */ /* 0x002fe8000c101906 */
[----:B------:R-:W-:Y:S04]  /*1fa0*/  STG.E desc[UR6][R2.64+0x604], R17 ;  /* 0x0006041102007986 */ /* 0x000fe8000c101906 */
[----:B------:R-:W-:Y:S04]  /*1fb0*/  STG.E desc[UR6][R2.64+0x700], R14 ;  /* 0x0007000e02007986 */ /* 0x000fe8000c101906 */
[----:B------:R-:W-:Y:S01]  /*1fc0*/  STG.E desc[UR6][R2.64+0x704], R15 ;  /* 0x0007040f02007986 */ /* 0x000fe2000c101906 */
[----:B------:R-:W-:Y:S05]  /*1fd0*/  EXIT ;  /* 0x000000000000794d */ /* 0x000fea0003800000 */
.L_x_1401:
        /* <DEDUP_REMOVED lines=10> */
[----:B------:R-:W-:Y:S01]  /*2080*/  BSSY.RECONVERGENT B0, `(.L_x_1424) ;  /* 0x00000dd000007945 */ /* 0x000fe20003800200 */
[----:B------:R-:W-:Y:S01]  /*2090*/  ACQBULK ;  /* 0x000000000000782e */ /* 0x000fe20000000000 */
[----:B------:R-:W-:Y:S01]  /*20a0*/  IMAD.IADD R9, R11, 0x1, -R10 ;  /* 0x000000010b097824 */ /* 0x000fe200078e0a0a */
[----:B------:R-:W-:Y:S01]  /*20b0*/  ISETP.NE.AND P1, PT, R8, -0x1, PT ;  /* 0xffffffff0800780c */ /* 0x000fe20003f25270 */
[----:B------:R-:W-:Y:S01]  /*20c0*/  UISETP.NE.AND UP0, UPT, UR4, URZ, UPT ;  /* 0x000000ff0400728c */ /* 0x000fe2000bf05270 */
[----:B------:R-:W-:Y:S01]  /*20d0*/  LOP3.LUT R8, R3, 0xfffff800, RZ, 0xc0, !PT ;  /* 0xfffff80003087812 */ /* 0x000fe200078ec0ff */
[----:B------:R-:W-:-:S02]  /*20e0*/  IMAD.SHL.U32 R12, R9, 0x800, RZ ;  /* 0x00000800090c7824 */ /* 0x000fc400078e00ff */
[----:B------:R-:W-:Y:S02]  /*20f0*/  IMAD.SHL.U32 R9, R10, 0x800, RZ ;  /* 0x000008000a097824 */ /* 0x000fe400078e00ff */
[C---:B0-----:R-:W-:Y:S01]  /*2100*/  VIADD R5, R12.reuse, 0x7ff ;  /* 0x000007ff0c057836 */ /* 0x041fe20000000000 */
[----:B------:R-:W-:-:S13]  /*2110*/  ISETP.NE.AND P0, PT, R12, -0x800, PT ;  /* 0xfffff8000c00780c */ /* 0x000fda0003f05270 */
[----:B------:R-:W-:Y:S02]  /*2120*/  @P0 VIADD R5, R12, 0x800 ;  /* 0x000008000c050836 */ /* 0x000fe40000000000 */
[--C-:B---3--:R-:W-:Y:S02]  /*2130*/  IMAD.IADD R4, R7, 0x1, -R9.reuse ;  /* 0x0000000107047824 */ /* 0x108fe400078e0a09 */
[--C-:B--2---:R-:W-:Y:S02]  /*2140*/  IMAD.IADD R7, R14, 0x1, -R9.reuse ;  /* 0x000000010e077824 */ /* 0x104fe400078e0a09 */
[----:B------:R-:W-:Y:S02]  /*2150*/  IMAD.IADD R5, R5, 0x1, -R4 ;  /* 0x0000000105057824 */ /* 0x000fe400078e0a04 */
[----:B----4-:R-:W-:Y:S01]  /*2160*/  IMAD.IADD R3, R6, 0x1, -R9 ;  /* 0x0000000106037824 */ /* 0x010fe200078e0a09 */
[C---:B------:R-:W-:Y:S02]  /*2170*/  VIMNMX.U32 R11, PT, PT, R8.reuse, R7, !PT ;  /* 0x00000007080b7248 */ /* 0x040fe40007fe0000 */
[----:B------:R-:W-:-:S02]  /*2180*/  SEL R5, R8, R5, !P1 ;  /* 0x0000000508057207 */ /* 0x000fc40004800000 */
[----:B------:R-:W-:Y:S01]  /*2190*/  @!P1 VIMNMX.U32 R4, PT, PT, R8, R7, PT ;  /* 0x0000000708049248 */ /* 0x000fe20003fe0000 */
[----:B------:R-:W-:-:S05]  /*21a0*/  IMAD.IADD R10, R11, 0x1, -R8 ;  /* 0x000000010b0a7824 */ /* 0x000fca00078e0a08 */
[----:B------:R-:W-:Y:S02]  /*21b0*/  VIADDMNMX.U32 R6, R12, -R3, R10, PT ;  /* 0x800000030c067246 */ /* 0x000fe4000380000a */
[----:B------:R-:W-:Y:S01]  /*21c0*/  VIMNMX.U32 R7, PT, PT, R10, R5, PT ;  /* 0x000000050a077248 */ /* 0x000fe20003fe0000 */
[----:B------:R-:W-:-:S04]  /*21d0*/  IMAD.IADD R5, R4, 0x1, -R3 ;  /* 0x0000000104057824 */ /* 0x000fc800078e0a03 */
[----:B------:R-:W-:Y:S01]  /*21e0*/  IMAD.IADD R4, R7, 0x1, -R6 ;  /* 0x0000000107047824 */ /* 0x000fe200078e0a06 */
[----:B------:R-:W-:Y:S06]  /*21f0*/  BRA.U !UP0, `(.L_x_1425) ;  /* 0x00000005088c7547 */ /* 0x000fec000b800000 */
[----:B------:R-:W0:Y:S01]  /*2200*/  LDCU.64 UR4, c[0x0][0x388] ;  /* 0x00007100ff0477ac */ /* 0x000e220008000a00 */
[----:B------:R-:W-:Y:S01]  /*2210*/  IADD3 R7, P0, P1, R6, R9, R8 ;  /* 0x0000000906077210 */ /* 0x000fe2000791e008 */
[C---:B------:R-:W-:Y:S01]  /*2220*/  IMAD.IADD R6, R2.reuse, 0x1, -R5 ;  /* 0x0000000102067824 */ /* 0x040fe200078e0a05 */
[C---:B------:R-:W-:Y:S01]  /*2230*/  IADD3 R3, P2, P3, R2.reuse, R3, R9 ;  /* 0x0000000302037210 */ /* 0x040fe20007b5e009 */
[C---:B------:R-:W-:Y:S01]  /*2240*/  VIADD R10, R2.reuse, 0x300 ;  /* 0x00000300020a7836 */ /* 0x040fe20000000000 */
[----:B------:R-:W-:Y:S01]  /*2250*/  IADD3.X R9, PT, PT, RZ, RZ, RZ, P0, P1 ;  /* 0x000000ffff097210 */ /* 0x000fe200007e24ff */
[----:B------:R-:W-:Y:S01]  /*2260*/  VIADD R28, R2, 0x500 ;  /* 0x00000500021c7836 */ /* 0x000fe20000000000 */
[----:B------:R-:W-:Y:S01]  /*2270*/  IADD3.X R8, PT, PT, RZ, RZ, RZ, P2, P3 ;  /* 0x000000ffff087210 */ /* 0x000fe200017e64ff */
[----:B------:R-:W-:Y:S01]  /*2280*/  BSSY.RECONVERGENT B1, `(.L_x_1426) ;  /* 0x000001b000017945 */ /* 0x000fe20003800200 */
[----:B------:R-:W-:Y:S02]  /*2290*/  IADD3 R7, P4, PT, R6, R7, RZ ;  /* 0x0000000706077210 */ /* 0x000fe40007f9e0ff */
[----:B------:R-:W-:-:S02]  /*22a0*/  CS2R R20, SRZ ;  /* 0x0000000000147805 */ /* 0x000fc4000001ff00 */
[----:B------:R-:W-:Y:S02]  /*22b0*/  LOP3.LUT R26, R2, 0x400, RZ, 0xfc, !PT ;  /* 0x00000400021a7812 */ /* 0x000fe400078efcff */
[----:B------:R-:W-:Y:S02]  /*22c0*/  CS2R R18, SRZ ;  /* 0x0000000000127805 */ /* 0x000fe4000001ff00 */
[----:B------:R-:W-:Y:S02]  /*22d0*/  LEA.HI.X.SX32 R6, R6, R9, 0x1, P4 ;  /* 0x0000000906067211 */ /* 0x000fe400020f0eff */
[----:B0-----:R-:W-:Y:S02]  /*22e0*/  LEA R22, P0, R3, UR4, 0x3 ;  /* 0x0000000403167c11 */ /* 0x001fe4000f8018ff */
[----:B------:R-:W-:Y:S02]  /*22f0*/  LEA R24, P1, R7, UR4, 0x3 ;  /* 0x0000000407187c11 */ /* 0x000fe4000f8218ff */
[----:B------:R-:W-:Y:S01]  /*2300*/  LEA.HI.X R23, R3, UR5, R8, 0x3, P0 ;  /* 0x0000000503177c11 */ /* 0x000fe200080f1c08 */
[----:B------:R-:W-:Y:S01]  /*2310*/  IMAD.IADD R3, R5, 0x1, R4 ;  /* 0x0000000105037824 */ /* 0x000fe200078e0204 */
[----:B------:R-:W-:Y:S01]  /*2320*/  LEA.HI.X R25, R7, UR5, R6, 0x3, P1 ;  /* 0x0000000507197c11 */ /* 0x000fe200088f1c06 */
[----:B------:R-:W-:-:S02]  /*2330*/  VIADD R6, R2, 0x100 ;  /* 0x0000010002067836 */ /* 0x000fc40000000000 */
[C---:B------:R-:W-:Y:S01]  /*2340*/  VIADD R8, R2.reuse, 0x200 ;  /* 0x0000020002087836 */ /* 0x040fe20000000000 */
[CC--:B------:R-:W-:Y:S01]  /*2350*/  ISETP.GE.AND P6, PT, R2.reuse, R3.reuse, PT ;  /* 0x000000030200720c */ /* 0x0c0fe20003fc6270 */
[----:B------:R-:W-:Y:S01]  /*2360*/  VIADD R7, R2, 0x600 ;  /* 0x0000060002077836 */ /* 0x000fe20000000000 */
[-C--:B------:R-:W-:Y:S02]  /*2370*/  ISETP.GE.AND P0, PT, R6, R3.reuse, PT ;  /* 0x000000030600720c */ /* 0x080fe40003f06270 */
[-C--:B------:R-:W-:Y:S02]  /*2380*/  ISETP.GE.AND P1, PT, R8, R3.reuse, PT ;  /* 0x000000030800720c */ /* 0x080fe40003f26270 */
[-C--:B------:R-:W-:Y:S02]  /*2390*/  ISETP.GE.AND P2, PT, R10, R3.reuse, PT ;  /* 0x000000030a00720c */ /* 0x080fe40003f46270 */
[-C--:B------:R-:W-:Y:S02]  /*23a0*/  ISETP.GE.AND P3, PT, R26, R3.reuse, PT ;  /* 0x000000031a00720c */ /* 0x080fe40003f66270 */
[----:B------:R-:W-:-:S02]  /*23b0*/  ISETP.GE.AND P4, PT, R28, R3, PT ;  /* 0x000000031c00720c */ /* 0x000fc40003f86270 */
[----:B------:R-:W-:Y:S01]  /*23c0*/  ISETP.GE.AND P5, PT, R7, R3, PT ;  /* 0x000000030700720c */ /* 0x000fe20003fa6270 */
[----:B------:R-:W-:-:S12]  /*23d0*/  @P6 BRA `(.L_x_1427) ;  /* 0x0000000000146947 */ /* 0x000fd80003800000 */
[----:B------:R-:W-:-:S13]  /*23e0*/  ISETP.GE.AND P6, PT, R2, R5, PT ;  /* 0x000000050200720c */ /* 0x000fda0003fc6270 */
[----:B------:R0:W5:Y:S04]  /*23f0*/  @!P6 LDG.E R20, desc[UR6][R22.64] ;  /* 0x000000061614e981 */ /* 0x000168000c1e1900 */
[----:B------:R0:W5:Y:S04]  /*2400*/  @!P6 LDG.E R21, desc[UR6][R22.64+0x4] ;  /* 0x000004061615e981 */ /* 0x000168000c1e1900 */
[----:B------:R0:W5:Y:S04]  /*2410*/  @P6 LDG.E R20, desc[UR6][R24.64] ;  /* 0x0000000618146981 */ /* 0x000168000c1e1900 */
[----:B------:R0:W5:Y:S02]  /*2420*/  @P6 LDG.E R21, desc[UR6][R24.64+0x4] ;  /* 0x0000040618156981 */ /* 0x000164000c1e1900 */
.L_x_1427:
[----:B------:R-:W-:Y:S05]  /*2430*/  BSYNC.RECONVERGENT B1 ;  /* 0x0000000000017941 */ /* 0x000fea0003800200 */
.L_x_1426:
[----:B------:R-:W-:Y:S04]  /*2440*/  BSSY.RECONVERGENT B1, `(.L_x_1428) ;  /* 0x0000007000017945 */ /* 0x000fe80003800200 */
[----:B------:R-:W-:Y:S05]  /*2450*/  @P0 BRA `(.L_x_1429) ;  /* 0x0000000000140947 */ /* 0x000fea0003800000 */
[----:B------:R-:W-:-:S13]  /*2460*/  ISETP.GE.AND P0, PT, R6, R5, PT ;  /* 0x000000050600720c */ /* 0x000fda0003f06270 */
[----:B------:R1:W5:Y:S04]  /*2470*/  @P0 LDG.E R18, desc[UR6][R24.64+0x800] ;  /* 0x0008000618120981 */ /* 0x000368000c1e1900 */
[----:B------:R1:W5:Y:S04]  /*2480*/  @P0 LDG.E R19, desc[UR6][R24.64+0x804] ;  /* 0x0008040618130981 */ /* 0x000368000c1e1900 */
[----:B------:R1:W5:Y:S04]  /*2490*/  @!P0 LDG.E R18, desc[UR6][R22.64+0x800] ;  /* 0x0008000616128981 */ /* 0x000368000c1e1900 */
[----:B------:R1:W5:Y:S02]  /*24a0*/  @!P0 LDG.E R19, desc[UR6][R22.64+0x804] ;  /* 0x0008040616138981 */ /* 0x000364000c1e1900 */
.L_x_1429:
[----:B------:R-:W-:Y:S05]  /*24b0*/  BSYNC.RECONVERGENT B1 ;  /* 0x0000000000017941 */ /* 0x000fea0003800200 */
.L_x_1428:
        /* <DEDUP_REMOVED lines=8> */
.L_x_1431:
[----:B------:R-:W-:Y:S05]  /*2540*/  BSYNC.RECONVERGENT B1 ;  /* 0x0000000000017941 */ /* 0x000fea0003800200 */
.L_x_1430:
        /* <DEDUP_REMOVED lines=8> */
.L_x_1433:
[----:B------:R-:W-:Y:S05]  /*25d0*/  BSYNC.RECONVERGENT B1 ;  /* 0x0000000000017941 */ /* 0x000fea0003800200 */
.L_x_1432:
        /* <DEDUP_REMOVED lines=8> */
.L_x_1435:
[----:B------:R-:W-:Y:S05]  /*2660*/  BSYNC.RECONVERGENT B1 ;  /* 0x0000000000017941 */ /* 0x000fea0003800200 */
.L_x_1434:
        /* <DEDUP_REMOVED lines=8> */
.L_x_1437:
[----:B------:R-:W-:Y:S05]  /*26f0*/  BSYNC.RECONVERGENT B1 ;  /* 0x0000000000017941 */ /* 0x000fea0003800200 */
.L_x_1436:
        /* <DEDUP_REMOVED lines=8> */
.L_x_1439:
[----:B------:R-:W-:Y:S05]  /*2780*/  BSYNC.RECONVERGENT B1 ;  /* 0x0000000000017941 */ /* 0x000fea0003800200 */
.L_x_1438:
        /* <DEDUP_REMOVED lines=10> */
.L_x_1425:
[----:B------:R-:W-:Y:S01]  /*2830*/  IMAD.IADD R7, R2, 0x1, -R5 ;  /* 0x0000000102077824 */ /* 0x000fe200078e0a05 */
[----:B------:R-:W-:Y:S01]  /*2840*/  IADD3 R6, P0, P1, R6, R9, R8 ;  /* 0x0000000906067210 */ /* 0x000fe2000791e008 */
[----:B------:R-:W0:Y:S01]  /*2850*/  LDCU.64 UR4, c[0x0][0x3a0] ;  /* 0x00007400ff0477ac */ /* 0x000e220008000a00 */
[C---:B------:R-:W-:Y:S01]  /*2860*/  IADD3 R9, P2, P3, R2.reuse, R3, R9 ;  /* 0x0000000302097210 */ /* 0x040fe20007b5e009 */
[C---:B------:R-:W-:Y:S01]  /*2870*/  VIADD R10, R2.reuse, 0x300 ;  /* 0x00000300020a7836 */ /* 0x040fe20000000000 */
[----:B------:R-:W-:Y:S01]  /*2880*/  IADD3 R8, P4, PT, R7, R6, RZ ;  /* 0x0000000607087210 */ /* 0x000fe20007f9e0ff */
[----:B------:R-:W-:Y:S01]  /*2890*/  VIADD R28, R2, 0x500 ;  /* 0x00000500021c7836 */ /* 0x000fe20000000000 */
[----:B------:R-:W-:Y:S01]  /*28a0*/  IADD3.X R3, PT, PT, RZ, RZ, RZ, P0, P1 ;  /* 0x000000ffff037210 */ /* 0x000fe200007e24ff */
[----:B------:R-:W-:Y:S01]  /*28b0*/  BSSY.RECONVERGENT B1, `(.L_x_1441) ;  /* 0x000001b000017945 */ /* 0x000fe20003800200 */
[----:B------:R-:W-:Y:S02]  /*28c0*/  IADD3.X R6, PT, PT, RZ, RZ, RZ, P2, P3 ;  /* 0x000000ffff067210 */ /* 0x000fe400017e64ff */
[----:B------:R-:W-:-:S02]  /*28d0*/  CS2R R20, SRZ ;  /* 0x0000000000147805 */ /* 0x000fc4000001ff00 */
[----:B------:R-:W-:Y:S01]  /*28e0*/  LEA.HI.X.SX32 R7, R7, R3, 0x1, P4 ;  /* 0x0000000307077211 */ /* 0x000fe200020f0eff */
[----:B------:R-:W-:Y:S01]  /*28f0*/  IMAD.IADD R3, R5, 0x1, R4 ;  /* 0x0000000105037824 */ /* 0x000fe200078e0204 */
[C---:B------:R-:W-:Y:S02]  /*2900*/  LOP3.LUT R26, R2.reuse, 0x400, RZ, 0xfc, !PT ;  /* 0x00000400021a7812 */ /* 0x040fe400078efcff */
[----:B------:R-:W-:Y:S02]  /*2910*/  CS2R R18, SRZ ;  /* 0x0000000000127805 */ /* 0x000fe4000001ff00 */
[-C--:B------:R-:W-:Y:S02]  /*2920*/  ISETP.GE.AND P6, PT, R2, R3.reuse, PT ;  /* 0x000000030200720c */ /* 0x080fe40003fc6270 */
[----:B------:R-:W-:Y:S02]  /*2930*/  ISETP.GE.AND P2, PT, R10, R3, PT ;  /* 0x000000030a00720c */ /* 0x000fe40003f46270 */
[----:B0-----:R-:W-:-:S02]  /*2940*/  LEA R22, P0, R9, UR4, 0x3 ;  /* 0x0000000409167c11 */ /* 0x001fc4000f8018ff */
[----:B------:R-:W-:Y:S02]  /*2950*/  LEA R24, P1, R8, UR4, 0x3 ;  /* 0x0000000408187c11 */ /* 0x000fe4000f8218ff */
[----:B------:R-:W-:Y:S01]  /*2960*/  LEA.HI.X R23, R9, UR5, R6, 0x3, P0 ;  /* 0x0000000509177c11 */ /* 0x000fe200080f1c06 */
[----:B------:R-:W-:Y:S01]  /*2970*/  VIADD R6, R2, 0x100 ;  /* 0x0000010002067836 */ /* 0x000fe20000000000 */
[----:B------:R-:W-:Y:S01]  /*2980*/  LEA.HI.X R25, R8, UR5, R7, 0x3, P1 ;  /* 0x0000000508197c11 */ /* 0x000fe200088f1c07 */
[----:B------:R-:W-:Y:S01]  /*2990*/  VIADD R8, R2, 0x200 ;  /* 0x0000020002087836 */ /* 0x000fe20000000000 */
[-C--:B------:R-:W-:Y:S01]  /*29a0*/  ISETP.GE.AND P3, PT, R26, R3.reuse, PT ;  /* 0x000000031a00720c */ /* 0x080fe20003f66270 */
[----:B------:R-:W-:Y:S01]  /*29b0*/  VIADD R7, R2, 0x600 ;  /* 0x0000060002077836 */ /* 0x000fe20000000000 */
[-C--:B------:R-:W-:Y:S02]  /*29c0*/  ISETP.GE.AND P0, PT, R6, R3.reuse, PT ;  /* 0x000000030600720c */ /* 0x080fe40003f06270 */
[----:B------:R-:W-:-:S02]  /*29d0*/  ISETP.GE.AND P1, PT, R8, R3, PT ;  /* 0x000000030800720c */ /* 0x000fc40003f26270 */
        /* <DEDUP_REMOVED lines=8> */
.L_x_1442:
[----:B------:R-:W-:Y:S05]  /*2a60*/  BSYNC.RECONVERGENT B1 ;  /* 0x0000000000017941 */ /* 0x000fea0003800200 */
.L_x_1441:
[----:B------:R-:W-:Y:S04]  /*2a70*/  BSSY.RECONVERGENT B1, `(.L_x_1443) ;  /* 0x0000007000017945 */ /* 0x000fe80003800200 */
[----:B------:R-:W-:Y:S05]  /*2a80*/  @P0 BRA `(.L_x_1444) ;  /* 0x0000000000140947 */ /* 0x000fea0003800000 */
[----:B------:R-:W-:-:S13]  /*2a90*/  ISETP.GE.AND P0, PT, R6, R5, PT ;  /* 0x000000050600720c */ /* 0x000fda0003f06270 */
[----:B------:R1:W5:Y:S04]  /*2aa0*/  @P0 LDG.E R18, desc[UR6][R24.64+0x800] ;  /* 0x0008000618120981 */ /* 0x000368000c1e1900 */
[----:B------:R1:W5:Y:S04]  /*2ab0*/  @P0 LDG.E R19, desc[UR6][R24.64+0x804] ;  /* 0x0008040618130981 */ /* 0x000368000c1e1900 */
[----:B------:R1:W5:Y:S04]  /*2ac0*/  @!P0 LDG.E R18, desc[UR6][R22.64+0x800] ;  /* 0x0008000616128981 */ /* 0x000368000c1e1900 */
[----:B------:R1:W5:Y:S02]  /*2ad0*/  @!P0 LDG.E R19, desc[UR6][R22.64+0x804] ;  /* 0x0008040616138981 */ /* 0x000364000c1e1900 */
.L_x_1444:
[----:B------:R-:W-:Y:S05]  /*2ae0*/  BSYNC.RECONVERGENT B1 ;  /* 0x0000000000017941 */ /* 0x000fea0003800200 */
.L_x_1443:
        /* <DEDUP_REMOVED lines=8> */
.L_x_1446:
[----:B------:R-:W-:Y:S05]  /*2b70*/  BSYNC.RECONVERGENT B1 ;  /* 0x0000000000017941 */ /* 0x000fea0003800200 */
.L_x_1445:
        /* <DEDUP_REMOVED lines=8> */
.L_x_1448:
[----:B------:R-:W-:Y:S05]  /*2c00*/  BSYNC.RECONVERGENT B1 ;  /* 0x0000000000017941 */ /* 0x000fea0003800200 */
.L_x_1447:
        /* <DEDUP_REMOVED lines=8> */
.L_x_1450:
[----:B------:R-:W-:Y:S05]  /*2c90*/  BSYNC.RECONVERGENT B1 ;  /* 0x0000000000017941 */ /* 0x000fea0003800200 */
.L_x_1449:
        /* <DEDUP_REMOVED lines=8> */
.L_x_1452:
[----:B------:R-:W-:Y:S05]  /*2d20*/  BSYNC.RECONVERGENT B1 ;  /* 0x0000000000017941 */ /* 0x000fea0003800200 */
.L_x_1451:
        /* <DEDUP_REMOVED lines=8> */
.L_x_1454:
[----:B------:R-:W-:Y:S05]  /*2db0*/  BSYNC.RECONVERGENT B1 ;  /* 0x0000000000017941 */ /* 0x000fea0003800200 */
.L_x_1453:
        /* <DEDUP_REMOVED lines=9> */
.L_x_1440:
[----:B------:R-:W-:Y:S05]  /*2e50*/  BSYNC.RECONVERGENT B0 ;  /* 0x0000000000007941 */ /* 0x000fea0003800200 */
.L_x_1424:
        /* <DEDUP_REMOVED lines=10> */
[----:B------:R0:W-:Y:S04]  /*2f00*/  STS.64 [R22+UR4+0x3000], R8 ;  /* 0x0030000816007988 */ /* 0x0001e80008000a04 */
[----:B------:R1:W-:Y:S01]  /*2f10*/  STS.64 [R22+UR4+0x3800], R6 ;  /* 0x0038000616007988 */ /* 0x0003e20008000a04 */
[----:B------:R-:W-:Y:S01]  /*2f20*/  BAR.SYNC.DEFER_BLOCKING 0x0 ;  /* 0x0000000000007b1d */ /* 0x000fe20000010000 */
[----:B0-----:R-:W-:-:S07]  /*2f30*/  VIMNMX R8, PT, PT, R22, R3, PT ;  /* 0x0000000316087248 */ /* 0x001fce0003fe0100 */
[----:B------:R-:W-:Y:S01]  /*2f40*/  PREEXIT ;  /* 0x000000000000782d */ /* 0x000fe20000000000 */
[----:B------:R-:W-:Y:S01]  /*2f50*/  BSSY.RECONVERGENT B0, `(.L_x_1455) ;  /* 0x0000019000007945 */ /* 0x000fe20003800200 */
[C---:B------:R-:W-:Y:S01]  /*2f60*/  ISETP.GE.AND P0, PT, R8.reuse, R4, PT ;  /* 0x000000040800720c */ /* 0x040fe20003f06270 */
[----:B------:R-:W-:Y:S01]  /*2f70*/  IMAD.IADD R4, R8, 0x1, -R4 ;  /* 0x0000000108047824 */ /* 0x000fe200078e0a04 */
[----:B-1----:R-:W-:-:S04]  /*2f80*/  VIMNMX R7, PT, PT, R5, R8, PT ;  /* 0x0000000805077248 */ /* 0x002fc80003fe0100 */
[----:B------:R-:W-:-:S04]  /*2f90*/  SEL R4, R4, RZ, P0 ;  /* 0x000000ff04047207 */ /* 0x000fc80000000000 */
[----:B------:R-:W-:-:S13]  /*2fa0*/  ISETP.GE.AND P0, PT, R4, R7, PT ;  /* 0x000000070400720c */ /* 0x000fda0003f06270 */
[----:B------:R-:W-:Y:S05]  /*2fb0*/  @P0 BRA `(.L_x_1456) ;  /* 0x0000000000480947 */ /* 0x000fea0003800000 */
[----:B------:R-:W-:-:S07]  /*2fc0*/  IMAD.IADD R11, R5, 0x1, R8 ;  /* 0x00000001050b7824 */ /* 0x000fce00078e0208 */
.L_x_1457:
        /* <DEDUP_REMOVED lines=17> */
.L_x_1456:
[----:B------:R-:W-:Y:S05]  /*30e0*/  BSYNC.RECONVERGENT B0 ;  /* 0x0000000000007941 */ /* 0x000fea0003800200 */
.L_x_1455:
        /* <DEDUP_REMOVED lines=14> */
.L_x_1459:
[----:B------:R-:W-:Y:S05]  /*31d0*/  BSYNC.RECONVERGENT B0 ;  /* 0x0000000000007941 */ /* 0x000fea0003800200 */
.L_x_1458:
        /* <DEDUP_REMOVED lines=19> */
.L_x_1461:
[----:B------:R-:W-:Y:S05]  /*3310*/  BSYNC.RECONVERGENT B0 ;  /* 0x0000000000007941 */ /* 0x000fea0003800200 */
.L_x_1460:
        /* <DEDUP_REMOVED lines=19> */
.L_x_1463:
[----:B------:R-:W-:Y:S05]  /*3450*/  BSYNC.RECONVERGENT B0 ;  /* 0x0000000000007941 */ /* 0x000fea0003800200 */
.L_x_1462:
[----:B------:R-:W-:Y:S01]  /*3460*/  @!P0 IMAD.MOV R14, RZ, RZ, R4 ;  /* 0x000000ffff0e8224 */ /* 0x000fe200078e0204 */
[----:B------:R-:W-:Y:S01]  /*3470*/  BSSY.RECONVERGENT B0, `(.L_x_1464) ;  /* 0x0000012000007945 */ /* 0x000fe20003800200 */
[----:B------:R-:W-:Y:S01]  /*3480*/  @P0 IMAD.MOV R16, RZ, RZ, R12 ;  /* 0x000000ffff100224 */ /* 0x000fe200078e020c */
[----:B012---:R-:W-:Y:S01]  /*3490*/  SEL R11, R23, R21, P0 ;  /* 0x00000015170b7207 */ /* 0x007fe20000000000 */
        /* <DEDUP_REMOVED lines=15> */
.L_x_1465:
[----:B------:R-:W-:Y:S05]  /*3590*/  BSYNC.RECONVERGENT B0 ;  /* 0x0000000000007941 */ /* 0x000fea0003800200 */
.L_x_1464:
        /* <DEDUP_REMOVED lines=19> */
.L_x_1467:
[----:B------:R-:W-:Y:S05]  /*36d0*/  BSYNC.RECONVERGENT B0 ;  /* 0x0000000000007941 */ /* 0x000fea0003800200 */
.L_x_1466:
        /* <DEDUP_REMOVED lines=19> */
.L_x_1469:
[----:B------:R-:W-:Y:S05]  /*3810*/  BSYNC.RECONVERGENT B0 ;  /* 0x0000000000007941 */ /* 0x000fea0003800200 */
.L_x_1468:
[----:B------:R-:W-:Y:S01]  /*3820*/  @!P0 IMAD.MOV R18, RZ, RZ, R16 ;  /* 0x000000ffff128224 */ /* 0x000fe200078e0210 */
[----:B------:R-:W-:Y:S01]  /*3830*/  BSSY.RECONVERGENT B0, `(.L_x_1470) ;  /* 0x0000010000007945 */ /* 0x000fe20003800200 */
[----:B------:R-:W-:Y:S01]  /*3840*/  @P0 IMAD.MOV R24, RZ, RZ, R26 ;  /* 0x000000ffff180224 */ /* 0x000fe200078e021a */
[----:B012---:R-:W-:Y:S02]  /*3850*/  SEL R17, R23, R21, P0 ;  /* 0x0000001517117207 */ /* 0x007fe40000000000 */
[----:B------:R-:W-:Y:S02]  /*3860*/  ISETP.GE.AND P1, PT, R18, R3, PT ;  /* 0x000000031200720c */ /* 0x000fe40003f26270 */
        /* <DEDUP_REMOVED lines=12> */
.L_x_1471:
[----:B------:R-:W-:Y:S05]  /*3930*/  BSYNC.RECONVERGENT B0 ;  /* 0x0000000000007941 */ /* 0x000fea0003800200 */
.L_x_1470:
[----:B------:R-:W3:Y:S01]  /*3940*/  S2UR UR5, SR_CgaCtaId ;  /* 0x00000000000579c3 */ /* 0x000ee20000008800 */
[----:B------:R-:W-:Y:S01]  /*3950*/  UMOV UR4, 0x400 ;  /* 0x0000040000047882 */ /* 0x000fe20000000000 */
[----:B------:R-:W-:Y:S01]  /*3960*/  VIADD R25, R24, 0x1 ;  /* 0x0000000118197836 */ /* 0x000fe20000000000 */
[----:B------:R-:W-:Y:S01]  /*3970*/  BSSY.RECONVERGENT B0, `(.L_x_1472) ;  /* 0x0000015000007945 */ /* 0x000fe20003800200 */
[----:B------:R-:W-:Y:S01]  /*3980*/  @P0 IMAD.MOV R25, RZ, RZ, R24 ;  /* 0x000000ffff190224 */ /* 0x000fe200078e0218 */
[----:B012---:R-:W-:Y:S01]  /*3990*/  SEL R19, R23, R21, P0 ;  /* 0x0000001517137207 */ /* 0x007fe20000000000 */
[----:B------:R-:W-:Y:S02]  /*39a0*/  VIADD R24, R18, 0x1 ;  /* 0x0000000112187836 */ /* 0x000fe40000000000 */
[----:B------:R-:W-:Y:S01]  /*39b0*/  @!P0 IMAD.MOV R24, RZ, RZ, R18 ;  /* 0x000000ffff188224 */ /* 0x000fe200078e0212 */
[----:B------:R-:W-:-:S04]  /*39c0*/  SEL R18, R22, R20, P0 ;  /* 0x0000001416127207 */ /* 0x000fc80000000000 */
        /* <DEDUP_REMOVED lines=15> */
.L_x_1473:
[----:B------:R-:W-:Y:S05]  /*3ac0*/  BSYNC.RECONVERGENT B0 ;  /* 0x0000000000007941 */ /* 0x000fea0003800200 */
.L_x_1472:
        /* <DEDUP_REMOVED lines=8> */
[----:B------:R-:W1:Y:S01]  /*3b50*/  S2R R22, SR_LANEID ;  /* 0x0000000000167919 */ /* 0x000e620000000000 */
[----:B------:R-:W-:Y:S01]  /*3b60*/  LOP3.LUT R5, R5, 0x1f00, RZ, 0xc0, !PT ;  /* 0x00001f0005057812 */ /* 0x000fe200078ec0ff */
[----:B------:R-:W2:Y:S01]  /*3b70*/  LDCU.64 UR4, c[0x0][0x3a0] ;  /* 0x00007400ff0477ac */ /* 0x000ea20008000a00 */
[C---:B------:R-:W-:Y:S02]  /*3b80*/  ISETP.NE.AND P0, PT, R2.reuse, RZ, PT ;  /* 0x000000ff0200720c */ /* 0x040fe40003f05270 */
[----:B------:R-:W-:Y:S01]  /*3b90*/  LOP3.LUT R2, R2, 0x1f, RZ, 0xc0, !PT ;  /* 0x0000001f02027812 */ /* 0x000fe200078ec0ff */
[----:B-1----:R-:W-:-:S04]  /*3ba0*/  IMAD R23, R22, 0x8, R5 ;  /* 0x0000000816177824 */ /* 0x002fc800078e0205 */
[----:B------:R-:W-:Y:S02]  /*3bb0*/  IMAD.IADD R5, R5, 0x1, R2 ;  /* 0x0000000105057824 */ /* 0x000fe400078e0202 */
        /* <DEDUP_REMOVED lines=13> */
[C---:B-1----:R-:W-:Y:S01]  /*3c90*/  VIADD R6, R22.reuse, 0x80 ;  /* 0x0000008016067836 */ /* 0x042fe20000000000 */
[CC--:B------:R-:W-:Y:S01]  /*3ca0*/  LEA.HI.SX32 R7, R22.reuse, R22.reuse, 0x1b ;  /* 0x0000001616077211 */ /* 0x0c0fe200078fdaff */
[----:B---3--:R-:W-:Y:S01]  /*3cb0*/  VIADD R8, R22, 0xa0 ;  /* 0x000000a016087836 */ /* 0x008fe20000000000 */
[----:B------:R1:W-:Y:S02]  /*3cc0*/  STS.64 [R25+0x18], R12 ;  /* 0x0000180c19007388 */ /* 0x0003e40000000a00 */
[-C--:B------:R-:W-:Y:S01]  /*3cd0*/  LEA.HI.SX32 R9, R6, R22.reuse, 0x1b ;  /* 0x0000001606097211 */ /* 0x080fe200078fdaff */
[----:B----4-:R-:W-:Y:S01]  /*3ce0*/  VIADD R10, R22, 0xc0 ;  /* 0x000000c0160a7836 */ /* 0x010fe20000000000 */
[----:B------:R-:W-:Y:S01]  /*3cf0*/  LEA.HI.SX32 R11, R8, R22, 0x1b ;  /* 0x00000016080b7211 */ /* 0x000fe200078fdaff */
[----:B------:R3:W-:Y:S01]  /*3d00*/  STS.64 [R25+0x28], R16 ;  /* 0x0000281019007388 */ /* 0x0007e20000000a00 */
[----:B-----5:R-:W-:-:S03]  /*3d10*/  VIADD R15, R22, 0xe0 ;  /* 0x000000e0160f7836 */ /* 0x020fc60000000000 */
[----:B------:R4:W-:Y:S01]  /*3d20*/  STS.64 [R25+0x30], R18 ;  /* 0x0000301219007388 */ /* 0x0009e20000000a00 */
[--C-:B------:R-:W-:Y:S01]  /*3d30*/  IMAD R14, R29, 0x8, R4.reuse ;  /* 0x000000081d0e7824 */ /* 0x100fe200078e0204 */
[-C--:B-1----:R-:W-:Y:S02]  /*3d40*/  LEA.HI.SX32 R13, R10, R22.reuse, 0x1b ;  /* 0x000000160a0d7211 */ /* 0x082fe400078fdaff */
[----:B------:R1:W-:Y:S01]  /*3d50*/  STS.64 [R25+0x38], R20 ;  /* 0x0000381419007388 */ /* 0x0003e20000000a00 */
[----:B------:R-:W-:Y:S01]  /*3d60*/  LEA.HI.SX32 R15, R15, R22, 0x1b ;  /* 0x000000160f0f7211 */ /* 0x000fe200078fdaff */
[--C-:B------:R-:W-:Y:S02]  /*3d70*/  IMAD R12, R9, 0x8, R4.reuse ;  /* 0x00000008090c7824 */ /* 0x100fe400078e0204 */
[--C-:B---3--:R-:W-:Y:S01]  /*3d80*/  IMAD R16, R27, 0x8, R4.reuse ;  /* 0x000000081b107824 */ /* 0x108fe200078e0204 */
[----:B------:R-:W-:Y:S01]  /*3d90*/  NOP ;  /* 0x0000000000007918 */ /* 0x000fe20000000000 */
[----:B----4-:R-:W-:-:S04]  /*3da0*/  IMAD R18, R23, 0x8, R4 ;  /* 0x0000000817127824 */ /* 0x010fc800078e0204 */
[----:B------:R-:W-:Y:S01]  /*3db0*/  LDS.64 R16, [R16+0x200] ;  /* 0x0002000010107984 */ /* 0x000fe20000000a00 */
[--C-:B-1----:R-:W-:Y:S02]  /*3dc0*/  IMAD R20, R7, 0x8, R4.reuse ;  /* 0x0000000807147824 */ /* 0x102fe400078e0204 */
[--C-:B------:R-:W-:Y:S02]  /*3dd0*/  IMAD R11, R11, 0x8, R4.reuse ;  /* 0x000000080b0b7824 */ /* 0x100fe400078e0204 */
[--C-:B------:R-:W-:Y:S01]  /*3de0*/  IMAD R8, R13, 0x8, R4.reuse ;  /* 0x000000080d087824 */ /* 0x100fe200078e0204 */
[----:B------:R-:W-:Y:S01]  /*3df0*/  LDS.64 R18, [R18+0x100] ;  /* 0x0001000012127984 */ /* 0x000fe20000000a00 */
[----:B------:R-:W-:Y:S02]  /*3e00*/  IMAD R6, R15, 0x8, R4 ;  /* 0x000000080f067824 */ /* 0x000fe400078e0204 */
[C---:B------:R-:W-:Y:S01]  /*3e10*/  VIADD R25, R5.reuse, 0x20 ;  /* 0x0000002005197836 */ /* 0x040fe20000000000 */
[----:B------:R-:W-:Y:S01]  /*3e20*/  LDS.64 R20, [R20] ;  /* 0x0000000014147984 */ /* 0x000fe20000000a00 */
[----:B------:R-:W-:-:S03]  /*3e30*/  VIADD R27, R5, 0x60 ;  /* 0x00000060051b7836 */ /* 0x000fc60000000000 */
[----:B------:R-:W-:Y:S04]  /*3e40*/  LDS.64 R14, [R14+0x300] ;  /* 0x000300000e0e7984 */ /* 0x000fe80000000a00 */
[----:B------:R-:W-:Y:S04]  /*3e50*/  LDS.64 R12, [R12+0x400] ;  /* 0x000400000c0c7984 */ /* 0x000fe80000000a00 */
[----:B------:R-:W-:Y:S04]  /*3e60*/  LDS.64 R10, [R11+0x500] ;  /* 0x000500000b0a7984 */ /* 0x000fe80000000a00 */
[----:B------:R-:W-:Y:S04]  /*3e70*/  LDS.64 R8, [R8+0x600] ;  /* 0x0006000008087984 */ /* 0x000fe80000000a00 */
[----:B------:R-:W-:Y:S04]  /*3e80*/  LDS.64 R6, [R6+0x700] ;  /* 0x0007000006067984 */ /* 0x000fe80000000a00 */
[----:B------:R1:W-:Y:S01]  /*3e90*/  @!P0 STS [R4+0x4200], R3 ;  /* 0x0042000304008388 */ /* 0x0003e20000000800 */
[----:B------:R-:W-:Y:S01]  /*3ea0*/  BAR.SYNC.DEFER_BLOCKING 0x0 ;  /* 0x0000000000007b1d */ /* 0x000fe20000010000 */
[----:B------:R-:W-:-:S05]  /*3eb0*/  IADD3 R0, P0, PT, R0, R5, RZ ;  /* 0x0000000500007210 */ /* 0x000fca0007f1e0ff */
[----:B------:R-:W-:Y:S01]  /*3ec0*/  IMAD.X R23, RZ, RZ, RZ, P0 ;  /* 0x000000ffff177224 */ /* 0x000fe200000e06ff */
[----:B--2---:R-:W-:Y:S01]  /*3ed0*/  LEA R22, P0, R0, UR4, 0x3 ;  /* 0x0000000400167c11 */ /* 0x004fe2000f8018ff */
[----:B-1----:R-:W-:-:S03]  /*3ee0*/  VIADD R3, R5, 0x40 ;  /* 0x0000004005037836 */ /* 0x002fc60000000000 */
[----:B------:R-:W-:Y:S01]  /*3ef0*/  LEA.HI.X R23, R0, UR5, R23, 0x3, P0 ;  /* 0x0000000500177c11 */ /* 0x000fe200080f1c17 */
[----:B0-----:R-:W0:Y:S02]  /*3f00*/  LDS R24, [R4+0x4200] ;  /* 0x0042000004187984 */ /* 0x001e240000000800 */
[-C--:B0-----:R-:W-:Y:S02]  /*3f10*/  ISETP.GE.AND P0, PT, R5, R24.reuse, PT ;  /* 0x000000180500720c */ /* 0x081fe40003f06270 */
        /* <DEDUP_REMOVED lines=29> */
.L_x_1474:
[----:B------:R-:W1:Y:S01]  /*40f0*/  S2R R22, SR_LANEID ;  /* 0x0000000000167919 */ /* 0x000e620000000000 */
[----:B------:R-:W-:Y:S01]  /*4100*/  LOP3.LUT R5, R5, 0x1f00, RZ, 0xc0, !PT ;  /* 0x00001f0005057812 */ /* 0x000fe200078ec0ff */
[----:B------:R-:W2:Y:S01]  /*4110*/  LDCU.64 UR4, c[0x0][0x388] ;  /* 0x00007100ff0477ac */ /* 0x000ea20008000a00 */
[C---:B------:R-:W-:Y:S02]  /*4120*/  ISETP.NE.AND P0, PT, R2.reuse, RZ, PT ;  /* 0x000000ff0200720c */ /* 0x040fe40003f05270 */
[----:B------:R-:W-:-:S05]  /*4130*/  LOP3.LUT R2, R2, 0x1f, RZ, 0xc0, !PT ;  /* 0x0000001f02027812 */ /* 0x000fca00078ec0ff */
[----:B------:R-:W-:Y:S02]  /*4140*/  IMAD.IADD R0, R0, 0x1, R2 ;  /* 0x0000000100007824 */ /* 0x000fe400078e0202 */
[----:B-1----:R-:W-:-:S04]  /*4150*/  IMAD R23, R22, 0x8, R5 ;  /* 0x0000000816177824 */ /* 0x002fc800078e0205 */
        /* <DEDUP_REMOVED lines=36> */
[----:B------:R-:W-:-:S03]  /*43a0*/  IMAD R6, R15, 0x8, R4 ;  /* 0x000000080f067824 */ /* 0x000fc600078e0204 */
[----:B------:R-:W-:Y:S04]  /*43b0*/  LDS.64 R20, [R20] ;  /* 0x0000000014147984 */ /* 0x000fe80000000a00 */
        /* <DEDUP_REMOVED lines=9> */
[C---:B------:R-:W-:Y:S02]  /*4450*/  VIADD R25, R5.reuse, 0x20 ;  /* 0x0000002005197836 */ /* 0x040fe40000000000 */
[C---:B-1----:R-:W-:Y:S02]  /*4460*/  VIADD R3, R5.reuse, 0x40 ;  /* 0x0000004005037836 */ /* 0x042fe40000000000 */
[----:B------:R-:W-:Y:S01]  /*4470*/  IMAD.X R23, RZ, RZ, RZ, P0 ;  /* 0x000000ffff177224 */ /* 0x000fe200000e06ff */
[C---:B--2---:R-:W-:Y:S01]  /*4480*/  LEA R22, P0, R0.reuse, UR4, 0x3 ;  /* 0x0000000400167c11 */ /* 0x044fe2000f8018ff */
[C---:B------:R-:W-:Y:S02]  /*4490*/  VIADD R27, R5.reuse, 0xa0 ;  /* 0x000000a0051b7836 */ /* 0x040fe40000000000 */
[C---:B------:R-:W-:Y:S01]  /*44a0*/  VIADD R29, R5.reuse, 0xc0 ;  /* 0x000000c0051d7836 */ /* 0x040fe20000000000 */
[----:B------:R-:W-:Y:S01]  /*44b0*/  LEA.HI.X R23, R0, UR5, R23, 0x3, P0 ;  /* 0x0000000500177c11 */ /* 0x000fe200080f1c17 */
[----:B0-----:R-:W0:Y:S02]  /*44c0*/  LDS R24, [R4+0x4200] ;  /* 0x0042000004187984 */ /* 0x001e240000000800 */
        /* <DEDUP_REMOVED lines=29> */
.L_x_1475:
        /* <DEDUP_REMOVED lines=14> */
.L_x_2216:


//--------------------- .text._ZN3cub18CUB_300001_SM_10006detail10merge_sort30DeviceMergeSortPartitionKernelIN6thrust24THRUST_300001_SM_1000_NS6detail15normal_iteratorINS5_10device_ptrIN4cuda3std3__44pairIiiEEEEEEjNSB_4lessISD_EESD_EEvbT_PT2_T0_SL_PSL_T1_SL_i --------------------------
	.section	.text._ZN3cub18CUB_300001_SM_10006detail10merge_sort30DeviceMergeSortPartitionKernelIN6thrust24THRUST_300001_SM_1000_NS6detail15normal_iteratorINS5_10device_ptrIN4cuda3std3__44pairIiiEEEEEEjNSB_4lessISD_EESD_EEvbT_PT2_T0_SL_PSL_T1_SL_i,"ax",@progbits
	.align	128
        .global         _ZN3cub18CUB_300001_SM_10006detail10merge_sort30DeviceMergeSortPartitionKernelIN6thrust24THRUST_300001_SM_1000_NS6detail15normal_iteratorINS5_10device_ptrIN4cuda3std3__44pairIiiEEEEEEjNSB_4lessISD_EESD_EEvbT_PT2_T0_SL_PSL_T1_SL_i
        .type           _ZN3cub18CUB_300001_SM_10006detail10merge_sort30DeviceMergeSortPartitionKernelIN6thrust24THRUST_300001_SM_1000_NS6detail15normal_iteratorINS5_10device_ptrIN4cuda3std3__44pairIiiEEEEEEjNSB_4lessISD_EESD_EEvbT_PT2_T0_SL_PSL_T1_SL_i,@function
        .size           _ZN3cub18CUB_300001_SM_10006detail10merge_sort30DeviceMergeSortPartitionKernelIN6thrust24THRUST_300001_SM_1000_NS6detail15normal_iteratorINS5_10device_ptrIN4cuda3std3__44pairIiiEEEEEEjNSB_4lessISD_EESD_EEvbT_PT2_T0_SL_PSL_T1_SL_i,(.L_x_2217 - _ZN3cub18CUB_300001_SM_10006detail10merge_sort30DeviceMergeSortPartitionKernelIN6thrust24THRUST_300001_SM_1000_NS6detail15normal_iteratorINS5_10device_ptrIN4cuda3std3__44pairIiiEEEEEEjNSB_4lessISD_EESD_EEvbT_PT2_T0_SL_PSL_T1_SL_i)
        .other          _ZN3cub18CUB_300001_SM_10006detail10merge_sort30DeviceMergeSortPartitionKernelIN6thrust24THRUST_300001_SM_1000_NS6detail15normal_iteratorINS5_10device_ptrIN4cuda3std3__44pairIiiEEEEEEjNSB_4lessISD_EESD_EEvbT_PT2_T0_SL_PSL_T1_SL_i,@"STO_CUDA_ENTRY STV_DEFAULT"
_ZN3cub18CUB_300001_SM_10006detail10merge_sort30DeviceMergeSortPartitionKernelIN6thrust24THRUST_300001_SM_1000_NS6detail15normal_iteratorINS5_10device_ptrIN4cuda3std3__44pairIiiEEEEEEjNSB_4lessISD_EESD_EEvbT_PT2_T0_SL_PSL_T1_SL_i:
.text._ZN3cub18CUB_300001_SM_10006detail10merge_sort30DeviceMergeSortPartitionKernelIN6thrust24THRUST_300001_SM_1000_NS6detail15normal_iteratorINS5_10device_ptrIN4cuda3std3__44pairIiiEEEEEEjNSB_4lessISD_EESD_EEvbT_PT2_T0_SL_PSL_T1_SL_i:
[----:B------:R-:W-:Y:S01]  /*0000*/  LDC R1, c[0x0][0x37c] ;  /* 0x0000df00ff017b82 */ /* 0x000fe20000000800 */
[----:B------:R-:W0:Y:S01]  /*0010*/  S2R R0, SR_CTAID.X ;  /* 0x0000000000007919 */ /* 0x000e220000002500 */
[----:B------:R-:W0:Y:S01]  /*0020*/  LDCU UR4, c[0x0][0x360] ;  /* 0x00006c00ff0477ac */ /* 0x000e220008000800 */
[----:B------:R-:W0:Y:S01]  /*0030*/  S2R R3, SR_TID.X ;  /* 0x0000000000037919 */ /* 0x000e220000002100 */
[----:B------:R-:W1:Y:S01]  /*0040*/  LDCU UR6, c[0x0][0x39c] ;  /* 0x00007380ff0677ac */ /* 0x000e620008000800 */
[----:B0-----:R-:W-:-:S05]  /*0050*/  IMAD R0, R0, UR4, R3 ;  /* 0x0000000400007c24 */ /* 0x001fca000f8e0203 */
[----:B-1----:R-:W-:-:S13]  /*0060*/  ISETP.GE.U32.AND P0, PT, R0, UR6, PT ;  /* 0x0000000600007c0c */ /* 0x002fda000bf06070 */
[----:B------:R-:W-:Y:S05]  /*0070*/  @P0 EXIT ;  /* 0x000000000000094d */ /* 0x000fea0003800000 */
[----:B------:R-:W0:Y:S01]  /*0080*/  LDCU UR5, c[0x0][0x3ac] ;  /* 0x00007580ff0577ac */ /* 0x000e220008000800 */
[----:B------:R-:W-:Y:S01]  /*0090*/  VIADD R2, R0, 0x1 ;  /* 0x0000000100027836 */ /* 0x000fe20000000000 */
[----:B------:R-:W-:Y:S01]  /*00a0*/  ACQBULK ;  /* 0x000000000000782e */ /* 0x000fe20000000000 */
[----:B------:R-:W1:Y:S03]  /*00b0*/  LDCU UR7, c[0x0][0x3b0] ;  /* 0x00007600ff0777ac */ /* 0x000e660008000800 */
[----:B------:R-:W-:Y:S01]  /*00c0*/  ISETP.NE.AND P0, PT, R2, UR6, PT ;  /* 0x0000000602007c0c */ /* 0x000fe2000bf05270 */
[----:B------:R-:W2:Y:S01]  /*00d0*/  LDCU UR10, c[0x0][0x398] ;  /* 0x00007300ff0a77ac */ /* 0x000ea20008000800 */
[----:B------:R-:W3:Y:S01]  /*00e0*/  LDCU.64 UR8, c[0x0][0x358] ;  /* 0x00006b00ff0877ac */ /* 0x000ee20008000a00 */
[----:B0-----:R-:W-:-:S10]  /*00f0*/  UIADD3 UR4, UPT, UPT, -UR5, URZ, URZ ;  /* 0x000000ff05047290 */ /* 0x001fd4000fffe1ff */
[----:B------:R-:W0:Y:S01]  /*0100*/  @!P0 LDC.64 R4, c[0x0][0x3a0] ;  /* 0x0000e800ff048b82 */ /* 0x000e220000000a00 */
[----:B------:R-:W-:Y:S01]  /*0110*/  LOP3.LUT R2, R0, UR4, RZ, 0xc0, !PT ;  /* 0x0000000400027c12 */ /* 0x000fe2000f8ec0ff */
[----:B------:R-:W-:-:S04]  /*0120*/  USHF.R.U32.HI UR4, URZ, 0x1, UR5 ;  /* 0x00000001ff047899 */ /* 0x000fc80008011605 */
[----:B-1----:R-:W-:Y:S01]  /*0130*/  IMAD R3, R2, UR7, RZ ;  /* 0x0000000702037c24 */ /* 0x002fe2000f8e02ff */
[----:B------:R-:W-:-:S04]  /*0140*/  UIMAD UR4, UR4, UR7, URZ ;  /* 0x00000007040472a4 */ /* 0x000fc8000f8e02ff */
[----:B------:R-:W-:-:S04]  /*0150*/  LOP3.LUT R2, RZ, R3, RZ, 0x33, !PT ;  /* 0x00000003ff027212 */ /* 0x000fc800078e33ff */
[----:B------:R-:W-:-:S04]  /*0160*/  VIMNMX.U32 R2, PT, PT, R2, UR4, PT ;  /* 0x0000000402027c48 */ /* 0x000fc8000bfe0000 */
[----:B--2---:R-:W-:Y:S01]  /*0170*/  VIADDMNMX.U32 R2, R2, R3, UR10, PT ;  /* 0x0000000a02027e46 */ /* 0x004fe2000b800003 */
[----:B0-----:R-:W-:Y:S01]  /*0180*/  @!P0 IMAD.WIDE.U32 R4, R0, 0x4, R4 ;  /* 0x0000000400048825 */ /* 0x001fe200078e0004 */
[----:B------:R-:W-:Y:S02]  /*0190*/  VIMNMX.U32 R3, PT, PT, R3, UR10, PT ;  /* 0x0000000a03037c48 */ /* 0x000fe4000bfe0000 */
[----:B------:R-:W-:Y:S02]  /*01a0*/  LOP3.LUT R6, RZ, R2, RZ, 0x33, !PT ;  /* 0x00000002ff067212 */ /* 0x000fe400078e33ff */
[----:B---3--:R0:W-:Y:S02]  /*01b0*/  @!P0 STG.E desc[UR8][R4.64], R2 ;  /* 0x0000000204008986 */ /* 0x0081e4000c101908 */
[----:B------:R-:W-:-:S04]  /*01c0*/  VIMNMX.U32 R7, PT, PT, R6, UR4, PT ;  /* 0x0000000406077c48 */ /* 0x000fc8000bfe0000 */
[----:B------:R-:W-:Y:S01]  /*01d0*/  VIADDMNMX.U32 R7, R7, R2, UR10, PT ;  /* 0x0000000a07077e46 */ /* 0x000fe2000b800002 */
[----:B------:R-:W-:Y:S06]  /*01e0*/  @!P0 EXIT ;  /* 0x000000000000894d */ /* 0x000fec0003800000 */
[----:B------:R-:W1:Y:S01]  /*01f0*/  LDCU.U8 UR6, c[0x0][0x380] ;  /* 0x00007000ff0677ac */ /* 0x000e620008000000 */
[----:B------:R-:W-:Y:S01]  /*0200*/  BSSY.RECONVERGENT B0, `(.L_x_1476) ;  /* 0x0000054000007945 */ /* 0x000fe20003800200 */
[----:B------:R-:W-:-:S06]  /*0210*/  UIADD3 UR4, UPT, UPT, UR5, -0x1, URZ ;  /* 0xffffffff05047890 */ /* 0x000fcc000fffe0ff */
[----:B0-----:R-:W-:-:S05]  /*0220*/  LOP3.LUT R4, R0, UR4, RZ, 0xc0, !PT ;  /* 0x0000000400047c12 */ /* 0x001fca000f8ec0ff */
[----:B------:R-:W-:Y:S01]  /*0230*/  IMAD R4, R4, UR7, RZ ;  /* 0x0000000704047c24 */ /* 0x000fe2000f8e02ff */
[----:B-1----:R-:W-:-:S04]  /*0240*/  UPRMT UR6, UR6, 0x8880, URZ ;  /* 0x0000888006067896 */ /* 0x002fc800080000ff */
[----:B------:R-:W-:-:S03]  /*0250*/  VIADDMNMX.U32 R4, R7, -R3, R4, PT ;  /* 0x8000000307047246 */ /* 0x000fc60003800004 */
[----:B------:R-:W-:Y:S02]  /*0260*/  UMOV UR4, UR6 ;  /* 0x0000000600047c82 */ /* 0x000fe40008000000 */
[----:B------:R-:W-:-:S09]  /*0270*/  UISETP.NE.AND UP0, UPT, UR4, URZ, UPT ;  /* 0x000000ff0400728c */ /* 0x000fd2000bf05270 */
[----:B------:R-:W-:Y:S05]  /*0280*/  BRA.U !UP0, `(.L_x_1477) ;  /* 0x00000001089c7547 */ /* 0x000fea000b800000 */
[----:B------:R-:W-:Y:S01]  /*0290*/  IMAD.IADD R7, R7, 0x1, -R2 ;  /* 0x0000000107077824 */ /* 0x000fe200078e0a02 */
[----:B------:R-:W-:Y:S01]  /*02a0*/  VIADDMNMX.U32 R5, R2, -R3, R4, PT ;  /* 0x8000000302057246 */ /* 0x000fe20003800004 */
[----:B------:R-:W0:Y:S01]  /*02b0*/  LDCU.64 UR4, c[0x0][0x388] ;  /* 0x00007100ff0477ac */ /* 0x000e220008000a00 */
[----:B------:R-:W-:Y:S02]  /*02c0*/  BSSY.RECONVERGENT B1, `(.L_x_1478) ;  /* 0x0000022000017945 */ /* 0x000fe40003800200 */
[----:B------:R-:W-:-:S05]  /*02d0*/  VIMNMX.U32 R6, PT, PT, R4, R7, !PT ;  /* 0x0000000704067248 */ /* 0x000fca0007fe0000 */
[----:B------:R-:W-:-:S05]  /*02e0*/  IMAD.IADD R6, R6, 0x1, -R7 ;  /* 0x0000000106067824 */ /* 0x000fca00078e0a07 */
[----:B------:R-:W-:-:S13]  /*02f0*/  ISETP.GE.U32.AND P0, PT, R6, R5, PT ;  /* 0x000000050600720c */ /* 0x000fda0003f06070 */
[----:B0-----:R-:W-:Y:S05]  /*0300*/  @P0 BRA `(.L_x_1479) ;  /* 0x0000000000740947 */ /* 0x001fea0003800000 */
.L_x_1482:
[----:B------:R-:W-:-:S04]  /*0310*/  IMAD.MOV.U32 R10, RZ, RZ, R6 ;  /* 0x000000ffff0a7224 */ /* 0x000fc800078e0006 */
[----:B------:R-:W-:-:S05]  /*0320*/  IMAD.IADD R6, R5, 0x1, -R10 ;  /* 0x0000000105067824 */ /* 0x000fca00078e0a0a */
[----:B------:R-:W-:-:S04]  /*0330*/  LEA.HI R16, R6, R10, RZ, 0x1f ;  /* 0x0000000a06107211 */ /* 0x000fc800078ff8ff */
[-C--:B------:R-:W-:Y:S02]  /*0340*/  LOP3.LUT R7, RZ, R16.reuse, RZ, 0x33, !PT ;  /* 0x00000010ff077212 */ /* 0x080fe400078e33ff */
[----:B------:R-:W-:-:S03]  /*0350*/  IADD3 R11, P1, PT, R3, R16, RZ ;  /* 0x00000010030b7210 */ /* 0x000fc60007f3e0ff */
[----:B------:R-:W-:Y:S02]  /*0360*/  IMAD.IADD R7, R4, 0x1, R7 ;  /* 0x0000000104077824 */ /* 0x000fe400078e0207 */
[----:B------:R-:W-:Y:S01]  /*0370*/  IMAD.X R14, RZ, RZ, RZ, P1 ;  /* 0x000000ffff0e7224 */ /* 0x000fe200008e06ff */
[C---:B------:R-:W-:Y:S02]  /*0380*/  LEA R6, P1, R11.reuse, UR4, 0x3 ;  /* 0x000000040b067c11 */ /* 0x040fe4000f8218ff */
[----:B------:R-:W-:Y:S02]  /*0390*/  IADD3 R9, P0, PT, R2, R7, RZ ;  /* 0x0000000702097210 */ /* 0x000fe40007f1e0ff */
[----:B------:R-:W-:-:S03]  /*03a0*/  LEA.HI.X R7, R11, UR5, R14, 0x3, P1 ;  /* 0x000000050b077c11 */ /* 0x000fc600088f1c0e */
[----:B------:R-:W-:Y:S01]  /*03b0*/  IMAD.X R12, RZ, RZ, RZ, P0 ;  /* 0x000000ffff0c7224 */ /* 0x000fe200000e06ff */
[C---:B------:R-:W-:Y:S01]  /*03c0*/  LEA R8, P0, R9.reuse, UR4, 0x3 ;  /* 0x0000000409087c11 */ /* 0x040fe2000f8018ff */
[----:B------:R-:W2:Y:S03]  /*03d0*/  LDG.E R11, desc[UR8][R6.64] ;  /* 0x00000008060b7981 */ /* 0x000ea6000c1e1900 */
[----:B------:R-:W-:-:S05]  /*03e0*/  LEA.HI.X R9, R9, UR5, R12, 0x3, P0 ;  /* 0x0000000509097c11 */ /* 0x000fca00080f1c0c */
[----:B------:R-:W2:Y:S01]  /*03f0*/  LDG.E R12, desc[UR8][R8.64] ;  /* 0x00000008080c7981 */ /* 0x000ea2000c1e1900 */
[----:B------:R-:W-:Y:S01]  /*0400*/  BSSY.RECONVERGENT B2, `(.L_x_1480) ;  /* 0x0000008000027945 */ /* 0x000fe20003800200 */
[----:B------:R-:W-:Y:S02]  /*0410*/  PLOP3.LUT P0, PT, PT, PT, PT, 0x8, 0x80 ;  /* 0x000000000080781c */ /* 0x000fe40003f0e170 */
[----:B--2---:R-:W-:-:S13]  /*0420*/  ISETP.GE.AND P1, PT, R12, R11, PT ;  /* 0x0000000b0c00720c */ /* 0x004fda0003f26270 */
[----:B------:R-:W-:Y:S05]  /*0430*/  @!P1 BRA `(.L_x_1481) ;  /* 0x0000000000109947 */ /* 0x000fea0003800000 */
[----:B------:R-:W2:Y:S04]  /*0440*/  LDG.E R8, desc[UR8][R8.64+0x4] ;  /* 0x0000040808087981 */ /* 0x000ea8000c1e1900 */
[----:B------:R-:W2:Y:S02]  /*0450*/  LDG.E R7, desc[UR8][R6.64+0x4] ;  /* 0x0000040806077981 */ /* 0x000ea4000c1e1900 */
[----:B--2---:R-:W-:-:S04]  /*0460*/  ISETP.GE.AND P0, PT, R8, R7, PT ;  /* 0x000000070800720c */ /* 0x004fc80003f06270 */
[----:B------:R-:W-:-:S13]  /*0470*/  ISETP.LT.OR P0, PT, R11, R12, P0 ;  /* 0x0000000c0b00720c */ /* 0x000fda0000701670 */
.L_x_1481:
[----:B------:R-:W-:Y:S05]  /*0480*/  BSYNC.RECONVERGENT B2 ;  /* 0x0000000000027941 */ /* 0x000fea0003800200 */
.L_x_1480:
[----:B------:R-:W-:Y:S01]  /*0490*/  @P0 VIADD R10, R16, 0x1 ;  /* 0x00000001100a0836 */ /* 0x000fe20000000000 */
[----:B------:R-:W-:-:S03]  /*04a0*/  SEL R5, R5, R16, P0 ;  /* 0x0000001005057207 */ /* 0x000fc60000000000 */
[----:B------:R-:W-:Y:S01]  /*04b0*/  IMAD.MOV.U32 R6, RZ, RZ, R10 ;  /* 0x000000ffff067224 */ /* 0x000fe200078e000a */
[----:B------:R-:W-:-:S13]  /*04c0*/  ISETP.GE.U32.AND P0, PT, R10, R5, PT ;  /* 0x000000050a00720c */ /* 0x000fda0003f06070 */
[----:B------:R-:W-:Y:S05]  /*04d0*/  @!P0 BRA `(.L_x_1482) ;  /* 0xfffffffc008c8947 */ /* 0x000fea000383ffff */
.L_x_1479:
[----:B------:R-:W-:Y:S05]  /*04e0*/  BSYNC.RECONVERGENT B1 ;  /* 0x0000000000017941 */ /* 0x000fea0003800200 */
.L_x_1478:
[----:B------:R-:W-:Y:S05]  /*04f0*/  BRA `(.L_x_1483) ;  /* 0x0000000000907947 */ /* 0x000fea0003800000 */
.L_x_1477:
[----:B------:R-:W-:Y:S01]  /*0500*/  IMAD.IADD R7, R7, 0x1, -R2 ;  /* 0x0000000107077824 */ /* 0x000fe200078e0a02 */
[----:B------:R-:W-:Y:S01]  /*0510*/  VIADDMNMX.U32 R5, R2, -R3, R4, PT ;  /* 0x8000000302057246 */ /* 0x000fe20003800004 */
[----:B------:R-:W0:Y:S03]  /*0520*/  LDCU.64 UR4, c[0x0][0x390] ;  /* 0x00007200ff0477ac */ /* 0x000e260008000a00 */
[----:B------:R-:W-:-:S05]  /*0530*/  VIMNMX.U32 R6, PT, PT, R4, R7, !PT ;  /* 0x0000000704067248 */ /* 0x000fca0007fe0000 */
[----:B------:R-:W-:-:S05]  /*0540*/  IMAD.IADD R6, R6, 0x1, -R7 ;  /* 0x0000000106067824 */ /* 0x000fca00078e0a07 */
[----:B------:R-:W-:-:S13]  /*0550*/  ISETP.GE.U32.AND P0, PT, R6, R5, PT ;  /* 0x000000050600720c */ /* 0x000fda0003f06070 */
[----:B0-----:R-:W-:Y:S05]  /*0560*/  @P0 BRA `(.L_x_1483) ;  /* 0x0000000000740947 */ /* 0x001fea0003800000 */
.L_x_1486:
        /* <DEDUP_REMOVED lines=23> */
.L_x_1485:
[----:B------:R-:W-:Y:S05]  /*06e0*/  BSYNC.RECONVERGENT B1 ;  /* 0x0000000000017941 */ /* 0x000fea0003800200 */
.L_x_1484:
[----:B------:R-:W-:Y:S01]  /*06f0*/  @P0 VIADD R10, R16, 0x1 ;  /* 0x00000001100a0836 */ /* 0x000fe20000000000 */
[----:B------:R-:W-:-:S03]  /*0700*/  SEL R5, R5, R16, P0 ;  /* 0x0000001005057207 */ /* 0x000fc60000000000 */
[----:B------:R-:W-:Y:S01]  /*0710*/  IMAD.MOV.U32 R6, RZ, RZ, R10 ;  /* 0x000000ffff067224 */ /* 0x000fe200078e000a */
[----:B------:R-:W-:-:S13]  /*0720*/  ISETP.GE.U32.AND P0, PT, R10, R5, PT ;  /* 0x000000050a00720c */ /* 0x000fda0003f06070 */
[----:B------:R-:W-:Y:S05]  /*0730*/  @!P0 BRA `(.L_x_1486) ;  /* 0xfffffffc008c8947 */ /* 0x000fea000383ffff */
.L_x_1483:
[----:B------:R-:W-:Y:S05]  /*0740*/  BSYNC.RECONVERGENT B0 ;  /* 0x0000000000007941 */ /* 0x000fea0003800200 */
.L_x_1476:
[----:B------:R-:W0:Y:S01]  /*0750*/  LDC.64 R4, c[0x0][0x3a0] ;  /* 0x0000e800ff047b82 */ /* 0x000e220000000a00 */
[----:B------:R-:W-:Y:S02]  /*0760*/  IMAD.IADD R3, R3, 0x1, R6 ;  /* 0x0000000103037824 */ /* 0x000fe400078e0206 */
[----:B0-----:R-:W-:-:S05]  /*0770*/  IMAD.WIDE.U32 R4, R0, 0x4, R4 ;  /* 0x0000000400047825 */ /* 0x001fca00078e0004 */
[----:B------:R-:W-:Y:S01]  /*0780*/  STG.E desc[UR8][R4.64], R3 ;  /* 0x0000000304007986 */ /* 0x000fe2000c101908 */
[----:B------:R-:W-:Y:S05]  /*0790*/  EXIT ;  /* 0x000000000000794d */ /* 0x000fea0003800000 */
.L_x_1487:
        /* <DEDUP_REMOVED lines=14> */
.L_x_2217:


//--------------------- .text._ZN3cub18CUB_300001_SM_10006detail10merge_sort30DeviceMergeSortBlockSortKernelINS2_10policy_hubIN6thrust24THRUST_300001_SM_1000_NS6detail15normal_iteratorINS6_10device_ptrIN4cuda3std3__44pairIiiEEEEEEE9Policy600ESG_PNS0_8NullTypeESG_SK_jNSC_4lessISE_EESE_SJ_EEvbT0_T1_T2_T3_T4_PT6_PT7_T5_NS1_7vsmem_tE --------------------------
	.section	.text._ZN3cub18CUB_300001_SM_10006detail10merge_sort30DeviceMergeSortBlockSortKernelINS2_10policy_hubIN6thrust24THRUST_300001_SM_1000_NS6detail15normal_iteratorINS6_10device_ptrIN4cuda3std3__44pairIiiEEEEEEE9Policy600ESG_PNS0_8NullTypeESG_SK_jNSC_4lessISE_EESE_SJ_EEvbT0_T1_T2_T3_T4_PT6_PT7_T5_NS1_7vsmem_tE,"ax",@progbits
	.align	128
        .global         _ZN3cub18CUB_300001_SM_10006detail10merge_sort30DeviceMergeSortBlockSortKernelINS2_10policy_hubIN6thrust24THRUST_300001_SM_1000_NS6detail15normal_iteratorINS6_10device_ptrIN4cuda3std3__44pairIiiEEEEEEE9Policy600ESG_PNS0_8NullTypeESG_SK_jNSC_4lessISE_EESE_SJ_EEvbT0_T1_T2_T3_T4_PT6_PT7_T5_NS1_7vsmem_tE
        .type           _ZN3cub18CUB_300001_SM_10006detail10merge_sort30DeviceMergeSortBlockSortKernelINS2_10policy_hubIN6thrust24THRUST_300001_SM_1000_NS6detail15normal_iteratorINS6_10device_ptrIN4cuda3std3__44pairIiiEEEEEEE9Policy600ESG_PNS0_8NullTypeESG_SK_jNSC_4lessISE_EESE_SJ_EEvbT0_T1_T2_T3_T4_PT6_PT7_T5_NS1_7vsmem_tE,@function
        .size           _ZN3cub18CUB_300001_SM_10006detail10merge_sort30DeviceMergeSortBlockSortKernelINS2_10policy_hubIN6thrust24THRUST_300001_SM_1000_NS6detail15normal_iteratorINS6_10device_ptrIN4cuda3std3__44pairIiiEEEEEEE9Policy600ESG_PNS0_8NullTypeESG_SK_jNSC_4lessISE_EESE_SJ_EEvbT0_T1_T2_T3_T4_PT6_PT7_T5_NS1_7vsmem_tE,(.L_x_2218 - _ZN3cub18CUB_300001_SM_10006detail10merge_sort30DeviceMergeSortBlockSortKernelINS2_10policy_hubIN6thrust24THRUST_300001_SM_1000_NS6detail15normal_iteratorINS6_10device_ptrIN4cuda3std3__44pairIiiEEEEEEE9Policy600ESG_PNS0_8NullTypeESG_SK_jNSC_4lessISE_EESE_SJ_EEvbT0_T1_T2_T3_T4_PT6_PT7_T5_NS1_7vsmem_tE)
        .other          _ZN3cub18CUB_300001_SM_10006detail10merge_sort30DeviceMergeSortBlockSortKernelINS2_10policy_hubIN6thrust24THRUST_300001_SM_1000_NS6detail15normal_iteratorINS6_10device_ptrIN4cuda3std3__44pairIiiEEEEEEE9Policy600ESG_PNS0_8NullTypeESG_SK_jNSC_4lessISE_EESE_SJ_EEvbT0_T1_T2_T3_T4_PT6_PT7_T5_NS1_7vsmem_tE,@"STO_CUDA_ENTRY STV_DEFAULT"
_ZN3cub18CUB_300001_SM_10006detail10merge_sort30DeviceMergeSortBlockSortKernelINS2_10policy_hubIN6thrust24THRUST_300001_SM_1000_NS6detail15normal_iteratorINS6_10device_ptrIN4cuda3std3__44pairIiiEEEEEEE9Policy600ESG_PNS0_8NullTypeESG_SK_jNSC_4lessISE_EESE_SJ_EEvbT0_T1_T2_T3_T4_PT6_PT7_T5_NS1_7vsmem_tE:
.text._ZN3cub18CUB_300001_SM_10006detail10merge_sort30DeviceMergeSortBlockSortKernelINS2_10policy_hubIN6thrust24THRUST_300001_SM_1000_NS6detail15normal_iteratorINS6_10device_ptrIN4cuda3std3__44pairIiiEEEEEEE9Policy600ESG_PNS0_8NullTypeESG_SK_jNSC_4lessISE_EESE_SJ_EEvbT0_T1_T2_T3_T4_PT6_PT7_T5_NS1_7vsmem_tE:
[----:B------:R-:W-:Y:S01]  /*0000*/  LDC R1, c[0x0][0x37c] ;  /* 0x0000df00ff017b82 */ /* 0x000fe20000000800 */
[----:B------:R-:W0:Y:S01]  /*0010*/  S2R R7, SR_CTAID.X ;  /* 0x0000000000077919 */ /* 0x000e220000002500 */
[----:B------:R-:W1:Y:S01]  /*0020*/  LDCU UR4, c[0x0][0x370] ;  /* 0x00006e00ff0477ac */ /* 0x000e620008000800 */
[----:B------:R-:W2:Y:S01]  /*0030*/  LDCU.64 UR6, c[0x0][0x358] ;  /* 0x00006b00ff0677ac */ /* 0x000ea20008000a00 */
[----:B-1----:R-:W-:-:S06]  /*0040*/  UIADD3 UR4, UPT, UPT, UR4, -0x1, URZ ;  /* 0xffffffff04047890 */ /* 0x002fcc000fffe0ff */
[C---:B0-----:R-:W-:Y:S01]  /*0050*/  ISETP.GE.U32.AND P0, PT, R7.reuse, UR4, PT ;  /* 0x0000000407007c0c */ /* 0x041fe2000bf06070 */
[----:B------:R-:W-:-:S12]  /*0060*/  IMAD.SHL.U32 R7, R7, 0x800, RZ ;  /* 0x0000080007077824 */ /* 0x000fd800078e00ff */
[----:B--2---:R-:W-:Y:S05]  /*0070*/  @P0 BRA `(.L_x_1488) ;  /* 0x0000002c00f40947 */ /* 0x004fea0003800000 */
[----:B------:R-:W0:Y:S01]  /*0080*/  S2R R32, SR_TID.X ;  /* 0x0000000000207919 */ /* 0x000e220000002100 */
[----:B------:R-:W1:Y:S01]  /*0090*/  LDCU.64 UR4, c[0x0][0x388] ;  /* 0x00007100ff0477ac */ /* 0x000e620008000a00 */
[----:B------:R-:W-:Y:S01]  /*00a0*/  ACQBULK ;  /* 0x000000000000782e */ /* 0x000fe20000000000 */
[----:B0-----:R-:W-:-:S05]  /*00b0*/  IMAD.SHL.U32 R0, R32, 0x8, RZ ;  /* 0x0000000820007824 */ /* 0x001fca00078e00ff */
[----:B------:R-:W-:-:S04]  /*00c0*/  LOP3.LUT R21, R0, 0x1f00, RZ, 0xc0, !PT ;  /* 0x00001f0000157812 */ /* 0x000fc800078ec0ff */
[----:B------:R-:W-:-:S04]  /*00d0*/  LOP3.LUT R0, R21, 0x1f, R32, 0xf8, !PT ;  /* 0x0000001f15007812 */ /* 0x000fc800078ef820 */
[----:B------:R-:W-:-:S05]  /*00e0*/  IADD3 R0, P0, PT, R7, R0, RZ ;  /* 0x0000000007007210 */ /* 0x000fca0007f1e0ff */
[----:B------:R-:W-:Y:S02]  /*00f0*/  IMAD.X R3, RZ, RZ, RZ, P0 ;  /* 0x000000ffff037224 */ /* 0x000fe400000e06ff */
        /* <DEDUP_REMOVED lines=50> */
[----:B------:R-:W-:-:S02]  /*0420*/  LEA R33, R18, UR4, 0x3 ;  /* 0x0000000412217c11 */ /* 0x000fc4000f8e18ff */
[----:B------:R-:W-:Y:S02]  /*0430*/  IADD3 R41, PT, PT, R0, 0x6, RZ ;  /* 0x0000000600297810 */ /* 0x000fe40007ffe0ff */
[----:B------:R-:W-:Y:S02]  /*0440*/  LEA R27, R26, UR4, 0x3 ;  /* 0x000000041a1b7c11 */ /* 0x000fe4000f8e18ff */
        /* <DEDUP_REMOVED lines=42> */
[----:B------:R-:W-:Y:S02]  /*06f0*/  IMAD.MOV.U32 R44, RZ, RZ, R11 ;  /* 0x000000ffff2c7224 */ /* 0x000fe400078e000b */
[----:B------:R-:W-:Y:S01]  /*0700*/  IMAD.MOV.U32 R45, RZ, RZ, R10 ;  /* 0x000000ffff2d7224 */ /* 0x000fe200078e000a */
[----:B------:R-:W-:-:S13]  /*0710*/  ISETP.LT.OR P0, PT, R8, R10, P0 ;  /* 0x0000000a0800720c */ /* 0x000fda0000701670 */
[----:B------:R-:W-:Y:S05]  /*0720*/  @P0 BRA `(.L_x_1491) ;  /* 0x0000000000100947 */ /* 0x000fea0003800000 */
.L_x_1490:
[----:B------:R-:W-:Y:S02]  /*0730*/  IMAD.MOV.U32 R44, RZ, RZ, R9 ;  /* 0x000000ffff2c7224 */ /* 0x000fe400078e0009 */
[----:B------:R-:W-:Y:S02]  /*0740*/  IMAD.MOV.U32 R45, RZ, RZ, R8 ;  /* 0x000000ffff2d7224 */ /* 0x000fe400078e0008 */
[----:B------:R-:W-:Y:S02]  /*0750*/  IMAD.MOV.U32 R9, RZ, RZ, R11 ;  /* 0x000000ffff097224 */ /* 0x000fe400078e000b */
[----:B------:R-:W-:-:S07]  /*0760*/  IMAD.MOV.U32 R8, RZ, RZ, R10 ;  /* 0x000000ffff087224 */ /* 0x000fce00078e000a */
.L_x_1491:
[----:B------:R-:W-:Y:S05]  /*0770*/  BSYNC.RECONVERGENT B0 ;  /* 0x0000000000007941 */ /* 0x000fea0003800200 */
.L_x_1489:
        /* <DEDUP_REMOVED lines=8> */
.L_x_1493:
[----:B------:R-:W-:Y:S02]  /*0800*/  IMAD.MOV.U32 R43, RZ, RZ, R13 ;  /* 0x000000ffff2b7224 */ /* 0x000fe400078e000d */
[----:B------:R-:W-:Y:S02]  /*0810*/  IMAD.MOV.U32 R42, RZ, RZ, R12 ;  /* 0x000000ffff2a7224 */ /* 0x000fe400078e000c */
[----:B------:R-:W-:Y:S02]  /*0820*/  IMAD.MOV.U32 R13, RZ, RZ, R15 ;  /* 0x000000ffff0d7224 */ /* 0x000fe400078e000f */
[----:B------:R-:W-:-:S07]  /*0830*/  IMAD.MOV.U32 R12, RZ, RZ, R14 ;  /* 0x000000ffff0c7224 */ /* 0x000fce00078e000e */
.L_x_1494:
[----:B------:R-:W-:Y:S05]  /*0840*/  BSYNC.RECONVERGENT B0 ;  /* 0x0000000000007941 */ /* 0x000fea0003800200 */
.L_x_1492:
        /* <DEDUP_REMOVED lines=8> */
.L_x_1496:
[----:B------:R-:W-:Y:S01]  /*08d0*/  IMAD.MOV.U32 R30, RZ, RZ, R17 ;  /* 0x000000ffff1e7224 */ /* 0x000fe200078e0011 */
[----:B------:R-:W-:Y:S01]  /*08e0*/  MOV R31, R16 ;  /* 0x00000010001f7202 */ /* 0x000fe20000000f00 */
[----:B------:R-:W-:Y:S02]  /*08f0*/  IMAD.MOV.U32 R17, RZ, RZ, R19 ;  /* 0x000000ffff117224 */ /* 0x000fe400078e0013 */
[----:B------:R-:W-:-:S07]  /*0900*/  IMAD.MOV.U32 R16, RZ, RZ, R18 ;  /* 0x000000ffff107224 */ /* 0x000fce00078e0012 */
.L_x_1497:
[----:B------:R-:W-:Y:S05]  /*0910*/  BSYNC.RECONVERGENT B0 ;  /* 0x0000000000007941 */ /* 0x000fea0003800200 */
.L_x_1495:
        /* <DEDUP_REMOVED lines=8> */
.L_x_1499:
[----:B------:R-:W-:Y:S02]  /*09a0*/  IMAD.MOV.U32 R10, RZ, RZ, R21 ;  /* 0x000000ffff0a7224 */ /* 0x000fe400078e0015 */
[----:B------:R-:W-:Y:S02]  /*09b0*/  IMAD.MOV.U32 R11, RZ, RZ, R20 ;  /* 0x000000ffff0b7224 */ /* 0x000fe400078e0014 */
[----:B------:R-:W-:Y:S02]  /*09c0*/  IMAD.MOV.U32 R21, RZ, RZ, R23 ;  /* 0x000000ffff157224 */ /* 0x000fe400078e0017 */
[----:B------:R-:W-:-:S07]  /*09d0*/  IMAD.MOV.U32 R20, RZ, RZ, R22 ;  /* 0x000000ffff147224 */ /* 0x000fce00078e0016 */
.L_x_1500:
[----:B------:R-:W-:Y:S05]  /*09e0*/  BSYNC.RECONVERGENT B0 ;  /* 0x0000000000007941 */ /* 0x000fea0003800200 */
.L_x_1498:
        /* <DEDUP_REMOVED lines=8> */
.L_x_1502:
[----:B------:R-:W-:Y:S02]  /*0a70*/  IMAD.MOV.U32 R14, RZ, RZ, R44 ;  /* 0x000000ffff0e7224 */ /* 0x000fe400078e002c */
[----:B------:R-:W-:Y:S02]  /*0a80*/  IMAD.MOV.U32 R15, RZ, RZ, R45 ;  /* 0x000000ffff0f7224 */ /* 0x000fe400078e002d */
[----:B------:R-:W-:Y:S02]  /*0a90*/  IMAD.MOV.U32 R44, RZ, RZ, R13 ;  /* 0x000000ffff2c7224 */ /* 0x000fe400078e000d */
[----:B------:R-:W-:-:S07]  /*0aa0*/  IMAD.MOV.U32 R45, RZ, RZ, R12 ;  /* 0x000000ffff2d7224 */ /* 0x000fce00078e000c */
.L_x_1503:
[----:B------:R-:W-:Y:S05]  /*0ab0*/  BSYNC.RECONVERGENT B0 ;  /* 0x0000000000007941 */ /* 0x000fea0003800200 */
.L_x_1501:
        /* <DEDUP_REMOVED lines=8> */
.L_x_1505:
[----:B------:R-:W-:Y:S01]  /*0b40*/  MOV R19, R43 ;  /* 0x0000002b00137202 */ /* 0x000fe20000000f00 */
[----:B------:R-:W-:Y:S02]  /*0b50*/  IMAD.MOV.U32 R18, RZ, RZ, R42 ;  /* 0x000000ffff127224 */ /* 0x000fe400078e002a */
[----:B------:R-:W-:Y:S02]  /*0b60*/  IMAD.MOV.U32 R43, RZ, RZ, R17 ;  /* 0x000000ffff2b7224 */ /* 0x000fe400078e0011 */
[----:B------:R-:W-:-:S07]  /*0b70*/  IMAD.MOV.U32 R42, RZ, RZ, R16 ;  /* 0x000000ffff2a7224 */ /* 0x000fce00078e0010 */
.L_x_1506:
[----:B------:R-:W-:Y:S05]  /*0b80*/  BSYNC.RECONVERGENT B0 ;  /* 0x0000000000007941 */ /* 0x000fea0003800200 */
.L_x_1504:
        /* <DEDUP_REMOVED lines=8> */
.L_x_1508:
[----:B------:R-:W-:Y:S02]  /*0c10*/  IMAD.MOV.U32 R38, RZ, RZ, R30 ;  /* 0x000000ffff267224 */ /* 0x000fe400078e001e */
[----:B------:R-:W-:Y:S02]  /*0c20*/  IMAD.MOV.U32 R39, RZ, RZ, R31 ;  /* 0x000000ffff277224 */ /* 0x000fe400078e001f */
[----:B------:R-:W-:Y:S02]  /*0c30*/  IMAD.MOV.U32 R30, RZ, RZ, R21 ;  /* 0x000000ffff1e7224 */ /* 0x000fe400078e0015 */
[----:B------:R-:W-:-:S07]  /*0c40*/  IMAD.MOV.U32 R31, RZ, RZ, R20 ;  /* 0x000000ffff1f7224 */ /* 0x000fce00078e0014 */
.L_x_1509:
[----:B------:R-:W-:Y:S05]  /*0c50*/  BSYNC.RECONVERGENT B0 ;  /* 0x0000000000007941 */ /* 0x000fea0003800200 */
.L_x_1507:
        /* <DEDUP_REMOVED lines=8> */
.L_x_1511:
[----:B------:R-:W-:Y:S02]  /*0ce0*/  IMAD.MOV.U32 R40, RZ, RZ, R9 ;  /* 0x000000ffff287224 */ /* 0x000fe400078e0009 */
[----:B------:R-:W-:Y:S02]  /*0cf0*/  IMAD.MOV.U32 R41, RZ, RZ, R8 ;  /* 0x000000ffff297224 */ /* 0x000fe400078e0008 */
[----:B------:R-:W-:Y:S02]  /*0d00*/  IMAD.MOV.U32 R9, RZ, RZ, R44 ;  /* 0x000000ffff097224 */ /* 0x000fe400078e002c */
[----:B------:R-:W-:-:S07]  /*0d10*/  IMAD.MOV.U32 R8, RZ, RZ, R45 ;  /* 0x000000ffff087224 */ /* 0x000fce00078e002d */
.L_x_1512:
[----:B------:R-:W-:Y:S05]  /*0d20*/  BSYNC.RECONVERGENT B0 ;  /* 0x0000000000007941 */ /* 0x000fea0003800200 */
.L_x_1510:
        /* <DEDUP_REMOVED lines=8> */
.L_x_1514:
[----:B------:R-:W-:Y:S02]  /*0db0*/  IMAD.MOV.U32 R22, RZ, RZ, R14 ;  /* 0x000000ffff167224 */ /* 0x000fe400078e000e */
[----:B------:R-:W-:Y:S02]  /*0dc0*/  IMAD.MOV.U32 R23, RZ, RZ, R15 ;  /* 0x000000ffff177224 */ /* 0x000fe400078e000f */
[----:B------:R-:W-:Y:S02]  /*0dd0*/  IMAD.MOV.U32 R14, RZ, RZ, R43 ;  /* 0x000000ffff0e7224 */ /* 0x000fe400078e002b */
[----:B------:R-:W-:-:S07]  /*0de0*/  IMAD.MOV.U32 R15, RZ, RZ, R42 ;  /* 0x000000ffff0f7224 */ /* 0x000fce00078e002a */
.L_x_1515:
[----:B------:R-:W-:Y:S05]  /*0df0*/  BSYNC.RECONVERGENT B0 ;  /* 0x0000000000007941 */ /* 0x000fea0003800200 */
.L_x_1513:
        /* <DEDUP_REMOVED lines=8> */
.L_x_1517:
[----:B------:R-:W-:Y:S02]  /*0e80*/  IMAD.MOV.U32 R13, RZ, RZ, R19 ;  /* 0x000000ffff0d7224 */ /* 0x000fe400078e0013 */
[----:B------:R-:W-:Y:S02]  /*0e90*/  IMAD.MOV.U32 R12, RZ, RZ, R18 ;  /* 0x000000ffff0c7224 */ /* 0x000fe400078e0012 */
[----:B------:R-:W-:Y:S02]  /*0ea0*/  IMAD.MOV.U32 R19, RZ, RZ, R30 ;  /* 0x000000ffff137224 */ /* 0x000fe400078e001e */
[----:B------:R-:W-:-:S07]  /*0eb0*/  IMAD.MOV.U32 R18, RZ, RZ, R31 ;  /* 0x000000ffff127224 */ /* 0x000fce00078e001f */
.L_x_1518:
[----:B------:R-:W-:Y:S05]  /*0ec0*/  BSYNC.RECONVERGENT B0 ;  /* 0x0000000000007941 */ /* 0x000fea0003800200 */
.L_x_1516:
        /* <DEDUP_REMOVED lines=8> */
.L_x_1520:
[----:B------:R-:W-:Y:S02]  /*0f50*/  IMAD.MOV.U32 R17, RZ, RZ, R38 ;  /* 0x000000ffff117224 */ /* 0x000fe400078e0026 */
[----:B------:R-:W-:Y:S02]  /*0f60*/  IMAD.MOV.U32 R16, RZ, RZ, R39 ;  /* 0x000000ffff107224 */ /* 0x000fe400078e0027 */
[----:B------:R-:W-:Y:S02]  /*0f70*/  IMAD.MOV.U32 R38, RZ, RZ, R10 ;  /* 0x000000ffff267224 */ /* 0x000fe400078e000a */
[----:B------:R-:W-:-:S07]  /*0f80*/  IMAD.MOV.U32 R39, RZ, RZ, R11 ;  /* 0x000000ffff277224 */ /* 0x000fce00078e000b */
.L_x_1521:
[----:B------:R-:W-:Y:S05]  /*0f90*/  BSYNC.RECONVERGENT B0 ;  /* 0x0000000000007941 */ /* 0x000fea0003800200 */
.L_x_1519:
        /* <DEDUP_REMOVED lines=8> */
.L_x_1523:
[----:B------:R-:W-:Y:S02]  /*1020*/  IMAD.MOV.U32 R21, RZ, RZ, R40 ;  /* 0x000000ffff157224 */ /* 0x000fe400078e0028 */
[----:B------:R-:W-:Y:S02]  /*1030*/  IMAD.MOV.U32 R20, RZ, RZ, R41 ;  /* 0x000000ffff147224 */ /* 0x000fe400078e0029 */
[----:B------:R-:W-:Y:S02]  /*1040*/  IMAD.MOV.U32 R40, RZ, RZ, R14 ;  /* 0x000000ffff287224 */ /* 0x000fe400078e000e */
[----:B------:R-:W-:-:S07]  /*1050*/  IMAD.MOV.U32 R41, RZ, RZ, R15 ;  /* 0x000000ffff297224 */ /* 0x000fce00078e000f */
.L_x_1524:
[----:B------:R-:W-:Y:S05]  /*1060*/  BSYNC.RECONVERGENT B0 ;  /* 0x0000000000007941 */ /* 0x000fea0003800200 */
.L_x_1522:
        /* <DEDUP_REMOVED lines=8> */
.L_x_1526:
[----:B------:R-:W-:Y:S02]  /*10f0*/  IMAD.MOV.U32 R30, RZ, RZ, R22 ;  /* 0x000000ffff1e7224 */ /* 0x000fe400078e0016 */
[----:B------:R-:W-:Y:S02]  /*1100*/  IMAD.MOV.U32 R31, RZ, RZ, R23 ;  /* 0x000000ffff1f7224 */ /* 0x000fe400078e0017 */
[----:B------:R-:W-:Y:S02]  /*1110*/  IMAD.MOV.U32 R22, RZ, RZ, R19 ;  /* 0x000000ffff167224 */ /* 0x000fe400078e0013 */
[----:B------:R-:W-:-:S07]  /*1120*/  IMAD.MOV.U32 R23, RZ, RZ, R18 ;  /* 0x000000ffff177224 */ /* 0x000fce00078e0012 */
.L_x_1527:
[----:B------:R-:W-:Y:S05]  /*1130*/  BSYNC.RECONVERGENT B0 ;  /* 0x0000000000007941 */ /* 0x000fea0003800200 */
.L_x_1525:
        /* <DEDUP_REMOVED lines=8> */
.L_x_1529:
[----:B------:R-:W-:Y:S02]  /*11c0*/  IMAD.MOV.U32 R10, RZ, RZ, R13 ;  /* 0x000000ffff0a7224 */ /* 0x000fe400078e000d */
[----:B------:R-:W-:Y:S01]  /*11d0*/  IMAD.MOV.U32 R11, RZ, RZ, R12 ;  /* 0x000000ffff0b7224 */ /* 0x000fe200078e000c */
[----:B------:R-:W-:Y:S01]  /*11e0*/  MOV R12, R39 ;  /* 0x00000027000c7202 */ /* 0x000fe20000000f00 */
[----:B------:R-:W-:-:S07]  /*11f0*/  IMAD.MOV.U32 R13, RZ, RZ, R38 ;  /* 0x000000ffff0d7224 */ /* 0x000fce00078e0026 */
.L_x_1530:
[----:B------:R-:W-:Y:S05]  /*1200*/  BSYNC.RECONVERGENT B0 ;  /* 0x0000000000007941 */ /* 0x000fea0003800200 */
.L_x_1528:
        /* <DEDUP_REMOVED lines=8> */
.L_x_1532:
[----:B------:R-:W-:Y:S02]  /*1290*/  IMAD.MOV.U32 R14, RZ, RZ, R9 ;  /* 0x000000ffff0e7224 */ /* 0x000fe400078e0009 */
[----:B------:R-:W-:Y:S02]  /*12a0*/  IMAD.MOV.U32 R15, RZ, RZ, R8 ;  /* 0x000000ffff0f7224 */ /* 0x000fe400078e0008 */
[----:B------:R-:W-:Y:S02]  /*12b0*/  IMAD.MOV.U32 R9, RZ, RZ, R40 ;  /* 0x000000ffff097224 */ /* 0x000fe400078e0028 */
[----:B------:R-:W-:-:S07]  /*12c0*/  IMAD.MOV.U32 R8, RZ, RZ, R41 ;  /* 0x000000ffff087224 */ /* 0x000fce00078e0029 */
.L_x_1533:
[----:B------:R-:W-:Y:S05]  /*12d0*/  BSYNC.RECONVERGENT B0 ;  /* 0x0000000000007941 */ /* 0x000fea0003800200 */
.L_x_1531:
        /* <DEDUP_REMOVED lines=8> */
.L_x_1535:
[----:B------:R-:W-:Y:S02]  /*1360*/  IMAD.MOV.U32 R19, RZ, RZ, R21 ;  /* 0x000000ffff137224 */ /* 0x000fe400078e0015 */
[----:B------:R-:W-:Y:S02]  /*1370*/  IMAD.MOV.U32 R18, RZ, RZ, R20 ;  /* 0x000000ffff127224 */ /* 0x000fe400078e0014 */
[----:B------:R-:W-:Y:S02]  /*1380*/  IMAD.MOV.U32 R21, RZ, RZ, R22 ;  /* 0x000000ffff157224 */ /* 0x000fe400078e0016 */
[----:B------:R-:W-:-:S07]  /*1390*/  IMAD.MOV.U32 R20, RZ, RZ, R23 ;  /* 0x000000ffff147224 */ /* 0x000fce00078e0017 */
.L_x_1536:
[----:B------:R-:W-:Y:S05]  /*13a0*/  BSYNC.RECONVERGENT B0 ;  /* 0x0000000000007941 */ /* 0x000fea0003800200 */
.L_x_1534:
        /* <DEDUP_REMOVED lines=8> */
.L_x_1538:
[----:B------:R-:W-:Y:S01]  /*1430*/  IMAD.MOV.U32 R23, RZ, RZ, R30 ;  /* 0x000000ffff177224 */ /* 0x000fe200078e001e */
[----:B------:R-:W-:Y:S01]  /*1440*/  MOV R30, R13 ;  /* 0x0000000d001e7202 */ /* 0x000fe20000000f00 */
[----:B------:R-:W-:Y:S02]  /*1450*/  IMAD.MOV.U32 R22, RZ, RZ, R31 ;  /* 0x000000ffff167224 */ /* 0x000fe400078e001f */
[----:B------:R-:W-:-:S07]  /*1460*/  IMAD.MOV.U32 R31, RZ, RZ, R12 ;  /* 0x000000ffff1f7224 */ /* 0x000fce00078e000c */
.L_x_1539:
[----:B------:R-:W-:Y:S05]  /*1470*/  BSYNC.RECONVERGENT B0 ;  /* 0x0000000000007941 */ /* 0x000fea0003800200 */
.L_x_1537:
        /* <DEDUP_REMOVED lines=8> */
.L_x_1541:
[----:B------:R-:W-:Y:S02]  /*1500*/  IMAD.MOV.U32 R13, RZ, RZ, R10 ;  /* 0x000000ffff0d7224 */ /* 0x000fe400078e000a */
[----:B------:R-:W-:Y:S02]  /*1510*/  IMAD.MOV.U32 R12, RZ, RZ, R11 ;  /* 0x000000ffff0c7224 */ /* 0x000fe400078e000b */
[----:B------:R-:W-:Y:S02]  /*1520*/  IMAD.MOV.U32 R10, RZ, RZ, R17 ;  /* 0x000000ffff0a7224 */ /* 0x000fe400078e0011 */
[----:B------:R-:W-:-:S07]  /*1530*/  IMAD.MOV.U32 R11, RZ, RZ, R16 ;  /* 0x000000ffff0b7224 */ /* 0x000fce00078e0010 */
.L_x_1542:
[----:B------:R-:W-:Y:S05]  /*1540*/  BSYNC.RECONVERGENT B0 ;  /* 0x0000000000007941 */ /* 0x000fea0003800200 */
.L_x_1540:
        /* <DEDUP_REMOVED lines=8> */
.L_x_1544:
[----:B------:R-:W-:Y:S02]  /*15d0*/  IMAD.MOV.U32 R16, RZ, RZ, R14 ;  /* 0x000000ffff107224 */ /* 0x000fe400078e000e */
[----:B------:R-:W-:Y:S02]  /*15e0*/  IMAD.MOV.U32 R17, RZ, RZ, R15 ;  /* 0x000000ffff117224 */ /* 0x000fe400078e000f */
[----:B------:R-:W-:Y:S02]  /*15f0*/  IMAD.MOV.U32 R14, RZ, RZ, R21 ;  /* 0x000000ffff0e7224 */ /* 0x000fe400078e0015 */
[----:B------:R-:W-:-:S07]  /*1600*/  IMAD.MOV.U32 R15, RZ, RZ, R20 ;  /* 0x000000ffff0f7224 */ /* 0x000fce00078e0014 */
.L_x_1545:
[----:B------:R-:W-:Y:S05]  /*1610*/  BSYNC.RECONVERGENT B0 ;  /* 0x0000000000007941 */ /* 0x000fea0003800200 */
.L_x_1543:
        /* <DEDUP_REMOVED lines=8> */
.L_x_1547:
[----:B------:R-:W-:Y:S01]  /*16a0*/  IMAD.MOV.U32 R20, RZ, RZ, R19 ;  /* 0x000000ffff147224 */ /* 0x000fe200078e0013 */
[----:B------:R-:W-:Y:S01]  /*16b0*/  MOV R21, R18 ;  /* 0x0000001200157202 */ /* 0x000fe20000000f00 */
[----:B------:R-:W-:Y:S02]  /*16c0*/  IMAD.MOV.U32 R19, RZ, RZ, R30 ;  /* 0x000000ffff137224 */ /* 0x000fe400078e001e */
[----:B------:R-:W-:-:S07]  /*16d0*/  IMAD.MOV.U32 R18, RZ, RZ, R31 ;  /* 0x000000ffff127224 */ /* 0x000fce00078e001f */
.L_x_1548:
[----:B------:R-:W-:Y:S05]  /*16e0*/  BSYNC.RECONVERGENT B0 ;  /* 0x0000000000007941 */ /* 0x000fea0003800200 */
.L_x_1546:
        /* <DEDUP_REMOVED lines=8> */
.L_x_1550:
[----:B------:R-:W-:Y:S02]  /*1770*/  IMAD.MOV.U32 R30, RZ, RZ, R23 ;  /* 0x000000ffff1e7224 */ /* 0x000fe400078e0017 */
[----:B------:R-:W-:Y:S02]  /*1780*/  IMAD.MOV.U32 R31, RZ, RZ, R22 ;  /* 0x000000ffff1f7224 */ /* 0x000fe400078e0016 */
[----:B------:R-:W-:Y:S02]  /*1790*/  IMAD.MOV.U32 R23, RZ, RZ, R10 ;  /* 0x000000ffff177224 */ /* 0x000fe400078e000a */
[----:B------:R-:W-:-:S07]  /*17a0*/  IMAD.MOV.U32 R22, RZ, RZ, R11 ;  /* 0x000000ffff167224 */ /* 0x000fce00078e000b */
.L_x_1551:
[----:B------:R-:W-:Y:S05]  /*17b0*/  BSYNC.RECONVERGENT B0 ;  /* 0x0000000000007941 */ /* 0x000fea0003800200 */
.L_x_1549:
        /* <DEDUP_REMOVED lines=8> */
.L_x_1553:
[----:B------:R-:W-:Y:S02]  /*1840*/  IMAD.MOV.U32 R11, RZ, RZ, R9 ;  /* 0x000000ffff0b7224 */ /* 0x000fe400078e0009 */
[----:B------:R-:W-:Y:S02]  /*1850*/  IMAD.MOV.U32 R10, RZ, RZ, R8 ;  /* 0x000000ffff0a7224 */ /* 0x000fe400078e0008 */
[----:B------:R-:W-:Y:S02]  /*1860*/  IMAD.MOV.U32 R9, RZ, RZ, R14 ;  /* 0x000000ffff097224 */ /* 0x000fe400078e000e */
[----:B------:R-:W-:-:S07]  /*1870*/  IMAD.MOV.U32 R8, RZ, RZ, R15 ;  /* 0x000000ffff087224 */ /* 0x000fce00078e000f */
.L_x_1554:
[----:B------:R-:W-:Y:S05]  /*1880*/  BSYNC.RECONVERGENT B0 ;  /* 0x0000000000007941 */ /* 0x000fea0003800200 */
.L_x_1552:
        /* <DEDUP_REMOVED lines=8> */
.L_x_1556:
[----:B------:R-:W-:Y:S01]  /*1910*/  MOV R15, R16 ;  /* 0x00000010000f7202 */ /* 0x000fe20000000f00 */
[----:B------:R-:W-:Y:S02]  /*1920*/  IMAD.MOV.U32 R14, RZ, RZ, R17 ;  /* 0x000000ffff0e7224 */ /* 0x000fe400078e0011 */
[----:B------:R-:W-:Y:S02]  /*1930*/  IMAD.MOV.U32 R16, RZ, RZ, R19 ;  /* 0x000000ffff107224 */ /* 0x000fe400078e0013 */
[----:B------:R-:W-:-:S07]  /*1940*/  IMAD.MOV.U32 R17, RZ, RZ, R18 ;  /* 0x000000ffff117224 */ /* 0x000fce00078e0012 */
.L_x_1557:
[----:B------:R-:W-:Y:S05]  /*1950*/  BSYNC.RECONVERGENT B0 ;  /* 0x0000000000007941 */ /* 0x000fea0003800200 */
.L_x_1555:
        /* <DEDUP_REMOVED lines=8> */
.L_x_1559:
[----:B------:R-:W-:Y:S02]  /*19e0*/  IMAD.MOV.U32 R19, RZ, RZ, R20 ;  /* 0x000000ffff137224 */ /* 0x000fe400078e0014 */
[----:B------:R-:W-:Y:S02]  /*19f0*/  IMAD.MOV.U32 R18, RZ, RZ, R21 ;  /* 0x000000ffff127224 */ /* 0x000fe400078e0015 */
[----:B------:R-:W-:Y:S02]  /*1a00*/  IMAD.MOV.U32 R20, RZ, RZ, R23 ;  /* 0x000000ffff147224 */ /* 0x000fe400078e0017 */
[----:B------:R-:W-:-:S07]  /*1a10*/  IMAD.MOV.U32 R21, RZ, RZ, R22 ;  /* 0x000000ffff157224 */ /* 0x000fce00078e0016 */
.L_x_1560:
[----:B------:R-:W-:Y:S05]  /*1a20*/  BSYNC.RECONVERGENT B0 ;  /* 0x0000000000007941 */ /* 0x000fea0003800200 */
.L_x_1558:
        /* <DEDUP_REMOVED lines=8> */
.L_x_1562:
[----:B------:R-:W-:Y:S02]  /*1ab0*/  IMAD.MOV.U32 R23, RZ, RZ, R30 ;  /* 0x000000ffff177224 */ /* 0x000fe400078e001e */
[----:B------:R-:W-:Y:S02]  /*1ac0*/  IMAD.MOV.U32 R22, RZ, RZ, R31 ;  /* 0x000000ffff167224 */ /* 0x000fe400078e001f */
[----:B------:R-:W-:Y:S02]  /*1ad0*/  IMAD.MOV.U32 R30, RZ, RZ, R13 ;  /* 0x000000ffff1e7224 */ /* 0x000fe400078e000d */
[----:B------:R-:W-:-:S07]  /*1ae0*/  IMAD.MOV.U32 R31, RZ, RZ, R12 ;  /* 0x000000ffff1f7224 */ /* 0x000fce00078e000c */
.L_x_1563:
[----:B------:R-:W-:Y:S05]  /*1af0*/  BSYNC.RECONVERGENT B0 ;  /* 0x0000000000007941 */ /* 0x000fea0003800200 */
.L_x_1561:
        /* <DEDUP_REMOVED lines=8> */
.L_x_1565:
[----:B------:R-:W-:Y:S02]  /*1b80*/  IMAD.MOV.U32 R13, RZ, RZ, R11 ;  /* 0x000000ffff0d7224 */ /* 0x000fe400078e000b */
[----:B------:R-:W-:Y:S02]  /*1b90*/  IMAD.MOV.U32 R12, RZ, RZ, R10 ;  /* 0x000000ffff0c7224 */ /* 0x000fe400078e000a */
[----:B------:R-:W-:Y:S02]  /*1ba0*/  IMAD.MOV.U32 R11, RZ, RZ, R16 ;  /* 0x000000ffff0b7224 */ /* 0x000fe400078e0010 */
[----:B------:R-:W-:-:S07]  /*1bb0*/  IMAD.MOV.U32 R10, RZ, RZ, R17 ;  /* 0x000000ffff0a7224 */ /* 0x000fce00078e0011 */
.L_x_1566:
[----:B------:R-:W-:Y:S05]  /*1bc0*/  BSYNC.RECONVERGENT B0 ;  /* 0x0000000000007941 */ /* 0x000fea0003800200 */
.L_x_1564:
        /* <DEDUP_REMOVED lines=8> */
.L_x_1568:
[----:B------:R-:W-:Y:S02]  /*1c50*/  IMAD.MOV.U32 R17, RZ, RZ, R15 ;  /* 0x000000ffff117224 */ /* 0x000fe400078e000f */
[----:B------:R-:W-:Y:S02]  /*1c60*/  IMAD.MOV.U32 R16, RZ, RZ, R14 ;  /* 0x000000ffff107224 */ /* 0x000fe400078e000e */
[----:B------:R-:W-:Y:S02]  /*1c70*/  IMAD.MOV.U32 R15, RZ, RZ, R20 ;  /* 0x000000ffff0f7224 */ /* 0x000fe400078e0014 */
[----:B------:R-:W-:-:S07]  /*1c80*/  IMAD.MOV.U32 R14, RZ, RZ, R21 ;  /* 0x000000ffff0e7224 */ /* 0x000fce00078e0015 */
.L_x_1569:
[----:B------:R-:W-:Y:S05]  /*1c90*/  BSYNC.RECONVERGENT B0 ;  /* 0x0000000000007941 */ /* 0x000fea0003800200 */
.L_x_1567:
        /* <DEDUP_REMOVED lines=8> */
.L_x_1571:
[----:B------:R-:W-:Y:S02]  /*1d20*/  IMAD.MOV.U32 R21, RZ, RZ, R19 ;  /* 0x000000ffff157224 */ /* 0x000fe400078e0013 */
[----:B------:R-:W-:Y:S02]  /*1d30*/  IMAD.MOV.U32 R20, RZ, RZ, R18 ;  /* 0x000000ffff147224 */ /* 0x000fe400078e0012 */
[----:B------:R-:W-:Y:S02]  /*1d40*/  IMAD.MOV.U32 R19, RZ, RZ, R30 ;  /* 0x000000ffff137224 */ /* 0x000fe400078e001e */
[----:B------:R-:W-:-:S07]  /*1d50*/  IMAD.MOV.U32 R18, RZ, RZ, R31 ;  /* 0x000000ffff127224 */ /* 0x000fce00078e001f */
.L_x_1572:
[----:B------:R-:W-:Y:S05]  /*1d60*/  BSYNC.RECONVERGENT B0 ;  /* 0x0000000000007941 */ /* 0x000fea0003800200 */
.L_x_1570:
[----:B------:R-:W-:-:S07]  /*1d70*/  HFMA2 R41, -RZ, RZ, 0, 1.1920928955078125e-07 ;  /* 0x00000002ff297431 */ /* 0x000fce00000001ff */
.L_x_1592:
        /* <DEDUP_REMOVED lines=11> */
[----:B------:R-:W-:-:S03]  /*1e30*/  VIMNMX.U32 R43, PT, PT, R43, 0x800, PT ;  /* 0x000008002b2b7848 */ /* 0x000fc60003fe0000 */
[----:B------:R-:W-:-:S05]  /*1e40*/  IMAD R38, R41, 0x4, R30 ;  /* 0x0000000429267824 */ /* 0x000fca00078e021e */
        /* <DEDUP_REMOVED lines=18> */
.L_x_1575:
        /* <DEDUP_REMOVED lines=18> */
.L_x_1574:
[----:B------:R-:W-:Y:S05]  /*2090*/  BSYNC.RECONVERGENT B0 ;  /* 0x0000000000007941 */ /* 0x000fea0003800200 */
.L_x_1573:
        /* <DEDUP_REMOVED lines=15> */
.L_x_1577:
[----:B------:R-:W-:Y:S05]  /*2190*/  BSYNC.RECONVERGENT B0 ;  /* 0x0000000000007941 */ /* 0x000fea0003800200 */
.L_x_1576:
[----:B------:R-:W-:Y:S01]  /*21a0*/  VIADD R10, R12, 0x1 ;  /* 0x000000010c0a7836 */ /* 0x000fe20000000000 */
[----:B------:R-:W-:Y:S01]  /*21b0*/  IADD3 R11, PT, PT, R13, 0x1, RZ ;  /* 0x000000010d0b7810 */ /* 0x000fe20007ffe0ff */
[----:B------:R-:W-:Y:S01]  /*21c0*/  @!P0 IMAD.MOV R10, RZ, RZ, R12 ;  /* 0x000000ffff0a8224 */ /* 0x000fe200078e020c */
[----:B------:R-:W-:Y:S01]  /*21d0*/  BSSY.RECONVERGENT B0, `(.L_x_1578) ;  /* 0x0000010000007945 */ /* 0x000fe20003800200 */
[----:B------:R-:W-:Y:S01]  /*21e0*/  @P0 IMAD.MOV R11, RZ, RZ, R13 ;  /* 0x000000ffff0b0224 */ /* 0x000fe200078e020d */
[----:B-12---:R-:W-:Y:S01]  /*21f0*/  SEL R9, R31, R23, P0 ;  /* 0x000000171f097207 */ /* 0x006fe20000000000 */
[C---:B------:R-:W-:Y:S01]  /*2200*/  VIADD R12, R10.reuse, 0x1 ;  /* 0x000000010a0c7836 */ /* 0x040fe20000000000 */
[----:B------:R-:W-:Y:S01]  /*2210*/  ISETP.GE.AND P1, PT, R10, R39, PT ;  /* 0x000000270a00720c */ /* 0x000fe20003f26270 */
[----:B------:R-:W-:Y:S01]  /*2220*/  VIADD R13, R11, 0x1 ;  /* 0x000000010b0d7836 */ /* 0x000fe20000000000 */
[----:B------:R-:W-:Y:S02]  /*2230*/  SEL R8, R30, R22, P0 ;  /* 0x000000161e087207 */ /* 0x000fe40000000000 */
[----:B------:R0:W1:Y:S04]  /*2240*/  @P0 LDS.64 R30, [R15+0x8] ;  /* 0x000008000f1e0984 */ /* 0x0000680000000a00 */
[----:B------:R0:W2:Y:S01]  /*2250*/  @!P0 LDS.64 R22, [R14+0x8] ;  /* 0x000008000e168984 */ /* 0x0000a20000000a00 */
[----:B------:R-:W-:-:S04]  /*2260*/  PLOP3.LUT P0, PT, PT, PT, PT, 0x8, 0x80 ;  /* 0x000000000080781c */ /* 0x000fc80003f0e170 */
[----:B------:R-:W-:Y:S09]  /*2270*/  @P1 BRA `(.L_x_1579) ;  /* 0x0000000000141947 */ /* 0x000ff20003800000 */
[----:B-12---:R-:W-:Y:S02]  /*2280*/  ISETP.GE.AND P1, PT, R30, R22, PT ;  /* 0x000000161e00720c */ /* 0x006fe40003f26270 */
[----:B------:R-:W-:Y:S02]  /*2290*/  PLOP3.LUT P0, PT, PT, PT, PT, 0x80, 0x8 ;  /* 0x000000000008781c */ /* 0x000fe40003f0f070 */
[----:B------:R-:W-:-:S13]  /*22a0*/  ISETP.GE.OR P1, PT, R11, R38, !P1 ;  /* 0x000000260b00720c */ /* 0x000fda0004f26670 */
[----:B------:R-:W-:-:S04]  /*22b0*/  @!P1 ISETP.GE.AND P2, PT, R31, R23, PT ;  /* 0x000000171f00920c */ /* 0x000fc80003f46270 */
[----:B------:R-:W-:-:S13]  /*22c0*/  @!P1 ISETP.GE.AND P0, PT, R22, R30, !P2 ;  /* 0x0000001e1600920c */ /* 0x000fda0005706270 */
.L_x_1579:
[----:B------:R-:W-:Y:S05]  /*22d0*/  BSYNC.RECONVERGENT B0 ;  /* 0x0000000000007941 */ /* 0x000fea0003800200 */
.L_x_1578:
        /* <DEDUP_REMOVED lines=17> */
.L_x_1581:
[----:B------:R-:W-:Y:S05]  /*23f0*/  BSYNC.RECONVERGENT B0 ;  /* 0x0000000000007941 */ /* 0x000fea0003800200 */
.L_x_1580:
        /* <DEDUP_REMOVED lines=26> */
.L_x_1583:
[----:B------:R-:W-:Y:S05]  /*25a0*/  BSYNC.RECONVERGENT B0 ;  /* 0x0000000000007941 */ /* 0x000fea0003800200 */
.L_x_1582:
[----:B------:R-:W-:Y:S01]  /*25b0*/  @!P0 IADD3 R18, PT, PT, R14, RZ, RZ ;  /* 0x000000ff0e128210 */ /* 0x000fe20007ffe0ff */
[----:B------:R-:W-:Y:S01]  /*25c0*/  @P0 IMAD.MOV R19, RZ, RZ, R15 ;  /* 0x000000ffff130224 */ /* 0x000fe200078e020f */
[----:B------:R-:W-:Y:S01]  /*25d0*/  BSSY.RECONVERGENT B0, `(.L_x_1584) ;  /* 0x0000011000007945 */ /* 0x000fe20003800200 */
[----:B-12---:R-:W-:Y:S02]  /*25e0*/  SEL R15, R31, R23, P0 ;  /* 0x000000171f0f7207 */ /* 0x006fe40000000000 */
[----:B------:R-:W-:Y:S01]  /*25f0*/  ISETP.GE.AND P1, PT, R18, R39, PT ;  /* 0x000000271200720c */ /* 0x000fe20003f26270 */
[C-C-:B0-----:R-:W-:Y:S01]  /*2600*/  @!P0 IMAD R16, R19.reuse, 0x8, R40.reuse ;  /* 0x0000000813108824 */ /* 0x141fe200078e0228 */
[----:B------:R-:W-:Y:S01]  /*2610*/  SEL R14, R30, R22, P0 ;  /* 0x000000161e0e7207 */ /* 0x000fe20000000000 */
[C---:B------:R-:W-:Y:S02]  /*2620*/  @P0 IMAD R17, R18.reuse, 0x8, R40 ;  /* 0x0000000812110824 */ /* 0x040fe400078e0228 */
[----:B------:R-:W-:Y:S01]  /*2630*/  VIADD R20, R18, 0x1 ;  /* 0x0000000112147836 */ /* 0x000fe20000000000 */
[----:B------:R0:W1:Y:S01]  /*2640*/  @!P0 LDS.64 R22, [R16] ;  /* 0x0000000010168984 */ /* 0x0000620000000a00 */
[----:B------:R-:W-:-:S03]  /*2650*/  VIADD R43, R19, 0x1 ;  /* 0x00000001132b7836 */ /* 0x000fc60000000000 */
        /* <DEDUP_REMOVED lines=8> */
.L_x_1585:
[----:B------:R-:W-:Y:S05]  /*26e0*/  BSYNC.RECONVERGENT B0 ;  /* 0x0000000000007941 */ /* 0x000fea0003800200 */
.L_x_1584:
        /* <DEDUP_REMOVED lines=18> */
.L_x_1587:
[----:B------:R-:W-:Y:S05]  /*2810*/  BSYNC.RECONVERGENT B0 ;  /* 0x0000000000007941 */ /* 0x000fea0003800200 */
.L_x_1586:
        /* <DEDUP_REMOVED lines=19> */
.L_x_1589:
[----:B------:R-:W-:Y:S05]  /*2950*/  BSYNC.RECONVERGENT B0 ;  /* 0x0000000000007941 */ /* 0x000fea0003800200 */
.L_x_1588:
[----:B------:R-:W-:Y:S01]  /*2960*/  @!P0 IMAD.MOV R42, RZ, RZ, R43 ;  /* 0x000000ffff2a8224 */ /* 0x000fe200078e022b */
[----:B------:R-:W-:Y:S01]  /*2970*/  IADD3 R43, PT, PT, R21, 0x1, RZ ;  /* 0x00000001152b7810 */ /* 0x000fe20007ffe0ff */
[----:B------:R-:W-:Y:S01]  /*2980*/  @P0 IMAD.MOV R43, RZ, RZ, R21 ;  /* 0x000000ffff2b0224 */ /* 0x000fe200078e0215 */
[----:B------:R-:W-:Y:S01]  /*2990*/  BSSY.RECONVERGENT B0, `(.L_x_1590) ;  /* 0x000000f000007945 */ /* 0x000fe20003800200 */
[----:B-12---:R-:W-:Y:S02]  /*29a0*/  SEL R21, R31, R23, P0 ;  /* 0x000000171f157207 */ /* 0x006fe40000000000 */
[----:B------:R-:W-:Y:S01]  /*29b0*/  ISETP.GE.AND P1, PT, R42, R39, PT ;  /* 0x000000272a00720c */ /* 0x000fe20003f26270 */
[--C-:B0-----:R-:W-:Y:S01]  /*29c0*/  @!P0 IMAD R44, R43, 0x8, R40.reuse ;  /* 0x000000082b2c8824 */ /* 0x101fe200078e0228 */
[----:B------:R-:W-:Y:S01]  /*29d0*/  SEL R20, R30, R22, P0 ;  /* 0x000000161e147207 */ /* 0x000fe20000000000 */
[----:B------:R-:W-:-:S03]  /*29e0*/  @P0 IMAD R40, R42, 0x8, R40 ;  /* 0x000000082a280824 */ /* 0x000fc600078e0228 */
        /* <DEDUP_REMOVED lines=9> */
.L_x_1591:
[----:B------:R-:W-:Y:S05]  /*2a80*/  BSYNC.RECONVERGENT B0 ;  /* 0x0000000000007941 */ /* 0x000fea0003800200 */
.L_x_1590:
        /* <DEDUP_REMOVED lines=24> */
[C---:B-1----:R-:W-:Y:S01]  /*2c10*/  LOP3.LUT R0, R28.reuse, 0x1f, RZ, 0xc0, !PT ;  /* 0x0000001f1c007812 */ /* 0x042fe200078ec0ff */
[----:B------:R-:W-:Y:S02]  /*2c20*/  IMAD.SHL.U32 R28, R28, 0x8, RZ ;  /* 0x000000081c1c7824 */ /* 0x000fe400078e00ff */
[----:B------:R-:W1:Y:S02]  /*2c30*/  LDS.64 R38, [R35+0x200] ;  /* 0x0002000023267984 */ /* 0x000e640000000a00 */
[----:B---3--:R-:W-:Y:S01]  /*2c40*/  IMAD R29, R29, 0x800, R0 ;  /* 0x000008001d1d7824 */ /* 0x008fe200078e0200 */
[----:B------:R-:W-:Y:S01]  /*2c50*/  LOP3.LUT R28, R28, 0x1f00, RZ, 0xc0, !PT ;  /* 0x00001f001c1c7812 */ /* 0x000fe200078ec0ff */
[----:B------:R-:W3:Y:S03]  /*2c60*/  LDS.64 R10, [R34+0x300] ;  /* 0x00030000220a7984 */ /* 0x000ee60000000a00 */
[----:B------:R-:W-:Y:S01]  /*2c70*/  IADD3 R29, P0, PT, R28, R29, RZ ;  /* 0x0000001d1c1d7210 */ /* 0x000fe20007f1e0ff */
[----:B------:R-:W0:Y:S04]  /*2c80*/  LDS.64 R32, [R33+0x400] ;  /* 0x0004000021207984 */ /* 0x000e280000000a00 */
[----:B------:R-:W0:Y:S01]  /*2c90*/  LDS.64 R6, [R27+0x500] ;  /* 0x000500001b067984 */ /* 0x000e220000000a00 */
[----:B------:R-:W-:Y:S01]  /*2ca0*/  IMAD.X R0, RZ, RZ, RZ, P0 ;  /* 0x000000ffff007224 */ /* 0x000fe200000e06ff */
[----:B--2---:R-:W-:-:S02]  /*2cb0*/  LEA R2, P0, R29, UR4, 0x3 ;  /* 0x000000041d027c11 */ /* 0x004fc4000f8018ff */
[----:B------:R-:W2:Y:S02]  /*2cc0*/  LDS.64 R4, [R26+0x600] ;  /* 0x000600001a047984 */ /* 0x000ea40000000a00 */
[----:B------:R-:W-:Y:S02]  /*2cd0*/  LEA.HI.X R3, R29, UR5, R0, 0x3, P0 ;  /* 0x000000051d037c11 */ /* 0x000fe400080f1c00 */
        /* <DEDUP_REMOVED lines=18> */
.L_x_1593:
        /* <DEDUP_REMOVED lines=37> */
.L_x_1488:
[----:B------:R-:W0:Y:S01]  /*3050*/  LDC.64 R4, c[0x0][0x388] ;  /* 0x0000e200ff047b82 */ /* 0x000e220000000a00 */
[----:B------:R-:W-:Y:S01]  /*3060*/  ACQBULK ;  /* 0x000000000000782e */ /* 0x000fe20000000000 */
[----:B------:R-:W1:Y:S06]  /*3070*/  S2R R36, SR_TID.X ;  /* 0x0000000000247919 */ /* 0x000e6c0000002100 */
[----:B------:R-:W2:Y:S01]  /*3080*/  LDC R9, c[0x0][0x3a8] ;  /* 0x0000ea00ff097b82 */ /* 0x000ea20000000800 */
[----:B0-----:R-:W-:-:S05]  /*3090*/  IMAD.WIDE.U32 R4, R7, 0x8, R4 ;  /* 0x0000000807047825 */ /* 0x001fca00078e0004 */
[----:B------:R-:W3:Y:S04]  /*30a0*/  LDG.E R3, desc[UR6][R4.64+0x4] ;  /* 0x0000040604037981 */ /* 0x000ee8000c1e1900 */
[----:B------:R-:W4:Y:S01]  /*30b0*/  LDG.E R2, desc[UR6][R4.64] ;  /* 0x0000000604027981 */ /* 0x000f22000c1e1900 */
[----:B-1----:R-:W-:Y:S02]  /*30c0*/  IMAD.SHL.U32 R39, R36, 0x8, RZ ;  /* 0x0000000824277824 */ /* 0x002fe400078e00ff */
[----:B------:R-:W-:-:S03]  /*30d0*/  IMAD.MOV R38, RZ, RZ, -R7 ;  /* 0x000000ffff267224 */ /* 0x000fc600078e0a07 */
[----:B------:R-:W-:Y:S02]  /*30e0*/  LOP3.LUT R23, R39, 0x1f00, RZ, 0xc0, !PT ;  /* 0x00001f0027177812 */ /* 0x000fe400078ec0ff */
[----:B--2---:R-:W-:Y:S02]  /*30f0*/  VIADDMNMX R38, R38, R9, 0x800, PT ;  /* 0x0000080026267446 */ /* 0x004fe40003800109 */
[----:B------:R-:W-:-:S04]  /*3100*/  LOP3.LUT R35, R23, 0x1f, R36, 0xf8, !PT ;  /* 0x0000001f17237812 */ /* 0x000fc800078ef824 */
[C---:B------:R-:W-:Y:S01]  /*3110*/  LEA R18, P0, R35.reuse, R4, 0x3 ;  /* 0x0000000423127211 */ /* 0x040fe200078018ff */
[C---:B------:R-:W-:Y:S01]  /*3120*/  VIADD R7, R35.reuse, 0x20 ;  /* 0x0000002023077836 */ /* 0x040fe20000000000 */
[C---:B------:R-:W-:Y:S01]  /*3130*/  IADD3 R15, PT, PT, R35.reuse, 0xa0, RZ ;  /* 0x000000a0230f7810 */ /* 0x040fe20007ffe0ff */
[----:B------:R-:W-:Y:S02]  /*3140*/  VIADD R9, R35, 0x60 ;  /* 0x0000006023097836 */ /* 0x000fe40000000000 */
[----:B------:R-:W-:Y:S01]  /*3150*/  IMAD.X R19, RZ, RZ, R5, P0 ;  /* 0x000000ffff137224 */ /* 0x000fe200000e0605 */
[-C--:B------:R-:W-:Y:S01]  /*3160*/  ISETP.GE.AND P1, PT, R7, R38.reuse, PT ;  /* 0x000000260700720c */ /* 0x080fe20003f26270 */
[C---:B------:R-:W-:Y:S01]  /*3170*/  VIADD R7, R35.reuse, 0x40 ;  /* 0x0000004023077836 */ /* 0x040fe20000000000 */
[CC--:B------:R-:W-:Y:S01]  /*3180*/  ISETP.GE.AND P0, PT, R35.reuse, R38.reuse, PT ;  /* 0x000000262300720c */ /* 0x0c0fe20003f06270 */
[----:B------:R-:W-:Y:S01]  /*3190*/  VIADD R11, R35, 0x80 ;  /* 0x00000080230b7836 */ /* 0x000fe20000000000 */
[-C--:B------:R-:W-:Y:S01]  /*31a0*/  ISETP.GE.AND P3, PT, R9, R38.reuse, PT ;  /* 0x000000260900720c */ /* 0x080fe20003f66270 */
[----:B------:R-:W-:Y:S01]  /*31b0*/  VIADD R17, R35, 0xc0 ;  /* 0x000000c023117836 */ /* 0x000fe20000000000 */
[-C--:B------:R-:W-:Y:S01]  /*31c0*/  ISETP.GE.AND P2, PT, R7, R38.reuse, PT ;  /* 0x000000260700720c */ /* 0x080fe20003f46270 */
[----:B------:R-:W-:Y:S01]  /*31d0*/  VIADD R21, R35, 0xe0 ;  /* 0x000000e023157836 */ /* 0x000fe20000000000 */
[----:B------:R-:W-:Y:S01]  /*31e0*/  ISETP.GE.AND P4, PT, R11, R38, PT ;  /* 0x000000260b00720c */ /* 0x000fe20003f86270 */
[----:B------:R-:W0:Y:S01]  /*31f0*/  S2R R0, SR_LANEID ;  /* 0x0000000000007919 */ /* 0x000e220000000000 */
[----:B---3--:R-:W-:-:S05]  /*3200*/  IMAD.MOV.U32 R9, RZ, RZ, R3 ;  /* 0x000000ffff097224 */ /* 0x008fca00078e0003 */
        /* <DEDUP_REMOVED lines=15> */
[----:B------:R-:W-:Y:S01]  /*3300*/  IMAD.MOV.U32 R12, RZ, RZ, R8 ;  /* 0x000000ffff0c7224 */ /* 0x000fe200078e0008 */
[----:B------:R-:W4:Y:S01]  /*3310*/  @!P2 LDG.E R6, desc[UR6][R18.64+0x200] ;  /* 0x000200061206a981 */ /* 0x000f22000c1e1900 */
[----:B------:R-:W-:Y:S01]  /*3320*/  ISETP.GE.AND P2, PT, R21, R38, PT ;  /* 0x000000261500720c */ /* 0x000fe20003f46270 */
[----:B------:R-:W-:-:S02]  /*3330*/  IMAD.MOV.U32 R15, RZ, RZ, R9 ;  /* 0x000000ffff0f7224 */ /* 0x000fc400078e0009 */
[--C-:B------:R-:W-:Y:S01]  /*3340*/  IMAD.MOV.U32 R14, RZ, RZ, R8.reuse ;  /* 0x000000ffff0e7224 */ /* 0x100fe200078e0008 */
[----:B------:R-:W5:Y:S01]  /*3350*/  @!P3 LDG.E R11, desc[UR6][R18.64+0x304] ;  /* 0x00030406120bb981 */ /* 0x000f62000c1e1900 */
[----:B------:R-:W-:Y:S02]  /*3360*/  IMAD.MOV.U32 R17, RZ, RZ, R9 ;  /* 0x000000ffff117224 */ /* 0x000fe400078e0009 */
[----:B------:R-:W-:Y:S01]  /*3370*/  IMAD.MOV.U32 R16, RZ, RZ, R8 ;  /* 0x000000ffff107224 */ /* 0x000fe200078e0008 */
        /* <DEDUP_REMOVED lines=9> */
[----:B------:R-:W1:Y:S01]  /*3410*/  S2UR UR5, SR_CgaCtaId ;  /* 0x00000000000579c3 */ /* 0x000e620000008800 */
[----:B0-----:R-:W-:Y:S01]  /*3420*/  IMAD.IADD R23, R23, 0x1, R0 ;  /* 0x0000000117177824 */ /* 0x001fe200078e0200 */
[----:B------:R-:W-:-:S03]  /*3430*/  UMOV UR4, 0x400 ;  /* 0x0000040000047882 */ /* 0x000fc60000000000 */
[C---:B------:R-:W-:Y:S01]  /*3440*/  VIADD R20, R23.reuse, 0x20 ;  /* 0x0000002017147836 */ /* 0x040fe20000000000 */
[C---:B------:R-:W-:Y:S01]  /*3450*/  IADD3 R22, PT, PT, R23.reuse, 0x40, RZ ;  /* 0x0000004017167810 */ /* 0x040fe20007ffe0ff */
[C---:B------:R-:W-:Y:S01]  /*3460*/  VIADD R24, R23.reuse, 0x60 ;  /* 0x0000006017187836 */ /* 0x040fe20000000000 */
[CC--:B------:R-:W-:Y:S01]  /*3470*/  LEA.HI.SX32 R34, R23.reuse, R23.reuse, 0x1b ;  /* 0x0000001717227211 */ /* 0x0c0fe200078fdaff */
[C---:B-1----:R-:W-:Y:S01]  /*3480*/  VIADD R18, R23.reuse, 0x80 ;  /* 0x0000008017127836 */ /* 0x042fe20000000000 */
[-C--:B------:R-:W-:Y:S01]  /*3490*/  LEA.HI.SX32 R20, R20, R23.reuse, 0x1b ;  /* 0x0000001714147211 */ /* 0x080fe200078fdaff */
[C---:B------:R-:W-:Y:S01]  /*34a0*/  VIADD R26, R23.reuse, 0xa0 ;  /* 0x000000a0171a7836 */ /* 0x040fe20000000000 */
[----:B------:R-:W-:Y:S01]  /*34b0*/  LEA.HI.SX32 R22, R22, R23, 0x1b ;  /* 0x0000001716167211 */ /* 0x000fe200078fdaff */
[C---:B------:R-:W-:Y:S02]  /*34c0*/  VIADD R28, R23.reuse, 0xc0 ;  /* 0x000000c0171c7836 */ /* 0x040fe40000000000 */
[----:B------:R-:W-:-:S02]  /*34d0*/  VIADD R30, R23, 0xe0 ;  /* 0x000000e0171e7836 */ /* 0x000fc40000000000 */
[----:B------:R-:W-:Y:S01]  /*34e0*/  IMAD R0, R0, 0x7, R23 ;  /* 0x0000000700007824 */ /* 0x000fe200078e0217 */
[----:B------:R-:W-:Y:S01]  /*34f0*/  ULEA UR4, UR5, UR4, 0x18 ;  /* 0x0000000405047291 */ /* 0x000fe2000f8ec0ff */
[-C--:B------:R-:W-:Y:S02]  /*3500*/  LEA.HI.SX32 R24, R24, R23.reuse, 0x1b ;  /* 0x0000001718187211 */ /* 0x080fe400078fdaff */
[----:B------:R-:W-:Y:S01]  /*3510*/  VIADD R21, R0, 0x1 ;  /* 0x0000000100157836 */ /* 0x000fe20000000000 */
[-C--:B------:R-:W-:Y:S02]  /*3520*/  LEA.HI.SX32 R18, R18, R23.reuse, 0x1b ;  /* 0x0000001712127211 */ /* 0x080fe400078fdaff */
[----:B------:R-:W-:Y:S02]  /*3530*/  LEA R34, R34, UR4, 0x3 ;  /* 0x0000000422227c11 */ /* 0x000fe4000f8e18ff */
[----:B------:R-:W-:Y:S01]  /*3540*/  LEA R33, R20, UR4, 0x3 ;  /* 0x0000000414217c11 */ /* 0x000fe2000f8e18ff */
[----:B------:R-:W-:Y:S01]  /*3550*/  VIADD R31, R0, 0x3 ;  /* 0x00000003001f7836 */ /* 0x000fe20000000000 */
[-C--:B------:R-:W-:Y:S01]  /*3560*/  LEA.HI.SX32 R26, R26, R23.reuse, 0x1b ;  /* 0x000000171a1a7211 */ /* 0x080fe200078fdaff */
[----:B------:R-:W-:Y:S01]  /*3570*/  VIADD R37, R0, 0x4 ;  /* 0x0000000400257836 */ /* 0x000fe20000000000 */
[-C--:B------:R-:W-:Y:S01]  /*3580*/  LEA.HI.SX32 R19, R28, R23.reuse, 0x1b ;  /* 0x000000171c137211 */ /* 0x080fe200078fdaff */
[----:B------:R-:W-:Y:S01]  /*3590*/  VIADD R41, R0, 0x5 ;  /* 0x0000000500297836 */ /* 0x000fe20000000000 */
[----:B------:R-:W-:Y:S01]  /*35a0*/  LEA.HI.SX32 R25, R30, R23, 0x1b ;  /* 0x000000171e197211 */ /* 0x000fe200078fdaff */
[----:B------:R-:W-:Y:S01]  /*35b0*/  VIADD R23, R0, 0x2 ;  /* 0x0000000200177836 */ /* 0x000fe20000000000 */
[----:B------:R-:W-:Y:S01]  /*35c0*/  LEA R32, R22, UR4, 0x3 ;  /* 0x0000000416207c11 */ /* 0x000fe2000f8e18ff */
[----:B------:R-:W-:-:S02]  /*35d0*/  VIADD R43, R0, 0x6 ;  /* 0x00000006002b7836 */ /* 0x000fc40000000000 */
[----:B------:R-:W-:Y:S01]  /*35e0*/  VIADD R45, R0, 0x7 ;  /* 0x00000007002d7836 */ /* 0x000fe20000000000 */
[----:B------:R-:W-:Y:S02]  /*35f0*/  LEA R29, R24, UR4, 0x3 ;  /* 0x00000004181d7c11 */ /* 0x000fe4000f8e18ff */
[----:B------:R-:W-:Y:S02]  /*3600*/  LEA R28, R18, UR4, 0x3 ;  /* 0x00000004121c7c11 */ /* 0x000fe4000f8e18ff */
[----:B------:R-:W-:Y:S02]  /*3610*/  LEA R27, R26, UR4, 0x3 ;  /* 0x000000041a1b7c11 */ /* 0x000fe4000f8e18ff */
[-C--:B------:R-:W-:Y:S02]  /*3620*/  LEA.HI.SX32 R45, R45, R0.reuse, 0x1b ;  /* 0x000000002d2d7211 */ /* 0x080fe400078fdaff */
[----:B------:R-:W-:Y:S02]  /*3630*/  LEA.HI.SX32 R24, R0, R0, 0x1b ;  /* 0x0000000000187211 */ /* 0x000fe400078fdaff */
[----:B------:R-:W-:-:S02]  /*3640*/  LEA R26, R19, UR4, 0x3 ;  /* 0x00000004131a7c11 */ /* 0x000fc4000f8e18ff */
[----:B------:R-:W-:Y:S02]  /*3650*/  LEA R25, R25, UR4, 0x3 ;  /* 0x0000000419197c11 */ /* 0x000fe4000f8e18ff */
[----:B------:R-:W-:Y:S01]  /*3660*/  LEA R24, R24, UR4, 0x3 ;  /* 0x0000000418187c11 */ /* 0x000fe2000f8e18ff */
[----:B--2---:R0:W-:Y:S04]  /*3670*/  STS.64 [R34], R2 ;  /* 0x0000000222007388 */ /* 0x0041e80000000a00 */
[----:B---3--:R1:W-:Y:S01]  /*3680*/  STS.64 [R33+0x100], R4 ;  /* 0x0001000421007388 */ /* 0x0083e20000000a00 */
[-C--:B0-----:R-:W-:Y:S02]  /*3690*/  LEA.HI.SX32 R3, R41, R0.reuse, 0x1b ;  /* 0x0000000029037211 */ /* 0x081fe400078fdaff */
[-C--:B------:R-:W-:Y:S01]  /*36a0*/  LEA.HI.SX32 R2, R43, R0.reuse, 0x1b ;  /* 0x000000002b027211 */ /* 0x080fe200078fdaff */
[----:B----4-:R0:W-:Y:S01]  /*36b0*/  STS.64 [R32+0x200], R6 ;  /* 0x0002000620007388 */ /* 0x0101e20000000a00 */
[----:B-1----:R-:W-:-:S02]  /*36c0*/  LEA.HI.SX32 R5, R31, R0, 0x1b ;  /* 0x000000001f057211 */ /* 0x002fc400078fdaff */
[-C--:B------:R-:W-:Y:S02]  /*36d0*/  LEA.HI.SX32 R4, R37, R0.reuse, 0x1b ;  /* 0x0000000025047211 */ /* 0x080fe400078fdaff */
[----:B------:R-:W-:Y:S01]  /*36e0*/  LEA R5, R5, UR4, 0x3 ;  /* 0x0000000405057c11 */ /* 0x000fe2000f8e18ff */
[----:B-----5:R1:W-:Y:S01]  /*36f0*/  STS.64 [R29+0x300], R10 ;  /* 0x0003000a1d007388 */ /* 0x0203e20000000a00 */
[-C--:B0-----:R-:W-:Y:S02]  /*3700*/  LEA.HI.SX32 R7, R21, R0.reuse, 0x1b ;  /* 0x0000000015077211 */ /* 0x081fe400078fdaff */
[----:B------:R-:W-:Y:S02]  /*3710*/  LEA.HI.SX32 R6, R23, R0, 0x1b ;  /* 0x0000000017067211 */ /* 0x000fe400078fdaff */
[----:B------:R-:W-:Y:S01]  /*3720*/  LEA R7, R7, UR4, 0x3 ;  /* 0x0000000407077c11 */ /* 0x000fe2000f8e18ff */
[----:B------:R-:W-:Y:S01]  /*3730*/  STS.64 [R28+0x400], R12 ;  /* 0x0004000c1c007388 */ /* 0x000fe20000000a00 */
[----:B------:R-:W-:-:S02]  /*3740*/  LEA R6, R6, UR4, 0x3 ;  /* 0x0000000406067c11 */ /* 0x000fc4000f8e18ff */
[----:B------:R-:W-:Y:S02]  /*3750*/  LEA R4, R4, UR4, 0x3 ;  /* 0x0000000404047c11 */ /* 0x000fe4000f8e18ff */
[----:B------:R-:W-:Y:S02]  /*3760*/  LEA R3, R3, UR4, 0x3 ;  /* 0x0000000403037c11 */ /* 0x000fe4000f8e18ff */
[----:B------:R-:W-:Y:S01]  /*3770*/  LEA R2, R2, UR4, 0x3 ;  /* 0x0000000402027c11 */ /* 0x000fe2000f8e18ff */
[----:B------:R-:W-:Y:S01]  /*3780*/  STS.64 [R27+0x500], R14 ;  /* 0x0005000e1b007388 */ /* 0x000fe20000000a00 */
[----:B------:R-:W-:-:S03]  /*3790*/  LEA R0, R45, UR4, 0x3 ;  /* 0x000000042d007c11 */ /* 0x000fc6000f8e18ff */
        /* <DEDUP_REMOVED lines=12> */
[----:B-1----:R-:W-:-:S07]  /*3860*/  VIADD R11, R39, 0x1 ;  /* 0x00000001270b7836 */ /* 0x002fce0000000000 */
[----:B------:R-:W-:Y:S01]  /*3870*/  PREEXIT ;  /* 0x000000000000782d */ /* 0x000fe20000000000 */
[----:B------:R-:W-:Y:S01]  /*3880*/  BSSY.RECONVERGENT B0, `(.L_x_1594) ;  /* 0x0000014000007945 */ /* 0x000fe20003800200 */
[----:B0-----:R-:W-:Y:S01]  /*3890*/  IMAD.MOV.U32 R37, RZ, RZ, R8 ;  /* 0x000000ffff257224 */ /* 0x001fe200078e0008 */
[----:B------:R-:W-:Y:S01]  /*38a0*/  MOV R10, R8 ;  /* 0x00000008000a7202 */ /* 0x000fe20000000f00 */
[--C-:B------:R-:W-:Y:S01]  /*38b0*/  IMAD.MOV.U32 R40, RZ, RZ, R9.reuse ;  /* 0x000000ffff287224 */ /* 0x100fe200078e0009 */
        /* <DEDUP_REMOVED lines=12> */
.L_x_1596:
[--C-:B------:R-:W-:Y:S02]  /*3980*/  IMAD.MOV.U32 R40, RZ, RZ, R13.reuse ;  /* 0x000000ffff287224 */ /* 0x100fe400078e000d */
[--C-:B------:R-:W-:Y:S02]  /*3990*/  IMAD.MOV.U32 R37, RZ, RZ, R12.reuse ;  /* 0x000000ffff257224 */ /* 0x100fe400078e000c */
[----:B------:R-:W-:Y:S02]  /*39a0*/  IMAD.MOV.U32 R11, RZ, RZ, R13 ;  /* 0x000000ffff0b7224 */ /* 0x000fe400078e000d */
[----:B------:R-:W-:-:S07]  /*39b0*/  IMAD.MOV.U32 R10, RZ, RZ, R12 ;  /* 0x000000ffff0a7224 */ /* 0x000fce00078e000c */
.L_x_1595:
[----:B------:R-:W-:Y:S05]  /*39c0*/  BSYNC.RECONVERGENT B0 ;  /* 0x0000000000007941 */ /* 0x000fea0003800200 */
.L_x_1594:
        /* <DEDUP_REMOVED lines=13> */
.L_x_1599:
[--C-:B------:R-:W-:Y:S01]  /*3aa0*/  IMAD.MOV.U32 R40, RZ, RZ, R15.reuse ;  /* 0x000000ffff287224 */ /* 0x100fe200078e000f */
[----:B------:R-:W-:Y:S01]  /*3ab0*/  MOV R12, R14 ;  /* 0x0000000e000c7202 */ /* 0x000fe20000000f00 */
[----:B------:R-:W-:Y:S02]  /*3ac0*/  IMAD.MOV.U32 R37, RZ, RZ, R14 ;  /* 0x000000ffff257224 */ /* 0x000fe400078e000e */
[----:B------:R-:W-:-:S07]  /*3ad0*/  IMAD.MOV.U32 R13, RZ, RZ, R15 ;  /* 0x000000ffff0d7224 */ /* 0x000fce00078e000f */
.L_x_1598:
[----:B------:R-:W-:Y:S05]  /*3ae0*/  BSYNC.RECONVERGENT B0 ;  /* 0x0000000000007941 */ /* 0x000fea0003800200 */
.L_x_1597:
        /* <DEDUP_REMOVED lines=13> */
.L_x_1602:
[--C-:B------:R-:W-:Y:S02]  /*3bc0*/  IMAD.MOV.U32 R40, RZ, RZ, R17.reuse ;  /* 0x000000ffff287224 */ /* 0x100fe400078e0011 */
[--C-:B------:R-:W-:Y:S02]  /*3bd0*/  IMAD.MOV.U32 R37, RZ, RZ, R16.reuse ;  /* 0x000000ffff257224 */ /* 0x100fe400078e0010 */
[----:B------:R-:W-:Y:S02]  /*3be0*/  IMAD.MOV.U32 R15, RZ, RZ, R17 ;  /* 0x000000ffff0f7224 */ /* 0x000fe400078e0011 */
[----:B------:R-:W-:-:S07]  /*3bf0*/  IMAD.MOV.U32 R14, RZ, RZ, R16 ;  /* 0x000000ffff0e7224 */ /* 0x000fce00078e0010 */
.L_x_1601:
[----:B------:R-:W-:Y:S05]  /*3c00*/  BSYNC.RECONVERGENT B0 ;  /* 0x0000000000007941 */ /* 0x000fea0003800200 */
.L_x_1600:
        /* <DEDUP_REMOVED lines=13> */
.L_x_1605:
[----:B------:R-:W-:Y:S01]  /*3ce0*/  IMAD.MOV.U32 R40, RZ, RZ, R19 ;  /* 0x000000ffff287224 */ /* 0x000fe200078e0013 */
[----:B------:R-:W-:Y:S01]  /*3cf0*/  MOV R17, R19 ;  /* 0x0000001300117202 */ /* 0x000fe20000000f00 */
[--C-:B------:R-:W-:Y:S02]  /*3d00*/  IMAD.MOV.U32 R37, RZ, RZ, R18.reuse ;  /* 0x000000ffff257224 */ /* 0x100fe400078e0012 */
[----:B------:R-:W-:-:S07]  /*3d10*/  IMAD.MOV.U32 R16, RZ, RZ, R18 ;  /* 0x000000ffff107224 */ /* 0x000fce00078e0012 */
.L_x_1604:
[----:B------:R-:W-:Y:S05]  /*3d20*/  BSYNC.RECONVERGENT B0 ;  /* 0x0000000000007941 */ /* 0x000fea0003800200 */
.L_x_1603:
        /* <DEDUP_REMOVED lines=13> */
.L_x_1608:
[--C-:B------:R-:W-:Y:S02]  /*3e00*/  IMAD.MOV.U32 R40, RZ, RZ, R21.reuse ;  /* 0x000000ffff287224 */ /* 0x100fe400078e0015 */
[--C-:B------:R-:W-:Y:S02]  /*3e10*/  IMAD.MOV.U32 R37, RZ, RZ, R20.reuse ;  /* 0x000000ffff257224 */ /* 0x100fe400078e0014 */
[----:B------:R-:W-:Y:S02]  /*3e20*/  IMAD.MOV.U32 R19, RZ, RZ, R21 ;  /* 0x000000ffff137224 */ /* 0x000fe400078e0015 */
[----:B------:R-:W-:-:S07]  /*3e30*/  IMAD.MOV.U32 R18, RZ, RZ, R20 ;  /* 0x000000ffff127224 */ /* 0x000fce00078e0014 */
.L_x_1607:
[----:B------:R-:W-:Y:S05]  /*3e40*/  BSYNC.RECONVERGENT B0 ;  /* 0x0000000000007941 */ /* 0x000fea0003800200 */
.L_x_1606:
        /* <DEDUP_REMOVED lines=13> */
.L_x_1611:
[--C-:B------:R-:W-:Y:S01]  /*3f20*/  IMAD.MOV.U32 R40, RZ, RZ, R23.reuse ;  /* 0x000000ffff287224 */ /* 0x100fe200078e0017 */
[----:B------:R-:W-:Y:S01]  /*3f30*/  MOV R37, R22 ;  /* 0x0000001600257202 */ /* 0x000fe20000000f00 */
[----:B------:R-:W-:Y:S02]  /*3f40*/  IMAD.MOV.U32 R21, RZ, RZ, R23 ;  /* 0x000000ffff157224 */ /* 0x000fe400078e0017 */
[----:B------:R-:W-:-:S07]  /*3f50*/  IMAD.MOV.U32 R20, RZ, RZ, R22 ;  /* 0x000000ffff147224 */ /* 0x000fce00078e0016 */
.L_x_1610:
[----:B------:R-:W-:Y:S05]  /*3f60*/  BSYNC.RECONVERGENT B0 ;  /* 0x0000000000007941 */ /* 0x000fea0003800200 */
.L_x_1609:
        /* <DEDUP_REMOVED lines=15> */
.L_x_1615:
[----:B------:R-:W-:Y:S02]  /*4060*/  IMAD.MOV.U32 R44, RZ, RZ, R9 ;  /* 0x000000ffff2c7224 */ /* 0x000fe400078e0009 */
[----:B------:R-:W-:Y:S02]  /*4070*/  IMAD.MOV.U32 R45, RZ, RZ, R8 ;  /* 0x000000ffff2d7224 */ /* 0x000fe400078e0008 */
[----:B------:R-:W-:Y:S02]  /*4080*/  IMAD.MOV.U32 R9, RZ, RZ, R11 ;  /* 0x000000ffff097224 */ /* 0x000fe400078e000b */
[----:B------:R-:W-:-:S07]  /*4090*/  IMAD.MOV.U32 R8, RZ, RZ, R10 ;  /* 0x000000ffff087224 */ /* 0x000fce00078e000a */
.L_x_1616:
[----:B------:R-:W-:Y:S05]  /*40a0*/  BSYNC.RECONVERGENT B1 ;  /* 0x0000000000017941 */ /* 0x000fea0003800200 */
.L_x_1614:
        /* <DEDUP_REMOVED lines=8> */
.L_x_1618:
[----:B------:R-:W-:Y:S02]  /*4130*/  IMAD.MOV.U32 R43, RZ, RZ, R13 ;  /* 0x000000ffff2b7224 */ /* 0x000fe400078e000d */
[----:B------:R-:W-:Y:S02]  /*4140*/  IMAD.MOV.U32 R42, RZ, RZ, R12 ;  /* 0x000000ffff2a7224 */ /* 0x000fe400078e000c */
[----:B------:R-:W-:Y:S02]  /*4150*/  IMAD.MOV.U32 R13, RZ, RZ, R15 ;  /* 0x000000ffff0d7224 */ /* 0x000fe400078e000f */
[----:B------:R-:W-:-:S07]  /*4160*/  IMAD.MOV.U32 R12, RZ, RZ, R14 ;  /* 0x000000ffff0c7224 */ /* 0x000fce00078e000e */
.L_x_1619:
[----:B------:R-:W-:Y:S05]  /*4170*/  BSYNC.RECONVERGENT B1 ;  /* 0x0000000000017941 */ /* 0x000fea0003800200 */
.L_x_1617:
        /* <DEDUP_REMOVED lines=8> */
.L_x_1621:
[----:B------:R-:W-:Y:S02]  /*4200*/  IMAD.MOV.U32 R30, RZ, RZ, R17 ;  /* 0x000000ffff1e7224 */ /* 0x000fe400078e0011 */
[----:B------:R-:W-:Y:S02]  /*4210*/  IMAD.MOV.U32 R31, RZ, RZ, R16 ;  /* 0x000000ffff1f7224 */ /* 0x000fe400078e0010 */
[----:B------:R-:W-:Y:S02]  /*4220*/  IMAD.MOV.U32 R17, RZ, RZ, R19 ;  /* 0x000000ffff117224 */ /* 0x000fe400078e0013 */
[----:B------:R-:W-:-:S07]  /*4230*/  IMAD.MOV.U32 R16, RZ, RZ, R18 ;  /* 0x000000ffff107224 */ /* 0x000fce00078e0012 */
.L_x_1622:
[----:B------:R-:W-:Y:S05]  /*4240*/  BSYNC.RECONVERGENT B1 ;  /* 0x0000000000017941 */ /* 0x000fea0003800200 */
.L_x_1620:
        /* <DEDUP_REMOVED lines=8> */
.L_x_1624:
[----:B------:R-:W-:Y:S02]  /*42d0*/  IMAD.MOV.U32 R10, RZ, RZ, R21 ;  /* 0x000000ffff0a7224 */ /* 0x000fe400078e0015 */
[----:B------:R-:W-:Y:S02]  /*42e0*/  IMAD.MOV.U32 R11, RZ, RZ, R20 ;  /* 0x000000ffff0b7224 */ /* 0x000fe400078e0014 */
[----:B------:R-:W-:Y:S02]  /*42f0*/  IMAD.MOV.U32 R21, RZ, RZ, R23 ;  /* 0x000000ffff157224 */ /* 0x000fe400078e0017 */
[----:B------:R-:W-:-:S07]  /*4300*/  IMAD.MOV.U32 R20, RZ, RZ, R22 ;  /* 0x000000ffff147224 */ /* 0x000fce00078e0016 */
.L_x_1625:
[----:B------:R-:W-:Y:S05]  /*4310*/  BSYNC.RECONVERGENT B1 ;  /* 0x0000000000017941 */ /* 0x000fea0003800200 */
.L_x_1623:
        /* <DEDUP_REMOVED lines=8> */
.L_x_1627:
[----:B------:R-:W-:Y:S02]  /*43a0*/  IMAD.MOV.U32 R14, RZ, RZ, R44 ;  /* 0x000000ffff0e7224 */ /* 0x000fe400078e002c */
[----:B------:R-:W-:Y:S02]  /*43b0*/  IMAD.MOV.U32 R15, RZ, RZ, R45 ;  /* 0x000000ffff0f7224 */ /* 0x000fe400078e002d */
[----:B------:R-:W-:Y:S02]  /*43c0*/  IMAD.MOV.U32 R44, RZ, RZ, R13 ;  /* 0x000000ffff2c7224 */ /* 0x000fe400078e000d */
[----:B------:R-:W-:-:S07]  /*43d0*/  IMAD.MOV.U32 R45, RZ, RZ, R12 ;  /* 0x000000ffff2d7224 */ /* 0x000fce00078e000c */
.L_x_1628:
[----:B------:R-:W-:Y:S05]  /*43e0*/  BSYNC.RECONVERGENT B1 ;  /* 0x0000000000017941 */ /* 0x000fea0003800200 */
.L_x_1626:
        /* <DEDUP_REMOVED lines=8> */
.L_x_1630:
[----:B------:R-:W-:Y:S02]  /*4470*/  IMAD.MOV.U32 R19, RZ, RZ, R43 ;  /* 0x000000ffff137224 */ /* 0x000fe400078e002b */
[----:B------:R-:W-:Y:S02]  /*4480*/  IMAD.MOV.U32 R18, RZ, RZ, R42 ;  /* 0x000000ffff127224 */ /* 0x000fe400078e002a */
[----:B------:R-:W-:Y:S02]  /*4490*/  IMAD.MOV.U32 R43, RZ, RZ, R17 ;  /* 0x000000ffff2b7224 */ /* 0x000fe400078e0011 */
[----:B------:R-:W-:-:S07]  /*44a0*/  IMAD.MOV.U32 R42, RZ, RZ, R16 ;  /* 0x000000ffff2a7224 */ /* 0x000fce00078e0010 */
.L_x_1631:
[----:B------:R-:W-:Y:S05]  /*44b0*/  BSYNC.RECONVERGENT B1 ;  /* 0x0000000000017941 */ /* 0x000fea0003800200 */
.L_x_1629:
        /* <DEDUP_REMOVED lines=8> */
.L_x_1633:
[----:B------:R-:W-:Y:S02]  /*4540*/  IMAD.MOV.U32 R37, RZ, RZ, R30 ;  /* 0x000000ffff257224 */ /* 0x000fe400078e001e */
[----:B------:R-:W-:Y:S02]  /*4550*/  IMAD.MOV.U32 R39, RZ, RZ, R31 ;  /* 0x000000ffff277224 */ /* 0x000fe400078e001f */
[----:B------:R-:W-:Y:S02]  /*4560*/  IMAD.MOV.U32 R30, RZ, RZ, R21 ;  /* 0x000000ffff1e7224 */ /* 0x000fe400078e0015 */
[----:B------:R-:W-:-:S07]  /*4570*/  IMAD.MOV.U32 R31, RZ, RZ, R20 ;  /* 0x000000ffff1f7224 */ /* 0x000fce00078e0014 */
.L_x_1634:
[----:B------:R-:W-:Y:S05]  /*4580*/  BSYNC.RECONVERGENT B1 ;  /* 0x0000000000017941 */ /* 0x000fea0003800200 */
.L_x_1632:
        /* <DEDUP_REMOVED lines=8> */
.L_x_1636:
[----:B------:R-:W-:Y:S02]  /*4610*/  IMAD.MOV.U32 R40, RZ, RZ, R9 ;  /* 0x000000ffff287224 */ /* 0x000fe400078e0009 */
[----:B------:R-:W-:Y:S01]  /*4620*/  IMAD.MOV.U32 R41, RZ, RZ, R8 ;  /* 0x000000ffff297224 */ /* 0x000fe200078e0008 */
[----:B------:R-:W-:Y:S01]  /*4630*/  MOV R8, R45 ;  /* 0x0000002d00087202 */ /* 0x000fe20000000f00 */
[----:B------:R-:W-:-:S07]  /*4640*/  IMAD.MOV.U32 R9, RZ, RZ, R44 ;  /* 0x000000ffff097224 */ /* 0x000fce00078e002c */
.L_x_1637:
[----:B------:R-:W-:Y:S05]  /*4650*/  BSYNC.RECONVERGENT B1 ;  /* 0x0000000000017941 */ /* 0x000fea0003800200 */
.L_x_1635:
        /* <DEDUP_REMOVED lines=8> */
.L_x_1639:
[----:B------:R-:W-:Y:S02]  /*46e0*/  IMAD.MOV.U32 R22, RZ, RZ, R14 ;  /* 0x000000ffff167224 */ /* 0x000fe400078e000e */
[----:B------:R-:W-:Y:S02]  /*46f0*/  IMAD.MOV.U32 R23, RZ, RZ, R15 ;  /* 0x000000ffff177224 */ /* 0x000fe400078e000f */
[----:B------:R-:W-:Y:S02]  /*4700*/  IMAD.MOV.U32 R14, RZ, RZ, R43 ;  /* 0x000000ffff0e7224 */ /* 0x000fe400078e002b */
[----:B------:R-:W-:-:S07]  /*4710*/  IMAD.MOV.U32 R15, RZ, RZ, R42 ;  /* 0x000000ffff0f7224 */ /* 0x000fce00078e002a */
.L_x_1640:
[----:B------:R-:W-:Y:S05]  /*4720*/  BSYNC.RECONVERGENT B1 ;  /* 0x0000000000017941 */ /* 0x000fea0003800200 */
.L_x_1638:
        /* <DEDUP_REMOVED lines=8> */
.L_x_1642:
[----:B------:R-:W-:Y:S02]  /*47b0*/  IMAD.MOV.U32 R13, RZ, RZ, R19 ;  /* 0x000000ffff0d7224 */ /* 0x000fe400078e0013 */
[----:B------:R-:W-:Y:S02]  /*47c0*/  IMAD.MOV.U32 R12, RZ, RZ, R18 ;  /* 0x000000ffff0c7224 */ /* 0x000fe400078e0012 */
[----:B------:R-:W-:Y:S02]  /*47d0*/  IMAD.MOV.U32 R19, RZ, RZ, R30 ;  /* 0x000000ffff137224 */ /* 0x000fe400078e001e */
[----:B------:R-:W-:-:S07]  /*47e0*/  IMAD.MOV.U32 R18, RZ, RZ, R31 ;  /* 0x000000ffff127224 */ /* 0x000fce00078e001f */
.L_x_1643:
[----:B------:R-:W-:Y:S05]  /*47f0*/  BSYNC.RECONVERGENT B1 ;  /* 0x0000000000017941 */ /* 0x000fea0003800200 */
.L_x_1641:
        /* <DEDUP_REMOVED lines=8> */
.L_x_1645:
[----:B------:R-:W-:Y:S01]  /*4880*/  IMAD.MOV.U32 R17, RZ, RZ, R37 ;  /* 0x000000ffff117224 */ /* 0x000fe200078e0025 */
[----:B------:R-:W-:Y:S01]  /*4890*/  MOV R37, R10 ;  /* 0x0000000a00257202 */ /* 0x000fe20000000f00 */
[----:B------:R-:W-:Y:S02]  /*48a0*/  IMAD.MOV.U32 R16, RZ, RZ, R39 ;  /* 0x000000ffff107224 */ /* 0x000fe400078e0027 */
[----:B------:R-:W-:-:S07]  /*48b0*/  IMAD.MOV.U32 R39, RZ, RZ, R11 ;  /* 0x000000ffff277224 */ /* 0x000fce00078e000b */
.L_x_1646:
[----:B------:R-:W-:Y:S05]  /*48c0*/  BSYNC.RECONVERGENT B1 ;  /* 0x0000000000017941 */ /* 0x000fea0003800200 */
.L_x_1644:
        /* <DEDUP_REMOVED lines=8> */
.L_x_1648:
[----:B------:R-:W-:Y:S02]  /*4950*/  IMAD.MOV.U32 R21, RZ, RZ, R40 ;  /* 0x000000ffff157224 */ /* 0x000fe400078e0028 */
[----:B------:R-:W-:Y:S02]  /*4960*/  IMAD.MOV.U32 R20, RZ, RZ, R41 ;  /* 0x000000ffff147224 */ /* 0x000fe400078e0029 */
[----:B------:R-:W-:Y:S02]  /*4970*/  IMAD.MOV.U32 R40, RZ, RZ, R14 ;  /* 0x000000ffff287224 */ /* 0x000fe400078e000e */
[----:B------:R-:W-:-:S07]  /*4980*/  IMAD.MOV.U32 R41, RZ, RZ, R15 ;  /* 0x000000ffff297224 */ /* 0x000fce00078e000f */
.L_x_1649:
[----:B------:R-:W-:Y:S05]  /*4990*/  BSYNC.RECONVERGENT B1 ;  /* 0x0000000000017941 */ /* 0x000fea0003800200 */
.L_x_1647:
        /* <DEDUP_REMOVED lines=8> */
.L_x_1651:
[----:B------:R-:W-:Y:S02]  /*4a20*/  IMAD.MOV.U32 R30, RZ, RZ, R22 ;  /* 0x000000ffff1e7224 */ /* 0x000fe400078e0016 */
[----:B------:R-:W-:Y:S02]  /*4a30*/  IMAD.MOV.U32 R31, RZ, RZ, R23 ;  /* 0x000000ffff1f7224 */ /* 0x000fe400078e0017 */
[----:B------:R-:W-:Y:S02]  /*4a40*/  IMAD.MOV.U32 R22, RZ, RZ, R19 ;  /* 0x000000ffff167224 */ /* 0x000fe400078e0013 */
[----:B------:R-:W-:-:S07]  /*4a50*/  IMAD.MOV.U32 R23, RZ, RZ, R18 ;  /* 0x000000ffff177224 */ /* 0x000fce00078e0012 */
.L_x_1652:
[----:B------:R-:W-:Y:S05]  /*4a60*/  BSYNC.RECONVERGENT B1 ;  /* 0x0000000000017941 */ /* 0x000fea0003800200 */
.L_x_1650:
        /* <DEDUP_REMOVED lines=8> */
.L_x_1654:
[----:B------:R-:W-:Y:S01]  /*4af0*/  MOV R10, R13 ;  /* 0x0000000d000a7202 */ /* 0x000fe20000000f00 */
[----:B------:R-:W-:Y:S02]  /*4b00*/  IMAD.MOV.U32 R11, RZ, RZ, R12 ;  /* 0x000000ffff0b7224 */ /* 0x000fe400078e000c */
[----:B------:R-:W-:Y:S02]  /*4b10*/  IMAD.MOV.U32 R13, RZ, RZ, R37 ;  /* 0x000000ffff0d7224 */ /* 0x000fe400078e0025 */
[----:B------:R-:W-:-:S07]  /*4b20*/  IMAD.MOV.U32 R12, RZ, RZ, R39 ;  /* 0x000000ffff0c7224 */ /* 0x000fce00078e0027 */
.L_x_1655:
[----:B------:R-:W-:Y:S05]  /*4b30*/  BSYNC.RECONVERGENT B1 ;  /* 0x0000000000017941 */ /* 0x000fea0003800200 */
.L_x_1653:
        /* <DEDUP_REMOVED lines=8> */
.L_x_1657:
[----:B------:R-:W-:Y:S02]  /*4bc0*/  IMAD.MOV.U32 R14, RZ, RZ, R9 ;  /* 0x000000ffff0e7224 */ /* 0x000fe400078e0009 */
[----:B------:R-:W-:Y:S02]  /*4bd0*/  IMAD.MOV.U32 R15, RZ, RZ, R8 ;  /* 0x000000ffff0f7224 */ /* 0x000fe400078e0008 */
[----:B------:R-:W-:Y:S02]  /*4be0*/  IMAD.MOV.U32 R9, RZ, RZ, R40 ;  /* 0x000000ffff097224 */ /* 0x000fe400078e0028 */
[----:B------:R-:W-:-:S07]  /*4bf0*/  IMAD.MOV.U32 R8, RZ, RZ, R41 ;  /* 0x000000ffff087224 */ /* 0x000fce00078e0029 */
.L_x_1658:
[----:B------:R-:W-:Y:S05]  /*4c00*/  BSYNC.RECONVERGENT B1 ;  /* 0x0000000000017941 */ /* 0x000fea0003800200 */
.L_x_1656:
        /* <DEDUP_REMOVED lines=8> */
.L_x_1660:
[----:B------:R-:W-:Y:S02]  /*4c90*/  IMAD.MOV.U32 R19, RZ, RZ, R21 ;  /* 0x000000ffff137224 */ /* 0x000fe400078e0015 */
[----:B------:R-:W-:Y:S02]  /*4ca0*/  IMAD.MOV.U32 R18, RZ, RZ, R20 ;  /* 0x000000ffff127224 */ /* 0x000fe400078e0014 */
[----:B------:R-:W-:Y:S02]  /*4cb0*/  IMAD.MOV.U32 R21, RZ, RZ, R22 ;  /* 0x000000ffff157224 */ /* 0x000fe400078e0016 */
[----:B------:R-:W-:-:S07]  /*4cc0*/  IMAD.MOV.U32 R20, RZ, RZ, R23 ;  /* 0x000000ffff147224 */ /* 0x000fce00078e0017 */
.L_x_1661:
[----:B------:R-:W-:Y:S05]  /*4cd0*/  BSYNC.RECONVERGENT B1 ;  /* 0x0000000000017941 */ /* 0x000fea0003800200 */
.L_x_1659:
        /* <DEDUP_REMOVED lines=8> */
.L_x_1663:
[----:B------:R-:W-:Y:S02]  /*4d60*/  IMAD.MOV.U32 R23, RZ, RZ, R30 ;  /* 0x000000ffff177224 */ /* 0x000fe400078e001e */
[----:B------:R-:W-:Y:S02]  /*4d70*/  IMAD.MOV.U32 R22, RZ, RZ, R31 ;  /* 0x000000ffff167224 */ /* 0x000fe400078e001f */
[----:B------:R-:W-:Y:S02]  /*4d80*/  IMAD.MOV.U32 R30, RZ, RZ, R13 ;  /* 0x000000ffff1e7224 */ /* 0x000fe400078e000d */
[----:B------:R-:W-:-:S07]  /*4d90*/  IMAD.MOV.U32 R31, RZ, RZ, R12 ;  /* 0x000000ffff1f7224 */ /* 0x000fce00078e000c */
.L_x_1664:
[----:B------:R-:W-:Y:S05]  /*4da0*/  BSYNC.RECONVERGENT B1 ;  /* 0x0000000000017941 */ /* 0x000fea0003800200 */
.L_x_1662:
        /* <DEDUP_REMOVED lines=8> */
.L_x_1666:
[----:B------:R-:W-:Y:S02]  /*4e30*/  IMAD.MOV.U32 R13, RZ, RZ, R10 ;  /* 0x000000ffff0d7224 */ /* 0x000fe400078e000a */
[----:B------:R-:W-:Y:S02]  /*4e40*/  IMAD.MOV.U32 R12, RZ, RZ, R11 ;  /* 0x000000ffff0c7224 */ /* 0x000fe400078e000b */
[----:B------:R-:W-:Y:S02]  /*4e50*/  IMAD.MOV.U32 R10, RZ, RZ, R17 ;  /* 0x000000ffff0a7224 */ /* 0x000fe400078e0011 */
[----:B------:R-:W-:-:S07]  /*4e60*/  IMAD.MOV.U32 R11, RZ, RZ, R16 ;  /* 0x000000ffff0b7224 */ /* 0x000fce00078e0010 */
.L_x_1667:
[----:B------:R-:W-:Y:S05]  /*4e70*/  BSYNC.RECONVERGENT B1 ;  /* 0x0000000000017941 */ /* 0x000fea0003800200 */
.L_x_1665:
        /* <DEDUP_REMOVED lines=8> */
.L_x_1669:
[----:B------:R-:W-:Y:S01]  /*4f00*/  IMAD.MOV.U32 R16, RZ, RZ, R14 ;  /* 0x000000ffff107224 */ /* 0x000fe200078e000e */
[----:B------:R-:W-:Y:S01]  /*4f10*/  MOV R14, R21 ;  /* 0x00000015000e7202 */ /* 0x000fe20000000f00 */
[----:B------:R-:W-:Y:S02]  /*4f20*/  IMAD.MOV.U32 R17, RZ, RZ, R15 ;  /* 0x000000ffff117224 */ /* 0x000fe400078e000f */
[----:B------:R-:W-:-:S07]  /*4f30*/  IMAD.MOV.U32 R15, RZ, RZ, R20 ;  /* 0x000000ffff0f7224 */ /* 0x000fce00078e0014 */
.L_x_1670:
[----:B------:R-:W-:Y:S05]  /*4f40*/  BSYNC.RECONVERGENT B1 ;  /* 0x0000000000017941 */ /* 0x000fea0003800200 */
.L_x_1668:
        /* <DEDUP_REMOVED lines=8> */
.L_x_1672:
[----:B------:R-:W-:Y:S02]  /*4fd0*/  IMAD.MOV.U32 R20, RZ, RZ, R19 ;  /* 0x000000ffff147224 */ /* 0x000fe400078e0013 */
[----:B------:R-:W-:Y:S02]  /*4fe0*/  IMAD.MOV.U32 R21, RZ, RZ, R18 ;  /* 0x000000ffff157224 */ /* 0x000fe400078e0012 */
[----:B------:R-:W-:Y:S02]  /*4ff0*/  IMAD.MOV.U32 R19, RZ, RZ, R30 ;  /* 0x000000ffff137224 */ /* 0x000fe400078e001e */
[----:B------:R-:W-:-:S07]  /*5000*/  IMAD.MOV.U32 R18, RZ, RZ, R31 ;  /* 0x000000ffff127224 */ /* 0x000fce00078e001f */
.L_x_1673:
[----:B------:R-:W-:Y:S05]  /*5010*/  BSYNC.RECONVERGENT B1 ;  /* 0x0000000000017941 */ /* 0x000fea0003800200 */
.L_x_1671:
        /* <DEDUP_REMOVED lines=8> */
.L_x_1675:
[----:B------:R-:W-:Y:S02]  /*50a0*/  IMAD.MOV.U32 R30, RZ, RZ, R23 ;  /* 0x000000ffff1e7224 */ /* 0x000fe400078e0017 */
[----:B------:R-:W-:Y:S02]  /*50b0*/  IMAD.MOV.U32 R31, RZ, RZ, R22 ;  /* 0x000000ffff1f7224 */ /* 0x000fe400078e0016 */
[----:B------:R-:W-:Y:S02]  /*50c0*/  IMAD.MOV.U32 R23, RZ, RZ, R10 ;  /* 0x000000ffff177224 */ /* 0x000fe400078e000a */
[----:B------:R-:W-:-:S07]  /*50d0*/  IMAD.MOV.U32 R22, RZ, RZ, R11 ;  /* 0x000000ffff167224 */ /* 0x000fce00078e000b */
.L_x_1676:
[----:B------:R-:W-:Y:S05]  /*50e0*/  BSYNC.RECONVERGENT B1 ;  /* 0x0000000000017941 */ /* 0x000fea0003800200 */
.L_x_1674:
        /* <DEDUP_REMOVED lines=8> */
.L_x_1678:
[----:B------:R-:W-:Y:S01]  /*5170*/  MOV R11, R9 ;  /* 0x00000009000b7202 */ /* 0x000fe20000000f00 */
[----:B------:R-:W-:Y:S02]  /*5180*/  IMAD.MOV.U32 R10, RZ, RZ, R8 ;  /* 0x000000ffff0a7224 */ /* 0x000fe400078e0008 */
[----:B------:R-:W-:Y:S02]  /*5190*/  IMAD.MOV.U32 R9, RZ, RZ, R14 ;  /* 0x000000ffff097224 */ /* 0x000fe400078e000e */
[----:B------:R-:W-:-:S07]  /*51a0*/  IMAD.MOV.U32 R8, RZ, RZ, R15 ;  /* 0x000000ffff087224 */ /* 0x000fce00078e000f */
.L_x_1679:
[----:B------:R-:W-:Y:S05]  /*51b0*/  BSYNC.RECONVERGENT B1 ;  /* 0x0000000000017941 */ /* 0x000fea0003800200 */
.L_x_1677:
        /* <DEDUP_REMOVED lines=8> */
.L_x_1681:
[----:B------:R-:W-:Y:S02]  /*5240*/  IMAD.MOV.U32 R15, RZ, RZ, R16 ;  /* 0x000000ffff0f7224 */ /* 0x000fe400078e0010 */
[----:B------:R-:W-:Y:S02]  /*5250*/  IMAD.MOV.U32 R14, RZ, RZ, R17 ;  /* 0x000000ffff0e7224 */ /* 0x000fe400078e0011 */
[----:B------:R-:W-:Y:S02]  /*5260*/  IMAD.MOV.U32 R16, RZ, RZ, R19 ;  /* 0x000000ffff107224 */ /* 0x000fe400078e0013 */
[----:B------:R-:W-:-:S07]  /*5270*/  IMAD.MOV.U32 R17, RZ, RZ, R18 ;  /* 0x000000ffff117224 */ /* 0x000fce00078e0012 */
.L_x_1682:
[----:B------:R-:W-:Y:S05]  /*5280*/  BSYNC.RECONVERGENT B1 ;  /* 0x0000000000017941 */ /* 0x000fea0003800200 */
.L_x_1680:
        /* <DEDUP_REMOVED lines=8> */
.L_x_1684:
[----:B------:R-:W-:Y:S02]  /*5310*/  IMAD.MOV.U32 R19, RZ, RZ, R20 ;  /* 0x000000ffff137224 */ /* 0x000fe400078e0014 */
[----:B------:R-:W-:Y:S02]  /*5320*/  IMAD.MOV.U32 R18, RZ, RZ, R21 ;  /* 0x000000ffff127224 */ /* 0x000fe400078e0015 */
[----:B------:R-:W-:Y:S02]  /*5330*/  IMAD.MOV.U32 R20, RZ, RZ, R23 ;  /* 0x000000ffff147224 */ /* 0x000fe400078e0017 */
[----:B------:R-:W-:-:S07]  /*5340*/  IMAD.MOV.U32 R21, RZ, RZ, R22 ;  /* 0x000000ffff157224 */ /* 0x000fce00078e0016 */
.L_x_1685:
[----:B------:R-:W-:Y:S05]  /*5350*/  BSYNC.RECONVERGENT B1 ;  /* 0x0000000000017941 */ /* 0x000fea0003800200 */
.L_x_1683:
        /* <DEDUP_REMOVED lines=8> */
.L_x_1687:
[----:B------:R-:W-:Y:S02]  /*53e0*/  IMAD.MOV.U32 R23, RZ, RZ, R30 ;  /* 0x000000ffff177224 */ /* 0x000fe400078e001e */
[----:B------:R-:W-:Y:S02]  /*53f0*/  IMAD.MOV.U32 R22, RZ, RZ, R31 ;  /* 0x000000ffff167224 */ /* 0x000fe400078e001f */
[----:B------:R-:W-:Y:S02]  /*5400*/  IMAD.MOV.U32 R30, RZ, RZ, R13 ;  /* 0x000000ffff1e7224 */ /* 0x000fe400078e000d */
[----:B------:R-:W-:-:S07]  /*5410*/  IMAD.MOV.U32 R31, RZ, RZ, R12 ;  /* 0x000000ffff1f7224 */ /* 0x000fce00078e000c */
.L_x_1688:
[----:B------:R-:W-:Y:S05]  /*5420*/  BSYNC.RECONVERGENT B1 ;  /* 0x0000000000017941 */ /* 0x000fea0003800200 */
.L_x_1686:
        /* <DEDUP_REMOVED lines=8> */
.L_x_1690:
[----:B------:R-:W-:Y:S02]  /*54b0*/  IMAD.MOV.U32 R13, RZ, RZ, R11 ;  /* 0x000000ffff0d7224 */ /* 0x000fe400078e000b */
[----:B------:R-:W-:Y:S02]  /*54c0*/  IMAD.MOV.U32 R12, RZ, RZ, R10 ;  /* 0x000000ffff0c7224 */ /* 0x000fe400078e000a */
[----:B------:R-:W-:Y:S02]  /*54d0*/  IMAD.MOV.U32 R11, RZ, RZ, R16 ;  /* 0x000000ffff0b7224 */ /* 0x000fe400078e0010 */
[----:B------:R-:W-:-:S07]  /*54e0*/  IMAD.MOV.U32 R10, RZ, RZ, R17 ;  /* 0x000000ffff0a7224 */ /* 0x000fce00078e0011 */
.L_x_1691:
[----:B------:R-:W-:Y:S05]  /*54f0*/  BSYNC.RECONVERGENT B1 ;  /* 0x0000000000017941 */ /* 0x000fea0003800200 */
.L_x_1689:
        /* <DEDUP_REMOVED lines=8> */
.L_x_1693:
[----:B------:R-:W-:Y:S01]  /*5580*/  IMAD.MOV.U32 R17, RZ, RZ, R15 ;  /* 0x000000ffff117224 */ /* 0x000fe200078e000f */
[----:B------:R-:W-:Y:S01]  /*5590*/  MOV R15, R20 ;  /* 0x00000014000f7202 */ /* 0x000fe20000000f00 */
[----:B------:R-:W-:Y:S02]  /*55a0*/  IMAD.MOV.U32 R16, RZ, RZ, R14 ;  /* 0x000000ffff107224 */ /* 0x000fe400078e000e */
[----:B------:R-:W-:-:S07]  /*55b0*/  IMAD.MOV.U32 R14, RZ, RZ, R21 ;  /* 0x000000ffff0e7224 */ /* 0x000fce00078e0015 */
.L_x_1694:
[----:B------:R-:W-:Y:S05]  /*55c0*/  BSYNC.RECONVERGENT B1 ;  /* 0x0000000000017941 */ /* 0x000fea0003800200 */
.L_x_1692:
[----:B------:R-:W-:-:S13]  /*55d0*/  ISETP.GE.AND P0, PT, R31, R18, PT ;  /* 0x000000121f00720c */ /* 0x000fda0003f06270 */
[----:B------:R-:W-:Y:S05]  /*55e0*/  @!P0 BRA `(.L_x_1695) ;  /* 0x0000000000148947 */ /* 0x000fea0003800000 */
[----:B------:R-:W-:Y:S01]  /*55f0*/  ISETP.GE.AND P0, PT, R30, R19, PT ;  /* 0x000000131e00720c */ /* 0x000fe20003f06270 */
[----:B------:R-:W-:Y:S02]  /*5600*/  IMAD.MOV.U32 R21, RZ, RZ, R30 ;  /* 0x000000ffff157224 */ /* 0x000fe400078e001e */
[----:B------:R-:W-:Y:S01]  /*5610*/  IMAD.MOV.U32 R20, RZ, RZ, R31 ;  /* 0x000000ffff147224 */ /* 0x000fe200078e001f */
[----:B------:R-:W-:-:S13]  /*5620*/  ISETP.LT.OR P0, PT, R18, R31, P0 ;  /* 0x0000001f1200720c */ /* 0x000fda0000701670 */
[----:B------:R-:W-:Y:S05]  /*5630*/  @P0 BRA `(.L_x_1613) ;  /* 0x0000000000100947 */ /* 0x000fea0003800000 */
.L_x_1695:
[----:B------:R-:W-:Y:S02]  /*5640*/  IMAD.MOV.U32 R21, RZ, RZ, R19 ;  /* 0x000000ffff157224 */ /* 0x000fe400078e0013 */
[----:B------:R-:W-:Y:S02]  /*5650*/  IMAD.MOV.U32 R20, RZ, RZ, R18 ;  /* 0x000000ffff147224 */ /* 0x000fe400078e0012 */
[----:B------:R-:W-:Y:S02]  /*5660*/  IMAD.MOV.U32 R19, RZ, RZ, R30 ;  /* 0x000000ffff137224 */ /* 0x000fe400078e001e */
[----:B------:R-:W-:-:S07]  /*5670*/  IMAD.MOV.U32 R18, RZ, RZ, R31 ;  /* 0x000000ffff127224 */ /* 0x000fce00078e001f */
.L_x_1613:
[----:B------:R-:W-:Y:S05]  /*5680*/  BSYNC.RECONVERGENT B0 ;  /* 0x0000000000007941 */ /* 0x000fea0003800200 */
.L_x_1612:
[----:B------:R-:W-:-:S07]  /*5690*/  IMAD.MOV.U32 R42, RZ, RZ, 0x2 ;  /* 0x00000002ff2a7424 */ /* 0x000fce00078e00ff */
.L_x_1715:
        /* <DEDUP_REMOVED lines=14> */
[----:B0-----:R-:W-:-:S04]  /*5780*/  ULEA UR4, UR5, UR4, 0x18 ;  /* 0x0000000405047291 */ /* 0x001fc8000f8ec0ff */
[----:B------:R-:W-:Y:S02]  /*5790*/  IMAD R41, R42, 0x4, R37 ;  /* 0x000000042a297824 */ /* 0x000fe400078e0225 */
[----:B------:R-:W-:-:S03]  /*57a0*/  LEA R31, R36, UR4, 0x6 ;  /* 0x00000004241f7c11 */ /* 0x000fc6000f8e30ff */
[----:B------:R-:W-:Y:S02]  /*57b0*/  VIMNMX R40, PT, PT, R38, R41, PT ;  /* 0x0000002926287248 */ /* 0x000fe40003fe0100 */
[----:B------:R-:W-:Y:S01]  /*57c0*/  VIADDMNMX R41, R37, -R30, R44, PT ;  /* 0x8000001e25297246 */ /* 0x000fe2000380012c */
[----:B------:R0:W-:Y:S02]  /*57d0*/  STS.128 [R31], R8 ;  /* 0x000000081f007388 */ /* 0x0001e40000000c00 */
[----:B------:R-:W-:Y:S02]  /*57e0*/  IMAD.IADD R39, R40, 0x1, -R37 ;  /* 0x0000000128277824 */ /* 0x000fe400078e0a25 */
[----:B------:R0:W-:Y:S03]  /*57f0*/  STS.128 [R31+0x10], R12 ;  /* 0x0000100c1f007388 */ /* 0x0001e60000000c00 */
[CC--:B------:R-:W-:Y:S01]  /*5800*/  ISETP.GE.AND P0, PT, R44.reuse, R39.reuse, PT ;  /* 0x000000272c00720c */ /* 0x0c0fe20003f06270 */
[----:B------:R0:W-:Y:S01]  /*5810*/  STS.128 [R31+0x20], R16 ;  /* 0x000020101f007388 */ /* 0x0001e20000000c00 */
[----:B------:R-:W-:-:S03]  /*5820*/  IADD3 R39, PT, PT, R44, -R39, RZ ;  /* 0x800000272c277210 */ /* 0x000fc60007ffe0ff */
[----:B------:R0:W-:Y:S01]  /*5830*/  STS.128 [R31+0x30], R20 ;  /* 0x000030141f007388 */ /* 0x0001e20000000c00 */
[----:B------:R-:W-:Y:S01]  /*5840*/  SEL R39, R39, RZ, P0 ;  /* 0x000000ff27277207 */ /* 0x000fe20000000000 */
[----:B------:R-:W-:Y:S03]  /*5850*/  BAR.SYNC.DEFER_BLOCKING 0x0 ;  /* 0x0000000000007b1d */ /* 0x000fe60000010000 */
[----:B------:R-:W-:-:S13]  /*5860*/  ISETP.GE.AND P0, PT, R39, R41, PT ;  /* 0x000000292700720c */ /* 0x000fda0003f06270 */
[----:B0-----:R-:W-:Y:S05]  /*5870*/  @P0 BRA `(.L_x_1697) ;  /* 0x00000000004c0947 */ /* 0x001fea0003800000 */
[----:B------:R-:W-:-:S07]  /*5880*/  IMAD.IADD R12, R44, 0x1, R37 ;  /* 0x000000012c0c7824 */ /* 0x000fce00078e0225 */
.L_x_1698:
        /* <DEDUP_REMOVED lines=18> */
.L_x_1697:
[----:B------:R-:W-:Y:S05]  /*59b0*/  BSYNC.RECONVERGENT B0 ;  /* 0x0000000000007941 */ /* 0x000fea0003800200 */
.L_x_1696:
        /* <DEDUP_REMOVED lines=15> */
.L_x_1700:
[----:B------:R-:W-:Y:S05]  /*5ab0*/  BSYNC.RECONVERGENT B0 ;  /* 0x0000000000007941 */ /* 0x000fea0003800200 */
.L_x_1699:
        /* <DEDUP_REMOVED lines=19> */
.L_x_1702:
[----:B------:R-:W-:Y:S05]  /*5bf0*/  BSYNC.RECONVERGENT B0 ;  /* 0x0000000000007941 */ /* 0x000fea0003800200 */
.L_x_1701:
[----:B------:R-:W-:Y:S01]  /*5c00*/  @!P0 IMAD.MOV R13, RZ, RZ, R11 ;  /* 0x000000ffff0d8224 */ /* 0x000fe200078e020b */
[----:B------:R-:W-:Y:S01]  /*5c10*/  BSSY.RECONVERGENT B0, `(.L_x_1703) ;  /* 0x0000010000007945 */ /* 0x000fe20003800200 */
[----:B------:R-:W-:Y:S01]  /*5c20*/  @P0 IMAD.MOV R12, RZ, RZ, R10 ;  /* 0x000000ffff0c0224 */ /* 0x000fe200078e020a */
        /* <DEDUP_REMOVED lines=14> */
.L_x_1704:
[----:B------:R-:W-:Y:S05]  /*5d10*/  BSYNC.RECONVERGENT B0 ;  /* 0x0000000000007941 */ /* 0x000fea0003800200 */
.L_x_1703:
[----:B------:R-:W3:Y:S01]  /*5d20*/  S2UR UR5, SR_CgaCtaId ;  /* 0x00000000000579c3 */ /* 0x000ee20000008800 */
[----:B------:R-:W-:Y:S01]  /*5d30*/  UMOV UR4, 0x400 ;  /* 0x0000040000047882 */ /* 0x000fe20000000000 */
[----:B0-----:R-:W-:Y:S01]  /*5d40*/  IADD3 R14, PT, PT, R13, 0x1, RZ ;  /* 0x000000010d0e7810 */ /* 0x001fe20007ffe0ff */
[----:B------:R-:W-:Y:S01]  /*5d50*/  @!P0 IMAD.MOV R14, RZ, RZ, R13 ;  /* 0x000000ffff0e8224 */ /* 0x000fe200078e020d */
[----:B------:R-:W-:Y:S01]  /*5d60*/  BSSY.RECONVERGENT B0, `(.L_x_1705) ;  /* 0x0000016000007945 */ /* 0x000fe20003800200 */
[----:B------:R-:W-:Y:S01]  /*5d70*/  VIADD R16, R12, 0x1 ;  /* 0x000000010c107836 */ /* 0x000fe20000000000 */
[----:B-12---:R-:W-:Y:S01]  /*5d80*/  SEL R13, R31, R23, P0 ;  /* 0x000000171f0d7207 */ /* 0x006fe20000000000 */
        /* <DEDUP_REMOVED lines=19> */
.L_x_1706:
[----:B------:R-:W-:Y:S05]  /*5ec0*/  BSYNC.RECONVERGENT B0 ;  /* 0x0000000000007941 */ /* 0x000fea0003800200 */
.L_x_1705:
[----:B------:R-:W-:Y:S01]  /*5ed0*/  @!P0 IMAD.MOV R18, RZ, RZ, R14 ;  /* 0x000000ffff128224 */ /* 0x000fe200078e020e */
[----:B------:R-:W-:Y:S01]  /*5ee0*/  BSSY.RECONVERGENT B0, `(.L_x_1707) ;  /* 0x0000012000007945 */ /* 0x000fe20003800200 */
[----:B------:R-:W-:Y:S01]  /*5ef0*/  @P0 IMAD.MOV R20, RZ, RZ, R16 ;  /* 0x000000ffff140224 */ /* 0x000fe200078e0210 */
[----:B012---:R-:W-:Y:S01]  /*5f00*/  SEL R15, R31, R23, P0 ;  /* 0x000000171f0f7207 */ /* 0x007fe20000000000 */
[C-C-:B------:R-:W-:Y:S01]  /*5f10*/  @P0 IMAD R17, R18.reuse, 0x8, R39.reuse ;  /* 0x0000000812110824 */ /* 0x140fe200078e0227 */
[----:B------:R-:W-:Y:S01]  /*5f20*/  ISETP.GE.AND P1, PT, R18, R40, PT ;  /* 0x000000281200720c */ /* 0x000fe20003f26270 */
[----:B------:R-:W-:Y:S01]  /*5f30*/  @!P0 IMAD R16, R20, 0x8, R39 ;  /* 0x0000000814108824 */ /* 0x000fe200078e0227 */
        /* <DEDUP_REMOVED lines=12> */
.L_x_1708:
[----:B------:R-:W-:Y:S05]  /*6000*/  BSYNC.RECONVERGENT B0 ;  /* 0x0000000000007941 */ /* 0x000fea0003800200 */
.L_x_1707:
[----:B------:R-:W-:Y:S01]  /*6010*/  @!P0 IADD3 R19, PT, PT, R18, RZ, RZ ;  /* 0x000000ff12138210 */ /* 0x000fe20007ffe0ff */
[----:B------:R-:W-:Y:S01]  /*6020*/  @P0 IMAD.MOV R44, RZ, RZ, R20 ;  /* 0x000000ffff2c0224 */ /* 0x000fe200078e0214 */
[----:B------:R-:W-:Y:S01]  /*6030*/  BSSY.RECONVERGENT B0, `(.L_x_1709) ;  /* 0x0000010000007945 */ /* 0x000fe20003800200 */
[----:B012---:R-:W-:Y:S02]  /*6040*/  SEL R17, R31, R23, P0 ;  /* 0x000000171f117207 */ /* 0x007fe40000000000 */
[C---:B------:R-:W-:Y:S01]  /*6050*/  ISETP.GE.AND P1, PT, R19.reuse, R40, PT ;  /* 0x000000281300720c */ /* 0x040fe20003f26270 */
[--C-:B------:R-:W-:Y:S01]  /*6060*/  @!P0 IMAD R18, R44, 0x8, R39.reuse ;  /* 0x000000082c128824 */ /* 0x100fe200078e0227 */
[----:B------:R-:W-:Y:S01]  /*6070*/  SEL R16, R30, R22, P0 ;  /* 0x000000161e107207 */ /* 0x000fe20000000000 */
[----:B------:R-:W-:Y:S02]  /*6080*/  @P0 IMAD R21, R19, 0x8, R39 ;  /* 0x0000000813150824 */ /* 0x000fe400078e0227 */
[----:B------:R-:W-:Y:S01]  /*6090*/  VIADD R20, R44, 0x1 ;  /* 0x000000012c147836 */ /* 0x000fe20000000000 */
[----:B------:R0:W1:Y:S04]  /*60a0*/  @!P0 LDS.64 R22, [R18] ;  /* 0x0000000012168984 */ /* 0x0000680000000a00 */
[----:B------:R0:W2:Y:S01]  /*60b0*/  @P0 LDS.64 R30, [R21] ;  /* 0x00000000151e0984 */ /* 0x0000a20000000a00 */
[----:B------:R-:W-:-:S02]  /*60c0*/  PLOP3.LUT P0, PT, PT, PT, PT, 0x8, 0x80 ;  /* 0x000000000080781c */ /* 0x000fc40003f0e170 */
[----:B------:R-:W-:Y:S11]  /*60d0*/  @P1 BRA `(.L_x_1710) ;  /* 0x0000000000141947 */ /* 0x000ff60003800000 */
[----:B-12---:R-:W-:Y:S02]  /*60e0*/  ISETP.GE.AND P1, PT, R30, R22, PT ;  /* 0x000000161e00720c */ /* 0x006fe40003f26270 */
[----:B------:R-:W-:Y:S02]  /*60f0*/  PLOP3.LUT P0, PT, PT, PT, PT, 0x80, 0x8 ;  /* 0x000000000008781c */ /* 0x000fe40003f0f070 */
[----:B------:R-:W-:-:S13]  /*6100*/  ISETP.GE.OR P1, PT, R44, R37, !P1 ;  /* 0x000000252c00720c */ /* 0x000fda0004f26670 */
[----:B------:R-:W-:-:S04]  /*6110*/  @!P1 ISETP.GE.AND P2, PT, R31, R23, PT ;  /* 0x000000171f00920c */ /* 0x000fc80003f46270 */
[----:B------:R-:W-:-:S13]  /*6120*/  @!P1 ISETP.GE.AND P0, PT, R22, R30, !P2 ;  /* 0x0000001e1600920c */ /* 0x000fda0005706270 */
.L_x_1710:
[----:B------:R-:W-:Y:S05]  /*6130*/  BSYNC.RECONVERGENT B0 ;  /* 0x0000000000007941 */ /* 0x000fea0003800200 */
.L_x_1709:
[----:B0-----:R-:W-:Y:S01]  /*6140*/  VIADD R21, R19, 0x1 ;  /* 0x0000000113157836 */ /* 0x001fe20000000000 */
[----:B------:R-:W-:Y:S01]  /*6150*/  BSSY.RECONVERGENT B0, `(.L_x_1711) ;  /* 0x0000012000007945 */ /* 0x000fe20003800200 */
[----:B------:R-:W-:Y:S01]  /*6160*/  @!P0 IMAD.MOV R21, RZ, RZ, R19 ;  /* 0x000000ffff158224 */ /* 0x000fe200078e0213 */
[----:B-12---:R-:W-:Y:S01]  /*6170*/  SEL R19, R31, R23, P0 ;  /* 0x000000171f137207 */ /* 0x006fe20000000000 */
[----:B------:R-:W-:Y:S01]  /*6180*/  @P0 IMAD.MOV R20, RZ, RZ, R44 ;  /* 0x000000ffff140224 */ /* 0x000fe200078e022c */
[----:B------:R-:W-:Y:S01]  /*6190*/  SEL R18, R30, R22, P0 ;  /* 0x000000161e127207 */ /* 0x000fe20000000000 */
[C-C-:B------:R-:W-:Y:S01]  /*61a0*/  @P0 IMAD R44, R21.reuse, 0x8, R39.reuse ;  /* 0x00000008152c0824 */ /* 0x140fe200078e0227 */
[C---:B------:R-:W-:Y:S01]  /*61b0*/  ISETP.GE.AND P1, PT, R21.reuse, R40, PT ;  /* 0x000000281500720c */ /* 0x040fe20003f26270 */
[----:B------:R-:W-:Y:S02]  /*61c0*/  @!P0 IMAD R43, R20, 0x8, R39 ;  /* 0x00000008142b8824 */ /* 0x000fe400078e0227 */
        /* <DEDUP_REMOVED lines=10> */
.L_x_1712:
[----:B------:R-:W-:Y:S05]  /*6270*/  BSYNC.RECONVERGENT B0 ;  /* 0x0000000000007941 */ /* 0x000fea0003800200 */
.L_x_1711:
[----:B------:R-:W-:Y:S01]  /*6280*/  @!P0 IMAD.MOV R41, RZ, RZ, R21 ;  /* 0x000000ffff298224 */ /* 0x000fe200078e0215 */
[----:B------:R-:W-:Y:S01]  /*6290*/  BSSY.RECONVERGENT B0, `(.L_x_1713) ;  /* 0x0000011000007945 */ /* 0x000fe20003800200 */
[----:B0-----:R-:W-:Y:S01]  /*62a0*/  VIADD R44, R20, 0x1 ;  /* 0x00000001142c7836 */ /* 0x001fe20000000000 */
[----:B-12---:R-:W-:Y:S01]  /*62b0*/  SEL R21, R31, R23, P0 ;  /* 0x000000171f157207 */ /* 0x006fe20000000000 */
        /* <DEDUP_REMOVED lines=14> */
.L_x_1714:
[----:B------:R-:W-:Y:S05]  /*63a0*/  BSYNC.RECONVERGENT B0 ;  /* 0x0000000000007941 */ /* 0x000fea0003800200 */
.L_x_1713:
[C---:B------:R-:W-:Y:S01]  /*63b0*/  ISETP.GE.U32.AND P1, PT, R42.reuse, 0x81, PT ;  /* 0x000000812a00780c */ /* 0x040fe20003f26070 */
[----:B------:R-:W-:Y:S01]  /*63c0*/  IMAD.SHL.U32 R42, R42, 0x2, RZ ;  /* 0x000000022a2a7824 */ /* 0x000fe200078e00ff */
[----:B-12---:R-:W-:Y:S02]  /*63d0*/  SEL R23, R31, R23, P0 ;  /* 0x000000171f177207 */ /* 0x006fe40000000000 */
[----:B------:R-:W-:-:S09]  /*63e0*/  SEL R22, R30, R22, P0 ;  /* 0x000000161e167207 */ /* 0x000fd20000000000 */
[----:B------:R-:W-:Y:S05]  /*63f0*/  @!P1 BRA `(.L_x_1715) ;  /* 0xfffffff000a89947 */ /* 0x000fea000383ffff */
[----:B------:R-:W1:Y:S01]  /*6400*/  LDCU.U8 UR4, c[0x0][0x380] ;  /* 0x00007000ff0477ac */ /* 0x000e620008000000 */
[C---:B------:R-:W-:Y:S01]  /*6410*/  IADD3 R30, PT, PT, R35.reuse, 0x40, RZ ;  /* 0x00000040231e7810 */ /* 0x040fe20007ffe0ff */
        /* <DEDUP_REMOVED lines=13> */
[----:B------:R2:W-:Y:S04]  /*64f0*/  STS.64 [R4+0x20], R16 ;  /* 0x0000201004007388 */ /* 0x0005e80000000a00 */
[----:B------:R-:W-:Y:S04]  /*6500*/  STS.64 [R3+0x28], R18 ;  /* 0x0000281203007388 */ /* 0x000fe80000000a00 */
[----:B------:R3:W-:Y:S04]  /*6510*/  STS.64 [R2+0x30], R20 ;  /* 0x0000301402007388 */ /* 0x0007e80000000a00 */
[----:B------:R-:W-:Y:S01]  /*6520*/  STS.64 [R0+0x38], R22 ;  /* 0x0000381600007388 */ /* 0x000fe20000000a00 */
[----:B------:R-:W-:-:S03]  /*6530*/  NOP ;  /* 0x0000000000007918 */ /* 0x000fc60000000000 */
[----:B------:R-:W-:Y:S04]  /*6540*/  LDS.64 R8, [R34] ;  /* 0x0000000022087984 */ /* 0x000fe80000000a00 */
        /* <DEDUP_REMOVED lines=9> */
[----:B------:R-:W3:Y:S01]  /*65e0*/  S2R R41, SR_TID.X ;  /* 0x0000000000297919 */ /* 0x000ee20000002100 */
[----:B------:R-:W0:Y:S01]  /*65f0*/  S2R R36, SR_TID.X ;  /* 0x0000000000247919 */ /* 0x000e220000002100 */
[----:B--2---:R-:W2:Y:S01]  /*6600*/  S2R R16, SR_CTAID.X ;  /* 0x0000000000107919 */ /* 0x004ea20000002500 */
[----:B------:R-:W4:Y:S01]  /*6610*/  LDS R0, [R39+0x4200] ;  /* 0x0042000027007984 */ /* 0x000f220000000800 */
[----:B---3--:R-:W-:Y:S01]  /*6620*/  IMAD.SHL.U32 R2, R41, 0x8, RZ ;  /* 0x0000000829027824 */ /* 0x008fe200078e00ff */
[----:B0-----:R-:W-:-:S04]  /*6630*/  LOP3.LUT R3, R36, 0x1f, RZ, 0xc0, !PT ;  /* 0x0000001f24037812 */ /* 0x001fc800078ec0ff */
[----:B------:R-:W-:Y:S01]  /*6640*/  LOP3.LUT R18, R2, 0x1f00, RZ, 0xc0, !PT ;  /* 0x00001f0002127812 */ /* 0x000fe200078ec0ff */
[----:B------:R-:W-:Y:S02]  /*6650*/  IMAD.SHL.U32 R2, R36, 0x8, RZ ;  /* 0x0000000824027824 */ /* 0x000fe400078e00ff */
[----:B--2---:R-:W-:Y:S01]  /*6660*/  IMAD R16, R16, 0x800, R3 ;  /* 0x0000080010107824 */ /* 0x004fe200078e0203 */
[----:B------:R-:W-:Y:S02]  /*6670*/  LOP3.LUT R18, R18, 0x1f, R41, 0xf8, !PT ;  /* 0x0000001f12127812 */ /* 0x000fe400078ef829 */
[----:B------:R-:W-:-:S03]  /*6680*/  LOP3.LUT R3, R2, 0x1f00, RZ, 0xc0, !PT ;  /* 0x00001f0002037812 */ /* 0x000fc600078ec0ff */
[C---:B------:R-:W-:Y:S01]  /*6690*/  VIADD R17, R18.reuse, 0x20 ;  /* 0x0000002012117836 */ /* 0x040fe20000000000 */
[C---:B------:R-:W-:Y:S01]  /*66a0*/  IADD3 R16, P2, PT, R3.reuse, R16, RZ ;  /* 0x0000001003107210 */ /* 0x040fe20007f5e0ff */
[----:B------:R-:W-:Y:S01]  /*66b0*/  VIADD R19, R18, 0x60 ;  /* 0x0000006012137836 */ /* 0x000fe20000000000 */
[----:B------:R-:W-:Y:S02]  /*66c0*/  LOP3.LUT R36, R3, 0x1f, R36, 0xf8, !PT ;  /* 0x0000001f03247812 */ /* 0x000fe400078ef824 */
[----:B-1----:R-:W-:Y:S02]  /*66d0*/  LEA R2, P3, R16, UR4, 0x3 ;  /* 0x0000000410027c11 */ /* 0x002fe4000f8618ff */
[-C--:B----4-:R-:W-:Y:S02]  /*66e0*/  ISETP.GE.AND P0, PT, R35, R0.reuse, PT ;  /* 0x000000002300720c */ /* 0x090fe40003f06270 */
[-C--:B------:R-:W-:Y:S01]  /*66f0*/  ISETP.GE.AND P1, PT, R17, R0.reuse, PT ;  /* 0x000000001100720c */ /* 0x080fe20003f26270 */
[----:B------:R-:W-:Y:S01]  /*6700*/  IMAD.X R17, RZ, RZ, RZ, P2 ;  /* 0x000000ffff117224 */ /* 0x000fe200010e06ff */
[----:B------:R-:W-:-:S02]  /*6710*/  ISETP.GE.AND P2, PT, R30, R0, PT ;  /* 0x000000001e00720c */ /* 0x000fc40003f46270 */
[-C--:B------:R-:W-:Y:S02]  /*6720*/  ISETP.GE.AND P4, PT, R37, R0.reuse, PT ;  /* 0x000000002500720c */ /* 0x080fe40003f86270 */
[----:B------:R-:W-:Y:S02]  /*6730*/  LEA.HI.X R3, R16, UR5, R17, 0x3, P3 ;  /* 0x0000000510037c11 */ /* 0x000fe400098f1c11 */
[----:B------:R-:W-:Y:S02]  /*6740*/  LOP3.LUT R17, R36, 0xc0, RZ, 0xfc, !PT ;  /* 0x000000c024117812 */ /* 0x000fe400078efcff */
[-C--:B------:R-:W-:Y:S01]  /*6750*/  ISETP.GE.AND P3, PT, R19, R0.reuse, PT ;  /* 0x000000001300720c */ /* 0x080fe20003f66270 */
[----:B------:R0:W-:Y:S01]  /*6760*/  @!P0 STG.E desc[UR6][R2.64], R8 ;  /* 0x0000000802008986 */ /* 0x0001e2000c101906 */
[-C--:B------:R-:W-:Y:S02]  /*6770*/  ISETP.GE.AND P5, PT, R31, R0.reuse, PT ;  /* 0x000000001f00720c */ /* 0x080fe40003fa6270 */
[-C--:B------:R-:W-:Y:S01]  /*6780*/  ISETP.GE.AND P6, PT, R17, R0.reuse, PT ;  /* 0x000000001100720c */ /* 0x080fe20003fc6270 */
        /* <DEDUP_REMOVED lines=18> */
.L_x_1716:
[----:B------:R-:W-:Y:S01]  /*68b0*/  ISETP.NE.AND P0, PT, R36, RZ, PT ;  /* 0x000000ff2400720c */ /* 0x000fe20003f05270 */
[----:B------:R-:W-:Y:S01]  /*68c0*/  STS.64 [R24], R8 ;  /* 0x0000000818007388 */ /* 0x000fe20000000a00 */
[----:B------:R-:W1:Y:S03]  /*68d0*/  LDCU.64 UR4, c[0x0][0x3b0] ;  /* 0x00007600ff0477ac */ /* 0x000e660008000a00 */
[----:B------:R-:W-:Y:S04]  /*68e0*/  STS.64 [R7+0x8], R10 ;  /* 0x0000080a07007388 */ /* 0x000fe80000000a00 */
[----:B------:R-:W-:Y:S04]  /*68f0*/  STS.64 [R6+0x10], R12 ;  /* 0x0000100c06007388 */ /* 0x000fe80000000a00 */
[----:B------:R2:W-:Y:S04]  /*6900*/  STS.64 [R5+0x18], R14 ;  /* 0x0000180e05007388 */ /* 0x0005e80000000a00 */
[----:B------:R-:W-:Y:S04]  /*6910*/  STS.64 [R4+0x20], R16 ;  /* 0x0000201004007388 */ /* 0x000fe80000000a00 */
        /* <DEDUP_REMOVED lines=14> */
[----:B------:R-:W0:Y:S01]  /*6a00*/  S2R R36, SR_TID.X ;  /* 0x0000000000247919 */ /* 0x000e220000002100 */
[----:B--2---:R-:W2:Y:S01]  /*6a10*/  S2R R15, SR_TID.X ;  /* 0x00000000000f7919 */ /* 0x004ea20000002100 */
[----:B---3--:R-:W3:Y:S01]  /*6a20*/  S2R R2, SR_CTAID.X ;  /* 0x0000000000027919 */ /* 0x008ee20000002500 */
[----:B------:R-:W4:Y:S01]  /*6a30*/  LDS R0, [R39+0x4200] ;  /* 0x0042000027007984 */ /* 0x000f220000000800 */
[----:B0-----:R-:W-:-:S02]  /*6a40*/  IMAD.SHL.U32 R3, R36, 0x8, RZ ;  /* 0x0000000824037824 */ /* 0x001fc400078e00ff */
[----:B--2---:R-:W-:-:S03]  /*6a50*/  IMAD.SHL.U32 R14, R15, 0x8, RZ ;  /* 0x000000080f0e7824 */ /* 0x004fc600078e00ff */
[----:B------:R-:W-:Y:S02]  /*6a60*/  LOP3.LUT R17, R3, 0x1f00, RZ, 0xc0, !PT ;  /* 0x00001f0003117812 */ /* 0x000fe400078ec0ff */
[----:B---3--:R-:W-:Y:S02]  /*6a70*/  LEA R3, P0, R2, R35, 0xb ;  /* 0x0000002302037211 */ /* 0x008fe400078058ff */
[----:B------:R-:W-:Y:S02]  /*6a80*/  LOP3.LUT R16, R14, 0x1f00, RZ, 0xc0, !PT ;  /* 0x00001f000e107812 */ /* 0x000fe400078ec0ff */
[----:B------:R-:W-:Y:S01]  /*6a90*/  LOP3.LUT R17, R17, 0x1f, R36, 0xf8, !PT ;  /* 0x0000001f11117812 */ /* 0x000fe200078ef824 */
[----:B------:R-:W-:Y:S01]  /*6aa0*/  IMAD.X R14, RZ, RZ, RZ, P0 ;  /* 0x000000ffff0e7224 */ /* 0x000fe200000e06ff */
[----:B-1----:R-:W-:Y:S02]  /*6ab0*/  LEA R2, P0, R3, UR4, 0x3 ;  /* 0x0000000403027c11 */ /* 0x002fe4000f8018ff */
[----:B------:R-:W-:Y:S01]  /*6ac0*/  LOP3.LUT R16, R16, 0x1f, R15, 0xf8, !PT ;  /* 0x0000001f10107812 */ /* 0x000fe200078ef80f */
[----:B------:R-:W-:Y:S01]  /*6ad0*/  VIADD R19, R17, 0x20 ;  /* 0x0000002011137836 */ /* 0x000fe20000000000 */
[----:B------:R-:W-:Y:S01]  /*6ae0*/  LEA.HI.X R3, R3, UR5, R14, 0x3, P0 ;  /* 0x0000000503037c11 */ /* 0x000fe200080f1c0e */
[----:B------:R-:W-:Y:S01]  /*6af0*/  VIADD R17, R17, 0x60 ;  /* 0x0000006011117836 */ /* 0x000fe20000000000 */
[----:B------:R-:W-:-:S02]  /*6b00*/  LOP3.LUT R15, R16, 0xc0, RZ, 0xfc, !PT ;  /* 0x000000c0100f7812 */ /* 0x000fc400078efcff */
[-C--:B----4-:R-:W-:Y:S02]  /*6b10*/  ISETP.GE.AND P6, PT, R35, R0.reuse, PT ;  /* 0x000000002300720c */ /* 0x090fe40003fc6270 */
[-C--:B------:R-:W-:Y:S02]  /*6b20*/  ISETP.GE.AND P5, PT, R19, R0.reuse, PT ;  /* 0x000000001300720c */ /* 0x080fe40003fa6270 */
[-C--:B------:R-:W-:Y:S02]  /*6b30*/  ISETP.GE.AND P4, PT, R30, R0.reuse, PT ;  /* 0x000000001e00720c */ /* 0x080fe40003f86270 */
[-C--:B------:R-:W-:Y:S02]  /*6b40*/  ISETP.GE.AND P3, PT, R17, R0.reuse, PT ;  /* 0x000000001100720c */ /* 0x080fe40003f66270 */
[-C--:B------:R-:W-:Y:S02]  /*6b50*/  ISETP.GE.AND P2, PT, R37, R0.reuse, PT ;  /* 0x000000002500720c */ /* 0x080fe40003f46270 */
        /* <DEDUP_REMOVED lines=21> */
.L_x_1717:
        /* <DEDUP_REMOVED lines=13> */
.L_x_2218:


//--------------------- .text._ZN3cub18CUB_300001_SM_10006detail10merge_sort26DeviceMergeSortMergeKernelINS2_10policy_hubIN6thrust24THRUST_300001_SM_1000_NS6detail15normal_iteratorINS6_10device_ptrIiEEEEE9Policy600ESB_PNS0_8NullTypeESB_SF_m17evens_before_oddsiSE_EEvbT2_T3_T4_PT6_PT7_T5_PSJ_SJ_NS1_7vsmem_tE --------------------------
	.section	.text._ZN3cub18CUB_300001_SM_10006detail10merge_sort26DeviceMergeSortMergeKernelINS2_10policy_hubIN6thrust24THRUST_300001_SM_1000_NS6detail15normal_iteratorINS6_10device_ptrIiEEEEE9Policy600ESB_PNS0_8NullTypeESB_SF_m17evens_before_oddsiSE_EEvbT2_T3_T4_PT6_PT7_T5_PSJ_SJ_NS1_7vsmem_tE,"ax",@progbits
	.align	128
        .global         _ZN3cub18CUB_300001_SM_10006detail10merge_sort26DeviceMergeSortMergeKernelINS2_10policy_hubIN6thrust24THRUST_300001_SM_1000_NS6detail15normal_iteratorINS6_10device_ptrIiEEEEE9Policy600ESB_PNS0_8NullTypeESB_SF_m17evens_before_oddsiSE_EEvbT2_T3_T4_PT6_PT7_T5_PSJ_SJ_NS1_7vsmem_tE
        .type           _ZN3cub18CUB_300001_SM_10006detail10merge_sort26DeviceMergeSortMergeKernelINS2_10policy_hubIN6thrust24THRUST_300001_SM_1000_NS6detail15normal_iteratorINS6_10device_ptrIiEEEEE9Policy600ESB_PNS0_8NullTypeESB_SF_m17evens_before_oddsiSE_EEvbT2_T3_T4_PT6_PT7_T5_PSJ_SJ_NS1_7vsmem_tE,@function
        .size           _ZN3cub18CUB_300001_SM_10006detail10merge_sort26DeviceMergeSortMergeKernelINS2_10policy_hubIN6thrust24THRUST_300001_SM_1000_NS6detail15normal_iteratorINS6_10device_ptrIiEEEEE9Policy600ESB_PNS0_8NullTypeESB_SF_m17evens_before_oddsiSE_EEvbT2_T3_T4_PT6_PT7_T5_PSJ_SJ_NS1_7vsmem_tE,(.L_x_2219 - _ZN3cub18CUB_300001_SM_10006detail10merge_sort26DeviceMergeSortMergeKernelINS2_10policy_hubIN6thrust24THRUST_300001_SM_1000_NS6detail15normal_iteratorINS6_10device_ptrIiEEEEE9Policy600ESB_PNS0_8NullTypeESB_SF_m17evens_before_oddsiSE_EEvbT2_T3_T4_PT6_PT7_T5_PSJ_SJ_NS1_7vsmem_tE)
        .other          _ZN3cub18CUB_300001_SM_10006detail10merge_sort26DeviceMergeSortMergeKernelINS2_10policy_hubIN6thrust24THRUST_300001_SM_1000_NS6detail15normal_iteratorINS6_10device_ptrIiEEEEE9Policy600ESB_PNS0_8NullTypeESB_SF_m17evens_before_oddsiSE_EEvbT2_T3_T4_PT6_PT7_T5_PSJ_SJ_NS1_7vsmem_tE,@"STO_CUDA_ENTRY STV_DEFAULT"
_ZN3cub18CUB_300001_SM_10006detail10merge_sort26DeviceMergeSortMergeKernelINS2_10policy_hubIN6thrust24THRUST_300001_SM_1000_NS6detail15normal_iteratorINS6_10device_ptrIiEEEEE9Policy600ESB_PNS0_8NullTypeESB_SF_m17evens_before_oddsiSE_EEvbT2_T3_T4_PT6_PT7_T5_PSJ_SJ_NS1_7vsmem_tE:
.text._ZN3cub18CUB_300001_SM_10006detail10merge_sort26DeviceMergeSortMergeKernelINS2_10policy_hubIN6thrust24THRUST_300001_SM_1000_NS6detail15normal_iteratorINS6_10device_ptrIiEEEEE9Policy600ESB_PNS0_8NullTypeESB_SF_m17evens_before_oddsiSE_EEvbT2_T3_T4_PT6_PT7_T5_PSJ_SJ_NS1_7vsmem_tE:
[----:B------:R-:W-:Y:S01]  /*0000*/  LDC R1, c[0x0][0x37c] ;  /* 0x0000df00ff017b82 */ /* 0x000fe20000000800 */
[----:B------:R-:W0:Y:S01]  /*0010*/  S2R R0, SR_CTAID.X ;  /* 0x0000000000007919 */ /* 0x000e220000002500 */
[----:B------:R-:W1:Y:S01]  /*0020*/  LDCU UR4, c[0x0][0x370] ;  /* 0x00006e00ff0477ac */ /* 0x000e620008000800 */
[----:B------:R-:W2:Y:S01]  /*0030*/  S2R R2, SR_TID.X ;  /* 0x0000000000027919 */ /* 0x000ea20000002100 */
[----:B------:R-:W3:Y:S01]  /*0040*/  LDCU.64 UR6, c[0x0][0x358] ;  /* 0x00006b00ff0677ac */ /* 0x000ee20008000a00 */
[----:B-1----:R-:W-:-:S06]  /*0050*/  UIADD3 UR4, UPT, UPT, UR4, -0x1, URZ ;  /* 0xffffffff04047890 */ /* 0x002fcc000fffe0ff */
[----:B0-----:R-:W-:-:S13]  /*0060*/  ISETP.GE.U32.AND P0, PT, R0, UR4, PT ;  /* 0x0000000400007c0c */ /* 0x001fda000bf06070 */
[----:B--23--:R-:W-:Y:S05]  /*0070*/  @P0 BRA `(.L_x_1718) ;  /* 0x0000004400140947 */ /* 0x00cfea0003800000 */
[----:B------:R-:W0:Y:S08]  /*0080*/  LDC.64 R6, c[0x0][0x3b8] ;  /* 0x0000ee00ff067b82 */ /* 0x000e300000000a00 */
[----:B------:R-:W1:Y:S08]  /*0090*/  LDC.64 R14, c[0x0][0x3c0] ;  /* 0x0000f000ff0e7b82 */ /* 0x000e700000000a00 */
[----:B------:R-:W2:Y:S01]  /*00a0*/  LDC.64 R16, c[0x0][0x398] ;  /* 0x0000e600ff107b82 */ /* 0x000ea20000000a00 */
[----:B------:R-:W-:Y:S01]  /*00b0*/  IMAD.MOV.U32 R5, RZ, RZ, RZ ;  /* 0x000000ffff057224 */ /* 0x000fe200078e00ff */
[----:B------:R-:W3:Y:S01]  /*00c0*/  LDCU.U8 UR4, c[0x0][0x380] ;  /* 0x00007000ff0477ac */ /* 0x000ee20008000000 */
[----:B0-----:R-:W-:-:S05]  /*00d0*/  IMAD.WIDE.U32 R6, R0, 0x8, R6 ;  /* 0x0000000800067825 */ /* 0x001fca00078e0006 */
[----:B------:R-:W4:Y:S04]  /*00e0*/  LDG.E.64 R8, desc[UR6][R6.64+0x8] ;  /* 0x0000080606087981 */ /* 0x000f28000c1e1b00 */
[----:B------:R0:W5:Y:S01]  /*00f0*/  LDG.E.64 R10, desc[UR6][R6.64] ;  /* 0x00000006060a7981 */ /* 0x000162000c1e1b00 */
[----:B-1----:R-:W-:Y:S01]  /*0100*/  IADD3 R3, P1, PT, RZ, -R14, RZ ;  /* 0x8000000eff037210 */ /* 0x002fe20007f3e0ff */
[----:B------:R-:W-:Y:S01]  /*0110*/  ACQBULK ;  /* 0x000000000000782e */ /* 0x000fe20000000000 */
[----:B------:R-:W-:Y:S01]  /*0120*/  SHF.R.U32.HI R31, RZ, 0x1, R15 ;  /* 0x00000001ff1f7819 */ /* 0x000fe2000001160f */
[----:B---3--:R-:W-:Y:S01]  /*0130*/  UPRMT UR4, UR4, 0x8880, URZ ;  /* 0x0000888004047896 */ /* 0x008fe200080000ff */
[CC--:B------:R-:W-:Y:S02]  /*0140*/  LOP3.LUT R13, R3.reuse, R0.reuse, RZ, 0xc0, !PT ;  /* 0x00000000030d7212 */ /* 0x0c0fe400078ec0ff */
[----:B------:R-:W-:Y:S01]  /*0150*/  LOP3.LUT R4, R3, R0, RZ, 0xfc, !PT ;  /* 0x0000000003047212 */ /* 0x000fe200078efcff */
[----:B------:R-:W-:Y:S01]  /*0160*/  IMAD R31, R31, 0x1100, RZ ;  /* 0x000011001f1f7824 */ /* 0x000fe200078e02ff */
[----:B------:R-:W-:Y:S01]  /*0170*/  IADD3 R18, P0, PT, R0, -R13, RZ ;  /* 0x8000000d00127210 */ /* 0x000fe20007f1e0ff */
[----:B------:R-:W-:Y:S01]  /*0180*/  IMAD.WIDE.U32 R12, R13, 0x1100, RZ ;  /* 0x000011000d0c7825 */ /* 0x000fe200078e00ff */
[----:B------:R-:W-:-:S03]  /*0190*/  UISETP.NE.AND UP0, UPT, UR4, URZ, UPT ;  /* 0x000000ff0400728c */ /* 0x000fc6000bf05270 */
[----:B------:R-:W-:Y:S01]  /*01a0*/  IMAD.X R19, RZ, RZ, -0x1, P0 ;  /* 0xffffffffff137424 */ /* 0x000fe200000e06ff */
[----:B------:R-:W-:Y:S01]  /*01b0*/  ISETP.NE.U32.AND P0, PT, R4, -0x1, PT ;  /* 0xffffffff0400780c */ /* 0x000fe20003f05070 */
[----:B------:R-:W-:Y:S02]  /*01c0*/  IMAD.IADD R5, R13, 0x1, R5 ;  /* 0x000000010d057824 */ /* 0x000fe400078e0205 */
[----:B0-----:R-:W-:-:S04]  /*01d0*/  IMAD.WIDE.U32 R6, R18, 0x1100, RZ ;  /* 0x0000110012067825 */ /* 0x001fc800078e00ff */
[----:B------:R-:W-:Y:S01]  /*01e0*/  IMAD R19, R19, 0x1100, RZ ;  /* 0x0000110013137824 */ /* 0x000fe200078e02ff */
[----:B------:R-:W-:Y:S01]  /*01f0*/  ISETP.GT.U32.AND P3, PT, R6, -0x1101, PT ;  /* 0xffffeeff0600780c */ /* 0x000fe20003f64070 */
[----:B------:R-:W-:Y:S02]  /*0200*/  IMAD.X R18, RZ, RZ, ~R15, P1 ;  /* 0x000000ffff127224 */ /* 0x000fe400008e0e0f */
[----:B------:R-:W-:Y:S01]  /*0210*/  IMAD.IADD R27, R7, 0x1, R19 ;  /* 0x00000001071b7824 */ /* 0x000fe200078e0213 */
[----:B--2---:R-:W-:Y:S02]  /*0220*/  IADD3 R19, P1, PT, -R12, R16, RZ ;  /* 0x000000100c137210 */ /* 0x004fe40007f3e1ff */
[----:B------:R-:W-:Y:S02]  /*0230*/  ISETP.NE.AND.EX P0, PT, R18, -0x1, PT, P0 ;  /* 0xffffffff1200780c */ /* 0x000fe40003f05300 */
[----:B------:R-:W-:Y:S01]  /*0240*/  ISETP.GT.U32.AND.EX P3, PT, R27, -0x1, PT, P3 ;  /* 0xffffffff1b00780c */ /* 0x000fe20003f64130 */
[----:B------:R-:W-:-:S03]  /*0250*/  IMAD.X R22, R17, 0x1, ~R5, P1 ;  /* 0x0000000111167824 */ /* 0x000fc600008e0e05 */
[----:B------:R-:W-:-:S04]  /*0260*/  SEL R21, R6, 0xffffeeff, P3 ;  /* 0xffffeeff06157807 */ /* 0x000fc80001800000 */
[----:B------:R-:W-:Y:S02]  /*0270*/  LOP3.LUT R21, RZ, R21, RZ, 0x33, !PT ;  /* 0x00000015ff157212 */ /* 0x000fe400078e33ff */
[-C--:B----4-:R-:W-:Y:S02]  /*0280*/  IADD3 R3, P2, PT, R8, -R12.reuse, RZ ;  /* 0x8000000c08037210 */ /* 0x090fe40007f5e0ff */
[----:B------:R-:W-:Y:S02]  /*0290*/  SEL R8, R27, 0xffffffff, P3 ;  /* 0xffffffff1b087807 */ /* 0x000fe40001800000 */
[----:B-----5:R-:W-:Y:S01]  /*02a0*/  IADD3 R7, P5, PT, R10, -R12, RZ ;  /* 0x8000000c0a077210 */ /* 0x020fe20007fbe0ff */
[----:B------:R-:W-:Y:S01]  /*02b0*/  IMAD.X R25, R9, 0x1, ~R5, P2 ;  /* 0x0000000109197824 */ /* 0x000fe200010e0e05 */
[----:B------:R-:W-:Y:S02]  /*02c0*/  SHF.R.U64 R9, R14, 0x1, R15 ;  /* 0x000000010e097819 */ /* 0x000fe4000000120f */
[-C--:B------:R-:W-:Y:S01]  /*02d0*/  IADD3 R33, P2, PT, -R7, R6.reuse, RZ ;  /* 0x0000000607217210 */ /* 0x080fe20007f5e1ff */
[----:B------:R-:W-:Y:S01]  /*02e0*/  IMAD.X R16, R11, 0x1, ~R5, P5 ;  /* 0x000000010b107824 */ /* 0x000fe200028e0e05 */
[----:B------:R-:W-:Y:S01]  /*02f0*/  IADD3 R21, P3, P4, -R3, R6, R21 ;  /* 0x0000000603157210 */ /* 0x000fe20007c7e115 */
[----:B------:R-:W-:Y:S01]  /*0300*/  IMAD.WIDE.U32 R14, R9, 0x1100, RZ ;  /* 0x00001100090e7825 */ /* 0x000fe200078e00ff */
[----:B------:R-:W-:-:S03]  /*0310*/  LOP3.LUT R6, RZ, R8, RZ, 0x33, !PT ;  /* 0x00000008ff067212 */ /* 0x000fc600078e33ff */
[----:B------:R-:W-:Y:S01]  /*0320*/  IMAD.IADD R17, R15, 0x1, R31 ;  /* 0x000000010f117824 */ /* 0x000fe200078e021f */
[-C--:B------:R-:W-:Y:S01]  /*0330*/  ISETP.GT.U32.AND P1, PT, R19, R14.reuse, PT ;  /* 0x0000000e1300720c */ /* 0x080fe20003f24070 */
[----:B------:R-:W-:Y:S01]  /*0340*/  IMAD.X R16, R27, 0x1, ~R16, P2 ;  /* 0x000000011b107824 */ /* 0x000fe200010e0e10 */
[----:B------:R-:W-:Y:S02]  /*0350*/  IADD3.X R6, PT, PT, ~R25, R27, R6, P3, P4 ;  /* 0x0000001b19067210 */ /* 0x000fe40001fe8506 */
[----:B------:R-:W-:Y:S02]  /*0360*/  ISETP.GT.U32.AND.EX P1, PT, R22, R17, PT, P1 ;  /* 0x000000111600720c */ /* 0x000fe40003f24110 */
[----:B------:R-:W-:Y:S02]  /*0370*/  SEL R8, R14, R21, !P0 ;  /* 0x000000150e087207 */ /* 0x000fe40004000000 */
[----:B------:R-:W-:Y:S02]  /*0380*/  SEL R23, R19, R14, P1 ;  /* 0x0000000e13177207 */ /* 0x000fe40000800000 */
[----:B------:R-:W-:-:S02]  /*0390*/  SEL R20, R22, R17, P1 ;  /* 0x0000001116147207 */ /* 0x000fc40000800000 */
[----:B------:R-:W-:Y:S02]  /*03a0*/  IADD3 R18, P1, PT, R23, -R14, RZ ;  /* 0x8000000e17127210 */ /* 0x000fe40007f3e0ff */
[----:B------:R-:W-:Y:S02]  /*03b0*/  ISETP.LT.U32.AND P2, PT, R14, R19, PT ;  /* 0x000000130e00720c */ /* 0x000fe40003f41070 */
[----:B------:R-:W-:Y:S01]  /*03c0*/  SEL R6, R17, R6, !P0 ;  /* 0x0000000611067207 */ /* 0x000fe20004000000 */
[----:B------:R-:W-:Y:S01]  /*03d0*/  IMAD.X R21, R20, 0x1, ~R17, P1 ;  /* 0x0000000114157824 */ /* 0x000fe200008e0e11 */
[-C--:B------:R-:W-:Y:S02]  /*03e0*/  ISETP.LT.U32.AND P1, PT, R33, R18.reuse, PT ;  /* 0x000000122100720c */ /* 0x080fe40003f21070 */
[----:B------:R-:W-:Y:S02]  /*03f0*/  ISETP.LT.U32.AND P3, PT, R8, R18, PT ;  /* 0x000000120800720c */ /* 0x000fe40003f61070 */
[----:B------:R-:W-:-:S02]  /*0400*/  ISETP.LT.U32.AND.EX P2, PT, R17, R22, PT, P2 ;  /* 0x000000161100720c */ /* 0x000fc40003f41120 */
[-C--:B------:R-:W-:Y:S02]  /*0410*/  ISETP.LT.U32.AND.EX P1, PT, R16, R21.reuse, PT, P1 ;  /* 0x000000151000720c */ /* 0x080fe40003f21110 */
[----:B------:R-:W-:Y:S02]  /*0420*/  ISETP.LT.U32.AND.EX P3, PT, R6, R21, PT, P3 ;  /* 0x000000150600720c */ /* 0x000fe40003f61130 */
        /* <DEDUP_REMOVED lines=8> */
[----:B------:R-:W-:Y:S01]  /*04b0*/  IADD3 R6, P2, PT, R10, R2, RZ ;  /* 0x000000020a067210 */ /* 0x000fe20007f5e0ff */
[C---:B------:R-:W-:Y:S01]  /*04c0*/  VIADD R4, R2.reuse, 0x100 ;  /* 0x0000010002047836 */ /* 0x040fe20000000000 */
[----:B------:R-:W-:Y:S01]  /*04d0*/  IADD3 R12, P0, P1, R33, R12, R14 ;  /* 0x0000000c210c7210 */ /* 0x000fe2000791e00e */
[C---:B------:R-:W-:Y:S02]  /*04e0*/  IMAD.IADD R3, R2.reuse, 0x1, -R7 ;  /* 0x0000000102037824 */ /* 0x040fe400078e0a07 */
[----:B------:R-:W-:Y:S01]  /*04f0*/  IMAD.X R11, RZ, RZ, R11, P2 ;  /* 0x000000ffff0b7224 */ /* 0x000fe200010e060b */
[-C--:B------:R-:W-:Y:S02]  /*0500*/  ISETP.GE.AND P2, PT, R2, R7.reuse, PT ;  /* 0x000000070200720c */ /* 0x080fe40003f46270 */
[----:B------:R-:W-:Y:S01]  /*0510*/  ISETP.GE.AND P3, PT, R4, R7, PT ;  /* 0x000000070400720c */ /* 0x000fe20003f66270 */
[----:B------:R-:W-:Y:S01]  /*0520*/  VIADD R4, R2, 0x200 ;  /* 0x0000020002047836 */ /* 0x000fe20000000000 */
[----:B------:R-:W-:-:S02]  /*0530*/  IADD3.X R14, PT, PT, R16, R5, R17, P0, P1 ;  /* 0x00000005100e7210 */ /* 0x000fc400007e2411 */
[----:B------:R-:W-:Y:S02]  /*0540*/  IADD3 R5, P1, PT, R3, R12, RZ ;  /* 0x0000000c03057210 */ /* 0x000fe40007f3e0ff */
[----:B------:R-:W-:Y:S02]  /*0550*/  ISETP.GE.AND P4, PT, R4, R7, PT ;  /* 0x000000070400720c */ /* 0x000fe40003f86270 */
[----:B0-----:R-:W-:-:S04]  /*0560*/  LEA R10, P0, R6, UR4, 0x2 ;  /* 0x00000004060a7c11 */ /* 0x001fc8000f8010ff */
[----:B------:R-:W-:Y:S02]  /*0570*/  LEA.HI.X R11, R6, UR5, R11, 0x2, P0 ;  /* 0x00000005060b7c11 */ /* 0x000fe400080f140b */
[----:B------:R-:W-:Y:S02]  /*0580*/  LEA.HI.X.SX32 R6, R3, R14, 0x1, P1 ;  /* 0x0000000e03067211 */ /* 0x000fe400008f0eff */
[C---:B------:R-:W-:Y:S01]  /*0590*/  LEA R14, P0, R5.reuse, UR4, 0x2 ;  /* 0x00000004050e7c11 */ /* 0x040fe2000f8010ff */
[----:B------:R0:W5:Y:S03]  /*05a0*/  @!P2 LDG.E R9, desc[UR6][R10.64] ;  /* 0x000000060a09a981 */ /* 0x000166000c1e1900 */
[----:B------:R-:W-:-:S05]  /*05b0*/  LEA.HI.X R15, R5, UR5, R6, 0x2, P0 ;  /* 0x00000005050f7c11 */ /* 0x000fca00080f1406 */
[----:B------:R0:W5:Y:S04]  /*05c0*/  @P3 LDG.E R28, desc[UR6][R14.64+0x400] ;  /* 0x000400060e1c3981 */ /* 0x000168000c1e1900 */
[----:B------:R0:W5:Y:S01]  /*05d0*/  @P4 LDG.E R29, desc[UR6][R14.64+0x800] ;  /* 0x000800060e1d4981 */ /* 0x000162000c1e1900 */
[C---:B------:R-:W-:Y:S01]  /*05e0*/  VIADD R4, R2.reuse, 0x300 ;  /* 0x0000030002047836 */ /* 0x040fe20000000000 */
[----:B------:R-:W-:-:S04]  /*05f0*/  LOP3.LUT R6, R2, 0x400, RZ, 0xfc, !PT ;  /* 0x0000040002067812 */ /* 0x000fc800078efcff */
[-C--:B------:R-:W-:Y:S01]  /*0600*/  ISETP.GE.AND P5, PT, R4, R7.reuse, PT ;  /* 0x000000070400720c */ /* 0x080fe20003fa6270 */
[----:B------:R-:W-:Y:S01]  /*0610*/  VIADD R4, R2, 0x500 ;  /* 0x0000050002047836 */ /* 0x000fe20000000000 */
[-C--:B------:R-:W-:Y:S01]  /*0620*/  ISETP.GE.AND P6, PT, R6, R7.reuse, PT ;  /* 0x000000070600720c */ /* 0x080fe20003fc6270 */
[C---:B------:R-:W-:Y:S02]  /*0630*/  VIADD R6, R2.reuse, 0x600 ;  /* 0x0000060002067836 */ /* 0x040fe40000000000 */
[----:B------:R-:W-:Y:S01]  /*0640*/  VIADD R12, R2, 0x700 ;  /* 0x00000700020c7836 */ /* 0x000fe20000000000 */
[-C--:B------:R-:W-:Y:S02]  /*0650*/  ISETP.GE.AND P0, PT, R4, R7.reuse, PT ;  /* 0x000000070400720c */ /* 0x080fe40003f06270 */
[----:B------:R-:W-:Y:S02]  /*0660*/  ISETP.GE.AND P1, PT, R6, R7, PT ;  /* 0x000000070600720c */ /* 0x000fe40003f26270 */
[----:B------:R-:W-:-:S03]  /*0670*/  LOP3.LUT R4, R2, 0x800, RZ, 0xfc, !PT ;  /* 0x0000080002047812 */ /* 0x000fc600078efcff */
[----:B------:R0:W5:Y:S04]  /*0680*/  @P5 LDG.E R6, desc[UR6][R14.64+0xc00] ;  /* 0x000c00060e065981 */ /* 0x000168000c1e1900 */
[----:B------:R0:W5:Y:S04]  /*0690*/  @P6 LDG.E R5, desc[UR6][R14.64+0x1000] ;  /* 0x001000060e056981 */ /* 0x000168000c1e1900 */
[----:B------:R0:W5:Y:S04]  /*06a0*/  @P1 LDG.E R3, desc[UR6][R14.64+0x1800] ;  /* 0x001800060e031981 */ /* 0x000168000c1e1900 */
[----:B------:R0:W5:Y:S01]  /*06b0*/  @P2 LDG.E R9, desc[UR6][R14.64] ;  /* 0x000000060e092981 */ /* 0x000162000c1e1900 */
[----:B------:R-:W-:Y:S01]  /*06c0*/  ISETP.GE.AND P2, PT, R12, R7, PT ;  /* 0x000000070c00720c */ /* 0x000fe20003f46270 */
[----:B------:R-:W-:-:S02]  /*06d0*/  VIADD R12, R2, 0x900 ;  /* 0x00000900020c7836 */ /* 0x000fc40000000000 */
[----:B------:R0:W5:Y:S01]  /*06e0*/  @!P3 LDG.E R28, desc[UR6][R10.64+0x400] ;  /* 0x000400060a1cb981 */ /* 0x000162000c1e1900 */
[----:B------:R-:W-:-:S03]  /*06f0*/  ISETP.GE.AND P3, PT, R4, R7, PT ;  /* 0x000000070400720c */ /* 0x000fc60003f66270 */
[----:B------:R0:W5:Y:S01]  /*0700*/  @!P4 LDG.E R29, desc[UR6][R10.64+0x800] ;  /* 0x000800060a1dc981 */ /* 0x000162000c1e1900 */
[----:B------:R-:W-:-:S03]  /*0710*/  ISETP.GE.AND P4, PT, R12, R7, PT ;  /* 0x000000070c00720c */ /* 0x000fc60003f86270 */
[----:B------:R0:W5:Y:S04]  /*0720*/  @P0 LDG.E R4, desc[UR6][R14.64+0x1400] ;  /* 0x001400060e040981 */ /* 0x000168000c1e1900 */
[----:B------:R0:W5:Y:S04]  /*0730*/  @P2 LDG.E R12, desc[UR6][R14.64+0x1c00] ;  /* 0x001c00060e0c2981 */ /* 0x000168000c1e1900 */
[----:B------:R0:W5:Y:S04]  /*0740*/  @P3 LDG.E R30, desc[UR6][R14.64+0x2000] ;  /* 0x002000060e1e3981 */ /* 0x000168000c1e1900 */
[----:B------:R0:W5:Y:S01]  /*0750*/  @P4 LDG.E R16, desc[UR6][R14.64+0x2400] ;  /* 0x002400060e104981 */ /* 0x000162000c1e1900 */
[----:B------:R-:W-:-:S02]  /*0760*/  VIADD R18, R2, 0xa00 ;  /* 0x00000a0002127836 */ /* 0x000fc40000000000 */
[----:B------:R-:W-:Y:S01]  /*0770*/  VIADD R20, R2, 0xb00 ;  /* 0x00000b0002147836 */ /* 0x000fe20000000000 */
[----:B------:R0:W5:Y:S02]  /*0780*/  @!P5 LDG.E R6, desc[UR6][R10.64+0xc00] ;  /* 0x000c00060a06d981 */ /* 0x000164000c1e1900 */
[-C--:B------:R-:W-:Y:S02]  /*0790*/  ISETP.GE.AND P5, PT, R18, R7.reuse, PT ;  /* 0x000000071200720c */ /* 0x080fe40003fa6270 */
[----:B------:R-:W-:Y:S01]  /*07a0*/  LOP3.LUT R18, R2, 0xc00, RZ, 0xfc, !PT ;  /* 0x00000c0002127812 */ /* 0x000fe200078efcff */
[----:B------:R0:W5:Y:S01]  /*07b0*/  @!P6 LDG.E R5, desc[UR6][R10.64+0x1000] ;  /* 0x001000060a05e981 */ /* 0x000162000c1e1900 */
[-C--:B------:R-:W-:Y:S01]  /*07c0*/  ISETP.GE.AND P6, PT, R20, R7.reuse, PT ;  /* 0x000000071400720c */ /* 0x080fe20003fc6270 */
[----:B------:R-:W-:Y:S02]  /*07d0*/  VIADD R20, R2, 0xd00 ;  /* 0x00000d0002147836 */ /* 0x000fe40000000000 */
[----:B------:R0:W5:Y:S03]  /*07e0*/  @!P1 LDG.E R3, desc[UR6][R10.64+0x1800] ;  /* 0x001800060a039981 */ /* 0x000166000c1e1900 */
[----:B------:R-:W-:Y:S01]  /*07f0*/  ISETP.GE.AND P1, PT, R20, R7, PT ;  /* 0x000000071400720c */ /* 0x000fe20003f26270 */
[----:B------:R-:W-:-:S12]  /*0800*/  VIADD R20, R2, 0xf00 ;  /* 0x00000f0002147836 */ /* 0x000fd80000000000 */
[----:B------:R0:W5:Y:S04]  /*0810*/  @P1 LDG.E R24, desc[UR6][R14.64+0x3400] ;  /* 0x003400060e181981 */ /* 0x000168000c1e1900 */
[----:B------:R0:W5:Y:S01]  /*0820*/  @!P0 LDG.E R4, desc[UR6][R10.64+0x1400] ;  /* 0x001400060a048981 */ /* 0x000162000c1e1900 */
[-C--:B------:R-:W-:Y:S01]  /*0830*/  ISETP.GE.AND P0, PT, R18, R7.reuse, PT ;  /* 0x000000071200720c */ /* 0x080fe20003f06270 */
[----:B------:R-:W-:Y:S02]  /*0840*/  VIADD R18, R2, 0xe00 ;  /* 0x00000e0002127836 */ /* 0x000fe40000000000 */
[----:B------:R0:W5:Y:S03]  /*0850*/  @!P2 LDG.E R12, desc[UR6][R10.64+0x1c00] ;  /* 0x001c00060a0ca981 */ /* 0x000166000c1e1900 */
[----:B------:R-:W-:Y:S01]  /*0860*/  ISETP.GE.AND P2, PT, R18, R7, PT ;  /* 0x000000071200720c */ /* 0x000fe20003f46270 */
[----:B------:R0:W5:Y:S01]  /*0870*/  @!P3 LDG.E R30, desc[UR6][R10.64+0x2000] ;  /* 0x002000060a1eb981 */ /* 0x000162000c1e1900 */
[----:B------:R-:W-:-:S02]  /*0880*/  LOP3.LUT R18, R2, 0x1000, RZ, 0xfc, !PT ;  /* 0x0000100002127812 */ /* 0x000fc400078efcff */
[-C--:B------:R-:W-:Y:S01]  /*0890*/  ISETP.GE.AND P3, PT, R20, R7.reuse, PT ;  /* 0x000000071400720c */ /* 0x080fe20003f66270 */
[----:B------:R0:W5:Y:S01]  /*08a0*/  @!P4 LDG.E R16, desc[UR6][R10.64+0x2400] ;  /* 0x002400060a10c981 */ /* 0x000162000c1e1900 */
[----:B------:R-:W-:-:S03]  /*08b0*/  ISETP.GE.AND P4, PT, R18, R7, PT ;  /* 0x000000071200720c */ /* 0x000fc60003f86270 */
[----:B------:R0:W5:Y:S04]  /*08c0*/  @P5 LDG.E R18, desc[UR6][R14.64+0x2800] ;  /* 0x002800060e125981 */ /* 0x000168000c1e1900 */
[----:B------:R0:W5:Y:S04]  /*08d0*/  @P6 LDG.E R20, desc[UR6][R14.64+0x2c00] ;  /* 0x002c00060e146981 */ /* 0x000168000c1e1900 */
[----:B------:R0:W5:Y:S04]  /*08e0*/  @P0 LDG.E R22, desc[UR6][R14.64+0x3000] ;  /* 0x003000060e160981 */ /* 0x000168000c1e1900 */
[----:B------:R0:W5:Y:S04]  /*08f0*/  @P2 LDG.E R26, desc[UR6][R14.64+0x3800] ;  /* 0x003800060e1a2981 */ /* 0x000168000c1e1900 */
        /* <DEDUP_REMOVED lines=10> */
.L_x_1719:
[----:B------:R-:W-:Y:S01]  /*09a0*/  IMAD.MOV.U32 R4, RZ, RZ, R12 ;  /* 0x000000ffff047224 */ /* 0x000fe200078e000c */
[----:B------:R-:W0:Y:S01]  /*09b0*/  LDCU.64 UR4, c[0x0][0x3a0] ;  /* 0x00007400ff0477ac */ /* 0x000e220008000a00 */
[C---:B------:R-:W-:Y:S01]  /*09c0*/  IMAD.IADD R15, R2.reuse, 0x1, -R7 ;  /* 0x00000001020f7824 */ /* 0x040fe200078e0a07 */
[C---:B------:R-:W-:Y:S01]  /*09d0*/  ISETP.GE.AND P1, PT, R2.reuse, R7, PT ;  /* 0x000000070200720c */ /* 0x040fe20003f26270 */
[----:B------:R-:W-:Y:S01]  /*09e0*/  IMAD.WIDE.U32 R4, R9, 0x1100, R4 ;  /* 0x0000110009047825 */ /* 0x000fe200078e0004 */
[C---:B------:R-:W-:Y:S02]  /*09f0*/  LOP3.LUT R26, R2.reuse, 0x400, RZ, 0xfc, !PT ;  /* 0x00000400021a7812 */ /* 0x040fe400078efcff */
[C---:B------:R-:W-:Y:S01]  /*0a00*/  SEL R3, R2.reuse, R15, !P1 ;  /* 0x0000000f02037207 */ /* 0x040fe20004800000 */
[C---:B------:R-:W-:Y:S01]  /*0a10*/  VIADD R24, R2.reuse, 0x500 ;  /* 0x0000050002187836 */ /* 0x040fe20000000000 */
[----:B------:R-:W-:Y:S01]  /*0a20*/  IADD3 R33, P0, PT, R33, R4, RZ ;  /* 0x0000000421217210 */ /* 0x000fe20007f1e0ff */
[C---:B------:R-:W-:Y:S01]  /*0a30*/  VIADD R4, R2.reuse, 0x100 ;  /* 0x0000010002047836 */ /* 0x040fe20000000000 */
[----:B------:R-:W-:Y:S01]  /*0a40*/  SHF.R.S32.HI R20, RZ, 0x1f, R15 ;  /* 0x0000001fff147819 */ /* 0x000fe2000001140f */
[----:B------:R-:W-:Y:S01]  /*0a50*/  VIADD R28, R2, 0xa00 ;  /* 0x00000a00021c7836 */ /* 0x000fe20000000000 */
[----:B------:R-:W-:Y:S01]  /*0a60*/  IADD3.X R31, PT, PT, R16, R31, R5, P0, !PT ;  /* 0x0000001f101f7210 */ /* 0x000fe200007fe405 */
[----:B------:R-:W-:Y:S01]  /*0a70*/  VIADD R16, R2, 0x200 ;  /* 0x0000020002107836 */ /* 0x000fe20000000000 */
[C---:B------:R-:W-:Y:S01]  /*0a80*/  ISETP.GE.AND P2, PT, R4.reuse, R7, PT ;  /* 0x000000070400720c */ /* 0x040fe20003f46270 */
[--C-:B------:R-:W-:Y:S01]  /*0a90*/  IMAD.IADD R12, R4, 0x1, -R7.reuse ;  /* 0x00000001040c7824 */ /* 0x100fe200078e0a07 */
[----:B------:R-:W-:Y:S01]  /*0aa0*/  SEL R14, R10, R33, !P1 ;  /* 0x000000210a0e7207 */ /* 0x000fe20004800000 */
[C-C-:B------:R-:W-:Y:S01]  /*0ab0*/  IMAD.IADD R13, R16.reuse, 0x1, -R7.reuse ;  /* 0x00000001100d7824 */ /* 0x140fe200078e0a07 */
[----:B------:R-:W-:Y:S01]  /*0ac0*/  ISETP.GE.AND P6, PT, R16, R7, PT ;  /* 0x000000071000720c */ /* 0x000fe20003fc6270 */
[----:B------:R-:W-:Y:S01]  /*0ad0*/  IMAD.IADD R34, R28, 0x1, -R7 ;  /* 0x000000011c227824 */ /* 0x000fe200078e0a07 */
[----:B------:R-:W-:-:S02]  /*0ae0*/  SEL R5, R4, R12, !P2 ;  /* 0x0000000c04057207 */ /* 0x000fc40005000000 */
[----:B------:R-:W-:Y:S02]  /*0af0*/  SEL R6, R10, R33, !P2 ;  /* 0x000000210a067207 */ /* 0x000fe40005000000 */
[----:B------:R-:W-:Y:S02]  /*0b00*/  SHF.R.S32.HI R12, RZ, 0x1f, R12 ;  /* 0x0000001fff0c7819 */ /* 0x000fe4000001140c */
[----:B------:R-:W-:Y:S02]  /*0b10*/  SEL R9, R16, R13, !P6 ;  /* 0x0000000d10097207 */ /* 0x000fe40007000000 */
[----:B------:R-:W-:Y:S02]  /*0b20*/  SEL R4, R10, R33, !P6 ;  /* 0x000000210a047207 */ /* 0x000fe40007000000 */
[----:B------:R-:W-:Y:S01]  /*0b30*/  IADD3 R5, P3, PT, R5, R6, RZ ;  /* 0x0000000605057210 */ /* 0x000fe20007f7e0ff */
[----:B------:R-:W-:Y:S01]  /*0b40*/  VIADD R6, R2, 0x300 ;  /* 0x0000030002067836 */ /* 0x000fe20000000000 */
[----:B------:R-:W-:-:S02]  /*0b50*/  IADD3 R3, P4, PT, R3, R14, RZ ;  /* 0x0000000e03037210 */ /* 0x000fc40007f9e0ff */
[CC--:B------:R-:W-:Y:S02]  /*0b60*/  SEL R15, R11.reuse, R31.reuse, !P1 ;  /* 0x0000001f0b0f7207 */ /* 0x0c0fe40004800000 */
[----:B------:R-:W-:Y:S02]  /*0b70*/  SEL R20, R20, RZ, P1 ;  /* 0x000000ff14147207 */ /* 0x000fe40000800000 */
[----:B------:R-:W-:Y:S02]  /*0b80*/  SHF.R.S32.HI R13, RZ, 0x1f, R13 ;  /* 0x0000001fff0d7819 */ /* 0x000fe4000001140d */
[-C--:B------:R-:W-:Y:S01]  /*0b90*/  SEL R17, R11, R31.reuse, !P2 ;  /* 0x0000001f0b117207 */ /* 0x080fe20005000000 */
[----:B------:R-:W-:Y:S01]  /*0ba0*/  IMAD.X R20, R20, 0x1, R15, P4 ;  /* 0x0000000114147824 */ /* 0x000fe200020e060f */
[----:B------:R-:W-:Y:S02]  /*0bb0*/  SEL R12, R12, RZ, P2 ;  /* 0x000000ff0c0c7207 */ /* 0x000fe40001000000 */
[----:B------:R-:W-:Y:S01]  /*0bc0*/  IADD3 R9, P5, PT, R9, R4, RZ ;  /* 0x0000000409097210 */ /* 0x000fe20007fbe0ff */
[----:B------:R-:W-:Y:S01]  /*0bd0*/  IMAD.IADD R4, R6, 0x1, -R7 ;  /* 0x0000000106047824 */ /* 0x000fe200078e0a07 */
[----:B------:R-:W-:Y:S01]  /*0be0*/  SEL R13, R13, RZ, P6 ;  /* 0x000000ff0d0d7207 */ /* 0x000fe20003000000 */
[----:B------:R-:W-:Y:S01]  /*0bf0*/  IMAD.X R12, R12, 0x1, R17, P3 ;  /* 0x000000010c0c7824 */ /* 0x000fe200018e0611 */
[----:B------:R-:W-:-:S02]  /*0c00*/  SEL R18, R11, R31, !P6 ;  /* 0x0000001f0b127207 */ /* 0x000fc40007000000 */
[C---:B------:R-:W-:Y:S02]  /*0c10*/  ISETP.GE.AND P0, PT, R6.reuse, R7, PT ;  /* 0x000000070600720c */ /* 0x040fe40003f06270 */
[----:B0-----:R-:W-:Y:S01]  /*0c20*/  LEA R22, P3, R3, UR4, 0x2 ;  /* 0x0000000403167c11 */ /* 0x001fe2000f8610ff */
[----:B------:R-:W-:Y:S01]  /*0c30*/  IMAD.X R18, R13, 0x1, R18, P5 ;  /* 0x000000010d127824 */ /* 0x000fe200028e0612 */
[----:B------:R-:W-:Y:S01]  /*0c40*/  SEL R25, R6, R4, !P0 ;  /* 0x0000000406197207 */ /* 0x000fe20004000000 */
[--C-:B------:R-:W-:Y:S01]  /*0c50*/  IMAD.IADD R6, R26, 0x1, -R7.reuse ;  /* 0x000000011a067824 */ /* 0x100fe200078e0a07 */
[----:B------:R-:W-:Y:S02]  /*0c60*/  SEL R14, R10, R33, !P0 ;  /* 0x000000210a0e7207 */ /* 0x000fe40004000000 */
[----:B------:R-:W-:Y:S02]  /*0c70*/  LEA R16, P5, R5, UR4, 0x2 ;  /* 0x0000000405107c11 */ /* 0x000fe4000f8a10ff */
[----:B------:R-:W-:Y:S01]  /*0c80*/  LEA.HI.X R23, R3, UR5, R20, 0x2, P3 ;  /* 0x0000000503177c11 */ /* 0x000fe200098f1414 */
[----:B------:R-:W-:Y:S01]  /*0c90*/  VIADD R20, R2, 0x600 ;  /* 0x0000060002147836 */ /* 0x000fe20000000000 */
[----:B------:R-:W-:Y:S01]  /*0ca0*/  IADD3 R25, P4, PT, R25, R14, RZ ;  /* 0x0000000e19197210 */ /* 0x000fe20007f9e0ff */
[----:B------:R-:W-:Y:S01]  /*0cb0*/  IMAD.IADD R14, R24, 0x1, -R7 ;  /* 0x00000001180e7824 */ /* 0x000fe200078e0a07 */
[----:B------:R-:W-:-:S02]  /*0cc0*/  ISETP.GE.AND P1, PT, R26, R7, PT ;  /* 0x000000071a00720c */ /* 0x000fc40003f26270 */
[----:B------:R-:W-:Y:S01]  /*0cd0*/  LEA.HI.X R17, R5, UR5, R12, 0x2, P5 ;  /* 0x0000000505117c11 */ /* 0x000fe2000a8f140c */
[----:B------:R-:W-:Y:S01]  /*0ce0*/  IMAD.IADD R5, R20, 0x1, -R7 ;  /* 0x0000000114057824 */ /* 0x000fe200078e0a07 */
[-C--:B------:R-:W-:Y:S02]  /*0cf0*/  ISETP.GE.AND P3, PT, R24, R7.reuse, PT ;  /* 0x000000071800720c */ /* 0x080fe40003f66270 */
[----:B------:R-:W-:Y:S02]  /*0d00*/  LEA R12, P6, R9, UR4, 0x2 ;  /* 0x00000004090c7c11 */ /* 0x000fe4000f8c10ff */
[----:B------:R-:W-:Y:S02]  /*0d10*/  ISETP.GE.AND P5, PT, R20, R7, PT ;  /* 0x000000071400720c */ /* 0x000fe40003fa6270 */
[----:B------:R-:W-:Y:S02]  /*0d20*/  SEL R26, R26, R6, !P1 ;  /* 0x000000061a1a7207 */ /* 0x000fe40004800000 */
[----:B------:R-:W-:-:S02]  /*0d30*/  SEL R15, R10, R33, !P1 ;  /* 0x000000210a0f7207 */ /* 0x000fc40004800000 */
[----:B------:R-:W-:Y:S02]  /*0d40*/  LEA.HI.X R13, R9, UR5, R18, 0x2, P6 ;  /* 0x00000005090d7c11 */ /* 0x000fe4000b0f1412 */
[----:B------:R-:W-:Y:S02]  /*0d50*/  SHF.R.S32.HI R4, RZ, 0x1f, R4 ;  /* 0x0000001fff047819 */ /* 0x000fe40000011404 */
[----:B------:R-:W-:Y:S01]  /*0d60*/  SEL R3, R24, R14, !P3 ;  /* 0x0000000e18037207 */ /* 0x000fe20005800000 */
[----:B------:R-:W5:Y:S01]  /*0d70*/  LDG.E R29, desc[UR6][R12.64] ;  /* 0x000000060c1d7981 */ /* 0x000f62000c1e1900 */
[----:B------:R-:W-:Y:S02]  /*0d80*/  SEL R9, R20, R5, !P5 ;  /* 0x0000000514097207 */ /* 0x000fe40006800000 */
[----:B------:R-:W-:Y:S02]  /*0d90*/  SEL R18, R10, R33, !P5 ;  /* 0x000000210a127207 */ /* 0x000fe40006800000 */
[----:B------:R-:W-:-:S02]  /*0da0*/  SHF.R.S32.HI R6, RZ, 0x1f, R6 ;  /* 0x0000001fff067819 */ /* 0x000fc40000011406 */
[----:B------:R-:W-:Y:S02]  /*0db0*/  LOP3.LUT R24, R2, 0x800, RZ, 0xfc, !PT ;  /* 0x0000080002187812 */ /* 0x000fe400078efcff */
[----:B------:R-:W-:Y:S02]  /*0dc0*/  SEL R20, R10, R33, !P3 ;  /* 0x000000210a147207 */ /* 0x000fe40005800000 */
[----:B------:R-:W-:Y:S02]  /*0dd0*/  IADD3 R26, P2, PT, R26, R15, RZ ;  /* 0x0000000f1a1a7210 */ /* 0x000fe40007f5e0ff */
[----:B------:R-:W-:Y:S02]  /*0de0*/  SEL R32, R4, RZ, P0 ;  /* 0x000000ff04207207 */ /* 0x000fe40000000000 */
[-C--:B------:R-:W-:Y:S02]  /*0df0*/  SEL R15, R11, R31.reuse, !P0 ;  /* 0x0000001f0b0f7207 */ /* 0x080fe40004000000 */
[----:B------:R-:W-:Y:S01]  /*0e00*/  IADD3 R4, P0, PT, R9, R18, RZ ;  /* 0x0000001209047210 */ /* 0x000fe20007f1e0ff */
[----:B------:R-:W-:Y:S01]  /*0e10*/  IMAD.IADD R18, R24, 0x1, -R7 ;  /* 0x0000000118127824 */ /* 0x000fe200078e0a07 */
[----:B------:R-:W-:Y:S01]  /*0e20*/  SEL R27, R11, R31, !P1 ;  /* 0x0000001f0b1b7207 */ /* 0x000fe20004800000 */
[----:B------:R-:W-:Y:S01]  /*0e30*/  IMAD.X R32, R32, 0x1, R15, P4 ;  /* 0x0000000120207824 */ /* 0x000fe200020e060f */
[----:B------:R-:W-:-:S02]  /*0e40*/  SEL R6, R6, RZ, P1 ;  /* 0x000000ff06067207 */ /* 0x000fc40000800000 */
[----:B------:R-:W-:Y:S01]  /*0e50*/  IADD3 R3, P6, PT, R3, R20, RZ ;  /* 0x0000001403037210 */ /* 0x000fe20007fde0ff */
[----:B------:R-:W-:Y:S01]  /*0e60*/  VIADD R20, R2, 0x700 ;  /* 0x0000070002147836 */ /* 0x000fe20000000000 */
[----:B------:R-:W-:Y:S01]  /*0e70*/  ISETP.GE.AND P1, PT, R24, R7, PT ;  /* 0x000000071800720c */ /* 0x000fe20003f26270 */
[----:B------:R-:W-:Y:S01]  /*0e80*/  IMAD.X R27, R6, 0x1, R27, P2 ;  /* 0x00000001061b7824 */ /* 0x000fe200010e061b */
[----:B------:R-:W-:Y:S01]  /*0e90*/  SHF.R.S32.HI R14, RZ, 0x1f, R14 ;  /* 0x0000001fff0e7819 */ /* 0x000fe2000001140e */
[----:B------:R-:W-:Y:S01]  /*0ea0*/  IMAD.IADD R9, R20, 0x1, -R7 ;  /* 0x0000000114097824 */ /* 0x000fe200078e0a07 */
[----:B------:R-:W-:Y:S02]  /*0eb0*/  SEL R15, R24, R18, !P1 ;  /* 0x00000012180f7207 */ /* 0x000fe40004800000 */
[----:B------:R-:W-:Y:S02]  /*0ec0*/  SEL R6, R10, R33, !P1 ;  /* 0x000000210a067207 */ /* 0x000fe40004800000 */
[----:B------:R-:W-:-:S02]  /*0ed0*/  SEL R14, R14, RZ, P3 ;  /* 0x000000ff0e0e7207 */ /* 0x000fc40001800000 */
[----:B------:R-:W-:Y:S02]  /*0ee0*/  SEL R19, R11, R31, !P3 ;  /* 0x0000001f0b137207 */ /* 0x000fe40005800000 */
[----:B------:R-:W-:Y:S02]  /*0ef0*/  ISETP.GE.AND P4, PT, R20, R7, PT ;  /* 0x000000071400720c */ /* 0x000fe40003f86270 */
[----:B------:R-:W-:Y:S02]  /*0f00*/  SHF.R.S32.HI R5, RZ, 0x1f, R5 ;  /* 0x0000001fff057819 */ /* 0x000fe40000011405 */
[----:B------:R-:W-:Y:S01]  /*0f10*/  IADD3 R15, P2, PT, R15, R6, RZ ;  /* 0x000000060f0f7210 */ /* 0x000fe20007f5e0ff */
[----:B------:R-:W-:Y:S01]  /*0f20*/  IMAD.X R6, R14, 0x1, R19, P6 ;  /* 0x000000010e067824 */ /* 0x000fe200030e0613 */
[----:B------:R-:W-:Y:S02]  /*0f30*/  SEL R35, R20, R9, !P4 ;  /* 0x0000000914237207 */ /* 0x000fe40006000000 */
[----:B------:R-:W-:-:S02]  /*0f40*/  SEL R20, R10, R33, !P4 ;  /* 0x000000210a147207 */ /* 0x000fc40006000000 */
[----:B------:R-:W-:Y:S02]  /*0f50*/  SEL R14, R11, R31, !P5 ;  /* 0x0000001f0b0e7207 */ /* 0x000fe40006800000 */
[----:B------:R-:W-:Y:S02]  /*0f60*/  SEL R5, R5, RZ, P5 ;  /* 0x000000ff05057207 */ /* 0x000fe40002800000 */
[----:B------:R-:W-:Y:S02]  /*0f70*/  ISETP.GE.AND P5, PT, R28, R7, PT ;  /* 0x000000071c00720c */ /* 0x000fe40003fa6270 */
[----:B------:R-:W-:Y:S01]  /*0f80*/  SHF.R.S32.HI R9, RZ, 0x1f, R9 ;  /* 0x0000001fff097819 */ /* 0x000fe20000011409 */
[----:B------:R-:W-:Y:S01]  /*0f90*/  IMAD.X R5, R5, 0x1, R14, P0 ;  /* 0x0000000105057824 */ /* 0x000fe200000e060e */
[----:B------:R-:W-:Y:S01]  /*0fa0*/  IADD3 R35, P3, PT, R35, R20, RZ ;  /* 0x0000001423237210 */ /* 0x000fe20007f7e0ff */
[----:B------:R-:W-:Y:S01]  /*0fb0*/  VIADD R20, R2, 0x900 ;  /* 0x0000090002147836 */ /* 0x000fe20000000000 */
[----:B------:R-:W-:-:S02]  /*0fc0*/  SEL R19, R28, R34, !P5 ;  /* 0x000000221c137207 */ /* 0x000fc40006800000 */
[----:B------:R-:W-:Y:S01]  /*0fd0*/  SEL R21, R9, RZ, P4 ;  /* 0x000000ff09157207 */ /* 0x000fe20002000000 */
[--C-:B------:R-:W-:Y:S01]  /*0fe0*/  IMAD.IADD R24, R20, 0x1, -R7.reuse ;  /* 0x0000000114187824 */ /* 0x100fe200078e0a07 */
[----:B------:R-:W-:Y:S02]  /*0ff0*/  SEL R14, R10, R33, !P5 ;  /* 0x000000210a0e7207 */ /* 0x000fe40006800000 */
[----:B------:R-:W-:Y:S02]  /*1000*/  SEL R28, R11, R31, !P4 ;  /* 0x0000001f0b1c7207 */ /* 0x000fe40006000000 */
[----:B------:R-:W-:Y:S02]  /*1010*/  ISETP.GE.AND P6, PT, R20, R7, PT ;  /* 0x000000071400720c */ /* 0x000fe40003fc6270 */
[----:B------:R-:W-:Y:S01]  /*1020*/  IADD3 R19, P4, PT, R19, R14, RZ ;  /* 0x0000000e13137210 */ /* 0x000fe20007f9e0ff */
[----:B------:R-:W-:Y:S01]  /*1030*/  IMAD.X R14, R21, 0x1, R28, P3 ;  /* 0x00000001150e7824 */ /* 0x000fe200018e061c */
[----:B------:R-:W-:Y:S01]  /*1040*/  SHF.R.S32.HI R18, RZ, 0x1f, R18 ;  /* 0x0000001fff127819 */ /* 0x000fe20000011412 */
[----:B------:R-:W-:Y:S01]  /*1050*/  VIADD R21, R2, 0xb00 ;  /* 0x00000b0002157836 */ /* 0x000fe20000000000 */
[----:B------:R-:W-:Y:S01]  /*1060*/  SEL R9, R10, R33, !P6 ;  /* 0x000000210a097207 */ /* 0x000fe20007000000 */
[----:B------:R0:W5:Y:S01]  /*1070*/  LDG.E R28, desc[UR6][R16.64] ;  /* 0x00000006101c7981 */ /* 0x000162000c1e1900 */
[----:B------:R-:W-:Y:S01]  /*1080*/  SEL R20, R20, R24, !P6 ;  /* 0x0000001814147207 */ /* 0x000fe20007000000 */
[----:B------:R-:W-:Y:S01]  /*1090*/  IMAD.IADD R30, R21, 0x1, -R7 ;  /* 0x00000001151e7824 */ /* 0x000fe200078e0a07 */
[----:B------:R-:W-:-:S02]  /*10a0*/  SEL R37, R11, R31, !P1 ;  /* 0x0000001f0b257207 */ /* 0x000fc40004800000 */
[----:B------:R-:W-:Y:S02]  /*10b0*/  SEL R18, R18, RZ, P1 ;  /* 0x000000ff12127207 */ /* 0x000fe40000800000 */
[----:B------:R-:W-:Y:S02]  /*10c0*/  LOP3.LUT R36, R2, 0xc00, RZ, 0xfc, !PT ;  /* 0x00000c0002247812 */ /* 0x000fe400078efcff */
[C---:B------:R-:W-:Y:S01]  /*10d0*/  ISETP.GE.AND P3, PT, R21.reuse, R7, PT ;  /* 0x000000071500720c */ /* 0x040fe20003f66270 */
[----:B------:R-:W-:Y:S01]  /*10e0*/  IMAD.X R18, R18, 0x1, R37, P2 ;  /* 0x0000000112127824 */ /* 0x000fe200010e0625 */
[----:B------:R-:W-:Y:S01]  /*10f0*/  IADD3 R20, P0, PT, R20, R9, RZ ;  /* 0x0000000914147210 */ /* 0x000fe20007f1e0ff */
[C---:B0-----:R-:W-:Y:S01]  /*1100*/  IMAD.IADD R16, R36.reuse, 0x1, -R7 ;  /* 0x0000000124107824 */ /* 0x041fe200078e0a07 */
[----:B------:R0:W5:Y:S01]  /*1110*/  LDG.E R9, desc[UR6][R22.64] ;  /* 0x0000000616097981 */ /* 0x000162000c1e1900 */
[----:B------:R-:W-:Y:S02]  /*1120*/  SEL R21, R21, R30, !P3 ;  /* 0x0000001e15157207 */ /* 0x000fe40005800000 */
[----:B------:R-:W-:-:S02]  /*1130*/  ISETP.GE.AND P2, PT, R36, R7, PT ;  /* 0x000000072400720c */ /* 0x000fc40003f46270 */
[----:B------:R-:W-:Y:S02]  /*1140*/  SHF.R.S32.HI R24, RZ, 0x1f, R24 ;  /* 0x0000001fff187819 */ /* 0x000fe40000011418 */
[----:B------:R-:W-:Y:S02]  /*1150*/  SHF.R.S32.HI R34, RZ, 0x1f, R34 ;  /* 0x0000001fff227819 */ /* 0x000fe40000011422 */
[----:B0-----:R-:W-:Y:S02]  /*1160*/  SEL R22, R10, R33, !P3 ;  /* 0x000000210a167207 */ /* 0x001fe40005800000 */
[----:B------:R-:W-:Y:S02]  /*1170*/  SEL R23, R36, R16, !P2 ;  /* 0x0000001024177207 */ /* 0x000fe40005000000 */
[----:B------:R-:W-:Y:S02]  /*1180*/  IADD3 R21, P1, PT, R21, R22, RZ ;  /* 0x0000001615157210 */ /* 0x000fe40007f3e0ff */
[----:B------:R-:W-:-:S02]  /*1190*/  SEL R36, R11, R31, !P6 ;  /* 0x0000001f0b247207 */ /* 0x000fc40007000000 */
[----:B------:R-:W-:Y:S02]  /*11a0*/  SEL R17, R24, RZ, P6 ;  /* 0x000000ff18117207 */ /* 0x000fe40003000000 */
[----:B------:R-:W-:Y:S02]  /*11b0*/  SEL R22, R34, RZ, P5 ;  /* 0x000000ff22167207 */ /* 0x000fe40002800000 */
[----:B------:R-:W-:Y:S01]  /*11c0*/  SEL R13, R11, R31, !P5 ;  /* 0x0000001f0b0d7207 */ /* 0x000fe20006800000 */
[----:B------:R-:W-:Y:S01]  /*11d0*/  IMAD.X R17, R17, 0x1, R36, P0 ;  /* 0x0000000111117824 */ /* 0x000fe200000e0624 */
[----:B------:R-:W-:-:S03]  /*11e0*/  LEA R24, P0, R25, UR4, 0x2 ;  /* 0x0000000419187c11 */ /* 0x000fc6000f8010ff */
[----:B------:R-:W-:Y:S01]  /*11f0*/  IMAD.X R22, R22, 0x1, R13, P4 ;  /* 0x0000000116167824 */ /* 0x000fe200020e060d */
[----:B------:R-:W-:Y:S02]  /*1200*/  LEA R36, P4, R26, UR4, 0x2 ;  /* 0x000000041a247c11 */ /* 0x000fe4000f8810ff */
[----:B------:R-:W-:Y:S01]  /*1210*/  SEL R12, R10, R33, !P2 ;  /* 0x000000210a0c7207 */ /* 0x000fe20005000000 */
[----:B------:R-:W-:Y:S01]  /*1220*/  VIADD R34, R2, 0xd00 ;  /* 0x00000d0002227836 */ /* 0x000fe20000000000 */
[----:B------:R-:W-:Y:S02]  /*1230*/  LEA.HI.X R25, R25, UR5, R32, 0x2, P0 ;  /* 0x0000000519197c11 */ /* 0x000fe400080f1420 */
[----:B------:R-:W-:Y:S02]  /*1240*/  LEA.HI.X R37, R26, UR5, R27, 0x2, P4 ;  /* 0x000000051a257c11 */ /* 0x000fe4000a0f141b */
[----:B------:R-:W-:Y:S02]  /*1250*/  LEA R26, P0, R3, UR4, 0x2 ;  /* 0x00000004031a7c11 */ /* 0x000fe4000f8010ff */
[----:B------:R-:W-:-:S02]  /*1260*/  IADD3 R23, P5, PT, R23, R12, RZ ;  /* 0x0000000c17177210 */ /* 0x000fc40007fbe0ff */
[----:B------:R-:W-:Y:S01]  /*1270*/  LEA R12, P4, R4, UR4, 0x2 ;  /* 0x00000004040c7c11 */ /* 0x000fe2000f8810ff */
[C---:B------:R-:W-:Y:S01]  /*1280*/  IMAD.IADD R32, R34.reuse, 0x1, -R7 ;  /* 0x0000000122207824 */ /* 0x040fe200078e0a07 */
[----:B------:R-:W-:Y:S02]  /*1290*/  LEA.HI.X R27, R3, UR5, R6, 0x2, P0 ;  /* 0x00000005031b7c11 */ /* 0x000fe400080f1406 */
[----:B------:R0:W5:Y:S01]  /*12a0*/  LDG.E R6, desc[UR6][R24.64] ;  /* 0x0000000618067981 */ /* 0x000162000c1e1900 */
[----:B------:R-:W-:Y:S02]  /*12b0*/  ISETP.GE.AND P6, PT, R34, R7, PT ;  /* 0x000000072200720c */ /* 0x000fe40003fc6270 */
[----:B------:R-:W-:Y:S02]  /*12c0*/  LEA.HI.X R13, R4, UR5, R5, 0x2, P4 ;  /* 0x00000005040d7c11 */ /* 0x000fe4000a0f1405 */
[----:B------:R-:W-:Y:S01]  /*12d0*/  SHF.R.S32.HI R30, RZ, 0x1f, R30 ;  /* 0x0000001fff1e7819 */ /* 0x000fe2000001141e */
[----:B------:R1:W5:Y:S01]  /*12e0*/  LDG.E R4, desc[UR6][R26.64] ;  /* 0x000000061a047981 */ /* 0x000362000c1e1900 */
[----:B0-----:R-:W-:Y:S01]  /*12f0*/  VIADD R24, R2, 0xe00 ;  /* 0x00000e0002187836 */ /* 0x001fe20000000000 */
[----:B------:R-:W-:-:S02]  /*1300*/  SEL R25, R34, R32, !P6 ;  /* 0x0000002022197207 */ /* 0x000fc40007000000 */
[----:B------:R0:W5:Y:S01]  /*1310*/  LDG.E R3, desc[UR6][R12.64] ;  /* 0x000000060c037981 */ /* 0x000162000c1e1900 */
[C---:B------:R-:W-:Y:S01]  /*1320*/  IMAD.IADD R34, R24.reuse, 0x1, -R7 ;  /* 0x0000000118227824 */ /* 0x040fe200078e0a07 */
[C---:B------:R-:W-:Y:S02]  /*1330*/  ISETP.GE.AND P0, PT, R24.reuse, R7, PT ;  /* 0x000000071800720c */ /* 0x040fe40003f06270 */
[----:B------:R2:W5:Y:S01]  /*1340*/  LDG.E R5, desc[UR6][R36.64] ;  /* 0x0000000624057981 */ /* 0x000562000c1e1900 */
[----:B------:R-:W-:Y:S02]  /*1350*/  SHF.R.S32.HI R32, RZ, 0x1f, R32 ;  /* 0x0000001fff207819 */ /* 0x000fe40000011420 */
[----:B-1----:R-:W-:Y:S02]  /*1360*/  SEL R27, R24, R34, !P0 ;  /* 0x00000022181b7207 */ /* 0x002fe40004000000 */
[CC--:B0-----:R-:W-:Y:S02]  /*1370*/  SEL R12, R10.reuse, R33.reuse, !P6 ;  /* 0x000000210a0c7207 */ /* 0x0c1fe40007000000 */
[----:B------:R-:W-:-:S02]  /*1380*/  SEL R24, R10, R33, !P0 ;  /* 0x000000210a187207 */ /* 0x000fc40004000000 */
[----:B------:R-:W-:Y:S02]  /*1390*/  IADD3 R25, P4, PT, R25, R12, RZ ;  /* 0x0000000c19197210 */ /* 0x000fe40007f9e0ff */
[CC--:B--2---:R-:W-:Y:S02]  /*13a0*/  SEL R37, R11.reuse, R31.reuse, !P3 ;  /* 0x0000001f0b257207 */ /* 0x0c4fe40005800000 */
[----:B------:R-:W-:Y:S02]  /*13b0*/  SEL R30, R30, RZ, P3 ;  /* 0x000000ff1e1e7207 */ /* 0x000fe40001800000 */
[----:B------:R-:W-:Y:S02]  /*13c0*/  SEL R32, R32, RZ, P6 ;  /* 0x000000ff20207207 */ /* 0x000fe40003000000 */
[----:B------:R-:W-:Y:S02]  /*13d0*/  SEL R13, R11, R31, !P6 ;  /* 0x0000001f0b0d7207 */ /* 0x000fe40007000000 */
[----:B------:R-:W-:-:S02]  /*13e0*/  SHF.R.S32.HI R34, RZ, 0x1f, R34 ;  /* 0x0000001fff227819 */ /* 0x000fc40000011422 */
[----:B------:R-:W-:Y:S01]  /*13f0*/  IADD3 R27, P3, PT, R27, R24, RZ ;  /* 0x000000181b1b7210 */ /* 0x000fe20007f7e0ff */
[----:B------:R-:W-:Y:S01]  /*1400*/  IMAD.X R24, R30, 0x1, R37, P1 ;  /* 0x000000011e187824 */ /* 0x000fe200008e0625 */
[----:B------:R-:W-:Y:S01]  /*1410*/  SEL R30, R34, RZ, P0 ;  /* 0x000000ff221e7207 */ /* 0x000fe20000000000 */
[----:B------:R-:W-:Y:S01]  /*1420*/  IMAD.X R32, R32, 0x1, R13, P4 ;  /* 0x0000000120207824 */ /* 0x000fe200020e060d */
[----:B------:R-:W-:Y:S02]  /*1430*/  SEL R13, R11, R31, !P0 ;  /* 0x0000001f0b0d7207 */ /* 0x000fe40004000000 */
[C---:B------:R-:W-:Y:S02]  /*1440*/  LEA R12, P0, R35.reuse, UR4, 0x2 ;  /* 0x00000004230c7c11 */ /* 0x040fe4000f8010ff */
[----:B------:R-:W-:Y:S01]  /*1450*/  SHF.R.S32.HI R16, RZ, 0x1f, R16 ;  /* 0x0000001fff107819 */ /* 0x000fe20000011410 */
[----:B------:R-:W-:Y:S01]  /*1460*/  IMAD.X R30, R30, 0x1, R13, P3 ;  /* 0x000000011e1e7824 */ /* 0x000fe200018e060d */
[----:B------:R-:W-:-:S02]  /*1470*/  LEA.HI.X R13, R35, UR5, R14, 0x2, P0 ;  /* 0x00000005230d7c11 */ /* 0x000fc400080f140e */
[----:B------:R-:W-:Y:S02]  /*1480*/  SEL R16, R16, RZ, P2 ;  /* 0x000000ff10107207 */ /* 0x000fe40001000000 */
[----:B------:R-:W-:Y:S01]  /*1490*/  SEL R37, R11, R31, !P2 ;  /* 0x0000001f0b257207 */ /* 0x000fe20005000000 */
[----:B------:R-:W-:Y:S01]  /*14a0*/  VIADD R34, R2, 0xf00 ;  /* 0x00000f0002227836 */ /* 0x000fe20000000000 */
[C---:B------:R-:W-:Y:S01]  /*14b0*/  LEA R14, P0, R15.reuse, UR4, 0x2 ;  /* 0x000000040f0e7c11 */ /* 0x040fe2000f8010ff */
[----:B------:R1:W5:Y:S02]  /*14c0*/  LDG.E R12, desc[UR6][R12.64] ;  /* 0x000000060c0c7981 */ /* 0x000364000c1e1900 */
[----:B------:R-:W-:Y:S01]  /*14d0*/  IMAD.X R26, R16, 0x1, R37, P5 ;  /* 0x00000001101a7824 */ /* 0x000fe200028e0625 */
[----:B------:R-:W-:Y:S02]  /*14e0*/  LEA.HI.X R15, R15, UR5, R18, 0x2, P0 ;  /* 0x000000050f0f7c11 */ /* 0x000fe400080f1412 */
[----:B------:R-:W-:-:S02]  /*14f0*/  LEA R18, P0, R19, UR4, 0x2 ;  /* 0x0000000413127c11 */ /* 0x000fc4000f8010ff */
[C---:B------:R-:W-:Y:S02]  /*1500*/  LEA R16, P1, R20.reuse, UR4, 0x2 ;  /* 0x0000000414107c11 */ /* 0x040fe4000f8210ff */
[----:B------:R-:W-:Y:S02]  /*1510*/  LEA.HI.X R19, R19, UR5, R22, 0x2, P0 ;  /* 0x0000000513137c11 */ /* 0x000fe400080f1416 */
[----:B------:R-:W-:Y:S02]  /*1520*/  LEA.HI.X R17, R20, UR5, R17, 0x2, P1 ;  /* 0x0000000514117c11 */ /* 0x000fe400088f1411 */
[----:B------:R-:W-:Y:S01]  /*1530*/  LEA R22, P0, R23, UR4, 0x2 ;  /* 0x0000000417167c11 */ /* 0x000fe2000f8010ff */
[----:B------:R1:W5:Y:S01]  /*1540*/  LDG.E R18, desc[UR6][R18.64] ;  /* 0x0000000612127981 */ /* 0x000362000c1e1900 */
[----:B------:R-:W-:Y:S02]  /*1550*/  LEA R20, P1, R21, UR4, 0x2 ;  /* 0x0000000415147c11 */ /* 0x000fe4000f8210ff */
[----:B------:R-:W-:Y:S01]  /*1560*/  LEA.HI.X R23, R23, UR5, R26, 0x2, P0 ;  /* 0x0000000517177c11 */ /* 0x000fe200080f141a */
[----:B------:R1:W5:Y:S01]  /*1570*/  LDG.E R16, desc[UR6][R16.64] ;  /* 0x0000000610107981 */ /* 0x000362000c1e1900 */
[----:B------:R-:W-:-:S02]  /*1580*/  LEA.HI.X R21, R21, UR5, R24, 0x2, P1 ;  /* 0x0000000515157c11 */ /* 0x000fc400088f1418 */
[----:B------:R-:W-:Y:S01]  /*1590*/  LEA R26, P0, R27, UR4, 0x2 ;  /* 0x000000041b1a7c11 */ /* 0x000fe2000f8010ff */
[----:B------:R1:W5:Y:S01]  /*15a0*/  LDG.E R22, desc[UR6][R22.64] ;  /* 0x0000000616167981 */ /* 0x000362000c1e1900 */
[----:B------:R-:W-:Y:S02]  /*15b0*/  LEA R24, P1, R25, UR4, 0x2 ;  /* 0x0000000419187c11 */ /* 0x000fe4000f8210ff */
[----:B------:R-:W-:Y:S01]  /*15c0*/  LEA.HI.X R27, R27, UR5, R30, 0x2, P0 ;  /* 0x000000051b1b7c11 */ /* 0x000fe200080f141e */
[C---:B------:R-:W-:Y:S01]  /*15d0*/  IMAD.IADD R30, R34.reuse, 0x1, -R7 ;  /* 0x00000001221e7824 */ /* 0x040fe200078e0a07 */
[----:B------:R-:W-:Y:S01]  /*15e0*/  LEA.HI.X R25, R25, UR5, R32, 0x2, P1 ;  /* 0x0000000519197c11 */ /* 0x000fe200088f1420 */
[----:B------:R1:W5:Y:S01]  /*15f0*/  LDG.E R20, desc[UR6][R20.64] ;  /* 0x0000000614147981 */ /* 0x000362000c1e1900 */
[C---:B------:R-:W-:Y:S02]  /*1600*/  ISETP.GE.AND P1, PT, R34.reuse, R7, PT ;  /* 0x000000072200720c */ /* 0x040fe40003f26270 */
[----:B------:R-:W-:Y:S01]  /*1610*/  SHF.R.S32.HI R32, RZ, 0x1f, R30 ;  /* 0x0000001fff207819 */ /* 0x000fe2000001141e */
[----:B------:R1:W5:Y:S01]  /*1620*/  LDG.E R24, desc[UR6][R24.64] ;  /* 0x0000000618187981 */ /* 0x000362000c1e1900 */
[----:B------:R-:W-:-:S02]  /*1630*/  SEL R34, R34, R30, !P1 ;  /* 0x0000001e22227207 */ /* 0x000fc40004800000 */
[----:B------:R-:W-:Y:S01]  /*1640*/  SEL R35, R10, R33, !P1 ;  /* 0x000000210a237207 */ /* 0x000fe20004800000 */
[----:B------:R1:W5:Y:S01]  /*1650*/  LDG.E R26, desc[UR6][R26.64] ;  /* 0x000000061a1a7981 */ /* 0x000362000c1e1900 */
[----:B------:R-:W-:Y:S02]  /*1660*/  SEL R32, R32, RZ, P1 ;  /* 0x000000ff20207207 */ /* 0x000fe40000800000 */
[----:B------:R-:W-:Y:S02]  /*1670*/  IADD3 R30, P0, PT, R34, R35, RZ ;  /* 0x00000023221e7210 */ /* 0x000fe40007f1e0ff */
[----:B------:R-:W-:-:S05]  /*1680*/  SEL R35, R11, R31, !P1 ;  /* 0x0000001f0b237207 */ /* 0x000fca0004800000 */
[----:B------:R-:W-:Y:S01]  /*1690*/  IMAD.X R35, R32, 0x1, R35, P0 ;  /* 0x0000000120237824 */ /* 0x000fe200000e0623 */
[----:B------:R-:W-:-:S04]  /*16a0*/  LEA R34, P0, R30, UR4, 0x2 ;  /* 0x000000041e227c11 */ /* 0x000fc8000f8010ff */
[----:B------:R-:W-:Y:S02]  /*16b0*/  LEA.HI.X R35, R30, UR5, R35, 0x2, P0 ;  /* 0x000000051e237c11 */ /* 0x000fe400080f1423 */
[----:B------:R-:W-:-:S03]  /*16c0*/  LOP3.LUT R30, R2, 0x1000, RZ, 0xfc, !PT ;  /* 0x00001000021e7812 */ /* 0x000fc600078efcff */
[----:B------:R1:W5:Y:S01]  /*16d0*/  LDG.E R34, desc[UR6][R34.64] ;  /* 0x0000000622227981 */ /* 0x000362000c1e1900 */
[----:B------:R-:W-:-:S04]  /*16e0*/  ISETP.GE.AND P1, PT, R30, R7, PT ;  /* 0x000000071e00720c */ /* 0x000fc80003f26270 */
[----:B------:R-:W-:Y:S01]  /*16f0*/  SEL R33, R10, R33, !P1 ;  /* 0x000000210a217207 */ /* 0x000fe20004800000 */
[----:B------:R-:W-:-:S05]  /*1700*/  IMAD.IADD R10, R30, 0x1, -R7 ;  /* 0x000000011e0a7824 */ /* 0x000fca00078e0a07 */
[----:B------:R-:W-:Y:S02]  /*1710*/  SEL R30, R30, R10, !P1 ;  /* 0x0000000a1e1e7207 */ /* 0x000fe40004800000 */
[----:B------:R-:W-:Y:S02]  /*1720*/  SHF.R.S32.HI R10, RZ, 0x1f, R10 ;  /* 0x0000001fff0a7819 */ /* 0x000fe4000001140a */
[----:B------:R-:W-:Y:S02]  /*1730*/  SEL R11, R11, R31, !P1 ;  /* 0x0000001f0b0b7207 */ /* 0x000fe40004800000 */
[----:B------:R-:W-:Y:S02]  /*1740*/  IADD3 R33, P0, PT, R30, R33, RZ ;  /* 0x000000211e217210 */ /* 0x000fe40007f1e0ff */
[----:B------:R-:W-:-:S05]  /*1750*/  SEL R10, R10, RZ, P1 ;  /* 0x000000ff0a0a7207 */ /* 0x000fca0000800000 */
[----:B------:R-:W-:Y:S01]  /*1760*/  IMAD.X R30, R10, 0x1, R11, P0 ;  /* 0x000000010a1e7824 */ /* 0x000fe200000e060b */
[----:B------:R-:W-:-:S04]  /*1770*/  LEA R10, P0, R33, UR4, 0x2 ;  /* 0x00000004210a7c11 */ /* 0x000fc8000f8010ff */
[----:B------:R-:W-:Y:S02]  /*1780*/  LEA.HI.X R11, R33, UR5, R30, 0x2, P0 ;  /* 0x00000005210b7c11 */ /* 0x000fe400080f141e */
[----:B------:R1:W5:Y:S04]  /*1790*/  LDG.E R30, desc[UR6][R14.64] ;  /* 0x000000060e1e7981 */ /* 0x000368000c1e1900 */
[----:B------:R1:W5:Y:S03]  /*17a0*/  LDG.E R31, desc[UR6][R10.64] ;  /* 0x000000060a1f7981 */ /* 0x000366000c1e1900 */
.L_x_1720:
[----:B01----:R-:W0:Y:S01]  /*17b0*/  S2R R11, SR_CgaCtaId ;  /* 0x00000000000b7919 */ /* 0x003e220000008800 */
[----:B------:R-:W-:-:S04]  /*17c0*/  MOV R10, 0x400 ;  /* 0x00000400000a7802 */ /* 0x000fc80000000f00 */
[----:B0-----:R-:W-:-:S05]  /*17d0*/  LEA R10, R11, R10, 0x18 ;  /* 0x0000000a0b0a7211 */ /* 0x001fca00078ec0ff */
[----:B------:R-:W-:-:S05]  /*17e0*/  IMAD R11, R2, 0x4, R10 ;  /* 0x00000004020b7824 */ /* 0x000fca00078e020a */
[----:B-----5:R-:W-:Y:S04]  /*17f0*/  STS [R11], R9 ;  /* 0x000000090b007388 */ /* 0x020fe80000000800 */
[----:B------:R-:W-:Y:S04]  /*1800*/  STS [R11+0x400], R28 ;  /* 0x0004001c0b007388 */ /* 0x000fe80000000800 */
[----:B------:R-:W-:Y:S04]  /*1810*/  STS [R11+0x800], R29 ;  /* 0x0008001d0b007388 */ /* 0x000fe80000000800 */
[----:B------:R-:W-:Y:S04]  /*1820*/  STS [R11+0xc00], R6 ;  /* 0x000c00060b007388 */ /* 0x000fe80000000800 */
[----:B------:R-:W-:Y:S04]  /*1830*/  STS [R11+0x1000], R5 ;  /* 0x001000050b007388 */ /* 0x000fe80000000800 */
[----:B------:R0:W-:Y:S04]  /*1840*/  STS [R11+0x1400], R4 ;  /* 0x001400040b007388 */ /* 0x0001e80000000800 */
        /* <DEDUP_REMOVED lines=10> */
[----:B------:R2:W-:Y:S01]  /*18f0*/  STS [R11+0x4000], R31 ;  /* 0x0040001f0b007388 */ /* 0x0005e20000000800 */
[----:B------:R-:W-:Y:S01]  /*1900*/  BAR.SYNC.DEFER_BLOCKING 0x0 ;  /* 0x0000000000007b1d */ /* 0x000fe20000010000 */
[----:B0-----:R-:W-:-:S07]  /*1910*/  IMAD R4, R2, 0x11, RZ ;  /* 0x0000001102047824 */ /* 0x001fce00078e02ff */
[----:B------:R-:W-:Y:S01]  /*1920*/  PREEXIT ;  /* 0x000000000000782d */ /* 0x000fe20000000000 */
[----:B-1----:R-:W-:Y:S01]  /*1930*/  IMAD.IADD R3, R7, 0x1, R8 ;  /* 0x0000000107037824 */ /* 0x002fe200078e0208 */
[----:B------:R-:W-:Y:S04]  /*1940*/  BSSY.RECONVERGENT B0, `(.L_x_1721) ;  /* 0x0000021000007945 */ /* 0x000fe80003800200 */
[----:B------:R-:W-:Y:S01]  /*1950*/  VIMNMX R5, PT, PT, R3, R4, PT ;  /* 0x0000000403057248 */ /* 0x000fe20003fe0100 */
[----:B------:R-:W-:-:S03]  /*1960*/  IMAD R4, R7, 0x4, R10 ;  /* 0x0000000407047824 */ /* 0x000fc600078e020a */
[C---:B------:R-:W-:Y:S01]  /*1970*/  ISETP.GE.AND P0, PT, R5.reuse, R8, PT ;  /* 0x000000080500720c */ /* 0x040fe20003f06270 */
[----:B------:R-:W-:Y:S01]  /*1980*/  IMAD.IADD R8, R5, 0x1, -R8 ;  /* 0x0000000105087824 */ /* 0x000fe200078e0a08 */
[----:B------:R-:W-:-:S04]  /*1990*/  VIMNMX R9, PT, PT, R7, R5, PT ;  /* 0x0000000507097248 */ /* 0x000fc80003fe0100 */
[----:B------:R-:W-:-:S04]  /*19a0*/  SEL R8, R8, RZ, P0 ;  /* 0x000000ff08087207 */ /* 0x000fc80000000000 */
[----:B------:R-:W-:-:S13]  /*19b0*/  ISETP.GE.AND P0, PT, R8, R9, PT ;  /* 0x000000090800720c */ /* 0x000fda0003f06270 */
[----:B--2---:R-:W-:Y:S05]  /*19c0*/  @P0 BRA `(.L_x_1722) ;  /* 0x0000000000600947 */ /* 0x004fea0003800000 */
.L_x_1723:
[----:B------:R-:W-:-:S05]  /*19d0*/  IMAD.IADD R6, R9, 0x1, -R8 ;  /* 0x0000000109067824 */ /* 0x000fca00078e0a08 */
[----:B------:R-:W-:-:S04]  /*19e0*/  LEA.HI R11, R6, R6, RZ, 0x1 ;  /* 0x00000006060b7211 */ /* 0x000fc800078f08ff */
[----:B------:R-:W-:-:S04]  /*19f0*/  LEA.HI.SX32 R11, R11, R8, 0x1f ;  /* 0x000000080b0b7211 */ /* 0x000fc800078ffaff */
[----:B------:R-:W-:-:S05]  /*1a00*/  LOP3.LUT R6, RZ, R11, RZ, 0x33, !PT ;  /* 0x0000000bff067212 */ /* 0x000fca00078e33ff */
[----:B------:R-:W-:Y:S02]  /*1a10*/  IMAD.IADD R13, R5, 0x1, R6 ;  /* 0x00000001050d7824 */ /* 0x000fe400078e0206 */
[----:B------:R-:W-:Y:S02]  /*1a20*/  IMAD R6, R11, 0x4, R10 ;  /* 0x000000040b067824 */ /* 0x000fe400078e020a */
[----:B------:R-:W-:-:S04]  /*1a30*/  IMAD R13, R13, 0x4, R4 ;  /* 0x000000040d0d7824 */ /* 0x000fc800078e0204 */
[----:B------:R-:W0:Y:S04]  /*1a40*/  LDS R6, [R6] ;  /* 0x0000000006067984 */ /* 0x000e280000000800 */
[----:B------:R-:W1:Y:S01]  /*1a50*/  LDS R15, [R13] ;  /* 0x000000000d0f7984 */ /* 0x000e620000000800 */
[----:B0-----:R-:W-:Y:S02]  /*1a60*/  LEA.HI R14, R6, R6, RZ, 0x1 ;  /* 0x00000006060e7211 */ /* 0x001fe400078f08ff */
[----:B-1----:R-:W-:Y:S02]  /*1a70*/  LEA.HI R12, R15, R15, RZ, 0x1 ;  /* 0x0000000f0f0c7211 */ /* 0x002fe400078f08ff */
[----:B------:R-:W-:Y:S02]  /*1a80*/  LOP3.LUT R17, R14, 0xfffffffe, RZ, 0xc0, !PT ;  /* 0xfffffffe0e117812 */ /* 0x000fe400078ec0ff */
[----:B------:R-:W-:-:S02]  /*1a90*/  LOP3.LUT R12, R12, 0xfffffffe, RZ, 0xc0, !PT ;  /* 0xfffffffe0c0c7812 */ /* 0x000fc400078ec0ff */
[C---:B------:R-:W-:Y:S01]  /*1aa0*/  ISETP.GE.AND P0, PT, R15.reuse, R6, PT ;  /* 0x000000060f00720c */ /* 0x040fe20003f06270 */
[----:B------:R-:W-:Y:S02]  /*1ab0*/  IMAD.IADD R17, R6, 0x1, -R17 ;  /* 0x0000000106117824 */ /* 0x000fe400078e0a11 */
[----:B------:R-:W-:-:S05]  /*1ac0*/  IMAD.IADD R12, R15, 0x1, -R12 ;  /* 0x000000010f0c7824 */ /* 0x000fca00078e0a0c */
[----:B------:R-:W-:-:S13]  /*1ad0*/  ISETP.NE.AND P1, PT, R12, R17, PT ;  /* 0x000000110c00720c */ /* 0x000fda0003f25270 */
[----:B------:R-:W-:-:S04]  /*1ae0*/  @!P1 SEL R15, RZ, 0xffffffff, !P0 ;  /* 0xffffffffff0f9807 */ /* 0x000fc80004000000 */
[----:B------:R-:W-:-:S04]  /*1af0*/  LOP3.LUT R15, R15, 0x1, RZ, 0xc0, !PT ;  /* 0x000000010f0f7812 */ /* 0x000fc800078ec0ff */
[----:B------:R-:W-:-:S04]  /*1b00*/  ISETP.NE.U32.AND P0, PT, R15, 0x1, PT ;  /* 0x000000010f00780c */ /* 0x000fc80003f05070 */
[----:B------:R-:W-:-:S09]  /*1b10*/  SEL R9, R9, R11, !P0 ;  /* 0x0000000b09097207 */ /* 0x000fd20004000000 */
[----:B------:R-:W-:-:S05]  /*1b20*/  @!P0 VIADD R8, R11, 0x1 ;  /* 0x000000010b088836 */ /* 0x000fca0000000000 */
[----:B------:R-:W-:-:S13]  /*1b30*/  ISETP.GE.AND P0, PT, R8, R9, PT ;  /* 0x000000090800720c */ /* 0x000fda0003f06270 */
[----:B------:R-:W-:Y:S05]  /*1b40*/  @!P0 BRA `(.L_x_1723) ;  /* 0xfffffffc00a08947 */ /* 0x000fea000383ffff */
.L_x_1722:
[----:B------:R-:W-:Y:S05]  /*1b50*/  BSYNC.RECONVERGENT B0 ;  /* 0x0000000000007941 */ /* 0x000fea0003800200 */
.L_x_1721:
[----:B------:R-:W-:Y:S01]  /*1b60*/  IMAD.IADD R9, R5, 0x1, -R8 ;  /* 0x0000000105097824 */ /* 0x000fe200078e0a08 */
[----:B------:R-:W-:Y:S01]  /*1b70*/  BSSY.RECONVERGENT B0, `(.L_x_1724) ;  /* 0x000001a000007945 */ /* 0x000fe20003800200 */
[----:B------:R-:W-:Y:S01]  /*1b80*/  IMAD R13, R8, 0x4, R10 ;  /* 0x00000004080d7824 */ /* 0x000fe200078e020a */
[----:B------:R-:W-:Y:S01]  /*1b90*/  PLOP3.LUT P0, PT, PT, PT, PT, 0x8, 0x80 ;  /* 0x000000000080781c */ /* 0x000fe20003f0e170 */
[----:B------:R-:W-:Y:S02]  /*1ba0*/  IMAD R11, R9, 0x4, R4 ;  /* 0x00000004090b7824 */ /* 0x000fe400078e0204 */
[----:B------:R-:W-:Y:S01]  /*1bb0*/  IMAD.IADD R14, R7, 0x1, R9 ;  /* 0x00000001070e7824 */ /* 0x000fe200078e0209 */
[----:B------:R0:W1:Y:S04]  /*1bc0*/  LDS R6, [R13] ;  /* 0x000000000d067984 */ /* 0x0000680000000800 */
[----:B------:R0:W2:Y:S01]  /*1bd0*/  LDS R5, [R11] ;  /* 0x000000000b057984 */ /* 0x0000a20000000800 */
[----:B------:R-:W-:-:S13]  /*1be0*/  ISETP.GE.AND P1, PT, R14, R3, PT ;  /* 0x000000030e00720c */ /* 0x000fda0003f26270 */
[----:B0-----:R-:W-:Y:S05]  /*1bf0*/  @P1 BRA `(.L_x_1725) ;  /* 0x0000000000441947 */ /* 0x001fea0003800000 */
[----:B------:R-:W-:Y:S02]  /*1c00*/  ISETP.GE.AND P1, PT, R8, R7, PT ;  /* 0x000000070800720c */ /* 0x000fe40003f26270 */
[----:B------:R-:W-:-:S11]  /*1c10*/  PLOP3.LUT P0, PT, PT, PT, PT, 0x80, 0x8 ;  /* 0x000000000008781c */ /* 0x000fd60003f0f070 */
[----:B------:R-:W-:Y:S05]  /*1c20*/  @P1 BRA `(.L_x_1725) ;  /* 0x0000000000381947 */ /* 0x000fea0003800000 */
[----:B--2---:R-:W-:Y:S02]  /*1c30*/  LEA.HI R4, R5, R5, RZ, 0x1 ;  /* 0x0000000505047211 */ /* 0x004fe400078f08ff */
[-C--:B-1----:R-:W-:Y:S02]  /*1c40*/  LEA.HI R9, R6, R6.reuse, RZ, 0x1 ;  /* 0x0000000606097211 */ /* 0x082fe400078f08ff */
[----:B------:R-:W-:Y:S02]  /*1c50*/  LOP3.LUT R4, R4, 0xfffffffe, RZ, 0xc0, !PT ;  /* 0xfffffffe04047812 */ /* 0x000fe400078ec0ff */
[----:B------:R-:W-:Y:S02]  /*1c60*/  LOP3.LUT R9, R9, 0xfffffffe, RZ, 0xc0, !PT ;  /* 0xfffffffe09097812 */ /* 0x000fe400078ec0ff */
[C---:B------:R-:W-:Y:S01]  /*1c70*/  ISETP.GE.AND P1, PT, R5.reuse, R6, PT ;  /* 0x000000060500720c */ /* 0x040fe20003f26270 */
[----:B------:R-:W-:Y:S02]  /*1c80*/  IMAD.IADD R4, R5, 0x1, -R4 ;  /* 0x0000000105047824 */ /* 0x000fe400078e0a04 */
[----:B------:R-:W-:-:S05]  /*1c90*/  IMAD.IADD R9, R6, 0x1, -R9 ;  /* 0x0000000106097824 */ /* 0x000fca00078e0a09 */
[----:B------:R-:W-:Y:S02]  /*1ca0*/  ISETP.NE.AND P0, PT, R4, R9, PT ;  /* 0x000000090400720c */ /* 0x000fe40003f05270 */
[----:B------:R-:W-:-:S04]  /*1cb0*/  LOP3.LUT R4, R5, 0x1, RZ, 0xc0, !PT ;  /* 0x0000000105047812 */ /* 0x000fc800078ec0ff */
[----:B------:R-:W-:Y:S02]  /*1cc0*/  ISETP.NE.U32.AND P2, PT, R4, 0x1, PT ;  /* 0x000000010400780c */ /* 0x000fe40003f45070 */
[----:B------:R-:W-:-:S05]  /*1cd0*/  SEL R4, RZ, 0xffffffff, P1 ;  /* 0xffffffffff047807 */ /* 0x000fca0000800000 */
[----:B------:R-:W-:-:S04]  /*1ce0*/  @P0 SEL R4, RZ, 0xffffffff, !P2 ;  /* 0xffffffffff040807 */ /* 0x000fc80005000000 */
[----:B------:R-:W-:-:S04]  /*1cf0*/  LOP3.LUT R4, R4, 0x1, RZ, 0xc0, !PT ;  /* 0x0000000104047812 */ /* 0x000fc800078ec0ff */
[----:B------:R-:W-:-:S13]  /*1d00*/  ISETP.EQ.U32.AND P0, PT, R4, 0x1, PT ;  /* 0x000000010400780c */ /* 0x000fda0003f02070 */
.L_x_1725:
[----:B------:R-:W-:Y:S05]  /*1d10*/  BSYNC.RECONVERGENT B0 ;  /* 0x0000000000007941 */ /* 0x000fea0003800200 */
.L_x_1724:
[----:B------:R-:W-:Y:S01]  /*1d20*/  VIADD R12, R14, 0x1 ;  /* 0x000000010e0c7836 */ /* 0x000fe20000000000 */
[----:B------:R-:W-:Y:S01]  /*1d30*/  BSSY.RECONVERGENT B0, `(.L_x_1726) ;  /* 0x000001d000007945 */ /* 0x000fe20003800200 */
[----:B------:R-:W-:Y:S01]  /*1d40*/  @!P0 IMAD.MOV R12, RZ, RZ, R14 ;  /* 0x000000ffff0c8224 */ /* 0x000fe200078e020e */
[----:B-12---:R-:W-:Y:S01]  /*1d50*/  SEL R4, R5, R6, P0 ;  /* 0x0000000605047207 */ /* 0x006fe20000000000 */
[----:B------:R-:W-:Y:S01]  /*1d60*/  VIADD R14, R8, 0x1 ;  /* 0x00000001080e7836 */ /* 0x000fe20000000000 */
[----:B------:R0:W1:Y:S01]  /*1d70*/  @P0 LDS R5, [R11+0x4] ;  /* 0x000004000b050984 */ /* 0x0000620000000800 */
[----:B------:R-:W-:Y:S01]  /*1d80*/  @P0 IMAD.MOV R14, RZ, RZ, R8 ;  /* 0x000000ffff0e0224 */ /* 0x000fe200078e0208 */
[C---:B------:R-:W-:Y:S01]  /*1d90*/  ISETP.GE.AND P1, PT, R12.reuse, R3, PT ;  /* 0x000000030c00720c */ /* 0x040fe20003f26270 */
[----:B------:R-:W-:Y:S01]  /*1da0*/  VIADD R8, R12, 0x1 ;  /* 0x000000010c087836 */ /* 0x000fe20000000000 */
[----:B------:R0:W2:Y:S01]  /*1db0*/  @!P0 LDS R6, [R13+0x4] ;  /* 0x000004000d068984 */ /* 0x0000a20000000800 */
[----:B------:R-:W-:Y:S01]  /*1dc0*/  VIADD R9, R14, 0x1 ;  /* 0x000000010e097836 */ /* 0x000fe20000000000 */
[----:B------:R-:W-:-:S09]  /*1dd0*/  PLOP3.LUT P0, PT, PT, PT, PT, 0x8, 0x80 ;  /* 0x000000000080781c */ /* 0x000fd20003f0e170 */
[----:B0-----:R-:W-:Y:S05]  /*1de0*/  @P1 BRA `(.L_x_1727) ;  /* 0x0000000000441947 */ /* 0x001fea0003800000 */
[----:B------:R-:W-:Y:S02]  /*1df0*/  ISETP.GE.AND P1, PT, R14, R7, PT ;  /* 0x000000070e00720c */ /* 0x000fe40003f26270 */
[----:B------:R-:W-:-:S11]  /*1e00*/  PLOP3.LUT P0, PT, PT, PT, PT, 0x80, 0x8 ;  /* 0x000000000008781c */ /* 0x000fd60003f0f070 */
[----:B------:R-:W-:Y:S05]  /*1e10*/  @P1 BRA `(.L_x_1727) ;  /* 0x0000000000381947 */ /* 0x000fea0003800000 */
[----:B-1----:R-:W-:Y:S02]  /*1e20*/  LEA.HI R11, R5, R5, RZ, 0x1 ;  /* 0x00000005050b7211 */ /* 0x002fe400078f08ff */
[CC--:B--2---:R-:W-:Y:S02]  /*1e30*/  LEA.HI R13, R6.reuse, R6.reuse, RZ, 0x1 ;  /* 0x00000006060d7211 */ /* 0x0c4fe400078f08ff */
[----:B------:R-:W-:Y:S02]  /*1e40*/  LOP3.LUT R16, R11, 0xfffffffe, RZ, 0xc0, !PT ;  /* 0xfffffffe0b107812 */ /* 0x000fe400078ec0ff */
[----:B------:R-:W-:Y:S02]  /*1e50*/  LOP3.LUT R13, R13, 0xfffffffe, RZ, 0xc0, !PT ;  /* 0xfffffffe0d0d7812 */ /* 0x000fe400078ec0ff */
[C---:B------:R-:W-:Y:S01]  /*1e60*/  LOP3.LUT R11, R5.reuse, 0x1, RZ, 0xc0, !PT ;  /* 0x00000001050b7812 */ /* 0x040fe200078ec0ff */
[C---:B------:R-:W-:Y:S01]  /*1e70*/  IMAD.IADD R16, R5.reuse, 0x1, -R16 ;  /* 0x0000000105107824 */ /* 0x040fe200078e0a10 */
[----:B------:R-:W-:Y:S01]  /*1e80*/  ISETP.GE.AND P1, PT, R5, R6, PT ;  /* 0x000000060500720c */ /* 0x000fe20003f26270 */
[----:B------:R-:W-:Y:S01]  /*1e90*/  IMAD.IADD R13, R6, 0x1, -R13 ;  /* 0x00000001060d7824 */ /* 0x000fe200078e0a0d */
[----:B------:R-:W-:-:S02]  /*1ea0*/  ISETP.NE.U32.AND P2, PT, R11, 0x1, PT ;  /* 0x000000010b00780c */ /* 0x000fc40003f45070 */
[----:B------:R-:W-:Y:S02]  /*1eb0*/  SEL R11, RZ, 0xffffffff, P1 ;  /* 0xffffffffff0b7807 */ /* 0x000fe40000800000 */
[----:B------:R-:W-:-:S13]  /*1ec0*/  ISETP.NE.AND P0, PT, R16, R13, PT ;  /* 0x0000000d1000720c */ /* 0x000fda0003f05270 */
[----:B------:R-:W-:-:S04]  /*1ed0*/  @P0 SEL R11, RZ, 0xffffffff, !P2 ;  /* 0xffffffffff0b0807 */ /* 0x000fc80005000000 */
[----:B------:R-:W-:-:S04]  /*1ee0*/  LOP3.LUT R11, R11, 0x1, RZ, 0xc0, !PT ;  /* 0x000000010b0b7812 */ /* 0x000fc800078ec0ff */
[----:B------:R-:W-:-:S13]  /*1ef0*/  ISETP.EQ.U32.AND P0, PT, R11, 0x1, PT ;  /* 0x000000010b00780c */ /* 0x000fda0003f02070 */
.L_x_1727:
[----:B------:R-:W-:Y:S05]  /*1f00*/  BSYNC.RECONVERGENT B0 ;  /* 0x0000000000007941 */ /* 0x000fea0003800200 */
.L_x_1726:
[----:B------:R-:W-:Y:S01]  /*1f10*/  @!P0 IMAD.MOV R8, RZ, RZ, R12 ;  /* 0x000000ffff088224 */ /* 0x000fe200078e020c */
[----:B------:R-:W-:Y:S01]  /*1f20*/  BSSY.RECONVERGENT B0, `(.L_x_1728) ;  /* 0x000001d000007945 */ /* 0x000fe20003800200 */
[----:B------:R-:W-:Y:S01]  /*1f30*/  @P0 IMAD.MOV R9, RZ, RZ, R14 ;  /* 0x000000ffff090224 */ /* 0x000fe200078e020e */
[----:B-12---:R-:W-:Y:S01]  /*1f40*/  SEL R14, R5, R6, P0 ;  /* 0x00000006050e7207 */ /* 0x006fe20000000000 */
[C-C-:B------:R-:W-:Y:S01]  /*1f50*/  @P0 IMAD R12, R8.reuse, 0x4, R10.reuse ;  /* 0x00000004080c0824 */ /* 0x140fe200078e020a */
[C---:B------:R-:W-:Y:S01]  /*1f60*/  ISETP.GE.AND P1, PT, R8.reuse, R3, PT ;  /* 0x000000030800720c */ /* 0x040fe20003f26270 */
[C---:B------:R-:W-:Y:S02]  /*1f70*/  @!P0 IMAD R11, R9.reuse, 0x4, R10 ;  /* 0x00000004090b8824 */ /* 0x040fe400078e020a */
[----:B------:R-:W-:Y:S01]  /*1f80*/  VIADD R15, R8, 0x1 ;  /* 0x00000001080f7836 */ /* 0x000fe20000000000 */
[----:B------:R0:W1:Y:S01]  /*1f90*/  @P0 LDS R5, [R12] ;  /* 0x000000000c050984 */ /* 0x0000620000000800 */
[----:B------:R-:W-:-:S03]  /*1fa0*/  VIADD R16, R9, 0x1 ;  /* 0x0000000109107836 */ /* 0x000fc60000000000 */
[----:B------:R0:W2:Y:S01]  /*1fb0*/  @!P0 LDS R6, [R11] ;  /* 0x000000000b068984 */ /* 0x0000a20000000800 */
[----:B------:R-:W-:-:S04]  /*1fc0*/  PLOP3.LUT P0, PT, PT, PT, PT, 0x8, 0x80 ;  /* 0x000000000080781c */ /* 0x000fc80003f0e170 */
[----:B------:R-:W-:Y:S09]  /*1fd0*/  @P1 BRA `(.L_x_1729) ;  /* 0x0000000000441947 */ /* 0x000ff20003800000 */
[----:B------:R-:W-:Y:S02]  /*1fe0*/  ISETP.GE.AND P1, PT, R9, R7, PT ;  /* 0x000000070900720c */ /* 0x000fe40003f26270 */
[----:B------:R-:W-:-:S11]  /*1ff0*/  PLOP3.LUT P0, PT, PT, PT, PT, 0x80, 0x8 ;  /* 0x000000000008781c */ /* 0x000fd60003f0f070 */
[----:B------:R-:W-:Y:S05]  /*2000*/  @P1 BRA `(.L_x_1729) ;  /* 0x0000000000381947 */ /* 0x000fea0003800000 */
[----:B01----:R-:W-:Y:S02]  /*2010*/  LEA.HI R11, R5, R5, RZ, 0x1 ;  /* 0x00000005050b7211 */ /* 0x003fe400078f08ff */
        /* <DEDUP_REMOVED lines=13> */
.L_x_1729:
[----:B------:R-:W-:Y:S05]  /*20f0*/  BSYNC.RECONVERGENT B0 ;  /* 0x0000000000007941 */ /* 0x000fea0003800200 */
.L_x_1728:
[----:B------:R-:W-:Y:S01]  /*2100*/  @!P0 IMAD.MOV R15, RZ, RZ, R8 ;  /* 0x000000ffff0f8224 */ /* 0x000fe200078e0208 */
[----:B------:R-:W-:Y:S01]  /*2110*/  BSSY.RECONVERGENT B0, `(.L_x_1730) ;  /* 0x000001d000007945 */ /* 0x000fe20003800200 */
[----:B------:R-:W-:Y:S01]  /*2120*/  @P0 IMAD.MOV R16, RZ, RZ, R9 ;  /* 0x000000ffff100224 */ /* 0x000fe200078e0209 */
[----:B-12---:R-:W-:Y:S01]  /*2130*/  SEL R13, R5, R6, P0 ;  /* 0x00000006050d7207 */ /* 0x006fe20000000000 */
[C-C-:B------:R-:W-:Y:S01]  /*2140*/  @P0 IMAD R9, R15.reuse, 0x4, R10.reuse ;  /* 0x000000040f090824 */ /* 0x140fe200078e020a */
[C---:B------:R-:W-:Y:S01]  /*2150*/  ISETP.GE.AND P1, PT, R15.reuse, R3, PT ;  /* 0x000000030f00720c */ /* 0x040fe20003f26270 */
[C---:B------:R-:W-:Y:S02]  /*2160*/  @!P0 IMAD R8, R16.reuse, 0x4, R10 ;  /* 0x0000000410088824 */ /* 0x040fe400078e020a */
[----:B0-----:R-:W-:Y:S01]  /*2170*/  VIADD R11, R15, 0x1 ;  /* 0x000000010f0b7836 */ /* 0x001fe20000000000 */
        /* <DEDUP_REMOVED lines=9> */
[-C--:B--2---:R-:W-:Y:S02]  /*2210*/  LEA.HI R9, R6, R6.reuse, RZ, 0x1 ;  /* 0x0000000606097211 */ /* 0x084fe400078f08ff */
        /* <DEDUP_REMOVED lines=12> */
.L_x_1731:
[----:B------:R-:W-:Y:S05]  /*22e0*/  BSYNC.RECONVERGENT B0 ;  /* 0x0000000000007941 */ /* 0x000fea0003800200 */
.L_x_1730:
[----:B------:R-:W-:Y:S01]  /*22f0*/  @!P0 IMAD.MOV R11, RZ, RZ, R15 ;  /* 0x000000ffff0b8224 */ /* 0x000fe200078e020f */
[----:B------:R-:W-:Y:S01]  /*2300*/  BSSY.RECONVERGENT B0, `(.L_x_1732) ;  /* 0x000001d000007945 */ /* 0x000fe20003800200 */
[----:B------:R-:W-:Y:S01]  /*2310*/  @P0 IMAD.MOV R17, RZ, RZ, R16 ;  /* 0x000000ffff110224 */ /* 0x000fe200078e0210 */
[----:B-12---:R-:W-:Y:S01]  /*2320*/  SEL R12, R5, R6, P0 ;  /* 0x00000006050c7207 */ /* 0x006fe20000000000 */
[C-C-:B------:R-:W-:Y:S01]  /*2330*/  @P0 IMAD R16, R11.reuse, 0x4, R10.reuse ;  /* 0x000000040b100824 */ /* 0x140fe200078e020a */
[----:B------:R-:W-:Y:S01]  /*2340*/  ISETP.GE.AND P1, PT, R11, R3, PT ;  /* 0x000000030b00720c */ /* 0x000fe20003f26270 */
[----:B------:R-:W-:Y:S02]  /*2350*/  @!P0 IMAD R15, R17, 0x4, R10 ;  /* 0x00000004110f8824 */ /* 0x000fe400078e020a */
        /* <DEDUP_REMOVED lines=23> */
.L_x_1733:
[----:B------:R-:W-:Y:S05]  /*24d0*/  BSYNC.RECONVERGENT B0 ;  /* 0x0000000000007941 */ /* 0x000fea0003800200 */
.L_x_1732:
[----:B------:R-:W-:Y:S01]  /*24e0*/  @!P0 IMAD.MOV R8, RZ, RZ, R11 ;  /* 0x000000ffff088224 */ /* 0x000fe200078e020b */
[----:B------:R-:W-:Y:S01]  /*24f0*/  BSSY.RECONVERGENT B0, `(.L_x_1734) ;  /* 0x000001d000007945 */ /* 0x000fe20003800200 */
[----:B------:R-:W-:Y:S01]  /*2500*/  @P0 IMAD.MOV R9, RZ, RZ, R17 ;  /* 0x000000ffff090224 */ /* 0x000fe200078e0211 */
[----:B-12---:R-:W-:Y:S01]  /*2510*/  SEL R11, R5, R6, P0 ;  /* 0x00000006050b7207 */ /* 0x006fe20000000000 */
[C-C-:B0-----:R-:W-:Y:S01]  /*2520*/  @P0 IMAD R16, R8.reuse, 0x4, R10.reuse ;  /* 0x0000000408100824 */ /* 0x141fe200078e020a */
        /* <DEDUP_REMOVED lines=25> */
.L_x_1735:
[----:B------:R-:W-:Y:S05]  /*26c0*/  BSYNC.RECONVERGENT B0 ;  /* 0x0000000000007941 */ /* 0x000fea0003800200 */
.L_x_1734:
        /* <DEDUP_REMOVED lines=30> */
.L_x_1737:
[----:B------:R-:W-:Y:S05]  /*28b0*/  BSYNC.RECONVERGENT B0 ;  /* 0x0000000000007941 */ /* 0x000fea0003800200 */
.L_x_1736:
[----:B------:R-:W-:Y:S01]  /*28c0*/  @!P0 IMAD.MOV R15, RZ, RZ, R17 ;  /* 0x000000ffff0f8224 */ /* 0x000fe200078e0211 */
[----:B------:R-:W-:Y:S01]  /*28d0*/  BSSY.RECONVERGENT B0, `(.L_x_1738) ;  /* 0x000001d000007945 */ /* 0x000fe20003800200 */
[----:B------:R-:W-:Y:S01]  /*28e0*/  @P0 IMAD.MOV R16, RZ, RZ, R18 ;  /* 0x000000ffff100224 */ /* 0x000fe200078e0212 */
[----:B012---:R-:W-:Y:S01]  /*28f0*/  SEL R8, R5, R6, P0 ;  /* 0x0000000605087207 */ /* 0x007fe20000000000 */
        /* <DEDUP_REMOVED lines=26> */
.L_x_1739:
[----:B------:R-:W-:Y:S05]  /*2aa0*/  BSYNC.RECONVERGENT B0 ;  /* 0x0000000000007941 */ /* 0x000fea0003800200 */
.L_x_1738:
        /* <DEDUP_REMOVED lines=30> */
.L_x_1741:
[----:B------:R-:W-:Y:S05]  /*2c90*/  BSYNC.RECONVERGENT B0 ;  /* 0x0000000000007941 */ /* 0x000fea0003800200 */
.L_x_1740:
        /* <DEDUP_REMOVED lines=30> */
.L_x_1743:
[----:B------:R-:W-:Y:S05]  /*2e80*/  BSYNC.RECONVERGENT B0 ;  /* 0x0000000000007941 */ /* 0x000fea0003800200 */
.L_x_1742:
        /* <DEDUP_REMOVED lines=30> */
.L_x_1745:
[----:B------:R-:W-:Y:S05]  /*3070*/  BSYNC.RECONVERGENT B0 ;  /* 0x0000000000007941 */ /* 0x000fea0003800200 */
.L_x_1744:
[----:B------:R-:W-:Y:S01]  /*3080*/  @!P0 IMAD.MOV R19, RZ, RZ, R18 ;  /* 0x000000ffff138224 */ /* 0x000fe200078e0212 */
[----:B------:R-:W-:Y:S01]  /*3090*/  BSSY.RECONVERGENT B0, `(.L_x_1746) ;  /* 0x000001d000007945 */ /* 0x000fe20003800200 */
[----:B------:R-:W-:Y:S01]  /*30a0*/  @P0 IMAD.MOV R20, RZ, RZ, R21 ;  /* 0x000000ffff140224 */ /* 0x000fe200078e0215 */
[----:B-12---:R-:W-:Y:S01]  /*30b0*/  SEL R18, R5, R6, P0 ;  /* 0x0000000605127207 */ /* 0x006fe20000000000 */
[C-C-:B------:R-:W-:Y:S01]  /*30c0*/  @P0 IMAD R24, R19.reuse, 0x4, R10.reuse ;  /* 0x0000000413180824 */ /* 0x140fe200078e020a */
[C---:B------:R-:W-:Y:S01]  /*30d0*/  ISETP.GE.AND P1, PT, R19.reuse, R3, PT ;  /* 0x000000031300720c */ /* 0x040fe20003f26270 */
[C---:B0-----:R-:W-:Y:S02]  /*30e0*/  @!P0 IMAD R23, R20.reuse, 0x4, R10 ;  /* 0x0000000414178824 */ /* 0x041fe400078e020a */
        /* <DEDUP_REMOVED lines=23> */
.L_x_1747:
[----:B------:R-:W-:Y:S05]  /*3260*/  BSYNC.RECONVERGENT B0 ;  /* 0x0000000000007941 */ /* 0x000fea0003800200 */
.L_x_1746:
        /* <DEDUP_REMOVED lines=30> */
.L_x_1749:
[----:B------:R-:W-:Y:S05]  /*3450*/  BSYNC.RECONVERGENT B0 ;  /* 0x0000000000007941 */ /* 0x000fea0003800200 */
.L_x_1748:
        /* <DEDUP_REMOVED lines=30> */
.L_x_1751:
[----:B------:R-:W-:Y:S05]  /*3640*/  BSYNC.RECONVERGENT B0 ;  /* 0x0000000000007941 */ /* 0x000fea0003800200 */
.L_x_1750:
        /* <DEDUP_REMOVED lines=30> */
.L_x_1753:
[----:B------:R-:W-:Y:S05]  /*3830*/  BSYNC.RECONVERGENT B0 ;  /* 0x0000000000007941 */ /* 0x000fea0003800200 */
.L_x_1752:
[----:B------:R-:W-:Y:S01]  /*3840*/  @!P0 IMAD.MOV R24, RZ, RZ, R22 ;  /* 0x000000ffff188224 */ /* 0x000fe200078e0216 */
[----:B------:R-:W-:Y:S01]  /*3850*/  BSSY.RECONVERGENT B0, `(.L_x_1754) ;  /* 0x000001c000007945 */ /* 0x000fe20003800200 */
[----:B------:R-:W-:Y:S01]  /*3860*/  @P0 IMAD.MOV R23, RZ, RZ, R25 ;  /* 0x000000ffff170224 */ /* 0x000fe200078e0219 */
[----:B-12---:R-:W-:Y:S01]  /*3870*/  SEL R22, R5, R6, P0 ;  /* 0x0000000605167207 */ /* 0x006fe20000000000 */
[C-C-:B0-----:R-:W-:Y:S01]  /*3880*/  @P0 IMAD R27, R24.reuse, 0x4, R10.reuse ;  /* 0x00000004181b0824 */ /* 0x141fe200078e020a */
[----:B------:R-:W-:Y:S01]  /*3890*/  ISETP.GE.AND P1, PT, R24, R3, PT ;  /* 0x000000031800720c */ /* 0x000fe20003f26270 */
[C---:B------:R-:W-:Y:S02]  /*38a0*/  @!P0 IMAD R26, R23.reuse, 0x4, R10 ;  /* 0x00000004171a8824 */ /* 0x040fe400078e020a */
[----:B------:R-:W-:Y:S01]  /*38b0*/  VIADD R25, R23, 0x1 ;  /* 0x0000000117197836 */ /* 0x000fe20000000000 */
[----:B------:R0:W1:Y:S04]  /*38c0*/  @P0 LDS R5, [R27] ;  /* 0x000000001b050984 */ /* 0x0000680000000800 */
        /* <DEDUP_REMOVED lines=20> */
.L_x_1755:
[----:B------:R-:W-:Y:S05]  /*3a10*/  BSYNC.RECONVERGENT B0 ;  /* 0x0000000000007941 */ /* 0x000fea0003800200 */
.L_x_1754:
[----:B------:R-:W-:Y:S01]  /*3a20*/  @P0 IMAD.MOV R25, RZ, RZ, R23 ;  /* 0x000000ffff190224 */ /* 0x000fe200078e0217 */
[----:B-12---:R-:W-:Y:S01]  /*3a30*/  SEL R23, R5, R6, P0 ;  /* 0x0000000605177207 */ /* 0x006fe20000000000 */
[----:B0-----:R-:W-:Y:S01]  /*3a40*/  VIADD R26, R24, 0x1 ;  /* 0x00000001181a7836 */ /* 0x001fe20000000000 */
[----:B------:R-:W-:Y:S01]  /*3a50*/  BSSY.RECONVERGENT B0, `(.L_x_1756) ;  /* 0x000001b000007945 */ /* 0x000fe20003800200 */
[----:B------:R-:W-:Y:S02]  /*3a60*/  @!P0 IMAD.MOV R26, RZ, RZ, R24 ;  /* 0x000000ffff1a8224 */ /* 0x000fe400078e0218 */
[----:B------:R-:W-:-:S03]  /*3a70*/  @!P0 IMAD R27, R25, 0x4, R10 ;  /* 0x00000004191b8824 */ /* 0x000fc600078e020a */
[C---:B------:R-:W-:Y:S01]  /*3a80*/  ISETP.GE.AND P1, PT, R26.reuse, R3, PT ;  /* 0x000000031a00720c */ /* 0x040fe20003f26270 */
[----:B------:R-:W-:Y:S01]  /*3a90*/  @P0 IMAD R26, R26, 0x4, R10 ;  /* 0x000000041a1a0824 */ /* 0x000fe200078e020a */
[----:B------:R-:W0:Y:S04]  /*3aa0*/  @!P0 LDS R6, [R27] ;  /* 0x000000001b068984 */ /* 0x000e280000000800 */
[----:B------:R1:W2:Y:S01]  /*3ab0*/  @P0 LDS R5, [R26] ;  /* 0x000000001a050984 */ /* 0x0002a20000000800 */
[----:B0-----:R-:W-:-:S06]  /*3ac0*/  IMAD.MOV.U32 R24, RZ, RZ, R6 ;  /* 0x000000ffff187224 */ /* 0x001fcc00078e0006 */
[----:B-1----:R-:W-:Y:S05]  /*3ad0*/  @P1 BRA `(.L_x_1757) ;  /* 0x0000000000481947 */ /* 0x002fea0003800000 */
[----:B------:R-:W-:Y:S01]  /*3ae0*/  ISETP.GE.AND P0, PT, R25, R7, PT ;  /* 0x000000071900720c */ /* 0x000fe20003f06270 */
[----:B--2---:R-:W-:-:S12]  /*3af0*/  IMAD.MOV.U32 R24, RZ, RZ, R5 ;  /* 0x000000ffff187224 */ /* 0x004fd800078e0005 */
[----:B------:R-:W-:Y:S05]  /*3b00*/  @P0 BRA `(.L_x_1757) ;  /* 0x00000000003c0947 */ /* 0x000fea0003800000 */
[----:B------:R-:W-:Y:S02]  /*3b10*/  LEA.HI R3, R5, R5, RZ, 0x1 ;  /* 0x0000000505037211 */ /* 0x000fe400078f08ff */
[CC--:B------:R-:W-:Y:S02]  /*3b20*/  LEA.HI R7, R6.reuse, R6.reuse, RZ, 0x1 ;  /* 0x0000000606077211 */ /* 0x0c0fe400078f08ff */
        /* <DEDUP_REMOVED lines=11> */
[----:B------:R-:W-:-:S04]  /*3be0*/  ISETP.NE.U32.AND P0, PT, R3, 0x1, PT ;  /* 0x000000010300780c */ /* 0x000fc80003f05070 */
[----:B------:R-:W-:-:S09]  /*3bf0*/  SEL R24, R5, R6, !P0 ;  /* 0x0000000605187207 */ /* 0x000fd20004000000 */
.L_x_1757:
[----:B------:R-:W-:Y:S05]  /*3c00*/  BSYNC.RECONVERGENT B0 ;  /* 0x0000000000007941 */ /* 0x000fea0003800200 */
.L_x_1756:
[----:B------:R-:W-:Y:S06]  /*3c10*/  BAR.SYNC.DEFER_BLOCKING 0x0 ;  /* 0x0000000000007b1d */ /* 0x000fec0000010000 */
[----:B------:R-:W-:Y:S05]  /*3c20*/  BRA.U !UP0, `(.L_x_1758) ;  /* 0x0000000508107547 */ /* 0x000fea000b800000 */
[----:B------:R-:W0:Y:S01]  /*3c30*/  S2R R6, SR_LANEID ;  /* 0x0000000000067919 */ /* 0x000e220000000000 */
[----:B------:R-:W-:Y:S01]  /*3c40*/  SHF.R.U32.HI R3, RZ, 0x5, R2 ;  /* 0x00000005ff037819 */ /* 0x000fe20000011602 */
[----:B------:R-:W1:Y:S04]  /*3c50*/  LDCU.64 UR4, c[0x0][0x3a0] ;  /* 0x00007400ff0477ac */ /* 0x000e680008000a00 */
[----:B0-----:R-:W-:-:S04]  /*3c60*/  IMAD R3, R3, 0x20, R6 ;  /* 0x0000002003037824 */ /* 0x001fc800078e0206 */
[----:B------:R-:W-:-:S04]  /*3c70*/  IMAD R3, R3, 0x11, RZ ;  /* 0x0000001103037824 */ /* 0x000fc800078e02ff */
[----:B--2---:R-:W-:Y:S02]  /*3c80*/  IMAD R5, R3, 0x4, R10 ;  /* 0x0000000403057824 */ /* 0x004fe400078e020a */
[----:B------:R-:W-:-:S03]  /*3c90*/  IMAD R3, R6, -0x10, R3 ;  /* 0xfffffff006037824 */ /* 0x000fc600078e0203 */
[----:B------:R1:W-:Y:S01]  /*3ca0*/  STS [R5], R4 ;  /* 0x0000000405007388 */ /* 0x0003e20000000800 */
[----:B------:R-:W-:Y:S01]  /*3cb0*/  IMAD R10, R3, 0x4, R10 ;  /* 0x00000004030a7824 */ /* 0x000fe200078e020a */
[C---:B------:R-:W-:Y:S02]  /*3cc0*/  LOP3.LUT R3, R2.reuse, 0x3e0, RZ, 0xc0, !PT ;  /* 0x000003e002037812 */ /* 0x040fe400078ec0ff */
[----:B------:R-:W-:Y:S01]  /*3cd0*/  STS [R5+0x4], R14 ;  /* 0x0000040e05007388 */ /* 0x000fe20000000800 */
[----:B------:R-:W-:-:S03]  /*3ce0*/  LOP3.LUT R2, R2, 0x1f, RZ, 0xc0, !PT ;  /* 0x0000001f02027812 */ /* 0x000fc600078ec0ff */
[----:B------:R-:W-:Y:S02]  /*3cf0*/  STS [R5+0x8], R13 ;  /* 0x0000080d05007388 */ /* 0x000fe40000000800 */
[----:B------:R-:W-:Y:S02]  /*3d00*/  IMAD R2, R3, 0x11, R2 ;  /* 0x0000001103027824 */ /* 0x000fe400078e0202 */
[----:B------:R-:W-:Y:S01]  /*3d10*/  STS [R5+0xc], R12 ;  /* 0x00000c0c05007388 */ /* 0x000fe20000000800 */
[----:B------:R-:W-:-:S03]  /*3d20*/  IMAD.MOV.U32 R3, RZ, RZ, RZ ;  /* 0x000000ffff037224 */ /* 0x000fc600078e00ff */
[----:B------:R-:W-:Y:S01]  /*3d30*/  STS [R5+0x10], R11 ;  /* 0x0000100b05007388 */ /* 0x000fe20000000800 */
[----:B------:R-:W-:-:S03]  /*3d40*/  IMAD.WIDE.U32 R2, R0, 0x1100, R2 ;  /* 0x0000110000027825 */ /* 0x000fc600078e0002 */
[----:B------:R-:W-:Y:S01]  /*3d50*/  STS [R5+0x14], R9 ;  /* 0x0000140905007388 */ /* 0x000fe20000000800 */
[----:B-1----:R-:W-:-:S03]  /*3d60*/  LEA R4, P0, R2, UR4, 0x2 ;  /* 0x0000000402047c11 */ /* 0x002fc6000f8010ff */
        /* <DEDUP_REMOVED lines=10> */
[----:B------:R0:W-:Y:S01]  /*3e10*/  STS [R5+0x40], R24 ;  /* 0x0000401805007388 */ /* 0x0001e20000000800 */
[----:B------:R-:W-:-:S03]  /*3e20*/  NOP ;  /* 0x0000000000007918 */ /* 0x000fc60000000000 */
[----:B------:R-:W1:Y:S01]  /*3e30*/  LDS R7, [R10] ;  /* 0x000000000a077984 */ /* 0x000e620000000800 */
[----:B0-----:R-:W-:-:S03]  /*3e40*/  LEA.HI.X R5, R2, UR5, R3, 0x2, P0 ;  /* 0x0000000502057c11 */ /* 0x001fc600080f1403 */
[----:B------:R-:W0:Y:S04]  /*3e50*/  LDS R9, [R10+0x80] ;  /* 0x000080000a097984 */ /* 0x000e280000000800 */
        /* <DEDUP_REMOVED lines=15> */
[----:B-1----:R-:W-:Y:S04]  /*3f50*/  STG.E desc[UR6][R4.64], R7 ;  /* 0x0000000704007986 */ /* 0x002fe8000c101906 */
[----:B0-----:R-:W-:Y:S04]  /*3f60*/  STG.E desc[UR6][R4.64+0x80], R9 ;  /* 0x0000800904007986 */ /* 0x001fe8000c101906 */
[----:B--2---:R-:W-:Y:S04]  /*3f70*/  STG.E desc[UR6][R4.64+0x100], R11 ;  /* 0x0001000b04007986 */ /* 0x004fe8000c101906 */
[----:B---3--:R-:W-:Y:S04]  /*3f80*/  STG.E desc[UR6][R4.64+0x180], R13 ;  /* 0x0001800d04007986 */ /* 0x008fe8000c101906 */
[----:B----4-:R-:W-:Y:S04]  /*3f90*/  STG.E desc[UR6][R4.64+0x200], R15 ;  /* 0x0002000f04007986 */ /* 0x010fe8000c101906 */
        /* <DEDUP_REMOVED lines=13> */
.L_x_1758:
[----:B------:R-:W0:Y:S01]  /*4070*/  S2R R3, SR_LANEID ;  /* 0x0000000000037919 */ /* 0x000e220000000000 */
[----:B------:R-:W-:Y:S01]  /*4080*/  SHF.R.U32.HI R6, RZ, 0x5, R2 ;  /* 0x00000005ff067819 */ /* 0x000fe20000011602 */
[----:B------:R-:W1:Y:S04]  /*4090*/  LDCU.64 UR4, c[0x0][0x388] ;  /* 0x00007100ff0477ac */ /* 0x000e680008000a00 */
[----:B0-----:R-:W-:-:S04]  /*40a0*/  IMAD R6, R6, 0x20, R3 ;  /* 0x0000002006067824 */ /* 0x001fc800078e0203 */
[----:B------:R-:W-:-:S04]  /*40b0*/  IMAD R6, R6, 0x11, RZ ;  /* 0x0000001106067824 */ /* 0x000fc800078e02ff */
[----:B------:R-:W-:Y:S02]  /*40c0*/  IMAD R3, R3, -0x10, R6 ;  /* 0xfffffff003037824 */ /* 0x000fe400078e0206 */
[--C-:B------:R-:W-:Y:S02]  /*40d0*/  IMAD R25, R6, 0x4, R10.reuse ;  /* 0x0000000406197824 */ /* 0x100fe400078e020a */
[----:B------:R-:W-:Y:S02]  /*40e0*/  IMAD R10, R3, 0x4, R10 ;  /* 0x00000004030a7824 */ /* 0x000fe400078e020a */
[----:B------:R-:W-:Y:S01]  /*40f0*/  IMAD.MOV.U32 R3, RZ, RZ, RZ ;  /* 0x000000ffff037224 */ /* 0x000fe200078e00ff */
[----:B------:R0:W-:Y:S04]  /*4100*/  STS [R25], R4 ;  /* 0x0000000419007388 */ /* 0x0001e80000000800 */
[----:B------:R-:W-:Y:S04]  /*4110*/  STS [R25+0x4], R14 ;  /* 0x0000040e19007388 */ /* 0x000fe80000000800 */
[----:B------:R-:W-:Y:S01]  /*4120*/  STS [R25+0x8], R13 ;  /* 0x0000080d19007388 */ /* 0x000fe20000000800 */
[----:B0-----:R-:W-:-:S03]  /*4130*/  LOP3.LUT R4, R2, 0x3e0, RZ, 0xc0, !PT ;  /* 0x000003e002047812 */ /* 0x001fc600078ec0ff */
[----:B------:R-:W-:Y:S01]  /*4140*/  STS [R25+0xc], R12 ;  /* 0x00000c0c19007388 */ /* 0x000fe20000000800 */
[----:B------:R-:W-:-:S03]  /*4150*/  LOP3.LUT R2, R2, 0x1f, RZ, 0xc0, !PT ;  /* 0x0000001f02027812 */ /* 0x000fc600078ec0ff */
[----:B------:R-:W-:Y:S02]  /*4160*/  STS [R25+0x10], R11 ;  /* 0x0000100b19007388 */ /* 0x000fe40000000800 */
[----:B------:R-:W-:Y:S02]  /*4170*/  IMAD.WIDE.U32 R2, R0, 0x1100, R2 ;  /* 0x0000110000027825 */ /* 0x000fe400078e0002 */
[----:B------:R-:W-:Y:S02]  /*4180*/  STS [R25+0x14], R9 ;  /* 0x0000140919007388 */ /* 0x000fe40000000800 */
[----:B------:R-:W-:Y:S02]  /*4190*/  IMAD R0, R4, 0x11, RZ ;  /* 0x0000001104007824 */ /* 0x000fe400078e02ff */
[----:B------:R-:W-:Y:S03]  /*41a0*/  STS [R25+0x18], R8 ;  /* 0x0000180819007388 */ /* 0x000fe60000000800 */
[----:B------:R-:W-:Y:S01]  /*41b0*/  IADD3 R0, P0, PT, R0, R2, RZ ;  /* 0x0000000200007210 */ /* 0x000fe20007f1e0ff */
[----:B------:R-:W-:Y:S04]  /*41c0*/  STS [R25+0x1c], R15 ;  /* 0x00001c0f19007388 */ /* 0x000fe80000000800 */
[----:B------:R-:W-:Y:S01]  /*41d0*/  STS [R25+0x20], R16 ;  /* 0x0000201019007388 */ /* 0x000fe20000000800 */
[----:B------:R-:W-:Y:S01]  /*41e0*/  IMAD.X R3, RZ, RZ, R3, P0 ;  /* 0x000000ffff037224 */ /* 0x000fe200000e0603 */
[----:B-1----:R-:W-:-:S02]  /*41f0*/  LEA R2, P0, R0, UR4, 0x2 ;  /* 0x0000000400027c11 */ /* 0x002fc4000f8010ff */
[----:B------:R-:W-:Y:S02]  /*4200*/  STS [R25+0x24], R17 ;  /* 0x0000241119007388 */ /* 0x000fe40000000800 */
[----:B------:R-:W-:Y:S02]  /*4210*/  LEA.HI.X R3, R0, UR5, R3, 0x2, P0 ;  /* 0x0000000500037c11 */ /* 0x000fe400080f1403 */
[----:B------:R-:W-:Y:S04]  /*4220*/  STS [R25+0x28], R18 ;  /* 0x0000281219007388 */ /* 0x000fe80000000800 */
[----:B------:R-:W-:Y:S04]  /*4230*/  STS [R25+0x2c], R19 ;  /* 0x00002c1319007388 */ /* 0x000fe80000000800 */
[----:B------:R-:W-:Y:S04]  /*4240*/  STS [R25+0x30], R20 ;  /* 0x0000301419007388 */ /* 0x000fe80000000800 */
[----:B------:R-:W-:Y:S04]  /*4250*/  STS [R25+0x34], R21 ;  /* 0x0000341519007388 */ /* 0x000fe80000000800 */
[----:B------:R-:W-:Y:S04]  /*4260*/  STS [R25+0x38], R22 ;  /* 0x0000381619007388 */ /* 0x000fe80000000800 */
[----:B------:R-:W-:Y:S04]  /*4270*/  STS [R25+0x3c], R23 ;  /* 0x00003c1719007388 */ /* 0x000fe80000000800 */
[----:B------:R-:W-:Y:S01]  /*4280*/  STS [R25+0x40], R24 ;  /* 0x0000401819007388 */ /* 0x000fe20000000800 */
[----:B------:R-:W-:-:S03]  /*4290*/  NOP ;  /* 0x0000000000007918 */ /* 0x000fc60000000000 */
[----:B--2---:R-:W0:Y:S04]  /*42a0*/  LDS R5, [R10] ;  /* 0x000000000a057984 */ /* 0x004e280000000800 */
        /* <DEDUP_REMOVED lines=16> */
[----:B0-----:R-:W-:Y:S04]  /*43b0*/  STG.E desc[UR6][R2.64], R5 ;  /* 0x0000000502007986 */ /* 0x001fe8000c101906 */
[----:B-1----:R-:W-:Y:S04]  /*43c0*/  STG.E desc[UR6][R2.64+0x80], R7 ;  /* 0x0000800702007986 */ /* 0x002fe8000c101906 */
        /* <DEDUP_REMOVED lines=16> */
.L_x_1718:
[----:B------:R-:W0:Y:S01]  /*44d0*/  LDC.64 R4, c[0x0][0x3b8] ;  /* 0x0000ee00ff047b82 */ /* 0x000e220000000a00 */
[----:B------:R-:W1:Y:S07]  /*44e0*/  LDCU.U8 UR4, c[0x0][0x380] ;  /* 0x00007000ff0477ac */ /* 0x000e6e0008000000 */
[----:B------:R-:W2:Y:S08]  /*44f0*/  LDC.64 R12, c[0x0][0x3c0] ;  /* 0x0000f000ff0c7b82 */ /* 0x000eb00000000a00 */
[----:B------:R-:W3:Y:S01]  /*4500*/  LDC.64 R8, c[0x0][0x398] ;  /* 0x0000e600ff087b82 */ /* 0x000ee20000000a00 */
[----:B0-----:R-:W-:-:S05]  /*4510*/  IMAD.WIDE.U32 R6, R0, 0x8, R4 ;  /* 0x0000000800067825 */ /* 0x001fca00078e0004 */
[----:B------:R-:W4:Y:S04]  /*4520*/  LDG.E.64 R16, desc[UR6][R6.64] ;  /* 0x0000000606107981 */ /* 0x000f28000c1e1b00 */
[----:B------:R0:W5:Y:S01]  /*4530*/  LDG.E.64 R10, desc[UR6][R6.64+0x8] ;  /* 0x00000806060a7981 */ /* 0x000162000c1e1b00 */
[----:B--2---:R-:W-:Y:S01]  /*4540*/  IADD3 R5, P1, PT, RZ, -R12, RZ ;  /* 0x8000000cff057210 */ /* 0x004fe20007f3e0ff */
[----:B-1----:R-:W-:Y:S01]  /*4550*/  UPRMT UR4, UR4, 0x8880, URZ ;  /* 0x0000888004047896 */ /* 0x002fe200080000ff */
[--C-:B------:R-:W-:Y:S01]  /*4560*/  SHF.R.U64 R26, R12, 0x1, R13.reuse ;  /* 0x000000010c1a7819 */ /* 0x100fe2000000120d */
[----:B------:R-:W-:Y:S01]  /*4570*/  BSSY.RECONVERGENT B0, `(.L_x_1759) ;  /* 0x00001d1000007945 */ /* 0x000fe20003800200 */
[CC--:B------:R-:W-:Y:S01]  /*4580*/  LOP3.LUT R3, R5.reuse, R0.reuse, RZ, 0xc0, !PT ;  /* 0x0000000005037212 */ /* 0x0c0fe200078ec0ff */
[----:B------:R-:W-:Y:S01]  /*4590*/  UISETP.NE.AND UP0, UPT, UR4, URZ, UPT ;  /* 0x000000ff0400728c */ /* 0x000fe2000bf05270 */
[----:B------:R-:W-:Y:S01]  /*45a0*/  LOP3.LUT R18, R5, R0, RZ, 0xfc, !PT ;  /* 0x0000000005127212 */ /* 0x000fe200078efcff */
[----:B------:R-:W-:Y:S01]  /*45b0*/  IMAD.WIDE.U32 R26, R26, 0x1100, RZ ;  /* 0x000011001a1a7825 */ /* 0x000fe200078e00ff */
[----:B------:R-:W-:Y:S01]  /*45c0*/  IADD3 R4, P0, PT, R0, -R3, RZ ;  /* 0x8000000300047210 */ /* 0x000fe20007f1e0ff */
[----:B------:R-:W-:Y:S01]  /*45d0*/  ACQBULK ;  /* 0x000000000000782e */ /* 0x000fe20000000000 */
[--C-:B0-----:R-:W-:Y:S01]  /*45e0*/  SHF.R.U32.HI R6, RZ, 0x1, R13.reuse ;  /* 0x00000001ff067819 */ /* 0x101fe2000001160d */
[----:B------:R-:W-:-:S02]  /*45f0*/  IMAD.X R13, RZ, RZ, ~R13, P1 ;  /* 0x000000ffff0d7224 */ /* 0x000fc400008e0e0d */
[----:B------:R-:W-:Y:S01]  /*4600*/  IMAD.X R14, RZ, RZ, -0x1, P0 ;  /* 0xffffffffff0e7424 */ /* 0x000fe200000e06ff */
[----:B------:R-:W-:Y:S01]  /*4610*/  ISETP.NE.U32.AND P0, PT, R18, -0x1, PT ;  /* 0xffffffff1200780c */ /* 0x000fe20003f05070 */
[----:B------:R-:W-:-:S03]  /*4620*/  IMAD.WIDE.U32 R4, R4, 0x1100, RZ ;  /* 0x0000110004047825 */ /* 0x000fc600078e00ff */
[----:B------:R-:W-:Y:S01]  /*4630*/  ISETP.NE.AND.EX P0, PT, R13, -0x1, PT, P0 ;  /* 0xffffffff0d00780c */ /* 0x000fe20003f05300 */
[----:B------:R-:W-:Y:S01]  /*4640*/  IMAD R15, R14, 0x1100, RZ ;  /* 0x000011000e0f7824 */ /* 0x000fe200078e02ff */
[----:B------:R-:W-:Y:S01]  /*4650*/  ISETP.GT.U32.AND P2, PT, R4, -0x1101, PT ;  /* 0xffffeeff0400780c */ /* 0x000fe20003f44070 */
[----:B---3--:R-:W-:-:S04]  /*4660*/  IMAD.WIDE.U32 R8, R3, -0x1100, R8 ;  /* 0xffffef0003087825 */ /* 0x008fc800078e0008 */
[----:B------:R-:W-:Y:S01]  /*4670*/  IMAD.IADD R12, R5, 0x1, R15 ;  /* 0x00000001050c7824 */ /* 0x000fe200078e020f */
[----:B------:R-:W-:Y:S01]  /*4680*/  ISETP.GT.U32.AND P1, PT, R8, R26, PT ;  /* 0x0000001a0800720c */ /* 0x000fe20003f24070 */
[----:B------:R-:W-:Y:S01]  /*4690*/  IMAD R5, R6, 0x1100, RZ ;  /* 0x0000110006057824 */ /* 0x000fe200078e02ff */
[----:B------:R-:W-:Y:S01]  /*46a0*/  ISETP.LT.U32.AND P3, PT, R26, R8, PT ;  /* 0x000000081a00720c */ /* 0x000fe20003f61070 */
[----:B------:R-:W-:Y:S01]  /*46b0*/  IMAD.IADD R15, R9, 0x1, -R3 ;  /* 0x00000001090f7824 */ /* 0x000fe200078e0a03 */
[----:B------:R-:W-:Y:S01]  /*46c0*/  ISETP.GT.U32.AND.EX P2, PT, R12, -0x1, PT, P2 ;  /* 0xffffffff0c00780c */ /* 0x000fe20003f44120 */
[----:B------:R-:W-:-:S03]  /*46d0*/  IMAD.IADD R5, R27, 0x1, R5 ;  /* 0x000000011b057824 */ /* 0x000fc600078e0205 */
[----:B------:R-:W-:Y:S02]  /*46e0*/  SEL R13, R4, 0xffffeeff, P2 ;  /* 0xffffeeff040d7807 */ /* 0x000fe40001000000 */
[----:B------:R-:W-:Y:S02]  /*46f0*/  ISETP.GT.U32.AND.EX P1, PT, R15, R5, PT, P1 ;  /* 0x000000050f00720c */ /* 0x000fe40003f24110 */
[----:B------:R-:W-:Y:S02]  /*4700*/  LOP3.LUT R19, RZ, R13, RZ, 0x33, !PT ;  /* 0x0000000dff137212 */ /* 0x000fe400078e33ff */
[----:B------:R-:W-:Y:S02]  /*4710*/  SEL R14, R12, 0xffffffff, P2 ;  /* 0xffffffff0c0e7807 */ /* 0x000fe40001000000 */
[----:B------:R-:W-:Y:S02]  /*4720*/  ISETP.LT.U32.AND.EX P3, PT, R5, R15, PT, P3 ;  /* 0x0000000f0500720c */ /* 0x000fe40003f61130 */
[----:B------:R-:W-:-:S02]  /*4730*/  LOP3.LUT R18, RZ, R14, RZ, 0x33, !PT ;  /* 0x0000000eff127212 */ /* 0x000fc400078e33ff */
[----:B------:R-:W-:Y:S02]  /*4740*/  SEL R15, R15, R5, P1 ;  /* 0x000000050f0f7207 */ /* 0x000fe40000800000 */
[----:B------:R-:W-:Y:S01]  /*4750*/  SEL R25, R26, R8, P3 ;  /* 0x000000081a197207 */ /* 0x000fe20001800000 */
[----:B----4-:R-:W-:-:S04]  /*4760*/  IMAD.WIDE.U32 R6, R3, -0x1100, R16 ;  /* 0xffffef0003067825 */ /* 0x010fc800078e0010 */
[----:B-----5:R-:W-:Y:S01]  /*4770*/  IMAD.WIDE.U32 R10, R3, -0x1100, R10 ;  /* 0xffffef00030a7825 */ /* 0x020fe200078e000a */
[----:B------:R-:W-:-:S03]  /*4780*/  IADD3 R13, P4, PT, R4, -R6, RZ ;  /* 0x80000006040d7210 */ /* 0x000fc60007f9e0ff */
[----:B------:R-:W-:Y:S01]  /*4790*/  IMAD.IADD R21, R7, 0x1, -R3 ;  /* 0x0000000107157824 */ /* 0x000fe200078e0a03 */
[----:B------:R-:W-:Y:S01]  /*47a0*/  IADD3 R9, P5, P6, -R10, R4, R19 ;  /* 0x000000040a097210 */ /* 0x000fe20007ebe113 */
[----:B------:R-:W-:Y:S01]  /*47b0*/  IMAD.IADD R19, R11, 0x1, -R3 ;  /* 0x000000010b137824 */ /* 0x000fe200078e0a03 */
[-C--:B------:R-:W-:Y:S01]  /*47c0*/  SEL R7, R8, R26.reuse, P1 ;  /* 0x0000001a08077207 */ /* 0x080fe20000800000 */
[----:B------:R-:W-:Y:S01]  /*47d0*/  IMAD.X R11, R12, 0x1, ~R21, P4 ;  /* 0x000000010c0b7824 */ /* 0x000fe200020e0e15 */
[----:B------:R-:W-:Y:S02]  /*47e0*/  SEL R22, R26, R9, !P0 ;  /* 0x000000091a167207 */ /* 0x000fe40004000000 */
[----:B------:R-:W-:Y:S02]  /*47f0*/  IADD3 R14, P1, PT, R7, -R26, RZ ;  /* 0x8000001a070e7210 */ /* 0x000fe40007f3e0ff */
[----:B------:R-:W-:Y:S02]  /*4800*/  IADD3.X R7, PT, PT, ~R19, R12, R18, P5, P6 ;  /* 0x0000000c13077210 */ /* 0x000fe40002fec512 */
[-C--:B------:R-:W-:Y:S01]  /*4810*/  ISETP.LT.U32.AND P2, PT, R22, R14.reuse, PT ;  /* 0x0000000e1600720c */ /* 0x080fe20003f41070 */
[----:B------:R-:W-:Y:S01]  /*4820*/  IMAD.X R12, R15, 0x1, ~R5, P1 ;  /* 0x000000010f0c7824 */ /* 0x000fe200008e0e05 */
[----:B------:R-:W-:-:S02]  /*4830*/  ISETP.LT.U32.AND P1, PT, R13, R14, PT ;  /* 0x0000000e0d00720c */ /* 0x000fc40003f21070 */
[----:B------:R-:W-:Y:S02]  /*4840*/  SEL R7, R5, R7, !P0 ;  /* 0x0000000705077207 */ /* 0x000fe40004000000 */
[-C--:B------:R-:W-:Y:S02]  /*4850*/  ISETP.LT.U32.AND.EX P1, PT, R11, R12.reuse, PT, P1 ;  /* 0x0000000c0b00720c */ /* 0x080fe40003f21110 */
[----:B------:R-:W-:Y:S02]  /*4860*/  ISETP.LT.U32.AND.EX P2, PT, R7, R12, PT, P2 ;  /* 0x0000000c0700720c */ /* 0x000fe40003f41120 */
[----:B------:R-:W-:Y:S02]  /*4870*/  SEL R25, R25, R10, !P0 ;  /* 0x0000000a19197207 */ /* 0x000fe40004000000 */
[-C--:B------:R-:W-:Y:S02]  /*4880*/  SEL R7, R13, R14.reuse, P1 ;  /* 0x0000000e0d077207 */ /* 0x080fe40000800000 */
[----:B------:R-:W-:Y:S01]  /*4890*/  SEL R22, R22, R14, P2 ;  /* 0x0000000e16167207 */ /* 0x000fe20001000000 */
[----:B------:R-:W-:Y:S01]  /*48a0*/  IMAD.IADD R25, R25, 0x1, -R6 ;  /* 0x0000000119197824 */ /* 0x000fe200078e0a06 */
[----:B------:R-:W-:-:S03]  /*48b0*/  SEL R9, R11, R12, P1 ;  /* 0x0000000c0b097207 */ /* 0x000fc60000800000 */
[----:B------:R-:W-:Y:S01]  /*48c0*/  IMAD.IADD R22, R22, 0x1, -R7 ;  /* 0x0000000116167824 */ /* 0x000fe200078e0a07 */
[----:B------:R-:W-:Y:S06]  /*48d0*/  BRA.U !UP0, `(.L_x_1760) ;  /* 0x0000000908587547 */ /* 0x000fec000b800000 */
[----:B------:R-:W0:Y:S01]  /*48e0*/  LDCU.64 UR8, c[0x0][0x388] ;  /* 0x00007100ff0877ac */ /* 0x000e220008000a00 */
[----:B------:R-:W-:Y:S01]  /*48f0*/  IMAD.MOV.U32 R4, RZ, RZ, R26 ;  /* 0x000000ffff047224 */ /* 0x000fe200078e001a */
[----:B------:R-:W-:Y:S01]  /*4900*/  IADD3 R6, P0, PT, R16, R2, RZ ;  /* 0x0000000210067210 */ /* 0x000fe20007f1e0ff */
[----:B------:R-:W-:Y:S01]  /*4910*/  IMAD.IADD R23, R25, 0x1, R22 ;  /* 0x0000000119177824 */ /* 0x000fe200078e0216 */
[----:B------:R-:W-:Y:S01]  /*4920*/  UMOV UR4, URZ ;  /* 0x000000ff00047c82 */ /* 0x000fe20008000000 */
[----:B------:R-:W-:Y:S01]  /*4930*/  IMAD.WIDE.U32 R4, R3, 0x1100, R4 ;  /* 0x0000110003047825 */ /* 0x000fe200078e0004 */
[----:B------:R-:W-:Y:S03]  /*4940*/  BSSY.RECONVERGENT B1, `(.L_x_1761) ;  /* 0x0000016000017945 */ /* 0x000fe60003800200 */
[C---:B------:R-:W-:Y:S02]  /*4950*/  IMAD.IADD R3, R2.reuse, 0x1, -R25 ;  /* 0x0000000102037824 */ /* 0x040fe400078e0a19 */
[----:B------:R-:W-:Y:S01]  /*4960*/  IMAD.X R17, RZ, RZ, R17, P0 ;  /* 0x000000ffff117224 */ /* 0x000fe200000e0611 */
[C---:B------:R-:W-:Y:S01]  /*4970*/  ISETP.GE.AND P0, PT, R2.reuse, R23, PT ;  /* 0x000000170200720c */ /* 0x040fe20003f06270 */
[----:B------:R-:W-:Y:S01]  /*4980*/  VIADD R8, R5, UR4 ;  /* 0x0000000405087c36 */ /* 0x000fe20008000000 */
[----:B------:R-:W-:Y:S01]  /*4990*/  IADD3 R4, P1, P2, R3, R4, R7 ;  /* 0x0000000403047210 */ /* 0x000fe20007a3e007 */
[----:B------:R-:W-:Y:S01]  /*49a0*/  VIADD R10, R2, 0x200 ;  /* 0x00000200020a7836 */ /* 0x000fe20000000000 */
[----:B------:R-:W-:-:S02]  /*49b0*/  SHF.R.S32.HI R3, RZ, 0x1f, R3 ;  /* 0x0000001fff037819 */ /* 0x000fc40000011403 */
[----:B0-----:R-:W-:Y:S02]  /*49c0*/  LEA R18, P3, R6, UR8, 0x2 ;  /* 0x0000000806127c11 */ /* 0x001fe4000f8610ff */
[----:B------:R-:W-:Y:S01]  /*49d0*/  IADD3.X R3, PT, PT, R3, R8, R9, P1, P2 ;  /* 0x0000000803037210 */ /* 0x000fe20000fe4409 */
[----:B------:R-:W-:Y:S01]  /*49e0*/  VIADD R8, R2, 0x100 ;  /* 0x0000010002087836 */ /* 0x000fe20000000000 */
[----:B------:R-:W-:Y:S02]  /*49f0*/  LEA R26, P4, R4, UR8, 0x2 ;  /* 0x00000008041a7c11 */ /* 0x000fe4000f8810ff */
[----:B------:R-:W-:Y:S02]  /*4a00*/  LEA.HI.X R19, R6, UR9, R17, 0x2, P3 ;  /* 0x0000000906137c11 */ /* 0x000fe400098f1411 */
[----:B------:R-:W-:Y:S01]  /*4a10*/  LEA.HI.X R27, R4, UR9, R3, 0x2, P4 ;  /* 0x00000009041b7c11 */ /* 0x000fe2000a0f1403 */
[----:B------:R-:W-:Y:S01]  /*4a20*/  VIADD R4, R2, 0x300 ;  /* 0x0000030002047836 */ /* 0x000fe20000000000 */
[----:B------:R-:W-:-:S02]  /*4a30*/  ISETP.GE.AND P1, PT, R8, R23, PT ;  /* 0x000000170800720c */ /* 0x000fc40003f26270 */
[----:B------:R-:W-:Y:S02]  /*4a40*/  ISETP.GE.AND P2, PT, R10, R23, PT ;  /* 0x000000170a00720c */ /* 0x000fe40003f46270 */
[----:B------:R-:W-:Y:S01]  /*4a50*/  LOP3.LUT R6, R2, 0x400, RZ, 0xfc, !PT ;  /* 0x0000040002067812 */ /* 0x000fe200078efcff */
[----:B------:R-:W-:Y:S10]  /*4a60*/  @P0 BRA `(.L_x_1762) ;  /* 0x00000000000c0947 */ /* 0x000ff40003800000 */
[----:B------:R-:W-:-:S13]  /*4a70*/  ISETP.GE.AND P0, PT, R2, R25, PT ;  /* 0x000000190200720c */ /* 0x000fda0003f06270 */
[----:B------:R0:W5:Y:S04]  /*4a80*/  @!P0 LDG.E R21, desc[UR6][R18.64] ;  /* 0x0000000612158981 */ /* 0x000168000c1e1900 */
[----:B------:R0:W5:Y:S02]  /*4a90*/  @P0 LDG.E R21, desc[UR6][R26.64] ;  /* 0x000000061a150981 */ /* 0x000164000c1e1900 */
.L_x_1762:
[----:B------:R-:W-:Y:S05]  /*4aa0*/  BSYNC.RECONVERGENT B1 ;  /* 0x0000000000017941 */ /* 0x000fea0003800200 */
.L_x_1761:
[----:B------:R-:W-:Y:S04]  /*4ab0*/  BSSY.RECONVERGENT B1, `(.L_x_1763) ;  /* 0x0000005000017945 */ /* 0x000fe80003800200 */
[----:B------:R-:W-:Y:S05]  /*4ac0*/  @P1 BRA `(.L_x_1764) ;  /* 0x00000000000c1947 */ /* 0x000fea0003800000 */
[----:B------:R-:W-:-:S13]  /*4ad0*/  ISETP.GE.AND P0, PT, R8, R25, PT ;  /* 0x000000190800720c */ /* 0x000fda0003f06270 */
[----:B------:R1:W5:Y:S04]  /*4ae0*/  @P0 LDG.E R20, desc[UR6][R26.64+0x400] ;  /* 0x000400061a140981 */ /* 0x000368000c1e1900 */
[----:B------:R1:W5:Y:S02]  /*4af0*/  @!P0 LDG.E R20, desc[UR6][R18.64+0x400] ;  /* 0x0004000612148981 */ /* 0x000364000c1e1900 */
.L_x_1764:
[----:B------:R-:W-:Y:S05]  /*4b00*/  BSYNC.RECONVERGENT B1 ;  /* 0x0000000000017941 */ /* 0x000fea0003800200 */
.L_x_1763:
[----:B------:R-:W-:Y:S04]  /*4b10*/  BSSY.RECONVERGENT B1, `(.L_x_1765) ;  /* 0x0000005000017945 */ /* 0x000fe80003800200 */
[----:B------:R-:W-:Y:S05]  /*4b20*/  @P2 BRA `(.L_x_1766) ;  /* 0x00000000000c2947 */ /* 0x000fea0003800000 */
[----:B------:R-:W-:-:S13]  /*4b30*/  ISETP.GE.AND P0, PT, R10, R25, PT ;  /* 0x000000190a00720c */ /* 0x000fda0003f06270 */
[----:B------:R2:W5:Y:S04]  /*4b40*/  @P0 LDG.E R3, desc[UR6][R26.64+0x800] ;  /* 0x000800061a030981 */ /* 0x000568000c1e1900 */
[----:B------:R2:W5:Y:S02]  /*4b50*/  @!P0 LDG.E R3, desc[UR6][R18.64+0x800] ;  /* 0x0008000612038981 */ /* 0x000564000c1e1900 */
.L_x_1766:
[----:B------:R-:W-:Y:S05]  /*4b60*/  BSYNC.RECONVERGENT B1 ;  /* 0x0000000000017941 */ /* 0x000fea0003800200 */
.L_x_1765:
[-C--:B------:R-:W-:Y:S01]  /*4b70*/  ISETP.GE.AND P6, PT, R4, R23.reuse, PT ;  /* 0x000000170400720c */ /* 0x080fe20003fc6270 */
[C---:B------:R-:W-:Y:S01]  /*4b80*/  VIADD R8, R2.reuse, 0x500 ;  /* 0x0000050002087836 */ /* 0x040fe20000000000 */
[C---:B------:R-:W-:Y:S01]  /*4b90*/  LOP3.LUT R14, R2.reuse, 0x800, RZ, 0xfc, !PT ;  /* 0x00000800020e7812 */ /* 0x040fe200078efcff */
[C---:B------:R-:W-:Y:S01]  /*4ba0*/  VIADD R10, R2.reuse, 0x600 ;  /* 0x00000600020a7836 */ /* 0x040fe20000000000 */
[----:B------:R-:W-:Y:S01]  /*4bb0*/  BSSY.RECONVERGENT B1, `(.L_x_1767) ;  /* 0x000000d000017945 */ /* 0x000fe20003800200 */
[----:B------:R-:W-:Y:S01]  /*4bc0*/  VIADD R12, R2, 0x700 ;  /* 0x00000700020c7836 */ /* 0x000fe20000000000 */
[-C--:B------:R-:W-:Y:S01]  /*4bd0*/  ISETP.GE.AND P0, PT, R6, R23.reuse, PT ;  /* 0x000000170600720c */ /* 0x080fe20003f06270 */
[----:B------:R-:W-:Y:S01]  /*4be0*/  VIADD R16, R2, 0x900 ;  /* 0x0000090002107836 */ /* 0x000fe20000000000 */
[-C--:B------:R-:W-:Y:S02]  /*4bf0*/  ISETP.GE.AND P1, PT, R8, R23.reuse, PT ;  /* 0x000000170800720c */ /* 0x080fe40003f26270 */
[----:B------:R-:W-:-:S02]  /*4c00*/  ISETP.GE.AND P2, PT, R10, R23, PT ;  /* 0x000000170a00720c */ /* 0x000fc40003f46270 */
[-C--:B------:R-:W-:Y:S02]  /*4c10*/  ISETP.GE.AND P3, PT, R12, R23.reuse, PT ;  /* 0x000000170c00720c */ /* 0x080fe40003f66270 */
[-C--:B------:R-:W-:Y:S02]  /*4c20*/  ISETP.GE.AND P4, PT, R14, R23.reuse, PT ;  /* 0x000000170e00720c */ /* 0x080fe40003f86270 */
[----:B------:R-:W-:Y:S01]  /*4c30*/  ISETP.GE.AND P5, PT, R16, R23, PT ;  /* 0x000000171000720c */ /* 0x000fe20003fa6270 */
[----:B------:R-:W-:-:S12]  /*4c40*/  @P6 BRA `(.L_x_1768) ;  /* 0x00000000000c6947 */ /* 0x000fd80003800000 */
[----:B------:R-:W-:-:S13]  /*4c50*/  ISETP.GE.AND P6, PT, R4, R25, PT ;  /* 0x000000190400720c */ /* 0x000fda0003fc6270 */
[----:B------:R3:W5:Y:S04]  /*4c60*/  @P6 LDG.E R4, desc[UR6][R26.64+0xc00] ;  /* 0x000c00061a046981 */ /* 0x000768000c1e1900 */
[----:B------:R3:W5:Y:S02]  /*4c70*/  @!P6 LDG.E R4, desc[UR6][R18.64+0xc00] ;  /* 0x000c00061204e981 */ /* 0x000764000c1e1900 */
.L_x_1768:
[----:B------:R-:W-:Y:S05]  /*4c80*/  BSYNC.RECONVERGENT B1 ;  /* 0x0000000000017941 */ /* 0x000fea0003800200 */
.L_x_1767:
[----:B------:R-:W-:Y:S04]  /*4c90*/  BSSY.RECONVERGENT B1, `(.L_x_1769) ;  /* 0x0000005000017945 */ /* 0x000fe80003800200 */
[----:B------:R-:W-:Y:S05]  /*4ca0*/  @P0 BRA `(.L_x_1770) ;  /* 0x00000000000c0947 */ /* 0x000fea0003800000 */
[----:B------:R-:W-:-:S13]  /*4cb0*/  ISETP.GE.AND P0, PT, R6, R25, PT ;  /* 0x000000190600720c */ /* 0x000fda0003f06270 */
[----:B------:R4:W5:Y:S04]  /*4cc0*/  @P0 LDG.E R5, desc[UR6][R26.64+0x1000] ;  /* 0x001000061a050981 */ /* 0x000968000c1e1900 */
[----:B------:R4:W5:Y:S02]  /*4cd0*/  @!P0 LDG.E R5, desc[UR6][R18.64+0x1000] ;  /* 0x0010000612058981 */ /* 0x000964000c1e1900 */
.L_x_1770:
[----:B------:R-:W-:Y:S05]  /*4ce0*/  BSYNC.RECONVERGENT B1 ;  /* 0x0000000000017941 */ /* 0x000fea0003800200 */
.L_x_1769:
[----:B------:R-:W-:Y:S04]  /*4cf0*/  BSSY.RECONVERGENT B1, `(.L_x_1771) ;  /* 0x0000005000017945 */ /* 0x000fe80003800200 */
[----:B------:R-:W-:Y:S05]  /*4d00*/  @P1 BRA `(.L_x_1772) ;  /* 0x00000000000c1947 */ /* 0x000fea0003800000 */
[----:B------:R-:W-:-:S13]  /*4d10*/  ISETP.GE.AND P0, PT, R8, R25, PT ;  /* 0x000000190800720c */ /* 0x000fda0003f06270 */
[----:B------:R0:W5:Y:S04]  /*4d20*/  @P0 LDG.E R6, desc[UR6][R26.64+0x1400] ;  /* 0x001400061a060981 */ /* 0x000168000c1e1900 */
[----:B------:R0:W5:Y:S02]  /*4d30*/  @!P0 LDG.E R6, desc[UR6][R18.64+0x1400] ;  /* 0x0014000612068981 */ /* 0x000164000c1e1900 */
.L_x_1772:
[----:B------:R-:W-:Y:S05]  /*4d40*/  BSYNC.RECONVERGENT B1 ;  /* 0x0000000000017941 */ /* 0x000fea0003800200 */
.L_x_1771:
[----:B------:R-:W-:Y:S01]  /*4d50*/  BSSY.RECONVERGENT B1, `(.L_x_1773) ;  /* 0x0000007000017945 */ /* 0x000fe20003800200 */
[C---:B------:R-:W-:Y:S02]  /*4d60*/  VIADD R24, R2.reuse, 0xa00 ;  /* 0x00000a0002187836 */ /* 0x040fe40000000000 */
[----:B------:R-:W-:Y:S01]  /*4d70*/  VIADD R28, R2, 0xb00 ;  /* 0x00000b00021c7836 */ /* 0x000fe20000000000 */
[----:B------:R-:W-:Y:S06]  /*4d80*/  @P2 BRA `(.L_x_1774) ;  /* 0x00000000000c2947 */ /* 0x000fec0003800000 */
[----:B------:R-:W-:-:S13]  /*4d90*/  ISETP.GE.AND P0, PT, R10, R25, PT ;  /* 0x000000190a00720c */ /* 0x000fda0003f06270 */
[----:B------:R0:W5:Y:S04]  /*4da0*/  @P0 LDG.E R7, desc[UR6][R26.64+0x1800] ;  /* 0x001800061a070981 */ /* 0x000168000c1e1900 */
[----:B------:R0:W5:Y:S02]  /*4db0*/  @!P0 LDG.E R7, desc[UR6][R18.64+0x1800] ;  /* 0x0018000612078981 */ /* 0x000164000c1e1900 */
.L_x_1774:
[----:B------:R-:W-:Y:S05]  /*4dc0*/  BSYNC.RECONVERGENT B1 ;  /* 0x0000000000017941 */ /* 0x000fea0003800200 */
.L_x_1773:
[----:B------:R-:W-:Y:S04]  /*4dd0*/  BSSY.RECONVERGENT B1, `(.L_x_1775) ;  /* 0x0000005000017945 */ /* 0x000fe80003800200 */
[----:B------:R-:W-:Y:S05]  /*4de0*/  @P3 BRA `(.L_x_1776) ;  /* 0x00000000000c3947 */ /* 0x000fea0003800000 */
[----:B------:R-:W-:-:S13]  /*4df0*/  ISETP.GE.AND P0, PT, R12, R25, PT ;  /* 0x000000190c00720c */ /* 0x000fda0003f06270 */
[----:B------:R0:W5:Y:S04]  /*4e00*/  @P0 LDG.E R8, desc[UR6][R26.64+0x1c00] ;  /* 0x001c00061a080981 */ /* 0x000168000c1e1900 */
[----:B------:R0:W5:Y:S02]  /*4e10*/  @!P0 LDG.E R8, desc[UR6][R18.64+0x1c00] ;  /* 0x001c000612088981 */ /* 0x000164000c1e1900 */
.L_x_1776:
[----:B------:R-:W-:Y:S05]  /*4e20*/  BSYNC.RECONVERGENT B1 ;  /* 0x0000000000017941 */ /* 0x000fea0003800200 */
.L_x_1775:
[----:B------:R-:W-:Y:S04]  /*4e30*/  BSSY.RECONVERGENT B1, `(.L_x_1777) ;  /* 0x0000005000017945 */ /* 0x000fe80003800200 */
[----:B------:R-:W-:Y:S05]  /*4e40*/  @P4 BRA `(.L_x_1778) ;  /* 0x00000000000c4947 */ /* 0x000fea0003800000 */
[----:B------:R-:W-:-:S13]  /*4e50*/  ISETP.GE.AND P0, PT, R14, R25, PT ;  /* 0x000000190e00720c */ /* 0x000fda0003f06270 */
[----:B------:R0:W5:Y:S04]  /*4e60*/  @P0 LDG.E R9, desc[UR6][R26.64+0x2000] ;  /* 0x002000061a090981 */ /* 0x000168000c1e1900 */
[----:B------:R0:W5:Y:S02]  /*4e70*/  @!P0 LDG.E R9, desc[UR6][R18.64+0x2000] ;  /* 0x0020000612098981 */ /* 0x000164000c1e1900 */
.L_x_1778:
[----:B------:R-:W-:Y:S05]  /*4e80*/  BSYNC.RECONVERGENT B1 ;  /* 0x0000000000017941 */ /* 0x000fea0003800200 */
.L_x_1777:
[----:B------:R-:W-:Y:S04]  /*4e90*/  BSSY.RECONVERGENT B1, `(.L_x_1779) ;  /* 0x0000005000017945 */ /* 0x000fe80003800200 */
[----:B------:R-:W-:Y:S05]  /*4ea0*/  @P5 BRA `(.L_x_1780) ;  /* 0x00000000000c5947 */ /* 0x000fea0003800000 */
[----:B------:R-:W-:-:S13]  /*4eb0*/  ISETP.GE.AND P0, PT, R16, R25, PT ;  /* 0x000000191000720c */ /* 0x000fda0003f06270 */
[----:B------:R0:W5:Y:S04]  /*4ec0*/  @P0 LDG.E R10, desc[UR6][R26.64+0x2400] ;  /* 0x002400061a0a0981 */ /* 0x000168000c1e1900 */
[----:B------:R0:W5:Y:S02]  /*4ed0*/  @!P0 LDG.E R10, desc[UR6][R18.64+0x2400] ;  /* 0x00240006120a8981 */ /* 0x000164000c1e1900 */
.L_x_1780:
[----:B------:R-:W-:Y:S05]  /*4ee0*/  BSYNC.RECONVERGENT B1 ;  /* 0x0000000000017941 */ /* 0x000fea0003800200 */
.L_x_1779:
[-C--:B------:R-:W-:Y:S01]  /*4ef0*/  ISETP.GE.AND P6, PT, R24, R23.reuse, PT ;  /* 0x000000171800720c */ /* 0x080fe20003fc6270 */
[C---:B------:R-:W-:Y:S01]  /*4f00*/  VIADD R16, R2.reuse, 0xd00 ;  /* 0x00000d0002107836 */ /* 0x040fe20000000000 */
[C---:B------:R-:W-:Y:S01]  /*4f10*/  LOP3.LUT R14, R2.reuse, 0xc00, RZ, 0xfc, !PT ;  /* 0x00000c00020e7812 */ /* 0x040fe200078efcff */
[C---:B------:R-:W-:Y:S01]  /*4f20*/  VIADD R30, R2.reuse, 0xe00 ;  /* 0x00000e00021e7836 */ /* 0x040fe20000000000 */
[C---:B------:R-:W-:Y:S01]  /*4f30*/  LOP3.LUT R34, R2.reuse, 0x1000, RZ, 0xfc, !PT ;  /* 0x0000100002227812 */ /* 0x040fe200078efcff */
[----:B------:R-:W-:Y:S01]  /*4f40*/  VIADD R32, R2, 0xf00 ;  /* 0x00000f0002207836 */ /* 0x000fe20000000000 */
[----:B------:R-:W-:Y:S01]  /*4f50*/  BSSY.RECONVERGENT B1, `(.L_x_1781) ;  /* 0x000000b000017945 */ /* 0x000fe20003800200 */
[-C--:B------:R-:W-:Y:S02]  /*4f60*/  ISETP.GE.AND P0, PT, R28, R23.reuse, PT ;  /* 0x000000171c00720c */ /* 0x080fe40003f06270 */
        /* <DEDUP_REMOVED lines=9> */
.L_x_1782:
[----:B------:R-:W-:Y:S05]  /*5000*/  BSYNC.RECONVERGENT B1 ;  /* 0x0000000000017941 */ /* 0x000fea0003800200 */
.L_x_1781:
[----:B------:R-:W-:Y:S04]  /*5010*/  BSSY.RECONVERGENT B1, `(.L_x_1783) ;  /* 0x0000005000017945 */ /* 0x000fe80003800200 */
[----:B------:R-:W-:Y:S05]  /*5020*/  @P0 BRA `(.L_x_1784) ;  /* 0x00000000000c0947 */ /* 0x000fea0003800000 */
[----:B------:R-:W-:-:S13]  /*5030*/  ISETP.GE.AND P0, PT, R28, R25, PT ;  /* 0x000000191c00720c */ /* 0x000fda0003f06270 */
[----:B------:R0:W5:Y:S04]  /*5040*/  @P0 LDG.E R12, desc[UR6][R26.64+0x2c00] ;  /* 0x002c00061a0c0981 */ /* 0x000168000c1e1900 */
[----:B------:R0:W5:Y:S02]  /*5050*/  @!P0 LDG.E R12, desc[UR6][R18.64+0x2c00] ;  /* 0x002c0006120c8981 */ /* 0x000164000c1e1900 */
.L_x_1784:
[----:B------:R-:W-:Y:S05]  /*5060*/  BSYNC.RECONVERGENT B1 ;  /* 0x0000000000017941 */ /* 0x000fea0003800200 */
.L_x_1783:
[----:B------:R-:W-:Y:S04]  /*5070*/  BSSY.RECONVERGENT B1, `(.L_x_1785) ;  /* 0x0000005000017945 */ /* 0x000fe80003800200 */
[----:B------:R-:W-:Y:S05]  /*5080*/  @P1 BRA `(.L_x_1786) ;  /* 0x00000000000c1947 */ /* 0x000fea0003800000 */
[----:B------:R-:W-:-:S13]  /*5090*/  ISETP.GE.AND P0, PT, R14, R25, PT ;  /* 0x000000190e00720c */ /* 0x000fda0003f06270 */
[----:B------:R0:W5:Y:S04]  /*50a0*/  @P0 LDG.E R13, desc[UR6][R26.64+0x3000] ;  /* 0x003000061a0d0981 */ /* 0x000168000c1e1900 */
[----:B------:R0:W5:Y:S02]  /*50b0*/  @!P0 LDG.E R13, desc[UR6][R18.64+0x3000] ;  /* 0x00300006120d8981 */ /* 0x000164000c1e1900 */
.L_x_1786:
[----:B------:R-:W-:Y:S05]  /*50c0*/  BSYNC.RECONVERGENT B1 ;  /* 0x0000000000017941 */ /* 0x000fea0003800200 */
.L_x_1785:
[----:B------:R-:W-:Y:S04]  /*50d0*/  BSSY.RECONVERGENT B1, `(.L_x_1787) ;  /* 0x0000005000017945 */ /* 0x000fe80003800200 */
[----:B------:R-:W-:Y:S05]  /*50e0*/  @P2 BRA `(.L_x_1788) ;  /* 0x00000000000c2947 */ /* 0x000fea0003800000 */
[----:B------:R-:W-:-:S13]  /*50f0*/  ISETP.GE.AND P0, PT, R16, R25, PT ;  /* 0x000000191000720c */ /* 0x000fda0003f06270 */
[----:B------:R0:W5:Y:S04]  /*5100*/  @P0 LDG.E R14, desc[UR6][R26.64+0x3400] ;  /* 0x003400061a0e0981 */ /* 0x000168000c1e1900 */
[----:B------:R0:W5:Y:S02]  /*5110*/  @!P0 LDG.E R14, desc[UR6][R18.64+0x3400] ;  /* 0x00340006120e8981 */ /* 0x000164000c1e1900 */
.L_x_1788:
[----:B------:R-:W-:Y:S05]  /*5120*/  BSYNC.RECONVERGENT B1 ;  /* 0x0000000000017941 */ /* 0x000fea0003800200 */
.L_x_1787:
[----:B------:R-:W-:Y:S04]  /*5130*/  BSSY.RECONVERGENT B1, `(.L_x_1789) ;  /* 0x0000005000017945 */ /* 0x000fe80003800200 */
[----:B------:R-:W-:Y:S05]  /*5140*/  @P3 BRA `(.L_x_1790) ;  /* 0x00000000000c3947 */ /* 0x000fea0003800000 */
[----:B------:R-:W-:-:S13]  /*5150*/  ISETP.GE.AND P0, PT, R30, R25, PT ;  /* 0x000000191e00720c */ /* 0x000fda0003f06270 */
[----:B------:R0:W5:Y:S04]  /*5160*/  @P0 LDG.E R15, desc[UR6][R26.64+0x3800] ;  /* 0x003800061a0f0981 */ /* 0x000168000c1e1900 */
[----:B------:R0:W5:Y:S02]  /*5170*/  @!P0 LDG.E R15, desc[UR6][R18.64+0x3800] ;  /* 0x00380006120f8981 */ /* 0x000164000c1e1900 */
.L_x_1790:
[----:B------:R-:W-:Y:S05]  /*5180*/  BSYNC.RECONVERGENT B1 ;  /* 0x0000000000017941 */ /* 0x000fea0003800200 */
.L_x_1789:
[----:B------:R-:W-:Y:S04]  /*5190*/  BSSY.RECONVERGENT B1, `(.L_x_1791) ;  /* 0x0000005000017945 */ /* 0x000fe80003800200 */
[----:B------:R-:W-:Y:S05]  /*51a0*/  @P4 BRA `(.L_x_1792) ;  /* 0x00000000000c4947 */ /* 0x000fea0003800000 */
[----:B------:R-:W-:-:S13]  /*51b0*/  ISETP.GE.AND P0, PT, R32, R25, PT ;  /* 0x000000192000720c */ /* 0x000fda0003f06270 */
[----:B------:R0:W5:Y:S04]  /*51c0*/  @P0 LDG.E R16, desc[UR6][R26.64+0x3c00] ;  /* 0x003c00061a100981 */ /* 0x000168000c1e1900 */
[----:B------:R0:W5:Y:S02]  /*51d0*/  @!P0 LDG.E R16, desc[UR6][R18.64+0x3c00] ;  /* 0x003c000612108981 */ /* 0x000164000c1e1900 */
.L_x_1792:
[----:B------:R-:W-:Y:S05]  /*51e0*/  BSYNC.RECONVERGENT B1 ;  /* 0x0000000000017941 */ /* 0x000fea0003800200 */
.L_x_1791:
[----:B------:R-:W-:Y:S05]  /*51f0*/  @P5 BRA `(.L_x_1793) ;  /* 0x0000001000205947 */ /* 0x000fea0003800000 */
[----:B------:R-:W-:-:S13]  /*5200*/  ISETP.GE.AND P0, PT, R34, R25, PT ;  /* 0x000000192200720c */ /* 0x000fda0003f06270 */
[----:B------:R0:W5:Y:S04]  /*5210*/  @P0 LDG.E R17, desc[UR6][R26.64+0x4000] ;  /* 0x004000061a110981 */ /* 0x000168000c1e1900 */
[----:B------:R0:W5:Y:S01]  /*5220*/  @!P0 LDG.E R17, desc[UR6][R18.64+0x4000] ;  /* 0x0040000612118981 */ /* 0x000162000c1e1900 */
[----:B------:R-:W-:Y:S05]  /*5230*/  BRA `(.L_x_1793) ;  /* 0x0000001000107947 */ /* 0x000fea0003800000 */
.L_x_1760:
[----:B------:R-:W-:Y:S02]  /*5240*/  IMAD.IADD R23, R25, 0x1, R22 ;  /* 0x0000000119177824 */ /* 0x000fe400078e0216 */
[----:B------:R-:W-:Y:S02]  /*5250*/  VIADD R28, R2, 0x100 ;  /* 0x00000100021c7836 */ /* 0x000fe40000000000 */
[----:B------:R-:W-:Y:S02]  /*5260*/  IMAD.MOV.U32 R27, RZ, RZ, R5 ;  /* 0x000000ffff1b7224 */ /* 0x000fe400078e0005 */
[----:B------:R-:W-:Y:S01]  /*5270*/  IMAD.MOV.U32 R24, RZ, RZ, RZ ;  /* 0x000000ffff187224 */ /* 0x000fe200078e00ff */
[----:B------:R-:W-:Y:S01]  /*5280*/  ISETP.GE.AND P1, PT, R28, R23, PT ;  /* 0x000000171c00720c */ /* 0x000fe20003f26270 */
[----:B------:R-:W-:-:S04]  /*5290*/  IMAD.WIDE.U32 R26, R3, 0x1100, R26 ;  /* 0x00001100031a7825 */ /* 0x000fc800078e001a */
[----:B------:R-:W-:Y:S01]  /*52a0*/  VIADD R32, R2, 0x200 ;  /* 0x0000020002207836 */ /* 0x000fe20000000000 */
[----:B------:R-:W-:-:S04]  /*52b0*/  IADD3 R26, P0, PT, R7, R26, RZ ;  /* 0x0000001a071a7210 */ /* 0x000fc80007f1e0ff */
[----:B------:R-:W-:Y:S02]  /*52c0*/  IADD3.X R24, PT, PT, R9, R24, R27, P0, !PT ;  /* 0x0000001809187210 */ /* 0x000fe400007fe41b */
[----:B------:R-:W-:Y:S01]  /*52d0*/  ISETP.GE.AND P0, PT, R32, R23, PT ;  /* 0x000000172000720c */ /* 0x000fe20003f06270 */
[----:B------:R-:W0:Y:S01]  /*52e0*/  @!P1 LDC.64 R18, c[0x0][0x3a0] ;  /* 0x0000e800ff129b82 */ /* 0x000e220000000a00 */
[C---:B------:R-:W-:Y:S01]  /*52f0*/  @!P1 IMAD.IADD R27, R28.reuse, 0x1, -R25 ;  /* 0x000000011c1b9824 */ /* 0x040fe200078e0a19 */
[----:B------:R-:W-:-:S04]  /*5300*/  @!P1 ISETP.GE.AND P3, PT, R28, R25, PT ;  /* 0x000000191c00920c */ /* 0x000fc80003f66270 */
[----:B------:R-:W-:Y:S02]  /*5310*/  @!P1 SEL R28, R28, R27, !P3 ;  /* 0x0000001b1c1c9207 */ /* 0x000fe40005800000 */
[----:B------:R-:W-:Y:S02]  /*5320*/  @!P1 SEL R29, R16, R26, !P3 ;  /* 0x0000001a101d9207 */ /* 0x000fe40005800000 */
[----:B------:R-:W-:Y:S02]  /*5330*/  @!P1 SHF.R.S32.HI R27, RZ, 0x1f, R27 ;  /* 0x0000001fff1b9819 */ /* 0x000fe4000001141b */
[----:B------:R-:W-:Y:S01]  /*5340*/  @!P1 IADD3 R28, P2, PT, R28, R29, RZ ;  /* 0x0000001d1c1c9210 */ /* 0x000fe20007f5e0ff */
[----:B------:R-:W-:Y:S01]  /*5350*/  @!P0 IMAD.IADD R29, R32, 0x1, -R25 ;  /* 0x00000001201d8824 */ /* 0x000fe200078e0a19 */
[----:B------:R-:W-:Y:S02]  /*5360*/  @!P1 SEL R27, R27, RZ, P3 ;  /* 0x000000ff1b1b9207 */ /* 0x000fe40001800000 */
[----:B------:R-:W-:-:S02]  /*5370*/  @!P1 SEL R30, R17, R24, !P3 ;  /* 0x00000018111e9207 */ /* 0x000fc40005800000 */
[----:B------:R-:W-:-:S03]  /*5380*/  @!P0 ISETP.GE.AND P4, PT, R32, R25, PT ;  /* 0x000000192000820c */ /* 0x000fc60003f86270 */
[----:B------:R-:W-:Y:S01]  /*5390*/  @!P1 IMAD.X R27, R27, 0x1, R30, P2 ;  /* 0x000000011b1b9824 */ /* 0x000fe200010e061e */
[----:B------:R-:W-:Y:S02]  /*53a0*/  @!P0 SEL R34, R17, R24, !P4 ;  /* 0x0000001811228207 */ /* 0x000fe40006000000 */
[----:B0-----:R-:W-:-:S04]  /*53b0*/  @!P1 LEA R30, P2, R28, R18, 0x2 ;  /* 0x000000121c1e9211 */ /* 0x001fc800078410ff */
[----:B------:R-:W-:Y:S02]  /*53c0*/  @!P1 LEA.HI.X R31, R28, R19, R27, 0x2, P2 ;  /* 0x000000131c1f9211 */ /* 0x000fe400010f141b */
[----:B------:R-:W0:Y:S01]  /*53d0*/  @!P0 LDC.64 R18, c[0x0][0x3a0] ;  /* 0x0000e800ff128b82 */ /* 0x000e220000000a00 */
[----:B------:R-:W-:Y:S01]  /*53e0*/  @!P0 SEL R27, R32, R29, !P4 ;  /* 0x0000001d201b8207 */ /* 0x000fe20006000000 */
[----:B------:R-:W-:Y:S01]  /*53f0*/  VIADD R32, R2, 0x300 ;  /* 0x0000030002207836 */ /* 0x000fe20000000000 */
[----:B------:R-:W-:Y:S01]  /*5400*/  @!P0 SEL R28, R16, R26, !P4 ;  /* 0x0000001a101c8207 */ /* 0x000fe20006000000 */
[----:B------:R1:W5:Y:S01]  /*5410*/  @!P1 LDG.E R20, desc[UR6][R30.64] ;  /* 0x000000061e149981 */ /* 0x000362000c1e1900 */
[----:B------:R-:W-:Y:S02]  /*5420*/  @!P0 SHF.R.S32.HI R29, RZ, 0x1f, R29 ;  /* 0x0000001fff1d8819 */ /* 0x000fe4000001141d */
[----:B------:R-:W-:Y:S02]  /*5430*/  ISETP.GE.AND P2, PT, R32, R23, PT ;  /* 0x000000172000720c */ /* 0x000fe40003f46270 */
[----:B------:R-:W-:-:S02]  /*5440*/  @!P0 IADD3 R27, P3, PT, R27, R28, RZ ;  /* 0x0000001c1b1b8210 */ /* 0x000fc40007f7e0ff */
[----:B------:R-:W-:-:S05]  /*5450*/  @!P0 SEL R29, R29, RZ, P4 ;  /* 0x000000ff1d1d8207 */ /* 0x000fca0002000000 */
[----:B------:R-:W-:Y:S01]  /*5460*/  @!P0 IMAD.X R34, R29, 0x1, R34, P3 ;  /* 0x000000011d228824 */ /* 0x000fe200018e0622 */
[----:B0-----:R-:W-:-:S03]  /*5470*/  @!P0 LEA R28, P3, R27, R18, 0x2 ;  /* 0x000000121b1c8211 */ /* 0x001fc600078610ff */
[C---:B------:R-:W-:Y:S01]  /*5480*/  @!P2 IMAD.IADD R33, R32.reuse, 0x1, -R25 ;  /* 0x000000012021a824 */ /* 0x040fe200078e0a19 */
[----:B------:R-:W-:Y:S02]  /*5490*/  @!P0 LEA.HI.X R29, R27, R19, R34, 0x2, P3 ;  /* 0x000000131b1d8211 */ /* 0x000fe400018f1422 */
[----:B------:R-:W1:Y:S01]  /*54a0*/  @!P2 LDC.64 R18, c[0x0][0x3a0] ;  /* 0x0000e800ff12ab82 */ /* 0x000e620000000a00 */
[C---:B------:R-:W-:Y:S02]  /*54b0*/  @!P2 ISETP.GE.AND P4, PT, R32.reuse, R25, PT ;  /* 0x000000192000a20c */ /* 0x040fe40003f86270 */
[----:B------:R0:W5:Y:S02]  /*54c0*/  @!P0 LDG.E R3, desc[UR6][R28.64] ;  /* 0x000000061c038981 */ /* 0x000164000c1e1900 */
[----:B------:R-:W-:Y:S02]  /*54d0*/  @!P2 SEL R27, R32, R33, !P4 ;  /* 0x00000021201ba207 */ /* 0x000fe40006000000 */
[----:B------:R-:W-:-:S04]  /*54e0*/  @!P2 SEL R32, R16, R26, !P4 ;  /* 0x0000001a1020a207 */ /* 0x000fc80006000000 */
[----:B------:R-:W-:Y:S02]  /*54f0*/  @!P2 IADD3 R27, P3, PT, R27, R32, RZ ;  /* 0x000000201b1ba210 */ /* 0x000fe40007f7e0ff */
[----:B------:R-:W-:Y:S02]  /*5500*/  LOP3.LUT R32, R2, 0x400, RZ, 0xfc, !PT ;  /* 0x0000040002207812 */ /* 0x000fe400078efcff */
[----:B------:R-:W-:Y:S02]  /*5510*/  @!P2 SHF.R.S32.HI R33, RZ, 0x1f, R33 ;  /* 0x0000001fff21a819 */ /* 0x000fe40000011421 */
[----:B------:R-:W-:Y:S02]  /*5520*/  ISETP.GE.AND P1, PT, R32, R23, PT ;  /* 0x000000172000720c */ /* 0x000fe40003f26270 */
[----:B------:R-:W-:Y:S02]  /*5530*/  @!P2 SEL R33, R33, RZ, P4 ;  /* 0x000000ff2121a207 */ /* 0x000fe40002000000 */
[----:B------:R-:W-:-:S05]  /*5540*/  @!P2 SEL R34, R17, R24, !P4 ;  /* 0x000000181122a207 */ /* 0x000fca0006000000 */
[----:B------:R-:W-:Y:S01]  /*5550*/  @!P2 IMAD.X R34, R33, 0x1, R34, P3 ;  /* 0x000000012122a824 */ /* 0x000fe200018e0622 */
[----:B-1----:R-:W-:-:S04]  /*5560*/  @!P2 LEA R30, P3, R27, R18, 0x2 ;  /* 0x000000121b1ea211 */ /* 0x002fc800078610ff */
[----:B------:R-:W-:Y:S02]  /*5570*/  @!P2 LEA.HI.X R31, R27, R19, R34, 0x2, P3 ;  /* 0x000000131b1fa211 */ /* 0x000fe400018f1422 */
[----:B------:R-:W1:Y:S01]  /*5580*/  @!P1 LDC.64 R18, c[0x0][0x3a0] ;  /* 0x0000e800ff129b82 */ /* 0x000e620000000a00 */
[C---:B------:R-:W-:Y:S01]  /*5590*/  @!P1 IMAD.IADD R27, R32.reuse, 0x1, -R25 ;  /* 0x00000001201b9824 */ /* 0x040fe200078e0a19 */
[----:B------:R-:W-:Y:S01]  /*55a0*/  @!P1 ISETP.GE.AND P3, PT, R32, R25, PT ;  /* 0x000000192000920c */ /* 0x000fe20003f66270 */
[----:B------:R-:W-:Y:S01]  /*55b0*/  VIADD R34, R2, 0x500 ;  /* 0x0000050002227836 */ /* 0x000fe20000000000 */
[----:B------:R2:W5:Y:S02]  /*55c0*/  @!P2 LDG.E R4, desc[UR6][R30.64] ;  /* 0x000000061e04a981 */ /* 0x000564000c1e1900 */
[----:B------:R-:W-:Y:S02]  /*55d0*/  @!P1 SEL R32, R32, R27, !P3 ;  /* 0x0000001b20209207 */ /* 0x000fe40005800000 */
[----:B------:R-:W-:-:S02]  /*55e0*/  @!P1 SEL R33, R16, R26, !P3 ;  /* 0x0000001a10219207 */ /* 0x000fc40005800000 */
[----:B------:R-:W-:Y:S02]  /*55f0*/  @!P1 SHF.R.S32.HI R27, RZ, 0x1f, R27 ;  /* 0x0000001fff1b9819 */ /* 0x000fe4000001141b */
[----:B------:R-:W-:Y:S02]  /*5600*/  ISETP.GE.AND P2, PT, R34, R23, PT ;  /* 0x000000172200720c */ /* 0x000fe40003f46270 */
[----:B------:R-:W-:Y:S02]  /*5610*/  @!P1 IADD3 R32, P0, PT, R32, R33, RZ ;  /* 0x0000002120209210 */ /* 0x000fe40007f1e0ff */
[----:B------:R-:W-:Y:S02]  /*5620*/  @!P1 SEL R27, R27, RZ, P3 ;  /* 0x000000ff1b1b9207 */ /* 0x000fe40001800000 */
[----:B0-----:R-:W-:-:S05]  /*5630*/  @!P1 SEL R28, R17, R24, !P3 ;  /* 0x00000018111c9207 */ /* 0x001fca0005800000 */
[----:B------:R-:W-:Y:S01]  /*5640*/  @!P1 IMAD.X R27, R27, 0x1, R28, P0 ;  /* 0x000000011b1b9824 */ /* 0x000fe200000e061c */
[----:B-1----:R-:W-:-:S04]  /*5650*/  @!P1 LEA R28, P0, R32, R18, 0x2 ;  /* 0x00000012201c9211 */ /* 0x002fc800078010ff */
[----:B------:R-:W-:Y:S02]  /*5660*/  @!P1 LEA.HI.X R29, R32, R19, R27, 0x2, P0 ;  /* 0x00000013201d9211 */ /* 0x000fe400000f141b */
[----:B------:R-:W0:Y:S01]  /*5670*/  @!P2 LDC.64 R18, c[0x0][0x3a0] ;  /* 0x0000e800ff12ab82 */ /* 0x000e220000000a00 */
[C---:B--2---:R-:W-:Y:S01]  /*5680*/  @!P2 IMAD.IADD R31, R34.reuse, 0x1, -R25 ;  /* 0x00000001221fa824 */ /* 0x044fe200078e0a19 */
        /* <DEDUP_REMOVED lines=9> */
[----:B------:R-:W-:-:S05]  /*5720*/  @!P2 SEL R34, R17, R24, !P4 ;  /* 0x000000181122a207 */ /* 0x000fca0006000000 */
[----:B------:R-:W-:Y:S01]  /*5730*/  @!P2 IMAD.X R34, R31, 0x1, R34, P3 ;  /* 0x000000011f22a824 */ /* 0x000fe200018e0622 */
[----:B0-----:R-:W-:-:S04]  /*5740*/  @!P2 LEA R30, P3, R27, R18, 0x2 ;  /* 0x000000121b1ea211 */ /* 0x001fc800078610ff */
[----:B------:R-:W-:Y:S02]  /*5750*/  @!P2 LEA.HI.X R31, R27, R19, R34, 0x2, P3 ;  /* 0x000000131b1fa211 */ /* 0x000fe400018f1422 */
[----:B------:R-:W0:Y:S01]  /*5760*/  @!P0 LDC.64 R18, c[0x0][0x3a0] ;  /* 0x0000e800ff128b82 */ /* 0x000e220000000a00 */
        /* <DEDUP_REMOVED lines=10> */
[----:B-1----:R-:W-:-:S05]  /*5810*/  @!P0 SEL R28, R17, R24, !P3 ;  /* 0x00000018111c8207 */ /* 0x002fca0005800000 */
[----:B------:R-:W-:Y:S01]  /*5820*/  @!P0 IMAD.X R27, R27, 0x1, R28, P1 ;  /* 0x000000011b1b8824 */ /* 0x000fe200008e061c */
[----:B0-----:R-:W-:-:S04]  /*5830*/  @!P0 LEA R28, P1, R32, R18, 0x2 ;  /* 0x00000012201c8211 */ /* 0x001fc800078210ff */
[----:B------:R-:W-:Y:S02]  /*5840*/  @!P0 LEA.HI.X R29, R32, R19, R27, 0x2, P1 ;  /* 0x00000013201d8211 */ /* 0x000fe400008f141b */
[----:B------:R-:W0:Y:S01]  /*5850*/  @!P2 LDC.64 R18, c[0x0][0x3a0] ;  /* 0x0000e800ff12ab82 */ /* 0x000e220000000a00 */
[C---:B--2---:R-:W-:Y:S01]  /*5860*/  @!P2 IMAD.IADD R31, R34.reuse, 0x1, -R25 ;  /* 0x00000001221fa824 */ /* 0x044fe200078e0a19 */
[----:B------:R-:W-:Y:S01]  /*5870*/  @!P2 ISETP.GE.AND P4, PT, R34, R25, PT ;  /* 0x000000192200a20c */ /* 0x000fe20003f86270 */
[----:B------:R1:W5:Y:S01]  /*5880*/  @!P0 LDG.E R7, desc[UR6][R28.64] ;  /* 0x000000061c078981 */ /* 0x000362000c1e1900 */
[----:B------:R-:W-:Y:S02]  /*5890*/  LOP3.LUT R32, R2, 0x800, RZ, 0xfc, !PT ;  /* 0x0000080002207812 */ /* 0x000fe400078efcff */
        /* <DEDUP_REMOVED lines=117> */
[C---:B------:R-:W-:Y:S01]  /*5ff0*/  @!P1 ISETP.GE.AND P4, PT, R34.reuse, R25, PT ;  /* 0x000000192200920c */ /* 0x040fe20003f86270 */
[----:B------:R1:W5:Y:S03]  /*6000*/  @!P0 LDG.E R15, desc[UR6][R28.64] ;  /* 0x000000061c0f8981 */ /* 0x000366000c1e1900 */
        /* <DEDUP_REMOVED lines=9> */
[----:B------:R-:W-:Y:S01]  /*60a0*/  @!P1 LEA.HI.X R31, R27, R19, R32, 0x2, P3 ;  /* 0x000000131b1f9211 */ /* 0x000fe200018f1420 */
[C---:B------:R-:W-:Y:S01]  /*60b0*/  @!P2 IMAD.IADD R27, R2.reuse, 0x1, -R25 ;  /* 0x00000001021ba824 */ /* 0x040fe200078e0a19 */
[----:B------:R-:W-:-:S04]  /*60c0*/  @!P2 ISETP.GE.AND P3, PT, R2, R25, PT ;  /* 0x000000190200a20c */ /* 0x000fc80003f66270 */
[----:B------:R-:W-:Y:S02]  /*60d0*/  @!P2 SHF.R.S32.HI R34, RZ, 0x1f, R27 ;  /* 0x0000001fff22a819 */ /* 0x000fe4000001141b */
[----:B------:R-:W-:Y:S02]  /*60e0*/  @!P2 SEL R27, R2, R27, !P3 ;  /* 0x0000001b021ba207 */ /* 0x000fe40005800000 */
[----:B------:R-:W-:Y:S02]  /*60f0*/  @!P2 SEL R18, R16, R26, !P3 ;  /* 0x0000001a1012a207 */ /* 0x000fe40005800000 */
[----:B------:R-:W-:Y:S02]  /*6100*/  @!P2 SEL R34, R34, RZ, P3 ;  /* 0x000000ff2222a207 */ /* 0x000fe40001800000 */
[----:B------:R-:W-:Y:S02]  /*6110*/  @!P2 IADD3 R27, P4, PT, R27, R18, RZ ;  /* 0x000000121b1ba210 */ /* 0x000fe40007f9e0ff */
[----:B------:R-:W-:-:S05]  /*6120*/  @!P2 SEL R19, R17, R24, !P3 ;  /* 0x000000181113a207 */ /* 0x000fca0005800000 */
[----:B------:R-:W-:Y:S02]  /*6130*/  @!P2 IMAD.X R34, R34, 0x1, R19, P4 ;  /* 0x000000012222a824 */ /* 0x000fe400020e0613 */
[----:B------:R-:W0:Y:S02]  /*6140*/  @!P2 LDC.64 R18, c[0x0][0x3a0] ;  /* 0x0000e800ff12ab82 */ /* 0x000e240000000a00 */
[----:B0-----:R-:W-:-:S04]  /*6150*/  @!P2 LEA R32, P3, R27, R18, 0x2 ;  /* 0x000000121b20a211 */ /* 0x001fc800078610ff */
[----:B------:R-:W-:Y:S02]  /*6160*/  @!P2 LEA.HI.X R33, R27, R19, R34, 0x2, P3 ;  /* 0x000000131b21a211 */ /* 0x000fe400018f1422 */
[----:B------:R-:W-:-:S03]  /*6170*/  LOP3.LUT R34, R2, 0x1000, RZ, 0xfc, !PT ;  /* 0x0000100002227812 */ /* 0x000fc600078efcff */
[----:B------:R1:W5:Y:S01]  /*6180*/  @!P2 LDG.E R21, desc[UR6][R32.64] ;  /* 0x000000062015a981 */ /* 0x000362000c1e1900 */
[----:B------:R-:W-:-:S13]  /*6190*/  ISETP.GE.AND P4, PT, R34, R23, PT ;  /* 0x000000172200720c */ /* 0x000fda0003f86270 */
[----:B------:R-:W0:Y:S01]  /*61a0*/  @!P4 LDC.64 R18, c[0x0][0x3a0] ;  /* 0x0000e800ff12cb82 */ /* 0x000e220000000a00 */
[C---:B------:R-:W-:Y:S01]  /*61b0*/  @!P4 IMAD.IADD R27, R34.reuse, 0x1, -R25 ;  /* 0x00000001221bc824 */ /* 0x040fe200078e0a19 */
[----:B------:R-:W-:-:S04]  /*61c0*/  @!P4 ISETP.GE.AND P5, PT, R34, R25, PT ;  /* 0x000000192200c20c */ /* 0x000fc80003fa6270 */
[----:B------:R-:W-:Y:S02]  /*61d0*/  @!P4 SEL R35, R34, R27, !P5 ;  /* 0x0000001b2223c207 */ /* 0x000fe40006800000 */
[----:B------:R-:W-:Y:S02]  /*61e0*/  @!P4 SEL R26, R16, R26, !P5 ;  /* 0x0000001a101ac207 */ /* 0x000fe40006800000 */
[----:B------:R-:W-:Y:S01]  /*61f0*/  @!P4 SHF.R.S32.HI R27, RZ, 0x1f, R27 ;  /* 0x0000001fff1bc819 */ /* 0x000fe2000001141b */
[----:B------:R1:W5:Y:S01]  /*6200*/  @!P1 LDG.E R16, desc[UR6][R30.64] ;  /* 0x000000061e109981 */ /* 0x000362000c1e1900 */
[----:B------:R-:W-:Y:S02]  /*6210*/  @!P4 SEL R24, R17, R24, !P5 ;  /* 0x000000181118c207 */ /* 0x000fe40006800000 */
[----:B------:R-:W-:Y:S02]  /*6220*/  @!P4 IADD3 R26, P3, PT, R35, R26, RZ ;  /* 0x0000001a231ac210 */ /* 0x000fe40007f7e0ff */
[----:B------:R-:W-:-:S05]  /*6230*/  @!P4 SEL R27, R27, RZ, P5 ;  /* 0x000000ff1b1bc207 */ /* 0x000fca0002800000 */
[----:B------:R-:W-:Y:S01]  /*6240*/  @!P4 IMAD.X R24, R27, 0x1, R24, P3 ;  /* 0x000000011b18c824 */ /* 0x000fe200018e0618 */
[----:B0-----:R-:W-:-:S04]  /*6250*/  @!P4 LEA R18, P3, R26, R18, 0x2 ;  /* 0x000000121a12c211 */ /* 0x001fc800078610ff */
[----:B------:R-:W-:-:S05]  /*6260*/  @!P4 LEA.HI.X R19, R26, R19, R24, 0x2, P3 ;  /* 0x000000131a13c211 */ /* 0x000fca00018f1418 */
[----:B------:R1:W5:Y:S04]  /*6270*/  @!P4 LDG.E R17, desc[UR6][R18.64] ;  /* 0x000000061211c981 */ /* 0x000368000c1e1900 */
.L_x_1793:
[----:B------:R-:W-:Y:S05]  /*6280*/  BSYNC.RECONVERGENT B0 ;  /* 0x0000000000007941 */ /* 0x000fea0003800200 */
.L_x_1759:
[----:B01234-:R-:W0:Y:S01]  /*6290*/  S2R R19, SR_CgaCtaId ;  /* 0x0000000000137919 */ /* 0x01fe220000008800 */
[----:B------:R-:W-:-:S04]  /*62a0*/  MOV R18, 0x400 ;  /* 0x0000040000127802 */ /* 0x000fc80000000f00 */
[----:B0-----:R-:W-:-:S05]  /*62b0*/  LEA R18, R19, R18, 0x18 ;  /* 0x0000001213127211 */ /* 0x001fca00078ec0ff */
[----:B------:R-:W-:-:S05]  /*62c0*/  IMAD R24, R2, 0x4, R18 ;  /* 0x0000000402187824 */ /* 0x000fca00078e0212 */
[----:B-----5:R-:W-:Y:S04]  /*62d0*/  STS [R24], R21 ;  /* 0x0000001518007388 */ /* 0x020fe80000000800 */
[----:B------:R-:W-:Y:S04]  /*62e0*/  STS [R24+0x400], R20 ;  /* 0x0004001418007388 */ /* 0x000fe80000000800 */
[----:B------:R-:W-:Y:S04]  /*62f0*/  STS [R24+0x800], R3 ;  /* 0x0008000318007388 */ /* 0x000fe80000000800 */
[----:B------:R0:W-:Y:S04]  /*6300*/  STS [R24+0xc00], R4 ;  /* 0x000c000418007388 */ /* 0x0001e80000000800 */
        /* <DEDUP_REMOVED lines=16> */
[----:B------:R-:W-:Y:S01]  /*6410*/  BSSY.RECONVERGENT B0, `(.L_x_1794) ;  /* 0x0000021000007945 */ /* 0x000fe20003800200 */
[----:B------:R-:W-:Y:S01]  /*6420*/  VIMNMX R3, PT, PT, R4, R23, PT ;  /* 0x0000001704037248 */ /* 0x000fe20003fe0100 */
[----:B------:R-:W-:-:S03]  /*6430*/  IMAD R4, R25, 0x4, R18 ;  /* 0x0000000419047824 */ /* 0x000fc600078e0212 */
[C---:B------:R-:W-:Y:S01]  /*6440*/  ISETP.GE.AND P0, PT, R3.reuse, R22, PT ;  /* 0x000000160300720c */ /* 0x040fe20003f06270 */
[----:B-1----:R-:W-:Y:S01]  /*6450*/  IMAD.IADD R6, R3, 0x1, -R22 ;  /* 0x0000000103067824 */ /* 0x002fe200078e0a16 */
[----:B------:R-:W-:-:S04]  /*6460*/  VIMNMX R5, PT, PT, R25, R3, PT ;  /* 0x0000000319057248 */ /* 0x000fc80003fe0100 */
[----:B------:R-:W-:-:S04]  /*6470*/  SEL R6, R6, RZ, P0 ;  /* 0x000000ff06067207 */ /* 0x000fc80000000000 */
[----:B------:R-:W-:-:S13]  /*6480*/  ISETP.GE.AND P0, PT, R6, R5, PT ;  /* 0x000000050600720c */ /* 0x000fda0003f06270 */
[----:B--2---:R-:W-:Y:S05]  /*6490*/  @P0 BRA `(.L_x_1795) ;  /* 0x0000000000600947 */ /* 0x004fea0003800000 */
.L_x_1796:
        /* <DEDUP_REMOVED lines=24> */
.L_x_1795:
[----:B------:R-:W-:Y:S05]  /*6620*/  BSYNC.RECONVERGENT B0 ;  /* 0x0000000000007941 */ /* 0x000fea0003800200 */
.L_x_1794:
        /* <DEDUP_REMOVED lines=13> */
[C---:B--2---:R-:W-:Y:S02]  /*6700*/  LEA.HI R3, R4.reuse, R4, RZ, 0x1 ;  /* 0x0000000404037211 */ /* 0x044fe400078f08ff */
        /* <DEDUP_REMOVED lines=13> */
.L_x_1798:
[----:B------:R-:W-:Y:S05]  /*67e0*/  BSYNC.RECONVERGENT B0 ;  /* 0x0000000000007941 */ /* 0x000fea0003800200 */
.L_x_1797:
        /* <DEDUP_REMOVED lines=16> */
[C---:B-1----:R-:W-:Y:S02]  /*68f0*/  LEA.HI R9, R4.reuse, R4, RZ, 0x1 ;  /* 0x0000000404097211 */ /* 0x042fe400078f08ff */
        /* <DEDUP_REMOVED lines=13> */
.L_x_1800:
[----:B------:R-:W-:Y:S05]  /*69d0*/  BSYNC.RECONVERGENT B0 ;  /* 0x0000000000007941 */ /* 0x000fea0003800200 */
.L_x_1799:
        /* <DEDUP_REMOVED lines=30> */
.L_x_1802:
[----:B------:R-:W-:Y:S05]  /*6bc0*/  BSYNC.RECONVERGENT B0 ;  /* 0x0000000000007941 */ /* 0x000fea0003800200 */
.L_x_1801:
        /* <DEDUP_REMOVED lines=30> */
.L_x_1804:
[----:B------:R-:W-:Y:S05]  /*6db0*/  BSYNC.RECONVERGENT B0 ;  /* 0x0000000000007941 */ /* 0x000fea0003800200 */
.L_x_1803:
        /* <DEDUP_REMOVED lines=30> */
.L_x_1806:
[----:B------:R-:W-:Y:S05]  /*6fa0*/  BSYNC.RECONVERGENT B0 ;  /* 0x0000000000007941 */ /* 0x000fea0003800200 */
.L_x_1805:
        /* <DEDUP_REMOVED lines=30> */
.L_x_1808:
[----:B------:R-:W-:Y:S05]  /*7190*/  BSYNC.RECONVERGENT B0 ;  /* 0x0000000000007941 */ /* 0x000fea0003800200 */
.L_x_1807:
        /* <DEDUP_REMOVED lines=30> */
.L_x_1810:
[----:B------:R-:W-:Y:S05]  /*7380*/  BSYNC.RECONVERGENT B0 ;  /* 0x0000000000007941 */ /* 0x000fea0003800200 */
.L_x_1809:
        /* <DEDUP_REMOVED lines=30> */
.L_x_1812:
[----:B------:R-:W-:Y:S05]  /*7570*/  BSYNC.RECONVERGENT B0 ;  /* 0x0000000000007941 */ /* 0x000fea0003800200 */
.L_x_1811:
        /* <DEDUP_REMOVED lines=16> */
[C---:B01----:R-:W-:Y:S02]  /*7680*/  LEA.HI R13, R4.reuse, R4, RZ, 0x1 ;  /* 0x00000004040d7211 */ /* 0x043fe400078f08ff */
        /* <DEDUP_REMOVED lines=13> */
.L_x_1814:
[----:B------:R-:W-:Y:S05]  /*7760*/  BSYNC.RECONVERGENT B0 ;  /* 0x0000000000007941 */ /* 0x000fea0003800200 */
.L_x_1813:
        /* <DEDUP_REMOVED lines=30> */
.L_x_1816:
[----:B------:R-:W-:Y:S05]  /*7950*/  BSYNC.RECONVERGENT B0 ;  /* 0x0000000000007941 */ /* 0x000fea0003800200 */
.L_x_1815:
[----:B------:R-:W-:Y:S01]  /*7960*/  @!P0 IMAD.MOV R15, RZ, RZ, R16 ;  /* 0x000000ffff0f8224 */ /* 0x000fe200078e0210 */
[----:B------:R-:W-:Y:S01]  /*7970*/  BSSY.RECONVERGENT B0, `(.L_x_1817) ;  /* 0x000001d000007945 */ /* 0x000fe20003800200 */
[----:B------:R-:W-:Y:S01]  /*7980*/  @P0 IMAD.MOV R19, RZ, RZ, R17 ;  /* 0x000000ffff130224 */ /* 0x000fe200078e0211 */
[----:B012---:R-:W-:Y:S01]  /*7990*/  SEL R14, R4, R5, P0 ;  /* 0x00000005040e7207 */ /* 0x007fe20000000000 */
[C-C-:B------:R-:W-:Y:S01]  /*79a0*/  @P0 IMAD R21, R15.reuse, 0x4, R18.reuse ;  /* 0x000000040f150824 */ /* 0x140fe200078e0212 */
[----:B------:R-:W-:Y:S01]  /*79b0*/  ISETP.GE.AND P1, PT, R15, R23, PT ;  /* 0x000000170f00720c */ /* 0x000fe20003f26270 */
[----:B------:R-:W-:Y:S02]  /*79c0*/  @!P0 IMAD R20, R19, 0x4, R18 ;  /* 0x0000000413148824 */ /* 0x000fe400078e0212 */
        /* <DEDUP_REMOVED lines=23> */
.L_x_1818:
[----:B------:R-:W-:Y:S05]  /*7b40*/  BSYNC.RECONVERGENT B0 ;  /* 0x0000000000007941 */ /* 0x000fea0003800200 */
.L_x_1817:
        /* <DEDUP_REMOVED lines=30> */
.L_x_1820:
[----:B------:R-:W-:Y:S05]  /*7d30*/  BSYNC.RECONVERGENT B0 ;  /* 0x0000000000007941 */ /* 0x000fea0003800200 */
.L_x_1819:
        /* <DEDUP_REMOVED lines=30> */
.L_x_1822:
[----:B------:R-:W-:Y:S05]  /*7f20*/  BSYNC.RECONVERGENT B0 ;  /* 0x0000000000007941 */ /* 0x000fea0003800200 */
.L_x_1821:
        /* <DEDUP_REMOVED lines=30> */
.L_x_1824:
[----:B------:R-:W-:Y:S05]  /*8110*/  BSYNC.RECONVERGENT B0 ;  /* 0x0000000000007941 */ /* 0x000fea0003800200 */
.L_x_1823:
        /* <DEDUP_REMOVED lines=30> */
.L_x_1826:
[----:B------:R-:W-:Y:S05]  /*8300*/  BSYNC.RECONVERGENT B0 ;  /* 0x0000000000007941 */ /* 0x000fea0003800200 */
.L_x_1825:
        /* <DEDUP_REMOVED lines=29> */
.L_x_1828:
[----:B------:R-:W-:Y:S05]  /*84e0*/  BSYNC.RECONVERGENT B0 ;  /* 0x0000000000007941 */ /* 0x000fea0003800200 */
.L_x_1827:
        /* <DEDUP_REMOVED lines=16> */
[-C--:B------:R-:W-:Y:S02]  /*85f0*/  LEA.HI R24, R5, R5.reuse, RZ, 0x1 ;  /* 0x0000000505187211 */ /* 0x080fe400078f08ff */
        /* <DEDUP_REMOVED lines=11> */
[----:B------:R-:W-:-:S04]  /*86b0*/  ISETP.NE.U32.AND P0, PT, R21, 0x1, PT ;  /* 0x000000011500780c */ /* 0x000fc80003f05070 */
[----:B------:R-:W-:-:S09]  /*86c0*/  SEL R21, R4, R5, !P0 ;  /* 0x0000000504157207 */ /* 0x000fd20004000000 */
.L_x_1830:
[----:B------:R-:W-:Y:S05]  /*86d0*/  BSYNC.RECONVERGENT B0 ;  /* 0x0000000000007941 */ /* 0x000fea0003800200 */
.L_x_1829:
[----:B------:R-:W-:Y:S06]  /*86e0*/  BAR.SYNC.DEFER_BLOCKING 0x0 ;  /* 0x0000000000007b1d */ /* 0x000fec0000010000 */
[----:B------:R-:W-:Y:S05]  /*86f0*/  BRA.U !UP0, `(.L_x_1831) ;  /* 0x0000000508a87547 */ /* 0x000fea000b800000 */
[----:B--2---:R-:W0:Y:S01]  /*8700*/  S2R R4, SR_LANEID ;  /* 0x0000000000047919 */ /* 0x004e220000000000 */
[----:B------:R-:W-:Y:S01]  /*8710*/  SHF.R.U32.HI R5, RZ, 0x5, R2 ;  /* 0x00000005ff057819 */ /* 0x000fe20000011602 */
[----:B------:R-:W1:Y:S01]  /*8720*/  LDCU.64 UR4, c[0x0][0x3a0] ;  /* 0x00007400ff0477ac */ /* 0x000e620008000a00 */
[----:B------:R-:W-:-:S03]  /*8730*/  ISETP.NE.AND P0, PT, R2, RZ, PT ;  /* 0x000000ff0200720c */ /* 0x000fc60003f05270 */
[----:B0-----:R-:W-:-:S04]  /*8740*/  IMAD R5, R5, 0x20, R4 ;  /* 0x0000002005057824 */ /* 0x001fc800078e0204 */
[----:B------:R-:W-:-:S04]  /*8750*/  IMAD R5, R5, 0x11, RZ ;  /* 0x0000001105057824 */ /* 0x000fc800078e02ff */
[----:B------:R-:W-:Y:S02]  /*8760*/  IMAD R24, R5, 0x4, R18 ;  /* 0x0000000405187824 */ /* 0x000fe400078e0212 */
[----:B------:R-:W-:-:S03]  /*8770*/  IMAD R5, R4, -0x10, R5 ;  /* 0xfffffff004057824 */ /* 0x000fc600078e0205 */
[----:B------:R0:W-:Y:S01]  /*8780*/  STS [R24], R3 ;  /* 0x0000000318007388 */ /* 0x0001e20000000800 */
[----:B------:R-:W-:-:S03]  /*8790*/  IMAD R26, R5, 0x4, R18 ;  /* 0x00000004051a7824 */ /* 0x000fc600078e0212 */
[----:B------:R-:W-:Y:S04]  /*87a0*/  STS [R24+0x4], R11 ;  /* 0x0000040b18007388 */ /* 0x000fe80000000800 */
[----:B------:R-:W-:Y:S01]  /*87b0*/  STS [R24+0x8], R10 ;  /* 0x0000080a18007388 */ /* 0x000fe20000000800 */
[----:B0-----:R-:W-:-:S03]  /*87c0*/  LOP3.LUT R3, R2, 0x3e0, RZ, 0xc0, !PT ;  /* 0x000003e002037812 */ /* 0x001fc600078ec0ff */
[----:B------:R-:W-:Y:S01]  /*87d0*/  STS [R24+0xc], R9 ;  /* 0x00000c0918007388 */ /* 0x000fe20000000800 */
[----:B------:R-:W-:-:S03]  /*87e0*/  LOP3.LUT R2, R2, 0x1f, RZ, 0xc0, !PT ;  /* 0x0000001f02027812 */ /* 0x000fc600078ec0ff */
[----:B------:R-:W-:Y:S02]  /*87f0*/  STS [R24+0x10], R8 ;  /* 0x0000100818007388 */ /* 0x000fe40000000800 */
[----:B------:R-:W-:Y:S02]  /*8800*/  IMAD R2, R3, 0x11, R2 ;  /* 0x0000001103027824 */ /* 0x000fe400078e0202 */
[----:B------:R-:W-:Y:S01]  /*8810*/  STS [R24+0x14], R7 ;  /* 0x0000140718007388 */ /* 0x000fe20000000800 */
[----:B------:R-:W-:-:S03]  /*8820*/  IMAD.MOV.U32 R3, RZ, RZ, RZ ;  /* 0x000000ffff037224 */ /* 0x000fc600078e00ff */
[----:B------:R0:W-:Y:S04]  /*8830*/  STS [R24+0x18], R6 ;  /* 0x0000180618007388 */ /* 0x0001e80000000800 */
[----:B------:R-:W-:Y:S04]  /*8840*/  STS [R24+0x1c], R12 ;  /* 0x00001c0c18007388 */ /* 0x000fe80000000800 */
[----:B------:R-:W-:Y:S01]  /*8850*/  STS [R24+0x20], R13 ;  /* 0x0000200d18007388 */ /* 0x000fe20000000800 */
[----:B0-----:R-:W-:-:S03]  /*8860*/  IMAD.WIDE.U32 R6, R0, 0x1100, R2 ;  /* 0x0000110000067825 */ /* 0x001fc600078e0002 */
[----:B------:R-:W-:Y:S01]  /*8870*/  STS [R24+0x24], R14 ;  /* 0x0000240e18007388 */ /* 0x000fe20000000800 */
[----:B------:R-:W-:-:S03]  /*8880*/  VIADD R3, R2, 0x20 ;  /* 0x0000002002037836 */ /* 0x000fc60000000000 */
[----:B------:R-:W-:Y:S01]  /*8890*/  STS [R24+0x28], R15 ;  /* 0x0000280f18007388 */ /* 0x000fe20000000800 */
[----:B------:R-:W-:-:S03]  /*88a0*/  VIADD R0, R2, 0xc0 ;  /* 0x000000c002007836 */ /* 0x000fc60000000000 */
[----:B------:R-:W-:Y:S04]  /*88b0*/  STS [R24+0x2c], R16 ;  /* 0x00002c1018007388 */ /* 0x000fe80000000800 */
[----:B------:R-:W-:Y:S04]  /*88c0*/  STS [R24+0x30], R17 ;  /* 0x0000301118007388 */ /* 0x000fe80000000800 */
[----:B------:R-:W-:Y:S04]  /*88d0*/  STS [R24+0x34], R19 ;  /* 0x0000341318007388 */ /* 0x000fe80000000800 */
[----:B------:R-:W-:Y:S04]  /*88e0*/  STS [R24+0x38], R20 ;  /* 0x0000381418007388 */ /* 0x000fe80000000800 */
[----:B------:R-:W-:Y:S04]  /*88f0*/  STS [R24+0x3c], R22 ;  /* 0x00003c1618007388 */ /* 0x000fe80000000800 */
[----:B------:R-:W-:Y:S01]  /*8900*/  STS [R24+0x40], R21 ;  /* 0x0000401518007388 */ /* 0x000fe20000000800 */
[----:B------:R-:W-:-:S03]  /*8910*/  NOP ;  /* 0x0000000000007918 */ /* 0x000fc60000000000 */
[----:B------:R-:W-:Y:S04]  /*8920*/  LDS R14, [R26] ;  /* 0x000000001a0e7984 */ /* 0x000fe80000000800 */
        /* <DEDUP_REMOVED lines=16> */
[----:B------:R0:W-:Y:S01]  /*8a30*/  @!P0 STS [R18+0x4400], R23 ;  /* 0x0044001712008388 */ /* 0x0001e20000000800 */
[----:B------:R-:W-:Y:S01]  /*8a40*/  BAR.SYNC.DEFER_BLOCKING 0x0 ;  /* 0x0000000000007b1d */ /* 0x000fe20000010000 */
[----:B-1----:R-:W-:-:S04]  /*8a50*/  LEA R4, P0, R6, UR4, 0x2 ;  /* 0x0000000406047c11 */ /* 0x002fc8000f8010ff */
[----:B------:R-:W-:Y:S01]  /*8a60*/  LEA.HI.X R5, R6, UR5, R7, 0x2, P0 ;  /* 0x0000000506057c11 */ /* 0x000fe200080f1407 */
[C---:B0-----:R-:W-:Y:S02]  /*8a70*/  VIADD R23, R2.reuse, 0x40 ;  /* 0x0000004002177836 */ /* 0x041fe40000000000 */
[C---:B------:R-:W-:Y:S01]  /*8a80*/  VIADD R7, R2.reuse, 0x80 ;  /* 0x0000008002077836 */ /* 0x040fe20000000000 */
[----:B------:R-:W0:Y:S02]  /*8a90*/  LDS R8, [R18+0x4400] ;  /* 0x0044000012087984 */ /* 0x000e240000000800 */
[CC--:B0-----:R-:W-:Y:S02]  /*8aa0*/  ISETP.GE.AND P2, PT, R2.reuse, R8.reuse, PT ;  /* 0x000000080200720c */ /* 0x0c1fe40003f46270 */
[-C--:B------:R-:W-:Y:S01]  /*8ab0*/  ISETP.GE.AND P1, PT, R3, R8.reuse, PT ;  /* 0x000000080300720c */ /* 0x080fe20003f26270 */
        /* <DEDUP_REMOVED lines=8> */
[-C--:B------:R-:W-:Y:S01]  /*8b40*/  ISETP.GE.AND P5, PT, R23, R8.reuse, PT ;  /* 0x000000081700720c */ /* 0x080fe20003fa6270 */
[----:B------:R0:W-:Y:S01]  /*8b50*/  @!P2 STG.E desc[UR6][R4.64], R14 ;  /* 0x0000000e0400a986 */ /* 0x0001e2000c101906 */
[-C--:B------:R-:W-:Y:S01]  /*8b60*/  ISETP.GE.AND P2, PT, R3, R8.reuse, PT ;  /* 0x000000080300720c */ /* 0x080fe20003f46270 */
[C---:B------:R-:W-:Y:S02]  /*8b70*/  VIADD R3, R2.reuse, 0x120 ;  /* 0x0000012002037836 */ /* 0x040fe40000000000 */
[----:B------:R0:W-:Y:S03]  /*8b80*/  @!P0 STG.E desc[UR6][R4.64+0x100], R10 ;  /* 0x0001000a04008986 */ /* 0x0001e6000c101906 */
        /* <DEDUP_REMOVED lines=33> */
.L_x_1831:
        /* <DEDUP_REMOVED lines=8> */
[----:B------:R0:W-:Y:S04]  /*8e20*/  STS [R24], R3 ;  /* 0x0000000318007388 */ /* 0x0001e80000000800 */
[----:B------:R-:W-:Y:S04]  /*8e30*/  STS [R24+0x4], R11 ;  /* 0x0000040b18007388 */ /* 0x000fe80000000800 */
[----:B------:R-:W-:Y:S01]  /*8e40*/  STS [R24+0x8], R10 ;  /* 0x0000080a18007388 */ /* 0x000fe20000000800 */
[----:B0-----:R-:W-:-:S03]  /*8e50*/  IMAD R3, R5, 0x4, R18 ;  /* 0x0000000405037824 */ /* 0x001fc600078e0212 */
[----:B------:R-:W-:Y:S01]  /*8e60*/  STS [R24+0xc], R9 ;  /* 0x00000c0918007388 */ /* 0x000fe20000000800 */
[----:B------:R-:W-:-:S03]  /*8e70*/  IMAD.WIDE.U32 R4, R0, 0x1100, RZ ;  /* 0x0000110000047825 */ /* 0x000fc600078e00ff */
[----:B------:R-:W-:Y:S01]  /*8e80*/  STS [R24+0x10], R8 ;  /* 0x0000100818007388 */ /* 0x000fe20000000800 */
[----:B------:R-:W-:-:S03]  /*8e90*/  LOP3.LUT R0, R4, 0x1f, R2, 0xf8, !PT ;  /* 0x0000001f04007812 */ /* 0x000fc600078ef802 */
[----:B------:R-:W-:Y:S04]  /*8ea0*/  STS [R24+0x14], R7 ;  /* 0x0000140718007388 */ /* 0x000fe80000000800 */
[----:B------:R-:W-:Y:S04]  /*8eb0*/  STS [R24+0x18], R6 ;  /* 0x0000180618007388 */ /* 0x000fe80000000800 */
[----:B------:R-:W-:Y:S04]  /*8ec0*/  STS [R24+0x1c], R12 ;  /* 0x00001c0c18007388 */ /* 0x000fe80000000800 */
[----:B------:R-:W-:Y:S04]  /*8ed0*/  STS [R24+0x20], R13 ;  /* 0x0000200d18007388 */ /* 0x000fe80000000800 */
[----:B------:R0:W-:Y:S04]  /*8ee0*/  STS [R24+0x24], R14 ;  /* 0x0000240e18007388 */ /* 0x0001e80000000800 */
[----:B------:R-:W-:Y:S04]  /*8ef0*/  STS [R24+0x28], R15 ;  /* 0x0000280f18007388 */ /* 0x000fe80000000800 */
[----:B------:R-:W-:Y:S01]  /*8f00*/  STS [R24+0x2c], R16 ;  /* 0x00002c1018007388 */ /* 0x000fe20000000800 */
[----:B0-----:R-:W-:-:S03]  /*8f10*/  LOP3.LUT R14, R2, 0x3e0, RZ, 0xc0, !PT ;  /* 0x000003e0020e7812 */ /* 0x001fc600078ec0ff */
[----:B------:R-:W-:Y:S02]  /*8f20*/  STS [R24+0x30], R17 ;  /* 0x0000301118007388 */ /* 0x000fe40000000800 */
[----:B------:R-:W-:Y:S02]  /*8f30*/  IMAD R35, R14, 0x11, RZ ;  /* 0x000000110e237824 */ /* 0x000fe400078e02ff */
        /* <DEDUP_REMOVED lines=21> */
[----:B------:R0:W-:Y:S04]  /*9090*/  LDS R7, [R3+0x800] ;  /* 0x0008000003077984 */ /* 0x0001e80000000800 */
[----:B------:R2:W-:Y:S01]  /*90a0*/  @!P0 STS [R18+0x4400], R23 ;  /* 0x0044001712008388 */ /* 0x0005e20000000800 */
[----:B------:R-:W-:Y:S01]  /*90b0*/  BAR.SYNC.DEFER_BLOCKING 0x0 ;  /* 0x0000000000007b1d */ /* 0x000fe20000010000 */
[----:B------:R-:W-:-:S02]  /*90c0*/  IADD3 R0, P0, PT, R35, R0, RZ ;  /* 0x0000000023007210 */ /* 0x000fc40007f1e0ff */
[----:B------:R-:W-:-:S03]  /*90d0*/  LOP3.LUT R35, R35, 0x1f, R2, 0xf8, !PT ;  /* 0x0000001f23237812 */ /* 0x000fc600078ef802 */
[----:B0-----:R-:W-:Y:S01]  /*90e0*/  IMAD.X R3, RZ, RZ, R5, P0 ;  /* 0x000000ffff037224 */ /* 0x001fe200000e0605 */
[C---:B-1----:R-:W-:Y:S01]  /*90f0*/  LEA R2, P0, R0.reuse, UR4, 0x2 ;  /* 0x0000000400027c11 */ /* 0x042fe2000f8010ff */
[C---:B------:R-:W-:Y:S02]  /*9100*/  VIADD R5, R35.reuse, 0x20 ;  /* 0x0000002023057836 */ /* 0x040fe40000000000 */
[C---:B--2---:R-:W-:Y:S01]  /*9110*/  VIADD R23, R35.reuse, 0x40 ;  /* 0x0000004023177836 */ /* 0x044fe20000000000 */
        /* <DEDUP_REMOVED lines=9> */
[-C--:B------:R-:W-:Y:S02]  /*91b0*/  ISETP.GE.AND P0, PT, R0, R6.reuse, PT ;  /* 0x000000060000720c */ /* 0x080fe40003f06270 */
[-C--:B------:R-:W-:Y:S01]  /*91c0*/  ISETP.GE.AND P5, PT, R5, R6.reuse, PT ;  /* 0x000000060500720c */ /* 0x080fe20003fa6270 */
[----:B------:R-:W-:Y:S01]  /*91d0*/  VIADD R5, R35, 0xe0 ;  /* 0x000000e023057836 */ /* 0x000fe20000000000 */
[-C--:B------:R-:W-:Y:S01]  /*91e0*/  ISETP.GE.AND P6, PT, R23, R6.reuse, PT ;  /* 0x000000061700720c */ /* 0x080fe20003fc6270 */
[----:B------:R-:W-:Y:S01]  /*91f0*/  VIADD R23, R35, 0x100 ;  /* 0x0000010023177836 */ /* 0x000fe20000000000 */
[-C--:B------:R-:W-:Y:S01]  /*9200*/  ISETP.GE.AND P1, PT, R4, R6.reuse, PT ;  /* 0x000000060400720c */ /* 0x080fe20003f26270 */
        /* <DEDUP_REMOVED lines=37> */
.L_x_1832:
        /* <DEDUP_REMOVED lines=10> */
.L_x_2219:


//--------------------- .text._ZN3cub18CUB_300001_SM_10006detail10merge_sort30DeviceMergeSortPartitionKernelIN6thrust24THRUST_300001_SM_1000_NS6detail15normal_iteratorINS5_10device_ptrIiEEEEm17evens_before_oddsiEEvbT_PT2_T0_SF_PSF_T1_SF_i --------------------------
	.section	.text._ZN3cub18CUB_300001_SM_10006detail10merge_sort30DeviceMergeSortPartitionKernelIN6thrust24THRUST_300001_SM_1000_NS6detail15normal_iteratorINS5_10device_ptrIiEEEEm17evens_before_oddsiEEvbT_PT2_T0_SF_PSF_T1_SF_i,"ax",@progbits
	.align	128
        .global         _ZN3cub18CUB_300001_SM_10006detail10merge_sort30DeviceMergeSortPartitionKernelIN6thrust24THRUST_300001_SM_1000_NS6detail15normal_iteratorINS5_10device_ptrIiEEEEm17evens_before_oddsiEEvbT_PT2_T0_SF_PSF_T1_SF_i
        .type           _ZN3cub18CUB_300001_SM_10006detail10merge_sort30DeviceMergeSortPartitionKernelIN6thrust24THRUST_300001_SM_1000_NS6detail15normal_iteratorINS5_10device_ptrIiEEEEm17evens_before_oddsiEEvbT_PT2_T0_SF_PSF_T1_SF_i,@function
        .size           _ZN3cub18CUB_300001_SM_10006detail10merge_sort30DeviceMergeSortPartitionKernelIN6thrust24THRUST_300001_SM_1000_NS6detail15normal_iteratorINS5_10device_ptrIiEEEEm17evens_before_oddsiEEvbT_PT2_T0_SF_PSF_T1_SF_i,(.L_x_2220 - _ZN3cub18CUB_300001_SM_10006detail10merge_sort30DeviceMergeSortPartitionKernelIN6thrust24THRUST_300001_SM_1000_NS6detail15normal_iteratorINS5_10device_ptrIiEEEEm17evens_before_oddsiEEvbT_PT2_T0_SF_PSF_T1_SF_i)
        .other          _ZN3cub18CUB_300001_SM_10006detail10merge_sort30DeviceMergeSortPartitionKernelIN6thrust24THRUST_300001_SM_1000_NS6detail15normal_iteratorINS5_10device_ptrIiEEEEm17evens_before_oddsiEEvbT_PT2_T0_SF_PSF_T1_SF_i,@"STO_CUDA_ENTRY STV_DEFAULT"
_ZN3cub18CUB_300001_SM_10006detail10merge_sort30DeviceMergeSortPartitionKernelIN6thrust24THRUST_300001_SM_1000_NS6detail15normal_iteratorINS5_10device_ptrIiEEEEm17evens_before_oddsiEEvbT_PT2_T0_SF_PSF_T1_SF_i:
.text._ZN3cub18CUB_300001_SM_10006detail10merge_sort30DeviceMergeSortPartitionKernelIN6thrust24THRUST_300001_SM_1000_NS6detail15normal_iteratorINS5_10device_ptrIiEEEEm17evens_before_oddsiEEvbT_PT2_T0_SF_PSF_T1_SF_i:
        /* <DEDUP_REMOVED lines=35> */
[----:B------:R-:W-:-:S05]  /*0230*/  IADD3 R2, P1, PT, R3, R4, RZ ;  /* 0x0000000403027210 */ /* 0x000fca0007f3e0ff */
[----:B------:R-:W-:Y:S01]  /*0240*/  IMAD.X R3, R6, 0x1, R5, P1 ;  /* 0x0000000106037824 */ /* 0x000fe200008e0605 */
[----:B0-----:R-:W-:Y:S01]  /*0250*/  ISETP.LT.U32.AND P1, PT, R2, UR4, PT ;  /* 0x0000000402007c0c */ /* 0x001fe2000bf21070 */
[----:B------:R-:W0:Y:S03]  /*0260*/  @!P0 LDC.64 R6, c[0x0][0x3a8] ;  /* 0x0000ea00ff068b82 */ /* 0x000e260000000a00 */
        /* <DEDUP_REMOVED lines=10> */
[----:B0-----:R-:W-:Y:S02]  /*0310*/  @!P0 LEA R10, P2, R0, R6, 0x3 ;  /* 0x00000006000a8211 */ /* 0x001fe400078418ff */
        /* <DEDUP_REMOVED lines=48> */
.L_x_1837:
[----:B------:R-:W-:-:S05]  /*0620*/  IADD3 R13, P0, PT, -R6, R11, RZ ;  /* 0x0000000b060d7210 */ /* 0x000fca0007f1e1ff */
[----:B------:R-:W-:-:S05]  /*0630*/  IMAD.X R10, R9, 0x1, ~R4, P0 ;  /* 0x00000001090a7824 */ /* 0x000fca00000e0e04 */
[--C-:B------:R-:W-:Y:S02]  /*0640*/  SHF.R.U64 R13, R13, 0x1, R10.reuse ;  /* 0x000000010d0d7819 */ /* 0x100fe4000000120a */
[----:B------:R-:W-:Y:S02]  /*0650*/  SHF.R.U32.HI R15, RZ, 0x1, R10 ;  /* 0x00000001ff0f7819 */ /* 0x000fe4000001160a */
[----:B------:R-:W-:-:S04]  /*0660*/  IADD3 R8, P0, PT, R6, R13, RZ ;  /* 0x0000000d06087210 */ /* 0x000fc80007f1e0ff */
[----:B------:R-:W-:Y:S01]  /*0670*/  LOP3.LUT R13, RZ, R8, RZ, 0x33, !PT ;  /* 0x00000008ff0d7212 */ /* 0x000fe200078e33ff */
        /* <DEDUP_REMOVED lines=11> */
[----:B------:R-:W3:Y:S01]  /*0730*/  LDG.E R17, desc[UR8][R12.64] ;  /* 0x000000080c117981 */ /* 0x000ee2000c1e1900 */
[----:B--2---:R-:W-:Y:S02]  /*0740*/  LEA.HI R18, R14, R14, RZ, 0x1 ;  /* 0x0000000e0e127211 */ /* 0x004fe400078f08ff */
[----:B---3--:R-:W-:Y:S02]  /*0750*/  LEA.HI R16, R17, R17, RZ, 0x1 ;  /* 0x0000001111107211 */ /* 0x008fe400078f08ff */
[----:B------:R-:W-:Y:S02]  /*0760*/  LOP3.LUT R19, R18, 0xfffffffe, RZ, 0xc0, !PT ;  /* 0xfffffffe12137812 */ /* 0x000fe400078ec0ff */
[----:B------:R-:W-:-:S02]  /*0770*/  LOP3.LUT R16, R16, 0xfffffffe, RZ, 0xc0, !PT ;  /* 0xfffffffe10107812 */ /* 0x000fc400078ec0ff */
[C---:B------:R-:W-:Y:S01]  /*0780*/  ISETP.GE.AND P0, PT, R17.reuse, R14, PT ;  /* 0x0000000e1100720c */ /* 0x040fe20003f06270 */
[----:B------:R-:W-:Y:S02]  /*0790*/  IMAD.IADD R19, R14, 0x1, -R19 ;  /* 0x000000010e137824 */ /* 0x000fe400078e0a13 */
[----:B------:R-:W-:-:S05]  /*07a0*/  IMAD.IADD R16, R17, 0x1, -R16 ;  /* 0x0000000111107824 */ /* 0x000fca00078e0a10 */
[----:B------:R-:W-:-:S13]  /*07b0*/  ISETP.NE.AND P1, PT, R16, R19, PT ;  /* 0x000000131000720c */ /* 0x000fda0003f25270 */
[----:B------:R-:W-:Y:S02]  /*07c0*/  @!P1 SEL R17, RZ, 0xffffffff, !P0 ;  /* 0xffffffffff119807 */ /* 0x000fe40004000000 */
[----:B------:R-:W-:Y:S02]  /*07d0*/  IADD3 R13, P1, PT, R8, 0x1, RZ ;  /* 0x00000001080d7810 */ /* 0x000fe40007f3e0ff */
[----:B------:R-:W-:-:S03]  /*07e0*/  LOP3.LUT R17, R17, 0x1, RZ, 0xc0, !PT ;  /* 0x0000000111117812 */ /* 0x000fc600078ec0ff */
[----:B------:R-:W-:Y:S01]  /*07f0*/  IMAD.X R15, RZ, RZ, R10, P1 ;  /* 0x000000ffff0f7224 */ /* 0x000fe200008e060a */
[----:B------:R-:W-:-:S04]  /*0800*/  ISETP.NE.U32.AND P0, PT, R17, 0x1, PT ;  /* 0x000000011100780c */ /* 0x000fc80003f05070 */
[----:B------:R-:W-:Y:S02]  /*0810*/  SEL R6, R13, R6, !P0 ;  /* 0x000000060d067207 */ /* 0x000fe40004000000 */
[----:B------:R-:W-:Y:S02]  /*0820*/  SEL R11, R11, R8, !P0 ;  /* 0x000000080b0b7207 */ /* 0x000fe40004000000 */
[----:B------:R-:W-:Y:S02]  /*0830*/  SEL R4, R15, R4, !P0 ;  /* 0x000000040f047207 */ /* 0x000fe40004000000 */
[----:B------:R-:W-:Y:S02]  /*0840*/  SEL R9, R9, R10, !P0 ;  /* 0x0000000a09097207 */ /* 0x000fe40004000000 */
[----:B------:R-:W-:-:S04]  /*0850*/  ISETP.GE.U32.AND P0, PT, R6, R11, PT ;  /* 0x0000000b0600720c */ /* 0x000fc80003f06070 */
[----:B------:R-:W-:-:S13]  /*0860*/  ISETP.GE.U32.AND.EX P0, PT, R4, R9, PT, P0 ;  /* 0x000000090400720c */ /* 0x000fda0003f06100 */
[----:B------:R-:W-:Y:S05]  /*0870*/  @!P0 BRA `(.L_x_1837) ;  /* 0xfffffffc00688947 */ /* 0x000fea000383ffff */
.L_x_1836:
[----:B------:R-:W-:Y:S05]  /*0880*/  BSYNC.RECONVERGENT B1 ;  /* 0x0000000000017941 */ /* 0x000fea0003800200 */
.L_x_1835:
[----:B------:R-:W-:Y:S05]  /*0890*/  BRA `(.L_x_1838) ;  /* 0x0000000000f07947 */ /* 0x000fea0003800000 */
.L_x_1834:
[----:B------:R-:W-:Y:S01]  /*08a0*/  IADD3 R17, P0, PT, R17, -R2, RZ ;  /* 0x8000000211117210 */ /* 0x000fe20007f1e0ff */
[----:B------:R-:W0:Y:S01]  /*08b0*/  LDCU.64 UR4, c[0x0][0x390] ;  /* 0x00007200ff0477ac */ /* 0x000e220008000a00 */
[----:B------:R-:W-:-:S03]  /*08c0*/  IADD3 R9, P2, PT, R2, -R7, RZ ;  /* 0x8000000702097210 */ /* 0x000fc60007f5e0ff */
[----:B------:R-:W-:Y:S01]  /*08d0*/  IMAD.X R4, R19, 0x1, ~R3, P0 ;  /* 0x0000000113047824 */ /* 0x000fe200000e0e03 */
[----:B------:R-:W-:Y:S01]  /*08e0*/  ISETP.GT.U32.AND P0, PT, R12, R17, PT ;  /* 0x000000110c00720c */ /* 0x000fe20003f04070 */
[----:B------:R-:W-:Y:S01]  /*08f0*/  IMAD.X R8, R3, 0x1, ~R5, P2 ;  /* 0x0000000103087824 */ /* 0x000fe200010e0e05 */
[----:B------:R-:W-:Y:S02]  /*0900*/  ISETP.LT.U32.AND P1, PT, R9, R12, PT ;  /* 0x0000000c0900720c */ /* 0x000fe40003f21070 */
[CC--:B------:R-:W-:Y:S02]  /*0910*/  ISETP.GT.U32.AND.EX P0, PT, R13.reuse, R4.reuse, PT, P0 ;  /* 0x000000040d00720c */ /* 0x0c0fe40003f04100 */
[----:B------:R-:W-:Y:S02]  /*0920*/  ISETP.LT.U32.AND.EX P1, PT, R8, R13, PT, P1 ;  /* 0x0000000d0800720c */ /* 0x000fe40003f21110 */
[----:B------:R-:W-:Y:S02]  /*0930*/  SEL R6, R12, R17, P0 ;  /* 0x000000110c067207 */ /* 0x000fe40000000000 */
[----:B------:R-:W-:-:S02]  /*0940*/  SEL R11, R13, R4, P0 ;  /* 0x000000040d0b7207 */ /* 0x000fc40000000000 */
[----:B------:R-:W-:Y:S02]  /*0950*/  IADD3 R6, P0, PT, R6, -R17, RZ ;  /* 0x8000001106067210 */ /* 0x000fe40007f1e0ff */
[----:B------:R-:W-:Y:S02]  /*0960*/  SEL R9, R9, R12, P1 ;  /* 0x0000000c09097207 */ /* 0x000fe40000800000 */
[----:B------:R-:W-:Y:S01]  /*0970*/  SEL R15, R8, R13, P1 ;  /* 0x0000000d080f7207 */ /* 0x000fe20000800000 */
[----:B------:R-:W-:Y:S01]  /*0980*/  IMAD.X R4, R11, 0x1, ~R4, P0 ;  /* 0x000000010b047824 */ /* 0x000fe200000e0e04 */
[----:B------:R-:W-:-:S04]  /*0990*/  ISETP.GE.U32.AND P0, PT, R6, R9, PT ;  /* 0x000000090600720c */ /* 0x000fc80003f06070 */
[----:B------:R-:W-:-:S13]  /*09a0*/  ISETP.GE.U32.AND.EX P0, PT, R4, R15, PT, P0 ;  /* 0x0000000f0400720c */ /* 0x000fda0003f06100 */
[----:B0-----:R-:W-:Y:S05]  /*09b0*/  @P0 BRA `(.L_x_1838) ;  /* 0x0000000000a80947 */ /* 0x001fea0003800000 */
[----:B------:R-:W-:Y:S01]  /*09c0*/  IADD3 R2, P0, PT, R12, R2, RZ ;  /* 0x000000020c027210 */ /* 0x000fe20007f1e0ff */
[----:B------:R-:W-:Y:S02]  /*09d0*/  IMAD.MOV.U32 R11, RZ, RZ, R9 ;  /* 0x000000ffff0b7224 */ /* 0x000fe400078e0009 */
[----:B------:R-:W-:Y:S02]  /*09e0*/  IMAD.MOV.U32 R9, RZ, RZ, R15 ;  /* 0x000000ffff097224 */ /* 0x000fe400078e000f */
[----:B------:R-:W-:-:S08]  /*09f0*/  IMAD.X R3, R13, 0x1, R3, P0 ;  /* 0x000000010d037824 */ /* 0x000fd000000e0603 */
.L_x_1839:
        /* <DEDUP_REMOVED lines=38> */
.L_x_1838:
[----:B------:R-:W-:Y:S05]  /*0c60*/  BSYNC.RECONVERGENT B0 ;  /* 0x0000000000007941 */ /* 0x000fea0003800200 */
.L_x_1833:
[----:B------:R-:W0:Y:S01]  /*0c70*/  LDCU.64 UR6, c[0x0][0x3a8] ;  /* 0x00007500ff0677ac */ /* 0x000e220008000a00 */
[----:B------:R-:W-:-:S05]  /*0c80*/  IADD3 R6, P0, PT, R6, R7, RZ ;  /* 0x0000000706067210 */ /* 0x000fca0007f1e0ff */
[----:B------:R-:W-:Y:S01]  /*0c90*/  IMAD.X R7, R4, 0x1, R5, P0 ;  /* 0x0000000104077824 */ /* 0x000fe200000e0605 */
[----:B0-----:R-:W-:-:S04]  /*0ca0*/  LEA R2, P1, R0, UR6, 0x3 ;  /* 0x0000000600027c11 */ /* 0x001fc8000f8218ff */
[----:B------:R-:W-:-:S05]  /*0cb0*/  LEA.HI.X R3, R0, UR7, RZ, 0x3, P1 ;  /* 0x0000000700037c11 */ /* 0x000fca00088f1cff */
[----:B------:R-:W-:Y:S01]  /*0cc0*/  STG.E.64 desc[UR8][R2.64], R6 ;  /* 0x0000000602007986 */ /* 0x000fe2000c101b08 */
[----:B------:R-:W-:Y:S05]  /*0cd0*/  EXIT ;  /* 0x000000000000794d */ /* 0x000fea0003800000 */
.L_x_1840:
        /* <DEDUP_REMOVED lines=10> */
.L_x_2220:


//--------------------- .text._ZN3cub18CUB_300001_SM_10006detail10merge_sort30DeviceMergeSortBlockSortKernelINS2_10policy_hubIN6thrust24THRUST_300001_SM_1000_NS6detail15normal_iteratorINS6_10device_ptrIiEEEEE9Policy600ESB_PNS0_8NullTypeESB_SF_m17evens_before_oddsiSE_EEvbT0_T1_T2_T3_T4_PT6_PT7_T5_NS1_7vsmem_tE --------------------------
	.section	.text._ZN3cub18CUB_300001_SM_10006detail10merge_sort30DeviceMergeSortBlockSortKernelINS2_10policy_hubIN6thrust24THRUST_300001_SM_1000_NS6detail15normal_iteratorINS6_10device_ptrIiEEEEE9Policy600ESB_PNS0_8NullTypeESB_SF_m17evens_before_oddsiSE_EEvbT0_T1_T2_T3_T4_PT6_PT7_T5_NS1_7vsmem_tE,"ax",@progbits
	.align	128
        .global         _ZN3cub18CUB_300001_SM_10006detail10merge_sort30DeviceMergeSortBlockSortKernelINS2_10policy_hubIN6thrust24THRUST_300001_SM_1000_NS6detail15normal_iteratorINS6_10device_ptrIiEEEEE9Policy600ESB_PNS0_8NullTypeESB_SF_m17evens_before_oddsiSE_EEvbT0_T1_T2_T3_T4_PT6_PT7_T5_NS1_7vsmem_tE
        .type           _ZN3cub18CUB_300001_SM_10006detail10merge_sort30DeviceMergeSortBlockSortKernelINS2_10policy_hubIN6thrust24THRUST_300001_SM_1000_NS6detail15normal_iteratorINS6_10device_ptrIiEEEEE9Policy600ESB_PNS0_8NullTypeESB_SF_m17evens_before_oddsiSE_EEvbT0_T1_T2_T3_T4_PT6_PT7_T5_NS1_7vsmem_tE,@function
        .size           _ZN3cub18CUB_300001_SM_10006detail10merge_sort30DeviceMergeSortBlockSortKernelINS2_10policy_hubIN6thrust24THRUST_300001_SM_1000_NS6detail15normal_iteratorINS6_10device_ptrIiEEEEE9Policy600ESB_PNS0_8NullTypeESB_SF_m17evens_before_oddsiSE_EEvbT0_T1_T2_T3_T4_PT6_PT7_T5_NS1_7vsmem_tE,(.L_x_2221 - _ZN3cub18CUB_300001_SM_10006detail10merge_sort30DeviceMergeSortBlockSortKernelINS2_10policy_hubIN6thrust24THRUST_300001_SM_1000_NS6detail15normal_iteratorINS6_10device_ptrIiEEEEE9Policy600ESB_PNS0_8NullTypeESB_SF_m17evens_before_oddsiSE_EEvbT0_T1_T2_T3_T4_PT6_PT7_T5_NS1_7vsmem_tE)
        .other          _ZN3cub18CUB_300001_SM_10006detail10merge_sort30DeviceMergeSortBlockSortKernelINS2_10policy_hubIN6thrust24THRUST_300001_SM_1000_NS6detail15normal_iteratorINS6_10device_ptrIiEEEEE9Policy600ESB_PNS0_8NullTypeESB_SF_m17evens_before_oddsiSE_EEvbT0_T1_T2_T3_T4_PT6_PT7_T5_NS1_7vsmem_tE,@"STO_CUDA_ENTRY STV_DEFAULT"
_ZN3cub18CUB_300001_SM_10006detail10merge_sort30DeviceMergeSortBlockSortKernelINS2_10policy_hubIN6thrust24THRUST_300001_SM_1000_NS6detail15normal_iteratorINS6_10device_ptrIiEEEEE9Policy600ESB_PNS0_8NullTypeESB_SF_m17evens_before_oddsiSE_EEvbT0_T1_T2_T3_T4_PT6_PT7_T5_NS1_7vsmem_tE:
.text._ZN3cub18CUB_300001_SM_10006detail10merge_sort30DeviceMergeSortBlockSortKernelINS2_10policy_hubIN6thrust24THRUST_300001_SM_1000_NS6detail15normal_iteratorINS6_10device_ptrIiEEEEE9Policy600ESB_PNS0_8NullTypeESB_SF_m17evens_before_oddsiSE_EEvbT0_T1_T2_T3_T4_PT6_PT7_T5_NS1_7vsmem_tE:
[----:B------:R-:W-:Y:S08]  /*0000*/  LDC R1, c[0x0][0x37c] ;  /* 0x0000df00ff017b82 */ /* 0x000ff00000000800 */
[----:B------:R-:W0:Y:S01]  /*0010*/  S2UR UR6, SR_CTAID.X ;  /* 0x00000000000679c3 */ /* 0x000e220000002500 */
[----:B------:R-:W1:Y:S01]  /*0020*/  LDCU UR4, c[0x0][0x370] ;  /* 0x00006e00ff0477ac */ /* 0x000e620008000800 */
[----:B------:R-:W2:Y:S01]  /*0030*/  LDCU.64 UR10, c[0x0][0x358] ;  /* 0x00006b00ff0a77ac */ /* 0x000ea20008000a00 */
[----:B-1----:R-:W-:-:S04]  /*0040*/  UIADD3 UR4, UP0, UPT, UR4, -0x1, URZ ;  /* 0xffffffff04047890 */ /* 0x002fc8000ff1e0ff */
[----:B------:R-:W-:Y:S02]  /*0050*/  UIADD3.X UR5, UPT, UPT, URZ, -0x1, URZ, UP0, !UPT ;  /* 0xffffffffff057890 */ /* 0x000fe400087fe4ff */
[----:B0-----:R-:W-:Y:S02]  /*0060*/  UISETP.GT.U32.AND UP0, UPT, UR4, UR6, UPT ;  /* 0x000000060400728c */ /* 0x001fe4000bf04070 */
[----:B------:R-:W-:Y:S02]  /*0070*/  UIMAD.WIDE.U32 UR8, UR6, 0x1100, URZ ;  /* 0x00001100060878a5 */ /* 0x000fe4000f8e00ff */
[----:B------:R-:W-:-:S09]  /*0080*/  UISETP.GT.U32.AND.EX UP0, UPT, UR5, URZ, UPT, UP0 ;  /* 0x000000ff0500728c */ /* 0x000fd2000bf04100 */
[----:B--2---:R-:W-:Y:S05]  /*0090*/  BRA.U !UP0, `(.L_x_1841) ;  /* 0x000000a908187547 */ /* 0x004fea000b800000 */
[----:B------:R-:W0:Y:S01]  /*00a0*/  S2R R0, SR_TID.X ;  /* 0x0000000000007919 */ /* 0x000e220000002100 */
[----:B------:R-:W1:Y:S01]  /*00b0*/  LDCU.64 UR4, c[0x0][0x388] ;  /* 0x00007100ff0477ac */ /* 0x000e620008000a00 */
[----:B------:R-:W-:Y:S01]  /*00c0*/  ACQBULK ;  /* 0x000000000000782e */ /* 0x000fe20000000000 */
[----:B0-----:R-:W-:-:S05]  /*00d0*/  LOP3.LUT R3, R0, 0x3e0, RZ, 0xc0, !PT ;  /* 0x000003e000037812 */ /* 0x001fca00078ec0ff */
[----:B------:R-:W-:-:S05]  /*00e0*/  IMAD R3, R3, 0x11, RZ ;  /* 0x0000001103037824 */ /* 0x000fca00078e02ff */
[----:B------:R-:W-:-:S04]  /*00f0*/  LOP3.LUT R2, R3, 0x1f, R0, 0xf8, !PT ;  /* 0x0000001f03027812 */ /* 0x000fc800078ef800 */
[----:B------:R-:W-:-:S05]  /*0100*/  IADD3 R4, P0, PT, R2, UR8, RZ ;  /* 0x0000000802047c10 */ /* 0x000fca000ff1e0ff */
[----:B------:R-:W-:Y:S02]  /*0110*/  IMAD.X R5, RZ, RZ, UR9, P0 ;  /* 0x00000009ff057e24 */ /* 0x000fe400080e06ff */
[----:B------:R-:W-:-:S03]  /*0120*/  IMAD.SHL.U32 R2, R4, 0x4, RZ ;  /* 0x0000000404027824 */ /* 0x000fc600078e00ff */
[----:B------:R-:W-:Y:S02]  /*0130*/  SHF.L.U64.HI R4, R4, 0x2, R5 ;  /* 0x0000000204047819 */ /* 0x000fe40000010205 */
[----:B-1----:R-:W-:-:S04]  /*0140*/  IADD3 R6, P0, PT, R2, UR4, RZ ;  /* 0x0000000402067c10 */ /* 0x002fc8000ff1e0ff */
[----:B------:R-:W-:-:S05]  /*0150*/  IADD3.X R7, PT, PT, R4, UR5, RZ, P0, !PT ;  /* 0x0000000504077c10 */ /* 0x000fca00087fe4ff */
[----:B------:R-:W2:Y:S04]  /*0160*/  LDG.E R8, desc[UR10][R6.64] ;  /* 0x0000000a06087981 */ /* 0x000ea8000c1e1900 */
[----:B------:R-:W3:Y:S04]  /*0170*/  LDG.E R10, desc[UR10][R6.64+0x80] ;  /* 0x0000800a060a7981 */ /* 0x000ee8000c1e1900 */
        /* <DEDUP_REMOVED lines=16> */
[----:B------:R-:W-:Y:S01]  /*0280*/  SHF.R.U32.HI R5, RZ, 0x5, R0 ;  /* 0x00000005ff057819 */ /* 0x000fe20000011600 */
[----:B------:R-:W-:Y:S01]  /*0290*/  UMOV UR4, 0x400 ;  /* 0x0000040000047882 */ /* 0x000fe20000000000 */
[----:B------:R-:W0:Y:S01]  /*02a0*/  S2R R9, SR_LANEID ;  /* 0x0000000000097919 */ /* 0x000e220000000000 */
[----:B-1----:R-:W-:-:S02]  /*02b0*/  ULEA UR4, UR5, UR4, 0x18 ;  /* 0x0000000405047291 */ /* 0x002fc4000f8ec0ff */
[----:B0-----:R-:W-:-:S05]  /*02c0*/  IMAD R5, R5, 0x220, R9 ;  /* 0x0000022005057824 */ /* 0x001fca00078e0209 */
[----:B------:R-:W-:-:S05]  /*02d0*/  LEA R5, R5, UR4, 0x2 ;  /* 0x0000000405057c11 */ /* 0x000fca000f8e10ff */
[----:B------:R-:W-:Y:S01]  /*02e0*/  IMAD R6, R9, 0x40, R5 ;  /* 0x0000004009067824 */ /* 0x000fe200078e0205 */
[----:B--2---:R0:W-:Y:S04]  /*02f0*/  STS [R5], R8 ;  /* 0x0000000805007388 */ /* 0x0041e80000000800 */
[----:B---3--:R-:W-:Y:S04]  /*0300*/  STS [R5+0x80], R10 ;  /* 0x0000800a05007388 */ /* 0x008fe80000000800 */
[----:B----4-:R-:W-:Y:S01]  /*0310*/  STS [R5+0x100], R12 ;  /* 0x0001000c05007388 */ /* 0x010fe20000000800 */
[----:B0-----:R-:W-:-:S03]  /*0320*/  LOP3.LUT R8, R0, 0x1f, RZ, 0xc0, !PT ;  /* 0x0000001f00087812 */ /* 0x001fc600078ec0ff */
[----:B-----5:R-:W-:Y:S04]  /*0330*/  STS [R5+0x180], R14 ;  /* 0x0001800e05007388 */ /* 0x020fe80000000800 */
        /* <DEDUP_REMOVED lines=15> */
[----:B------:R-:W0:Y:S04]  /*0430*/  LDS R9, [R6+0x4] ;  /* 0x0000040006097984 */ /* 0x000e280000000800 */
[----:B------:R-:W-:Y:S04]  /*0440*/  LDS R26, [R6+0x8] ;  /* 0x00000800061a7984 */ /* 0x000fe80000000800 */
[----:B------:R-:W1:Y:S04]  /*0450*/  LDS R17, [R6+0xc] ;  /* 0x00000c0006117984 */ /* 0x000e680000000800 */
[----:B------:R-:W-:Y:S04]  /*0460*/  LDS R22, [R6+0x10] ;  /* 0x0000100006167984 */ /* 0x000fe80000000800 */
[----:B------:R-:W-:Y:S04]  /*0470*/  LDS R25, [R6+0x14] ;  /* 0x0000140006197984 */ /* 0x000fe80000000800 */
        /* <DEDUP_REMOVED lines=8> */
[----:B------:R-:W5:Y:S04]  /*0500*/  LDS R11, [R6+0x38] ;  /* 0x00003800060b7984 */ /* 0x000f680000000800 */
[----:B------:R-:W5:Y:S04]  /*0510*/  LDS R12, [R6+0x3c] ;  /* 0x00003c00060c7984 */ /* 0x000f680000000800 */
[----:B------:R-:W5:Y:S01]  /*0520*/  LDS R10, [R6+0x40] ;  /* 0x00004000060a7984 */ /* 0x000f620000000800 */
[----:B------:R-:W-:Y:S01]  /*0530*/  BAR.SYNC.DEFER_BLOCKING 0x0 ;  /* 0x0000000000007b1d */ /* 0x000fe20000010000 */
[----:B0-----:R-:W-:-:S07]  /*0540*/  LEA.HI R19, R9, R9, RZ, 0x1 ;  /* 0x0000000909137211 */ /* 0x001fce00078f08ff */
[----:B------:R-:W-:Y:S01]  /*0550*/  PREEXIT ;  /* 0x000000000000782d */ /* 0x000fe20000000000 */
[----:B------:R-:W-:Y:S02]  /*0560*/  LEA.HI R23, R16, R16, RZ, 0x1 ;  /* 0x0000001010177211 */ /* 0x000fe400078f08ff */
[----:B------:R-:W-:Y:S02]  /*0570*/  LOP3.LUT R20, R19, 0xfffffffe, RZ, 0xc0, !PT ;  /* 0xfffffffe13147812 */ /* 0x000fe400078ec0ff */
[----:B------:R-:W-:Y:S02]  /*0580*/  LOP3.LUT R23, R23, 0xfffffffe, RZ, 0xc0, !PT ;  /* 0xfffffffe17177812 */ /* 0x000fe400078ec0ff */
[----:B-1----:R-:W-:Y:S01]  /*0590*/  LEA.HI R27, R17, R17, RZ, 0x1 ;  /* 0x00000011111b7211 */ /* 0x002fe200078f08ff */
[----:B------:R-:W-:Y:S01]  /*05a0*/  IMAD.IADD R20, R9, 0x1, -R20 ;  /* 0x0000000109147824 */ /* 0x000fe200078e0a14 */
[----:B------:R-:W-:Y:S01]  /*05b0*/  LEA.HI R29, R26, R26, RZ, 0x1 ;  /* 0x0000001a1a1d7211 */ /* 0x000fe200078f08ff */
[----:B------:R-:W-:Y:S01]  /*05c0*/  IMAD.IADD R23, R16, 0x1, -R23 ;  /* 0x0000000110177824 */ /* 0x000fe200078e0a17 */
[----:B--2---:R-:W-:-:S02]  /*05d0*/  LEA.HI R19, R24, R24, RZ, 0x1 ;  /* 0x0000001818137211 */ /* 0x004fc400078f08ff */
[----:B------:R-:W-:Y:S02]  /*05e0*/  LEA.HI R31, R25, R25, RZ, 0x1 ;  /* 0x00000019191f7211 */ /* 0x000fe400078f08ff */
[----:B------:R-:W-:Y:S02]  /*05f0*/  ISETP.NE.AND P6, PT, R20, R23, PT ;  /* 0x000000171400720c */ /* 0x000fe40003fc5270 */
[----:B------:R-:W-:Y:S02]  /*0600*/  LEA.HI R20, R15, R15, RZ, 0x1 ;  /* 0x0000000f0f147211 */ /* 0x000fe400078f08ff */
[----:B------:R-:W-:Y:S02]  /*0610*/  LEA.HI R33, R22, R22, RZ, 0x1 ;  /* 0x0000001616217211 */ /* 0x000fe400078f08ff */
[----:B------:R-:W-:Y:S02]  /*0620*/  LOP3.LUT R30, R27, 0xfffffffe, RZ, 0xc0, !PT ;  /* 0xfffffffe1b1e7812 */ /* 0x000fe400078ec0ff */
[----:B------:R-:W-:-:S02]  /*0630*/  LOP3.LUT R29, R29, 0xfffffffe, RZ, 0xc0, !PT ;  /* 0xfffffffe1d1d7812 */ /* 0x000fc400078ec0ff */
[----:B------:R-:W-:Y:S01]  /*0640*/  LOP3.LUT R19, R19, 0xfffffffe, RZ, 0xc0, !PT ;  /* 0xfffffffe13137812 */ /* 0x000fe200078ec0ff */
[----:B------:R-:W-:Y:S01]  /*0650*/  IMAD.IADD R30, R17, 0x1, -R30 ;  /* 0x00000001111e7824 */ /* 0x000fe200078e0a1e */
[----:B------:R-:W-:Y:S01]  /*0660*/  LOP3.LUT R20, R20, 0xfffffffe, RZ, 0xc0, !PT ;  /* 0xfffffffe14147812 */ /* 0x000fe200078ec0ff */
[----:B------:R-:W-:Y:S01]  /*0670*/  IMAD.IADD R29, R26, 0x1, -R29 ;  /* 0x000000011a1d7824 */ /* 0x000fe200078e0a1d */
[----:B------:R-:W-:Y:S01]  /*0680*/  LOP3.LUT R32, R31, 0xfffffffe, RZ, 0xc0, !PT ;  /* 0xfffffffe1f207812 */ /* 0x000fe200078ec0ff */
[----:B------:R-:W-:Y:S01]  /*0690*/  IMAD.IADD R19, R24, 0x1, -R19 ;  /* 0x0000000118137824 */ /* 0x000fe200078e0a13 */
[----:B------:R-:W-:Y:S01]  /*06a0*/  LOP3.LUT R33, R33, 0xfffffffe, RZ, 0xc0, !PT ;  /* 0xfffffffe21217812 */ /* 0x000fe200078ec0ff */
[----:B------:R-:W-:Y:S01]  /*06b0*/  IMAD.IADD R20, R15, 0x1, -R20 ;  /* 0x000000010f147824 */ /* 0x000fe200078e0a14 */
[----:B---3--:R-:W-:Y:S01]  /*06c0*/  LEA.HI R23, R21, R21, RZ, 0x1 ;  /* 0x0000001515177211 */ /* 0x008fe200078f08ff */
[----:B------:R-:W-:Y:S01]  /*06d0*/  IMAD.IADD R32, R25, 0x1, -R32 ;  /* 0x0000000119207824 */ /* 0x000fe200078e0a20 */
[----:B------:R-:W-:Y:S01]  /*06e0*/  LEA.HI R27, R18, R18, RZ, 0x1 ;  /* 0x00000012121b7211 */ /* 0x000fe200078f08ff */
[----:B------:R-:W-:Y:S01]  /*06f0*/  IMAD.IADD R33, R22, 0x1, -R33 ;  /* 0x0000000116217824 */ /* 0x000fe200078e0a21 */
[----:B------:R-:W-:-:S02]  /*0700*/  ISETP.GE.AND P0, PT, R9, R16, PT ;  /* 0x000000100900720c */ /* 0x000fc40003f06270 */
[----:B------:R-:W-:Y:S02]  /*0710*/  ISETP.NE.AND P3, PT, R30, R29, PT ;  /* 0x0000001d1e00720c */ /* 0x000fe40003f65270 */
[----:B----4-:R-:W-:Y:S02]  /*0720*/  LEA.HI R29, R7, R7, RZ, 0x1 ;  /* 0x00000007071d7211 */ /* 0x010fe400078f08ff */
[----:B------:R-:W-:Y:S02]  /*0730*/  LEA.HI R31, R28, R28, RZ, 0x1 ;  /* 0x0000001c1c1f7211 */ /* 0x000fe400078f08ff */
[----:B------:R-:W-:Y:S02]  /*0740*/  LOP3.LUT R30, R23, 0xfffffffe, RZ, 0xc0, !PT ;  /* 0xfffffffe171e7812 */ /* 0x000fe400078ec0ff */
[----:B------:R-:W-:Y:S02]  /*0750*/  LOP3.LUT R27, R27, 0xfffffffe, RZ, 0xc0, !PT ;  /* 0xfffffffe1b1b7812 */ /* 0x000fe400078ec0ff */
[----:B------:R-:W-:Y:S01]  /*0760*/  ISETP.NE.AND P4, PT, R19, R20, PT ;  /* 0x000000141300720c */ /* 0x000fe20003f85270 */
[----:B------:R-:W-:Y:S01]  /*0770*/  IMAD.IADD R30, R21, 0x1, -R30 ;  /* 0x00000001151e7824 */ /* 0x000fe200078e0a1e */
[----:B------:R-:W-:Y:S01]  /*0780*/  SEL R20, RZ, 0xffffffff, !P0 ;  /* 0xffffffffff147807 */ /* 0x000fe20004000000 */
[----:B------:R-:W-:Y:S01]  /*0790*/  IMAD.IADD R27, R18, 0x1, -R27 ;  /* 0x00000001121b7824 */ /* 0x000fe200078e0a1b */
[----:B------:R-:W-:-:S02]  /*07a0*/  ISETP.NE.AND P5, PT, R32, R33, PT ;  /* 0x000000212000720c */ /* 0x000fc40003fa5270 */
[----:B------:R-:W-:Y:S02]  /*07b0*/  LOP3.LUT R32, R29, 0xfffffffe, RZ, 0xc0, !PT ;  /* 0xfffffffe1d207812 */ /* 0x000fe400078ec0ff */
[----:B------:R-:W-:Y:S02]  /*07c0*/  LOP3.LUT R31, R31, 0xfffffffe, RZ, 0xc0, !PT ;  /* 0xfffffffe1f1f7812 */ /* 0x000fe400078ec0ff */
[----:B------:R-:W-:Y:S01]  /*07d0*/  SEL R19, R20, R9, !P6 ;  /* 0x0000000914137207 */ /* 0x000fe20007000000 */
[----:B------:R-:W-:Y:S01]  /*07e0*/  IMAD.IADD R32, R7, 0x1, -R32 ;  /* 0x0000000107207824 */ /* 0x000fe200078e0a20 */
[----:B-----5:R-:W-:Y:S01]  /*07f0*/  LEA.HI R20, R13, R13, RZ, 0x1 ;  /* 0x0000000d0d147211 */ /* 0x020fe200078f08ff */
[----:B------:R-:W-:Y:S01]  /*0800*/  IMAD.IADD R31, R28, 0x1, -R31 ;  /* 0x000000011c1f7824 */ /* 0x000fe200078e0a1f */
[----:B------:R-:W-:Y:S02]  /*0810*/  LEA.HI R23, R14, R14, RZ, 0x1 ;  /* 0x0000000e0e177211 */ /* 0x000fe400078f08ff */
[----:B------:R-:W-:-:S02]  /*0820*/  ISETP.NE.AND P0, PT, R30, R27, PT ;  /* 0x0000001b1e00720c */ /* 0x000fc40003f05270 */
[----:B------:R-:W-:Y:S02]  /*0830*/  LEA.HI R30, R11, R11, RZ, 0x1 ;  /* 0x0000000b0b1e7211 */ /* 0x000fe400078f08ff */
[----:B------:R-:W-:Y:S02]  /*0840*/  LOP3.LUT R20, R20, 0xfffffffe, RZ, 0xc0, !PT ;  /* 0xfffffffe14147812 */ /* 0x000fe400078ec0ff */
[----:B------:R-:W-:Y:S02]  /*0850*/  LOP3.LUT R27, R23, 0xfffffffe, RZ, 0xc0, !PT ;  /* 0xfffffffe171b7812 */ /* 0x000fe400078ec0ff */
[----:B------:R-:W-:Y:S01]  /*0860*/  ISETP.NE.AND P2, PT, R32, R31, PT ;  /* 0x0000001f2000720c */ /* 0x000fe20003f45270 */
[----:B------:R-:W-:Y:S01]  /*0870*/  IMAD.IADD R23, R13, 0x1, -R20 ;  /* 0x000000010d177824 */ /* 0x000fe200078e0a14 */
[----:B------:R-:W-:Y:S01]  /*0880*/  LOP3.LUT R32, R30, 0xfffffffe, RZ, 0xc0, !PT ;  /* 0xfffffffe1e207812 */ /* 0x000fe200078ec0ff */
[----:B------:R-:W-:Y:S01]  /*0890*/  IMAD.IADD R30, R14, 0x1, -R27 ;  /* 0x000000010e1e7824 */ /* 0x000fe200078e0a1b */
[----:B------:R-:W-:-:S02]  /*08a0*/  ISETP.GE.AND P1, PT, R17, R26, PT ;  /* 0x0000001a1100720c */ /* 0x000fc40003f26270 */
[C---:B------:R-:W-:Y:S01]  /*08b0*/  LEA.HI R29, R12.reuse, R12, RZ, 0x1 ;  /* 0x0000000c0c1d7211 */ /* 0x040fe200078f08ff */
[----:B------:R-:W-:Y:S01]  /*08c0*/  IMAD.IADD R32, R11, 0x1, -R32 ;  /* 0x000000010b207824 */ /* 0x000fe200078e0a20 */
[----:B------:R-:W-:Y:S02]  /*08d0*/  ISETP.GE.AND P6, PT, R25, R22, PT ;  /* 0x000000161900720c */ /* 0x000fe40003fc6270 */
[----:B------:R-:W-:Y:S02]  /*08e0*/  LOP3.LUT R29, R29, 0xfffffffe, RZ, 0xc0, !PT ;  /* 0xfffffffe1d1d7812 */ /* 0x000fe400078ec0ff */
[----:B------:R-:W-:Y:S02]  /*08f0*/  SEL R20, RZ, 0xffffffff, !P1 ;  /* 0xffffffffff147807 */ /* 0x000fe40004800000 */
[----:B------:R-:W-:Y:S01]  /*0900*/  ISETP.NE.AND P1, PT, R23, R30, PT ;  /* 0x0000001e1700720c */ /* 0x000fe20003f25270 */
[----:B------:R-:W-:Y:S01]  /*0910*/  IMAD.IADD R29, R12, 0x1, -R29 ;  /* 0x000000010c1d7824 */ /* 0x000fe200078e0a1d */
[----:B------:R-:W-:-:S02]  /*0920*/  SEL R30, RZ, 0xffffffff, !P6 ;  /* 0xffffffffff1e7807 */ /* 0x000fc40007000000 */
[----:B------:R-:W-:Y:S02]  /*0930*/  ISETP.GE.AND P6, PT, R24, R15, PT ;  /* 0x0000000f1800720c */ /* 0x000fe40003fc6270 */
[----:B------:R-:W-:Y:S02]  /*0940*/  SEL R30, R30, R25, !P5 ;  /* 0x000000191e1e7207 */ /* 0x000fe40006800000 */
[----:B------:R-:W-:Y:S02]  /*0950*/  ISETP.GE.AND P5, PT, R21, R18, PT ;  /* 0x000000121500720c */ /* 0x000fe40003fa6270 */
[----:B------:R-:W-:Y:S02]  /*0960*/  SEL R20, R20, R17, !P3 ;  /* 0x0000001114147207 */ /* 0x000fe40005800000 */
[----:B------:R-:W-:Y:S02]  /*0970*/  ISETP.NE.AND P3, PT, R29, R32, PT ;  /* 0x000000201d00720c */ /* 0x000fe40003f65270 */
[----:B------:R-:W-:-:S02]  /*0980*/  SEL R23, RZ, 0xffffffff, !P6 ;  /* 0xffffffffff177807 */ /* 0x000fc40007000000 */
[----:B------:R-:W-:Y:S02]  /*0990*/  SEL R32, RZ, 0xffffffff, !P5 ;  /* 0xffffffffff207807 */ /* 0x000fe40006800000 */
[----:B------:R-:W-:Y:S02]  /*09a0*/  LOP3.LUT R20, R20, 0x1, RZ, 0xc0, !PT ;  /* 0x0000000114147812 */ /* 0x000fe400078ec0ff */
[----:B------:R-:W-:Y:S02]  /*09b0*/  ISETP.GE.AND P5, PT, R7, R28, PT ;  /* 0x0000001c0700720c */ /* 0x000fe40003fa6270 */
[----:B------:R-:W-:Y:S02]  /*09c0*/  SEL R23, R23, R24, !P4 ;  /* 0x0000001817177207 */ /* 0x000fe40006000000 */
[----:B------:R-:W-:Y:S02]  /*09d0*/  SEL R32, R32, R21, !P0 ;  /* 0x0000001520207207 */ /* 0x000fe40004000000 */
[----:B------:R-:W-:-:S02]  /*09e0*/  ISETP.NE.U32.AND P4, PT, R20, 0x1, PT ;  /* 0x000000011400780c */ /* 0x000fc40003f85070 */
[----:B------:R-:W-:Y:S02]  /*09f0*/  ISETP.GE.AND P0, PT, R13, R14, PT ;  /* 0x0000000e0d00720c */ /* 0x000fe40003f06270 */
[----:B------:R-:W-:Y:S02]  /*0a00*/  SEL R20, RZ, 0xffffffff, !P5 ;  /* 0xffffffffff147807 */ /* 0x000fe40006800000 */
[----:B------:R-:W-:Y:S02]  /*0a10*/  LOP3.LUT R19, R19, 0x1, RZ, 0xc0, !PT ;  /* 0x0000000113137812 */ /* 0x000fe400078ec0ff */
[----:B------:R-:W-:Y:S02]  /*0a20*/  ISETP.GE.AND P5, PT, R12, R11, PT ;  /* 0x0000000b0c00720c */ /* 0x000fe40003fa6270 */
[----:B------:R-:W-:Y:S02]  /*0a30*/  SEL R34, RZ, 0xffffffff, !P0 ;  /* 0xffffffffff227807 */ /* 0x000fe40004000000 */
[----:B------:R-:W-:-:S02]  /*0a40*/  SEL R20, R20, R7, !P2 ;  /* 0x0000000714147207 */ /* 0x000fc40005000000 */
[----:B------:R-:W-:Y:S02]  /*0a50*/  ISETP.NE.U32.AND P6, PT, R19, 0x1, PT ;  /* 0x000000011300780c */ /* 0x000fe40003fc5070 */
[----:B------:R-:W-:Y:S02]  /*0a60*/  SEL R19, RZ, 0xffffffff, !P5 ;  /* 0xffffffffff137807 */ /* 0x000fe40006800000 */
[----:B------:R-:W-:Y:S02]  /*0a70*/  SEL R34, R34, R13, !P1 ;  /* 0x0000000d22227207 */ /* 0x000fe40004800000 */
[----:B------:R-:W-:Y:S02]  /*0a80*/  LOP3.LUT R32, R32, 0x1, RZ, 0xc0, !PT ;  /* 0x0000000120207812 */ /* 0x000fe400078ec0ff */
[----:B------:R-:W-:Y:S02]  /*0a90*/  LOP3.LUT R20, R20, 0x1, RZ, 0xc0, !PT ;  /* 0x0000000114147812 */ /* 0x000fe400078ec0ff */
[----:B------:R-:W-:-:S02]  /*0aa0*/  LOP3.LUT R23, R23, 0x1, RZ, 0xc0, !PT ;  /* 0x0000000117177812 */ /* 0x000fc400078ec0ff */
[----:B------:R-:W-:Y:S02]  /*0ab0*/  SEL R19, R19, R12, !P3 ;  /* 0x0000000c13137207 */ /* 0x000fe40005800000 */
[----:B------:R-:W-:Y:S02]  /*0ac0*/  LOP3.LUT R30, R30, 0x1, RZ, 0xc0, !PT ;  /* 0x000000011e1e7812 */ /* 0x000fe400078ec0ff */
[----:B------:R-:W-:Y:S02]  /*0ad0*/  LOP3.LUT R34, R34, 0x1, RZ, 0xc0, !PT ;  /* 0x0000000122227812 */ /* 0x000fe400078ec0ff */
[----:B------:R-:W-:Y:S02]  /*0ae0*/  ISETP.NE.U32.AND P5, PT, R32, 0x1, PT ;  /* 0x000000012000780c */ /* 0x000fe40003fa5070 */
[----:B------:R-:W-:Y:S02]  /*0af0*/  ISETP.NE.U32.AND P3, PT, R20, 0x1, PT ;  /* 0x000000011400780c */ /* 0x000fe40003f65070 */
[----:B------:R-:W-:-:S02]  /*0b00*/  SEL R20, R9, R16, !P6 ;  /* 0x0000001009147207 */ /* 0x000fc40007000000 */
[----:B------:R-:W-:Y:S02]  /*0b10*/  ISETP.NE.U32.AND P0, PT, R23, 0x1, PT ;  /* 0x000000011700780c */ /* 0x000fe40003f05070 */
[----:B------:R-:W-:Y:S02]  /*0b20*/  LOP3.LUT R19, R19, 0x1, RZ, 0xc0, !PT ;  /* 0x0000000113137812 */ /* 0x000fe400078ec0ff */
[----:B------:R-:W-:Y:S02]  /*0b30*/  SEL R9, R16, R9, !P6 ;  /* 0x0000000910097207 */ /* 0x000fe40007000000 */
[----:B------:R-:W-:Y:S02]  /*0b40*/  ISETP.NE.U32.AND P2, PT, R30, 0x1, PT ;  /* 0x000000011e00780c */ /* 0x000fe40003f45070 */
[----:B------:R-:W-:Y:S02]  /*0b50*/  ISETP.NE.U32.AND P1, PT, R34, 0x1, PT ;  /* 0x000000012200780c */ /* 0x000fe40003f25070 */
[----:B------:R-:W-:-:S02]  /*0b60*/  SEL R16, R17, R26, !P4 ;  /* 0x0000001a11107207 */ /* 0x000fc40006000000 */
[----:B------:R-:W-:Y:S02]  /*0b70*/  SEL R23, R21, R18, !P5 ;  /* 0x0000001215177207 */ /* 0x000fe40006800000 */
[----:B------:R-:W-:Y:S02]  /*0b80*/  SEL R17, R26, R17, !P4 ;  /* 0x000000111a117207 */ /* 0x000fe40006000000 */
[----:B------:R-:W-:Y:S02]  /*0b90*/  SEL R21, R18, R21, !P5 ;  /* 0x0000001512157207 */ /* 0x000fe40006800000 */
[----:B------:R-:W-:Y:S02]  /*0ba0*/  SEL R18, R7, R28, !P3 ;  /* 0x0000001c07127207 */ /* 0x000fe40005800000 */
[----:B------:R-:W-:Y:S02]  /*0bb0*/  ISETP.NE.U32.AND P6, PT, R19, 0x1, PT ;  /* 0x000000011300780c */ /* 0x000fe40003fc5070 */
[----:B------:R-:W-:-:S02]  /*0bc0*/  SEL R28, R28, R7, !P3 ;  /* 0x000000071c1c7207 */ /* 0x000fc40005800000 */
[----:B------:R-:W-:Y:S02]  /*0bd0*/  SEL R19, R25, R22, !P2 ;  /* 0x0000001619137207 */ /* 0x000fe40005000000 */
[----:B------:R-:W-:Y:S02]  /*0be0*/  SEL R7, R13, R14, !P1 ;  /* 0x0000000e0d077207 */ /* 0x000fe40004800000 */
[----:B------:R-:W-:Y:S02]  /*0bf0*/  SEL R27, R14, R13, !P1 ;  /* 0x0000000d0e1b7207 */ /* 0x000fe40004800000 */
[----:B------:R-:W-:Y:S02]  /*0c00*/  SEL R25, R22, R25, !P2 ;  /* 0x0000001916197207 */ /* 0x000fe40005000000 */
[----:B------:R-:W-:Y:S02]  /*0c10*/  LEA.HI R13, R17, R17, RZ, 0x1 ;  /* 0x00000011110d7211 */ /* 0x000fe400078f08ff */
[----:B------:R-:W-:-:S02]  /*0c20*/  LEA.HI R26, R20, R20, RZ, 0x1 ;  /* 0x00000014141a7211 */ /* 0x000fc400078f08ff */
[----:B------:R-:W-:Y:S02]  /*0c30*/  LEA.HI R29, R25, R25, RZ, 0x1 ;  /* 0x00000019191d7211 */ /* 0x000fe400078f08ff */
[----:B------:R-:W-:Y:S02]  /*0c40*/  LOP3.LUT R14, R13, 0xfffffffe, RZ, 0xc0, !PT ;  /* 0xfffffffe0d0e7812 */ /* 0x000fe400078ec0ff */
[----:B------:R-:W-:Y:S02]  /*0c50*/  LEA.HI R30, R16, R16, RZ, 0x1 ;  /* 0x00000010101e7211 */ /* 0x000fe400078f08ff */
[----:B------:R-:W-:Y:S01]  /*0c60*/  LOP3.LUT R13, R26, 0xfffffffe, RZ, 0xc0, !PT ;  /* 0xfffffffe1a0d7812 */ /* 0x000fe200078ec0ff */
[----:B------:R-:W-:Y:S01]  /*0c70*/  IMAD.IADD R14, R17, 0x1, -R14 ;  /* 0x00000001110e7824 */ /* 0x000fe200078e0a0e */
[----:B------:R-:W-:Y:S02]  /*0c80*/  SEL R22, R24, R15, !P0 ;  /* 0x0000000f18167207 */ /* 0x000fe40004000000 */
[----:B------:R-:W-:Y:S01]  /*0c90*/  LOP3.LUT R26, R29, 0xfffffffe, RZ, 0xc0, !PT ;  /* 0xfffffffe1d1a7812 */ /* 0x000fe200078ec0ff */
[----:B------:R-:W-:Y:S01]  /*0ca0*/  IMAD.IADD R13, R20, 0x1, -R13 ;  /* 0x00000001140d7824 */ /* 0x000fe200078e0a0d */
[----:B------:R-:W-:-:S02]  /*0cb0*/  SEL R24, R15, R24, !P0 ;  /* 0x000000180f187207 */ /* 0x000fc40004000000 */
[----:B------:R-:W-:Y:S01]  /*0cc0*/  LOP3.LUT R31, R30, 0xfffffffe, RZ, 0xc0, !PT ;  /* 0xfffffffe1e1f7812 */ /* 0x000fe200078ec0ff */
[----:B------:R-:W-:Y:S01]  /*0cd0*/  IMAD.IADD R29, R25, 0x1, -R26 ;  /* 0x00000001191d7824 */ /* 0x000fe200078e0a1a */
[----:B------:R-:W-:Y:S02]  /*0ce0*/  LEA.HI R32, R24, R24, RZ, 0x1 ;  /* 0x0000001818207211 */ /* 0x000fe400078f08ff */
[----:B------:R-:W-:Y:S01]  /*0cf0*/  SEL R15, R12, R11, !P6 ;  /* 0x0000000b0c0f7207 */ /* 0x000fe20007000000 */
[----:B------:R-:W-:Y:S01]  /*0d00*/  IMAD.IADD R30, R16, 0x1, -R31 ;  /* 0x00000001101e7824 */ /* 0x000fe200078e0a1f */
[----:B------:R-:W-:Y:S02]  /*0d10*/  SEL R26, R11, R12, !P6 ;  /* 0x0000000c0b1a7207 */ /* 0x000fe40007000000 */
[----:B------:R-:W-:Y:S02]  /*0d20*/  ISETP.NE.AND P6, PT, R14, R13, PT ;  /* 0x0000000d0e00720c */ /* 0x000fe40003fc5270 */
[----:B------:R-:W-:-:S02]  /*0d30*/  LEA.HI R14, R28, R28, RZ, 0x1 ;  /* 0x0000001c1c0e7211 */ /* 0x000fc400078f08ff */
[----:B------:R-:W-:Y:S02]  /*0d40*/  LOP3.LUT R33, R32, 0xfffffffe, RZ, 0xc0, !PT ;  /* 0xfffffffe20217812 */ /* 0x000fe400078ec0ff */
[----:B------:R-:W-:Y:S02]  /*0d50*/  LEA.HI R31, R27, R27, RZ, 0x1 ;  /* 0x0000001b1b1f7211 */ /* 0x000fe400078f08ff */
[----:B------:R-:W-:Y:S01]  /*0d60*/  LEA.HI R12, R21, R21, RZ, 0x1 ;  /* 0x00000015150c7211 */ /* 0x000fe200078f08ff */
[----:B------:R-:W-:Y:S01]  /*0d70*/  IMAD.IADD R33, R24, 0x1, -R33 ;  /* 0x0000000118217824 */ /* 0x000fe200078e0a21 */
[----:B------:R-:W-:Y:S02]  /*0d80*/  LEA.HI R13, R22, R22, RZ, 0x1 ;  /* 0x00000016160d7211 */ /* 0x000fe400078f08ff */
[----:B------:R-:W-:Y:S02]  /*0d90*/  LEA.HI R32, R18, R18, RZ, 0x1 ;  /* 0x0000001212207211 */ /* 0x000fe400078f08ff */
[----:B------:R-:W-:-:S02]  /*0da0*/  ISETP.NE.AND P3, PT, R29, R30, PT ;  /* 0x0000001e1d00720c */ /* 0x000fc40003f65270 */
[----:B------:R-:W-:Y:S02]  /*0db0*/  LOP3.LUT R29, R14, 0xfffffffe, RZ, 0xc0, !PT ;  /* 0xfffffffe0e1d7812 */ /* 0x000fe400078ec0ff */
[----:B------:R-:W-:Y:S02]  /*0dc0*/  LOP3.LUT R14, R31, 0xfffffffe, RZ, 0xc0, !PT ;  /* 0xfffffffe1f0e7812 */ /* 0x000fe400078ec0ff */
[----:B------:R-:W-:Y:S01]  /*0dd0*/  LOP3.LUT R12, R12, 0xfffffffe, RZ, 0xc0, !PT ;  /* 0xfffffffe0c0c7812 */ /* 0x000fe200078ec0ff */
[----:B------:R-:W-:Y:S01]  /*0de0*/  IMAD.IADD R29, R28, 0x1, -R29 ;  /* 0x000000011c1d7824 */ /* 0x000fe200078e0a1d */
[----:B------:R-:W-:Y:S01]  /*0df0*/  LOP3.LUT R13, R13, 0xfffffffe, RZ, 0xc0, !PT ;  /* 0xfffffffe0d0d7812 */ /* 0x000fe200078ec0ff */
[----:B------:R-:W-:Y:S01]  /*0e00*/  IMAD.IADD R14, R27, 0x1, -R14 ;  /* 0x000000011b0e7824 */ /* 0x000fe200078e0a0e */
[----:B------:R-:W-:Y:S01]  /*0e10*/  LOP3.LUT R31, R32, 0xfffffffe, RZ, 0xc0, !PT ;  /* 0xfffffffe201f7812 */ /* 0x000fe200078ec0ff */
[----:B------:R-:W-:Y:S01]  /*0e20*/  IMAD.IADD R12, R21, 0x1, -R12 ;  /* 0x00000001150c7824 */ /* 0x000fe200078e0a0c */
[----:B------:R-:W-:Y:S01]  /*0e30*/  LEA.HI R30, R23, R23, RZ, 0x1 ;  /* 0x00000017171e7211 */ /* 0x000fe200078f08ff */
[----:B------:R-:W-:Y:S01]  /*0e40*/  IMAD.IADD R13, R22, 0x1, -R13 ;  /* 0x00000001160d7824 */ /* 0x000fe200078e0a0d */
[----:B------:R-:W-:Y:S01]  /*0e50*/  LEA.HI R34, R19, R19, RZ, 0x1 ;  /* 0x0000001313227211 */ /* 0x000fe200078f08ff */
[----:B------:R-:W-:Y:S01]  /*0e60*/  IMAD.IADD R31, R18, 0x1, -R31 ;  /* 0x00000001121f7824 */ /* 0x000fe200078e0a1f */
[----:B------:R-:W-:-:S02]  /*0e70*/  LOP3.LUT R30, R30, 0xfffffffe, RZ, 0xc0, !PT ;  /* 0xfffffffe1e1e7812 */ /* 0x000fc400078ec0ff */
[----:B------:R-:W-:Y:S02]  /*0e80*/  ISETP.NE.AND P4, PT, R12, R13, PT ;  /* 0x0000000d0c00720c */ /* 0x000fe40003f85270 */
[----:B------:R-:W-:Y:S01]  /*0e90*/  ISETP.NE.AND P2, PT, R14, R31, PT ;  /* 0x0000001f0e00720c */ /* 0x000fe20003f45270 */
[----:B------:R-:W-:Y:S01]  /*0ea0*/  IMAD.IADD R30, R23, 0x1, -R30 ;  /* 0x00000001171e7824 */ /* 0x000fe200078e0a1e */
[----:B------:R-:W-:Y:S02]  /*0eb0*/  LEA.HI R12, R26, R26, RZ, 0x1 ;  /* 0x0000001a1a0c7211 */ /* 0x000fe400078f08ff */
[----:B------:R-:W-:Y:S02]  /*0ec0*/  LEA.HI R14, R7, R7, RZ, 0x1 ;  /* 0x00000007070e7211 */ /* 0x000fe400078f08ff */
[----:B------:R-:W-:Y:S02]  /*0ed0*/  ISETP.GE.AND P1, PT, R17, R20, PT ;  /* 0x000000141100720c */ /* 0x000fe40003f26270 */
[----:B------:R-:W-:-:S02]  /*0ee0*/  LOP3.LUT R13, R12, 0xfffffffe, RZ, 0xc0, !PT ;  /* 0xfffffffe0c0d7812 */ /* 0x000fc400078ec0ff */
[----:B------:R-:W-:Y:S02]  /*0ef0*/  LOP3.LUT R14, R14, 0xfffffffe, RZ, 0xc0, !PT ;  /* 0xfffffffe0e0e7812 */ /* 0x000fe400078ec0ff */
[----:B------:R-:W-:Y:S01]  /*0f00*/  LOP3.LUT R34, R34, 0xfffffffe, RZ, 0xc0, !PT ;  /* 0xfffffffe22227812 */ /* 0x000fe200078ec0ff */
[----:B------:R-:W-:Y:S01]  /*0f10*/  IMAD.IADD R13, R26, 0x1, -R13 ;  /* 0x000000011a0d7824 */ /* 0x000fe200078e0a0d */
[----:B------:R-:W-:Y:S02]  /*0f20*/  SEL R12, RZ, 0xffffffff, !P1 ;  /* 0xffffffffff0c7807 */ /* 0x000fe40004800000 */
[----:B------:R-:W-:Y:S01]  /*0f30*/  ISETP.NE.AND P0, PT, R29, R30, PT ;  /* 0x0000001e1d00720c */ /* 0x000fe20003f05270 */
[----:B------:R-:W-:Y:S01]  /*0f40*/  IMAD.IADD R30, R7, 0x1, -R14 ;  /* 0x00000001071e7824 */ /* 0x000fe200078e0a0e */
[----:B------:R-:W-:Y:S01]  /*0f50*/  LEA.HI R11, R10, R10, RZ, 0x1 ;  /* 0x0000000a0a0b7211 */ /* 0x000fe200078f08ff */
[----:B------:R-:W-:Y:S01]  /*0f60*/  IMAD.IADD R34, R19, 0x1, -R34 ;  /* 0x0000000113227824 */ /* 0x000fe200078e0a22 */
[----:B------:R-:W-:-:S02]  /*0f70*/  LEA.HI R29, R15, R15, RZ, 0x1 ;  /* 0x0000000f0f1d7211 */ /* 0x000fc400078f08ff */
[----:B------:R-:W-:Y:S02]  /*0f80*/  ISETP.GE.AND P1, PT, R25, R16, PT ;  /* 0x000000101900720c */ /* 0x000fe40003f26270 */
[----:B------:R-:W-:Y:S02]  /*0f90*/  SEL R12, R12, R17, !P6 ;  /* 0x000000110c0c7207 */ /* 0x000fe40007000000 */
[----:B------:R-:W-:Y:S02]  /*0fa0*/  ISETP.GE.AND P6, PT, R24, R19, PT ;  /* 0x000000131800720c */ /* 0x000fe40003fc6270 */
[----:B------:R-:W-:Y:S02]  /*0fb0*/  LOP3.LUT R11, R11, 0xfffffffe, RZ, 0xc0, !PT ;  /* 0xfffffffe0b0b7812 */ /* 0x000fe400078ec0ff */
[----:B------:R-:W-:Y:S02]  /*0fc0*/  LOP3.LUT R32, R29, 0xfffffffe, RZ, 0xc0, !PT ;  /* 0xfffffffe1d207812 */ /* 0x000fe400078ec0ff */
[----:B------:R-:W-:Y:S01]  /*0fd0*/  SEL R14, RZ, 0xffffffff, !P1 ;  /* 0xffffffffff0e7807 */ /* 0x000fe20004800000 */
[----:B------:R-:W-:Y:S01]  /*0fe0*/  IMAD.IADD R11, R10, 0x1, -R11 ;  /* 0x000000010a0b7824 */ /* 0x000fe200078e0a0b */
[----:B------:R-:W-:Y:S01]  /*0ff0*/  ISETP.NE.AND P1, PT, R13, R30, PT ;  /* 0x0000001e0d00720c */ /* 0x000fe20003f25270 */
[----:B------:R-:W-:Y:S01]  /*1000*/  IMAD.IADD R32, R15, 0x1, -R32 ;  /* 0x000000010f207824 */ /* 0x000fe200078e0a20 */
[----:B------:R-:W-:-:S02]  /*1010*/  ISETP.NE.AND P5, PT, R33, R34, PT ;  /* 0x000000222100720c */ /* 0x000fc40003fa5270 */
[----:B------:R-:W-:Y:S02]  /*1020*/  SEL R13, RZ, 0xffffffff, !P6 ;  /* 0xffffffffff0d7807 */ /* 0x000fe40007000000 */
[----:B------:R-:W-:Y:S02]  /*1030*/  SEL R14, R14, R25, !P3 ;  /* 0x000000190e0e7207 */ /* 0x000fe40005800000 */
[----:B------:R-:W-:Y:S02]  /*1040*/  SEL R13, R13, R24, !P5 ;  /* 0x000000180d0d7207 */ /* 0x000fe40006800000 */
[----:B------:R-:W-:Y:S02]  /*1050*/  ISETP.GE.AND P5, PT, R28, R23, PT ;  /* 0x000000171c00720c */ /* 0x000fe40003fa6270 */
[----:B------:R-:W-:Y:S02]  /*1060*/  ISETP.NE.AND P3, PT, R11, R32, PT ;  /* 0x000000200b00720c */ /* 0x000fe40003f65270 */
[----:B------:R-:W-:-:S02]  /*1070*/  ISETP.GE.AND P6, PT, R21, R22, PT ;  /* 0x000000161500720c */ /* 0x000fc40003fc6270 */
[----:B------:R-:W-:Y:S02]  /*1080*/  LOP3.LUT R12, R12, 0x1, RZ, 0xc0, !PT ;  /* 0x000000010c0c7812 */ /* 0x000fe400078ec0ff */
[----:B------:R-:W-:Y:S02]  /*1090*/  SEL R11, RZ, 0xffffffff, !P5 ;  /* 0xffffffffff0b7807 */ /* 0x000fe40006800000 */
[----:B------:R-:W-:Y:S02]  /*10a0*/  ISETP.GE.AND P5, PT, R27, R18, PT ;  /* 0x000000121b00720c */ /* 0x000fe40003fa6270 */
[----:B------:R-:W-:Y:S02]  /*10b0*/  SEL R30, RZ, 0xffffffff, !P6 ;  /* 0xffffffffff1e7807 */ /* 0x000fe40007000000 */
[----:B------:R-:W-:Y:S02]  /*10c0*/  ISETP.NE.U32.AND P6, PT, R12, 0x1, PT ;  /* 0x000000010c00780c */ /* 0x000fe40003fc5070 */
[----:B------:R-:W-:-:S02]  /*10d0*/  SEL R12, RZ, 0xffffffff, !P5 ;  /* 0xffffffffff0c7807 */ /* 0x000fc40006800000 */
[----:B------:R-:W-:Y:S02]  /*10e0*/  LOP3.LUT R13, R13, 0x1, RZ, 0xc0, !PT ;  /* 0x000000010d0d7812 */ /* 0x000fe400078ec0ff */
[----:B------:R-:W-:Y:S02]  /*10f0*/  ISETP.GE.AND P5, PT, R10, R15, PT ;  /* 0x0000000f0a00720c */ /* 0x000fe40003fa6270 */
[----:B------:R-:W-:Y:S02]  /*1100*/  SEL R12, R12, R27, !P2 ;  /* 0x0000001b0c0c7207 */ /* 0x000fe40005000000 */
[----:B------:R-:W-:Y:S02]  /*1110*/  ISETP.NE.U32.AND P2, PT, R13, 0x1, PT ;  /* 0x000000010d00780c */ /* 0x000fe40003f45070 */
[----:B------:R-:W-:Y:S02]  /*1120*/  SEL R13, RZ, 0xffffffff, !P5 ;  /* 0xffffffffff0d7807 */ /* 0x000fe40006800000 */
[----:B------:R-:W-:-:S02]  /*1130*/  SEL R11, R11, R28, !P0 ;  /* 0x0000001c0b0b7207 */ /* 0x000fc40004000000 */
[----:B------:R-:W-:Y:S02]  /*1140*/  SEL R13, R13, R10, !P3 ;  /* 0x0000000a0d0d7207 */ /* 0x000fe40005800000 */
[----:B------:R-:W-:Y:S02]  /*1150*/  LOP3.LUT R11, R11, 0x1, RZ, 0xc0, !PT ;  /* 0x000000010b0b7812 */ /* 0x000fe400078ec0ff */
[----:B------:R-:W-:Y:S02]  /*1160*/  LOP3.LUT R13, R13, 0x1, RZ, 0xc0, !PT ;  /* 0x000000010d0d7812 */ /* 0x000fe400078ec0ff */
[----:B------:R-:W-:Y:S02]  /*1170*/  SEL R30, R30, R21, !P4 ;  /* 0x000000151e1e7207 */ /* 0x000fe40006000000 */
[----:B------:R-:W-:Y:S02]  /*1180*/  ISETP.NE.U32.AND P5, PT, R11, 0x1, PT ;  /* 0x000000010b00780c */ /* 0x000fe40003fa5070 */
[----:B------:R-:W-:-:S02]  /*1190*/  SEL R11, R17, R20, !P6 ;  /* 0x00000014110b7207 */ /* 0x000fc40007000000 */
[----:B------:R-:W-:Y:S02]  /*11a0*/  LOP3.LUT R14, R14, 0x1, RZ, 0xc0, !PT ;  /* 0x000000010e0e7812 */ /* 0x000fe400078ec0ff */
[----:B------:R-:W-:Y:S02]  /*11b0*/  SEL R20, R20, R17, !P6 ;  /* 0x0000001114147207 */ /* 0x000fe40007000000 */
[----:B------:R-:W-:Y:S02]  /*11c0*/  ISETP.GE.AND P0, PT, R26, R7, PT ;  /* 0x000000071a00720c */ /* 0x000fe40003f06270 */
[----:B------:R-:W-:Y:S02]  /*11d0*/  ISETP.NE.U32.AND P6, PT, R13, 0x1, PT ;  /* 0x000000010d00780c */ /* 0x000fe40003fc5070 */
[----:B------:R-:W-:Y:S02]  /*11e0*/  LOP3.LUT R30, R30, 0x1, RZ, 0xc0, !PT ;  /* 0x000000011e1e7812 */ /* 0x000fe400078ec0ff */
[----:B------:R-:W-:-:S02]  /*11f0*/  SEL R13, R24, R19, !P2 ;  /* 0x00000013180d7207 */ /* 0x000fc40005000000 */
[----:B------:R-:W-:Y:S02]  /*1200*/  LOP3.LUT R12, R12, 0x1, RZ, 0xc0, !PT ;  /* 0x000000010c0c7812 */ /* 0x000fe400078ec0ff */
[----:B------:R-:W-:Y:S02]  /*1210*/  SEL R19, R19, R24, !P2 ;  /* 0x0000001813137207 */ /* 0x000fe40005000000 */
[----:B------:R-:W-:Y:S02]  /*1220*/  ISETP.NE.U32.AND P4, PT, R14, 0x1, PT ;  /* 0x000000010e00780c */ /* 0x000fe40003f85070 */
[----:B------:R-:W-:Y:S02]  /*1230*/  LEA.HI R24, R9, R9, RZ, 0x1 ;  /* 0x0000000909187211 */ /* 0x000fe400078f08ff */
[----:B------:R-:W-:Y:S02]  /*1240*/  SEL R29, RZ, 0xffffffff, !P0 ;  /* 0xffffffffff1d7807 */ /* 0x000fe40004000000 */
[----:B------:R-:W-:-:S02]  /*1250*/  ISETP.NE.U32.AND P0, PT, R30, 0x1, PT ;  /* 0x000000011e00780c */ /* 0x000fc40003f05070 */
[----:B------:R-:W-:Y:S02]  /*1260*/  SEL R17, R28, R23, !P5 ;  /* 0x000000171c117207 */ /* 0x000fe40006800000 */
[----:B------:R-:W-:Y:S02]  /*1270*/  ISETP.NE.U32.AND P3, PT, R12, 0x1, PT ;  /* 0x000000010c00780c */ /* 0x000fe40003f65070 */
[----:B------:R-:W-:Y:S02]  /*1280*/  SEL R23, R23, R28, !P5 ;  /* 0x0000001c17177207 */ /* 0x000fe40006800000 */
[----:B------:R-:W-:Y:S02]  /*1290*/  SEL R12, R25, R16, !P4 ;  /* 0x00000010190c7207 */ /* 0x000fe40006000000 */
[----:B------:R-:W-:Y:S02]  /*12a0*/  LOP3.LUT R28, R24, 0xfffffffe, RZ, 0xc0, !PT ;  /* 0xfffffffe181c7812 */ /* 0x000fe400078ec0ff */
[----:B------:R-:W-:-:S02]  /*12b0*/  SEL R29, R29, R26, !P1 ;  /* 0x0000001a1d1d7207 */ /* 0x000fc40004800000 */
[----:B------:R-:W-:Y:S02]  /*12c0*/  SEL R16, R16, R25, !P4 ;  /* 0x0000001910107207 */ /* 0x000fe40006000000 */
[----:B------:R-:W-:Y:S02]  /*12d0*/  SEL R14, R21, R22, !P0 ;  /* 0x00000016150e7207 */ /* 0x000fe40004000000 */
[----:B------:R-:W-:Y:S02]  /*12e0*/  LEA.HI R25, R20, R20, RZ, 0x1 ;  /* 0x0000001414197211 */ /* 0x000fe400078f08ff */
[----:B------:R-:W-:Y:S02]  /*12f0*/  SEL R22, R22, R21, !P0 ;  /* 0x0000001516167207 */ /* 0x000fe40004000000 */
[----:B------:R-:W-:Y:S02]  /*1300*/  SEL R21, R27, R18, !P3 ;  /* 0x000000121b157207 */ /* 0x000fe40005800000 */
[----:B------:R-:W-:Y:S01]  /*1310*/  SEL R24, R18, R27, !P3 ;  /* 0x0000001b12187207 */ /* 0x000fe20005800000 */
[----:B------:R-:W-:Y:S01]  /*1320*/  IMAD.IADD R27, R9, 0x1, -R28 ;  /* 0x00000001091b7824 */ /* 0x000fe200078e0a1c */
[----:B------:R-:W-:-:S02]  /*1330*/  LOP3.LUT R29, R29, 0x1, RZ, 0xc0, !PT ;  /* 0x000000011d1d7812 */ /* 0x000fc400078ec0ff */
[----:B------:R-:W-:Y:S02]  /*1340*/  LEA.HI R28, R16, R16, RZ, 0x1 ;  /* 0x00000010101c7211 */ /* 0x000fe400078f08ff */
[----:B------:R-:W-:Y:S02]  /*1350*/  LEA.HI R30, R11, R11, RZ, 0x1 ;  /* 0x0000000b0b1e7211 */ /* 0x000fe400078f08ff */
[----:B------:R-:W-:Y:S02]  /*1360*/  LOP3.LUT R25, R25, 0xfffffffe, RZ, 0xc0, !PT ;  /* 0xfffffffe19197812 */ /* 0x000fe400078ec0ff */
[----:B------:R-:W-:Y:S02]  /*1370*/  ISETP.NE.U32.AND P1, PT, R29, 0x1, PT ;  /* 0x000000011d00780c */ /* 0x000fe40003f25070 */
[----:B------:R-:W-:Y:S01]  /*1380*/  LOP3.LUT R29, R28, 0xfffffffe, RZ, 0xc0, !PT ;  /* 0xfffffffe1c1d7812 */ /* 0x000fe200078ec0ff */
[----:B------:R-:W-:Y:S01]  /*1390*/  IMAD.IADD R28, R20, 0x1, -R25 ;  /* 0x00000001141c7824 */ /* 0x000fe200078e0a19 */
[----:B------:R-:W-:-:S02]  /*13a0*/  LOP3.LUT R30, R30, 0xfffffffe, RZ, 0xc0, !PT ;  /* 0xfffffffe1e1e7812 */ /* 0x000fc400078ec0ff */
[----:B------:R-:W-:Y:S01]  /*13b0*/  SEL R18, R26, R7, !P1 ;  /* 0x000000071a127207 */ /* 0x000fe20004800000 */
[----:B------:R-:W-:Y:S01]  /*13c0*/  IMAD.IADD R29, R16, 0x1, -R29 ;  /* 0x00000001101d7824 */ /* 0x000fe200078e0a1d */
[----:B------:R-:W-:Y:S01]  /*13d0*/  SEL R26, R7, R26, !P1 ;  /* 0x0000001a071a7207 */ /* 0x000fe20004800000 */
[----:B------:R-:W-:Y:S01]  /*13e0*/  IMAD.IADD R30, R11, 0x1, -R30 ;  /* 0x000000010b1e7824 */ /* 0x000fe200078e0a1e */
[----:B------:R-:W-:Y:S02]  /*13f0*/  SEL R7, R10, R15, !P6 ;  /* 0x0000000f0a077207 */ /* 0x000fe40007000000 */
[----:B------:R-:W-:Y:S02]  /*1400*/  SEL R25, R15, R10, !P6 ;  /* 0x0000000a0f197207 */ /* 0x000fe40007000000 */
[----:B------:R-:W-:Y:S02]  /*1410*/  ISETP.NE.AND P6, PT, R28, R27, PT ;  /* 0x0000001b1c00720c */ /* 0x000fe40003fc5270 */
[----:B------:R-:W-:-:S02]  /*1420*/  LEA.HI R10, R22, R22, RZ, 0x1 ;  /* 0x00000016160a7211 */ /* 0x000fc400078f08ff */
[----:B------:R-:W-:Y:S02]  /*1430*/  LEA.HI R31, R19, R19, RZ, 0x1 ;  /* 0x00000013131f7211 */ /* 0x000fe400078f08ff */
[----:B------:R-:W-:Y:S02]  /*1440*/  LEA.HI R27, R13, R13, RZ, 0x1 ;  /* 0x0000000d0d1b7211 */ /* 0x000fe400078f08ff */
[----:B------:R-:W-:Y:S02]  /*1450*/  ISETP.NE.AND P3, PT, R29, R30, PT ;  /* 0x0000001e1d00720c */ /* 0x000fe40003f65270 */
[----:B------:R-:W-:Y:S02]  /*1460*/  LOP3.LUT R15, R10, 0xfffffffe, RZ, 0xc0, !PT ;  /* 0xfffffffe0a0f7812 */ /* 0x000fe400078ec0ff */
[----:B------:R-:W-:Y:S02]  /*1470*/  LOP3.LUT R32, R31, 0xfffffffe, RZ, 0xc0, !PT ;  /* 0xfffffffe1f207812 */ /* 0x000fe400078ec0ff */
[----:B------:R-:W-:Y:S01]  /*1480*/  LEA.HI R30, R24, R24, RZ, 0x1 ;  /* 0x00000018181e7211 */ /* 0x000fe200078f08ff */
[----:B------:R-:W-:Y:S01]  /*1490*/  IMAD.IADD R15, R22, 0x1, -R15 ;  /* 0x00000001160f7824 */ /* 0x000fe200078e0a0f */
[----:B------:R-:W-:Y:S01]  /*14a0*/  LOP3.LUT R10, R27, 0xfffffffe, RZ, 0xc0, !PT ;  /* 0xfffffffe1b0a7812 */ /* 0x000fe200078ec0ff */
[----:B------:R-:W-:Y:S01]  /*14b0*/  IMAD.IADD R32, R19, 0x1, -R32 ;  /* 0x0000000113207824 */ /* 0x000fe200078e0a20 */
[----:B------:R-:W-:-:S02]  /*14c0*/  LEA.HI R31, R17, R17, RZ, 0x1 ;  /* 0x00000011111f7211 */ /* 0x000fc400078f08ff */
[----:B------:R-:W-:Y:S01]  /*14d0*/  LOP3.LUT R27, R30, 0xfffffffe, RZ, 0xc0, !PT ;  /* 0xfffffffe1e1b7812 */ /* 0x000fe200078ec0ff */
[----:B------:R-:W-:Y:S01]  /*14e0*/  IMAD.IADD R10, R13, 0x1, -R10 ;  /* 0x000000010d0a7824 */ /* 0x000fe200078e0a0a */
[----:B------:R-:W-:Y:S02]  /*14f0*/  LEA.HI R28, R23, R23, RZ, 0x1 ;  /* 0x00000017171c7211 */ /* 0x000fe400078f08ff */
[----:B------:R-:W-:Y:S01]  /*1500*/  LEA.HI R29, R14, R14, RZ, 0x1 ;  /* 0x0000000e0e1d7211 */ /* 0x000fe200078f08ff */
[----:B------:R-:W-:Y:S01]  /*1510*/  IMAD.IADD R27, R24, 0x1, -R27 ;  /* 0x00000001181b7824 */ /* 0x000fe200078e0a1b */
[----:B------:R-:W-:Y:S02]  /*1520*/  LOP3.LUT R30, R31, 0xfffffffe, RZ, 0xc0, !PT ;  /* 0xfffffffe1f1e7812 */ /* 0x000fe400078ec0ff */
[----:B------:R-:W-:Y:S02]  /*1530*/  ISETP.GE.AND P0, PT, R20, R9, PT ;  /* 0x000000091400720c */ /* 0x000fe40003f06270 */
[----:B------:R-:W-:Y:S01]  /*1540*/  LOP3.LUT R28, R28, 0xfffffffe, RZ, 0xc0, !PT ;  /* 0xfffffffe1c1c7812 */ /* 0x000fe200078ec0ff */
[----:B------:R-:W-:Y:S01]  /*1550*/  IMAD.IADD R30, R17, 0x1, -R30 ;  /* 0x00000001111e7824 */ /* 0x000fe200078e0a1e */
[----:B------:R-:W-:-:S02]  /*1560*/  LOP3.LUT R29, R29, 0xfffffffe, RZ, 0xc0, !PT ;  /* 0xfffffffe1d1d7812 */ /* 0x000fc400078ec0ff */
[----:B------:R-:W-:Y:S01]  /*1570*/  ISETP.NE.AND P4, PT, R15, R10, PT ;  /* 0x0000000a0f00720c */ /* 0x000fe20003f85270 */
[----:B------:R-:W-:Y:S01]  /*1580*/  IMAD.IADD R28, R23, 0x1, -R28 ;  /* 0x00000001171c7824 */ /* 0x000fe200078e0a1c */
[----:B------:R-:W-:Y:S01]  /*1590*/  SEL R15, RZ, 0xffffffff, !P0 ;  /* 0xffffffffff0f7807 */ /* 0x000fe20004000000 */
[----:B------:R-:W-:Y:S01]  /*15a0*/  IMAD.IADD R29, R14, 0x1, -R29 ;  /* 0x000000010e1d7824 */ /* 0x000fe200078e0a1d */
[----:B------:R-:W-:Y:S02]  /*15b0*/  ISETP.NE.AND P2, PT, R27, R30, PT ;  /* 0x0000001e1b00720c */ /* 0x000fe40003f45270 */
[----:B------:R-:W-:Y:S02]  /*15c0*/  SEL R10, R15, R20, !P6 ;  /* 0x000000140f0a7207 */ /* 0x000fe40007000000 */
[----:B------:R-:W-:Y:S02]  /*15d0*/  LEA.HI R15, R26, R26, RZ, 0x1 ;  /* 0x0000001a1a0f7211 */ /* 0x000fe400078f08ff */
[----:B------:R-:W-:-:S02]  /*15e0*/  LEA.HI R27, R21, R21, RZ, 0x1 ;  /* 0x00000015151b7211 */ /* 0x000fc400078f08ff */
[-C--:B------:R-:W-:Y:S02]  /*15f0*/  LEA.HI R33, R12, R12.reuse, RZ, 0x1 ;  /* 0x0000000c0c217211 */ /* 0x080fe400078f08ff */
[----:B------:R-:W-:Y:S02]  /*1600*/  ISETP.NE.AND P0, PT, R28, R29, PT ;  /* 0x0000001d1c00720c */ /* 0x000fe40003f05270 */
[----:B------:R-:W-:Y:S02]  /*1610*/  LOP3.LUT R15, R15, 0xfffffffe, RZ, 0xc0, !PT ;  /* 0xfffffffe0f0f7812 */ /* 0x000fe400078ec0ff */
[----:B------:R-:W-:Y:S02]  /*1620*/  LOP3.LUT R28, R27, 0xfffffffe, RZ, 0xc0, !PT ;  /* 0xfffffffe1b1c7812 */ /* 0x000fe400078ec0ff */
[----:B------:R-:W-:Y:S01]  /*1630*/  LOP3.LUT R33, R33, 0xfffffffe, RZ, 0xc0, !PT ;  /* 0xfffffffe21217812 */ /* 0x000fe200078ec0ff */
[----:B------:R-:W-:Y:S01]  /*1640*/  IMAD.IADD R27, R26, 0x1, -R15 ;  /* 0x000000011a1b7824 */ /* 0x000fe200078e0a0f */
[----:B------:R-:W-:Y:S01]  /*1650*/  ISETP.GE.AND P1, PT, R16, R11, PT ;  /* 0x0000000b1000720c */ /* 0x000fe20003f26270 */
[----:B------:R-:W-:Y:S01]  /*1660*/  IMAD.IADD R28, R21, 0x1, -R28 ;  /* 0x00000001151c7824 */ /* 0x000fe200078e0a1c */
[----:B------:R-:W-:Y:S01]  /*1670*/  ISETP.GE.AND P6, PT, R19, R12, PT ;  /* 0x0000000c1300720c */ /* 0x000fe20003fc6270 */
[----:B------:R-:W-:Y:S01]  /*1680*/  IMAD.IADD R33, R12, 0x1, -R33 ;  /* 0x000000010c217824 */ /* 0x000fe200078e0a21 */
[----:B------:R-:W-:-:S02]  /*1690*/  SEL R15, RZ, 0xffffffff, !P1 ;  /* 0xffffffffff0f7807 */ /* 0x000fc40004800000 */
[----:B------:R-:W-:Y:S02]  /*16a0*/  ISETP.NE.AND P1, PT, R27, R28, PT ;  /* 0x0000001c1b00720c */ /* 0x000fe40003f25270 */
[----:B------:R-:W-:Y:S02]  /*16b0*/  ISETP.NE.AND P5, PT, R32, R33, PT ;  /* 0x000000212000720c */ /* 0x000fe40003fa5270 */
[----:B------:R-:W-:Y:S02]  /*16c0*/  SEL R28, RZ, 0xffffffff, !P6 ;  /* 0xffffffffff1c7807 */ /* 0x000fe40007000000 */
[----:B------:R-:W-:Y:S02]  /*16d0*/  ISETP.GE.AND P6, PT, R22, R13, PT ;  /* 0x0000000d1600720c */ /* 0x000fe40003fc6270 */
[----:B------:R-:W-:Y:S02]  /*16e0*/  LOP3.LUT R10, R10, 0x1, RZ, 0xc0, !PT ;  /* 0x000000010a0a7812 */ /* 0x000fe400078ec0ff */
[----:B------:R-:W-:-:S02]  /*16f0*/  SEL R28, R28, R19, !P5 ;  /* 0x000000131c1c7207 */ /* 0x000fc40006800000 */
[----:B------:R-:W-:Y:S02]  /*1700*/  SEL R15, R15, R16, !P3 ;  /* 0x000000100f0f7207 */ /* 0x000fe40005800000 */
[----:B------:R-:W-:Y:S02]  /*1710*/  ISETP.GE.AND P5, PT, R23, R14, PT ;  /* 0x0000000e1700720c */ /* 0x000fe40003fa6270 */
[----:B------:R-:W-:Y:S02]  /*1720*/  LEA.HI R29, R25, R25, RZ, 0x1 ;  /* 0x00000019191d7211 */ /* 0x000fe400078f08ff */
[----:B------:R-:W-:Y:S02]  /*1730*/  LEA.HI R31, R18, R18, RZ, 0x1 ;  /* 0x00000012121f7211 */ /* 0x000fe400078f08ff */
[----:B------:R-:W-:Y:S02]  /*1740*/  SEL R27, RZ, 0xffffffff, !P6 ;  /* 0xffffffffff1b7807 */ /* 0x000fe40007000000 */
[----:B------:R-:W-:-:S02]  /*1750*/  ISETP.NE.U32.AND P6, PT, R10, 0x1, PT ;  /* 0x000000010a00780c */ /* 0x000fc40003fc5070 */
[----:B------:R-:W-:Y:S02]  /*1760*/  LOP3.LUT R15, R15, 0x1, RZ, 0xc0, !PT ;  /* 0x000000010f0f7812 */ /* 0x000fe400078ec0ff */
[----:B------:R-:W-:Y:S02]  /*1770*/  SEL R10, RZ, 0xffffffff, !P5 ;  /* 0xffffffffff0a7807 */ /* 0x000fe40006800000 */
[----:B------:R-:W-:Y:S02]  /*1780*/  LOP3.LUT R30, R29, 0xfffffffe, RZ, 0xc0, !PT ;  /* 0xfffffffe1d1e7812 */ /* 0x000fe400078ec0ff */
[----:B------:R-:W-:Y:S02]  /*1790*/  LOP3.LUT R31, R31, 0xfffffffe, RZ, 0xc0, !PT ;  /* 0xfffffffe1f1f7812 */ /* 0x000fe400078ec0ff */
[----:B------:R-:W-:Y:S01]  /*17a0*/  ISETP.GE.AND P5, PT, R24, R17, PT ;  /* 0x000000111800720c */ /* 0x000fe20003fa6270 */
[----:B------:R-:W-:Y:S01]  /*17b0*/  IMAD.IADD R30, R25, 0x1, -R30 ;  /* 0x00000001191e7824 */ /* 0x000fe200078e0a1e */
[----:B------:R-:W-:Y:S01]  /*17c0*/  SEL R27, R27, R22, !P4 ;  /* 0x000000161b1b7207 */ /* 0x000fe20006000000 */
[----:B------:R-:W-:Y:S01]  /*17d0*/  IMAD.IADD R31, R18, 0x1, -R31 ;  /* 0x00000001121f7824 */ /* 0x000fe200078e0a1f */
[----:B------:R-:W-:-:S02]  /*17e0*/  ISETP.NE.U32.AND P4, PT, R15, 0x1, PT ;  /* 0x000000010f00780c */ /* 0x000fc40003f85070 */
[----:B------:R-:W-:Y:S02]  /*17f0*/  SEL R10, R10, R23, !P0 ;  /* 0x000000170a0a7207 */ /* 0x000fe40004000000 */
[----:B------:R-:W-:Y:S02]  /*1800*/  SEL R15, RZ, 0xffffffff, !P5 ;  /* 0xffffffffff0f7807 */ /* 0x000fe40006800000 */
[----:B------:R-:W-:Y:S02]  /*1810*/  ISETP.GE.AND P0, PT, R26, R21, PT ;  /* 0x000000151a00720c */ /* 0x000fe40003f06270 */
[----:B------:R-:W-:Y:S02]  /*1820*/  LOP3.LUT R28, R28, 0x1, RZ, 0xc0, !PT ;  /* 0x000000011c1c7812 */ /* 0x000fe400078ec0ff */
[----:B------:R-:W-:Y:S02]  /*1830*/  ISETP.GE.AND P5, PT, R25, R18, PT ;  /* 0x000000121900720c */ /* 0x000fe40003fa6270 */
[----:B------:R-:W-:-:S02]  /*1840*/  SEL R15, R15, R24, !P2 ;  /* 0x000000180f0f7207 */ /* 0x000fc40005000000 */
[----:B------:R-:W-:Y:S02]  /*1850*/  SEL R29, RZ, 0xffffffff, !P0 ;  /* 0xffffffffff1d7807 */ /* 0x000fe40004000000 */
[----:B------:R-:W-:Y:S02]  /*1860*/  ISETP.NE.U32.AND P2, PT, R28, 0x1, PT ;  /* 0x000000011c00780c */ /* 0x000fe40003f45070 */
[----:B------:R-:W-:Y:S02]  /*1870*/  ISETP.NE.AND P3, PT, R30, R31, PT ;  /* 0x0000001f1e00720c */ /* 0x000fe40003f65270 */
[----:B------:R-:W-:Y:S02]  /*1880*/  SEL R28, RZ, 0xffffffff, !P5 ;  /* 0xffffffffff1c7807 */ /* 0x000fe40006800000 */
[----:B------:R-:W-:Y:S02]  /*1890*/  SEL R29, R29, R26, !P1 ;  /* 0x0000001a1d1d7207 */ /* 0x000fe40004800000 */
[----:B------:R-:W-:-:S02]  /*18a0*/  SEL R28, R28, R25, !P3 ;  /* 0x000000191c1c7207 */ /* 0x000fc40005800000 */
[----:B------:R-:W-:Y:S02]  /*18b0*/  LOP3.LUT R10, R10, 0x1, RZ, 0xc0, !PT ;  /* 0x000000010a0a7812 */ /* 0x000fe400078ec0ff */
[----:B------:R-:W-:Y:S02]  /*18c0*/  LOP3.LUT R27, R27, 0x1, RZ, 0xc0, !PT ;  /* 0x000000011b1b7812 */ /* 0x000fe400078ec0ff */
[----:B------:R-:W-:Y:S02]  /*18d0*/  LOP3.LUT R15, R15, 0x1, RZ, 0xc0, !PT ;  /* 0x000000010f0f7812 */ /* 0x000fe400078ec0ff */
[----:B------:R-:W-:Y:S02]  /*18e0*/  LOP3.LUT R29, R29, 0x1, RZ, 0xc0, !PT ;  /* 0x000000011d1d7812 */ /* 0x000fe400078ec0ff */
[----:B------:R-:W-:Y:S02]  /*18f0*/  LOP3.LUT R28, R28, 0x1, RZ, 0xc0, !PT ;  /* 0x000000011c1c7812 */ /* 0x000fe400078ec0ff */
[----:B------:R-:W-:-:S02]  /*1900*/  ISETP.NE.U32.AND P5, PT, R10, 0x1, PT ;  /* 0x000000010a00780c */ /* 0x000fc40003fa5070 */
[----:B------:R-:W-:Y:S02]  /*1910*/  SEL R10, R20, R9, !P6 ;  /* 0x00000009140a7207 */ /* 0x000fe40007000000 */
[----:B------:R-:W-:Y:S02]  /*1920*/  ISETP.NE.U32.AND P0, PT, R27, 0x1, PT ;  /* 0x000000011b00780c */ /* 0x000fe40003f05070 */
[----:B------:R-:W-:Y:S02]  /*1930*/  ISETP.NE.U32.AND P3, PT, R15, 0x1, PT ;  /* 0x000000010f00780c */ /* 0x000fe40003f65070 */
[----:B------:R-:W-:Y:S02]  /*1940*/  ISETP.NE.U32.AND P1, PT, R29, 0x1, PT ;  /* 0x000000011d00780c */ /* 0x000fe40003f25070 */
[----:B------:R-:W-:Y:S02]  /*1950*/  SEL R9, R9, R20, !P6 ;  /* 0x0000001409097207 */ /* 0x000fe40007000000 */
[----:B------:R-:W-:-:S02]  /*1960*/  ISETP.NE.U32.AND P6, PT, R28, 0x1, PT ;  /* 0x000000011c00780c */ /* 0x000fc40003fc5070 */
[----:B------:R-:W-:Y:S02]  /*1970*/  SEL R29, R11, R16, !P4 ;  /* 0x000000100b1d7207 */ /* 0x000fe40006000000 */
[----:B------:R-:W-:Y:S02]  /*1980*/  SEL R15, R16, R11, !P4 ;  /* 0x0000000b100f7207 */ /* 0x000fe40006000000 */
[----:B------:R-:W-:Y:S02]  /*1990*/  SEL R28, R12, R19, !P2 ;  /* 0x000000130c1c7207 */ /* 0x000fe40005000000 */
[----:B------:R-:W-:Y:S02]  /*19a0*/  SEL R16, R19, R12, !P2 ;  /* 0x0000000c13107207 */ /* 0x000fe40005000000 */
[----:B------:R-:W-:Y:S02]  /*19b0*/  SEL R20, R23, R14, !P5 ;  /* 0x0000000e17147207 */ /* 0x000fe40006800000 */
[----:B------:R-:W-:-:S02]  /*19c0*/  SEL R30, R14, R23, !P5 ;  /* 0x000000170e1e7207 */ /* 0x000fc40006800000 */
[----:B------:R-:W-:Y:S02]  /*19d0*/  SEL R19, R22, R13, !P0 ;  /* 0x0000000d16137207 */ /* 0x000fe40004000000 */
[----:B------:R-:W-:Y:S02]  /*19e0*/  SEL R27, R13, R22, !P0 ;  /* 0x000000160d1b7207 */ /* 0x000fe40004000000 */
[----:B------:R-:W-:Y:S02]  /*19f0*/  SEL R14, R24, R17, !P3 ;  /* 0x00000011180e7207 */ /* 0x000fe40005800000 */
[----:B------:R-:W-:Y:S02]  /*1a00*/  SEL R31, R17, R24, !P3 ;  /* 0x00000018111f7207 */ /* 0x000fe40005800000 */
[----:B------:R-:W-:Y:S02]  /*1a10*/  SEL R17, R26, R21, !P1 ;  /* 0x000000151a117207 */ /* 0x000fe40004800000 */
[----:B------:R-:W-:-:S02]  /*1a20*/  SEL R23, R21, R26, !P1 ;  /* 0x0000001a15177207 */ /* 0x000fc40004800000 */
[----:B------:R-:W-:Y:S02]  /*1a30*/  LEA.HI R11, R29, R29, RZ, 0x1 ;  /* 0x0000001d1d0b7211 */ /* 0x000fe400078f08ff */
[----:B------:R-:W-:Y:S02]  /*1a40*/  LEA.HI R13, R10, R10, RZ, 0x1 ;  /* 0x0000000a0a0d7211 */ /* 0x000fe400078f08ff */
        /* <DEDUP_REMOVED lines=12> */
[----:B------:R-:W-:Y:S02]  /*1b10*/  LOP3.LUT R26, R26, 0xfffffffe, RZ, 0xc0, !PT ;  /* 0xfffffffe1a1a7812 */ /* 0x000fe400078ec0ff */
[----:B------:R-:W-:-:S02]  /*1b20*/  LOP3.LUT R11, R32, 0xfffffffe, RZ, 0xc0, !PT ;  /* 0xfffffffe200b7812 */ /* 0x000fc400078ec0ff */
[----:B------:R-:W-:Y:S01]  /*1b30*/  SEL R22, R25, R18, !P6 ;  /* 0x0000001219167207 */ /* 0x000fe20007000000 */
[----:B------:R-:W-:Y:S01]  /*1b40*/  IMAD.IADD R26, R27, 0x1, -R26 ;  /* 0x000000011b1a7824 */ /* 0x000fe200078e0a1a */
[----:B------:R-:W-:Y:S01]  /*1b50*/  SEL R32, R18, R25, !P6 ;  /* 0x0000001912207207 */ /* 0x000fe20007000000 */
[----:B------:R-:W-:Y:S01]  /*1b60*/  IMAD.IADD R11, R16, 0x1, -R11 ;  /* 0x00000001100b7824 */ /* 0x000fe200078e0a0b */
[----:B------:R-:W-:Y:S02]  /*1b70*/  ISETP.NE.AND P6, PT, R12, R13, PT ;  /* 0x0000000d0c00720c */ /* 0x000fe40003fc5270 */
[----:B------:R-:W-:Y:S02]  /*1b80*/  ISETP.NE.AND P3, PT, R21, R24, PT ;  /* 0x000000181500720c */ /* 0x000fe40003f65270 */
[----:B------:R-:W-:Y:S02]  /*1b90*/  LEA.HI R12, R30, R30, RZ, 0x1 ;  /* 0x0000001e1e0c7211 */ /* 0x000fe400078f08ff */
[----:B------:R-:W-:-:S02]  /*1ba0*/  LEA.HI R21, R31, R31, RZ, 0x1 ;  /* 0x0000001f1f157211 */ /* 0x000fc400078f08ff */
[----:B------:R-:W-:Y:S02]  /*1bb0*/  LEA.HI R18, R19, R19, RZ, 0x1 ;  /* 0x0000001313127211 */ /* 0x000fe400078f08ff */
[----:B------:R-:W-:Y:S02]  /*1bc0*/  LEA.HI R24, R20, R20, RZ, 0x1 ;  /* 0x0000001414187211 */ /* 0x000fe400078f08ff */
[----:B------:R-:W-:Y:S02]  /*1bd0*/  LOP3.LUT R13, R12, 0xfffffffe, RZ, 0xc0, !PT ;  /* 0xfffffffe0c0d7812 */ /* 0x000fe400078ec0ff */
[----:B------:R-:W-:Y:S02]  /*1be0*/  ISETP.NE.AND P5, PT, R26, R11, PT ;  /* 0x0000000b1a00720c */ /* 0x000fe40003fa5270 */
[----:B------:R-:W-:Y:S01]  /*1bf0*/  LEA.HI R25, R23, R23, RZ, 0x1 ;  /* 0x0000001717197211 */ /* 0x000fe200078f08ff */
[----:B------:R-:W-:Y:S01]  /*1c00*/  IMAD.IADD R13, R30, 0x1, -R13 ;  /* 0x000000011e0d7824 */ /* 0x000fe200078e0a0d */
[----:B------:R-:W-:-:S02]  /*1c10*/  LOP3.LUT R12, R21, 0xfffffffe, RZ, 0xc0, !PT ;  /* 0xfffffffe150c7812 */ /* 0x000fc400078ec0ff */
[----:B------:R-:W-:Y:S02]  /*1c20*/  LEA.HI R26, R14, R14, RZ, 0x1 ;  /* 0x0000000e0e1a7211 */ /* 0x000fe400078f08ff */
[----:B------:R-:W-:Y:S01]  /*1c30*/  LOP3.LUT R18, R18, 0xfffffffe, RZ, 0xc0, !PT ;  /* 0xfffffffe12127812 */ /* 0x000fe200078ec0ff */
[----:B------:R-:W-:Y:S01]  /*1c40*/  IMAD.IADD R12, R31, 0x1, -R12 ;  /* 0x000000011f0c7824 */ /* 0x000fe200078e0a0c */
[----:B------:R-:W-:Y:S02]  /*1c50*/  LOP3.LUT R21, R24, 0xfffffffe, RZ, 0xc0, !PT ;  /* 0xfffffffe18157812 */ /* 0x000fe400078ec0ff */
[----:B------:R-:W-:Y:S01]  /*1c60*/  LOP3.LUT R24, R25, 0xfffffffe, RZ, 0xc0, !PT ;  /* 0xfffffffe19187812 */ /* 0x000fe200078ec0ff */
[----:B------:R-:W-:Y:S01]  /*1c70*/  IMAD.IADD R18, R19, 0x1, -R18 ;  /* 0x0000000113127824 */ /* 0x000fe200078e0a12 */
[----:B------:R-:W-:Y:S01]  /*1c80*/  LOP3.LUT R25, R26, 0xfffffffe, RZ, 0xc0, !PT ;  /* 0xfffffffe1a197812 */ /* 0x000fe200078ec0ff */
[----:B------:R-:W-:Y:S01]  /*1c90*/  IMAD.IADD R21, R20, 0x1, -R21 ;  /* 0x0000000114157824 */ /* 0x000fe200078e0a15 */
[----:B------:R-:W-:Y:S01]  /*1ca0*/  ISETP.GE.AND P1, PT, R29, R10, PT ;  /* 0x0000000a1d00720c */ /* 0x000fe20003f26270 */
[----:B------:R-:W-:Y:S01]  /*1cb0*/  IMAD.IADD R24, R23, 0x1, -R24 ;  /* 0x0000000117187824 */ /* 0x000fe200078e0a18 */
[----:B------:R-:W-:Y:S01]  /*1cc0*/  ISETP.NE.AND P4, PT, R13, R18, PT ;  /* 0x000000120d00720c */ /* 0x000fe20003f85270 */
[----:B------:R-:W-:Y:S01]  /*1cd0*/  IMAD.IADD R25, R14, 0x1, -R25 ;  /* 0x000000010e197824 */ /* 0x000fe200078e0a19 */
[----:B------:R-:W-:-:S02]  /*1ce0*/  ISETP.NE.AND P0, PT, R12, R21, PT ;  /* 0x000000150c00720c */ /* 0x000fc40003f05270 */
[----:B------:R-:W-:Y:S02]  /*1cf0*/  LEA.HI R12, R32, R32, RZ, 0x1 ;  /* 0x00000020200c7211 */ /* 0x000fe400078f08ff */
[----:B------:R-:W-:Y:S02]  /*1d00*/  LEA.HI R18, R17, R17, RZ, 0x1 ;  /* 0x0000001111127211 */ /* 0x000fe400078f08ff */
[----:B------:R-:W-:Y:S02]  /*1d10*/  ISETP.NE.AND P2, PT, R24, R25, PT ;  /* 0x000000191800720c */ /* 0x000fe40003f45270 */
[----:B------:R-:W-:Y:S02]  /*1d20*/  LEA.HI R21, R22, R22, RZ, 0x1 ;  /* 0x0000001616157211 */ /* 0x000fe400078f08ff */
[----:B------:R-:W-:Y:S02]  /*1d30*/  LOP3.LUT R13, R12, 0xfffffffe, RZ, 0xc0, !PT ;  /* 0xfffffffe0c0d7812 */ /* 0x000fe400078ec0ff */
[----:B------:R-:W-:-:S02]  /*1d40*/  LOP3.LUT R24, R18, 0xfffffffe, RZ, 0xc0, !PT ;  /* 0xfffffffe12187812 */ /* 0x000fc400078ec0ff */
[----:B------:R-:W-:Y:S01]  /*1d50*/  SEL R12, RZ, 0xffffffff, !P1 ;  /* 0xffffffffff0c7807 */ /* 0x000fe20004800000 */
[----:B------:R-:W-:Y:S01]  /*1d60*/  IMAD.IADD R18, R32, 0x1, -R13 ;  /* 0x0000000120127824 */ /* 0x000fe200078e0a0d */
[----:B------:R-:W-:Y:S02]  /*1d70*/  LEA.HI R11, R7, R7, RZ, 0x1 ;  /* 0x00000007070b7211 */ /* 0x000fe400078f08ff */
[----:B------:R-:W-:Y:S01]  /*1d80*/  LOP3.LUT R25, R21, 0xfffffffe, RZ, 0xc0, !PT ;  /* 0xfffffffe15197812 */ /* 0x000fe200078ec0ff */
[----:B------:R-:W-:Y:S01]  /*1d90*/  IMAD.IADD R21, R17, 0x1, -R24 ;  /* 0x0000000111157824 */ /* 0x000fe200078e0a18 */
[----:B------:R-:W-:Y:S02]  /*1da0*/  ISETP.GE.AND P1, PT, R28, R15, PT ;  /* 0x0000000f1c00720c */ /* 0x000fe40003f26270 */
[----:B------:R-:W-:Y:S01]  /*1db0*/  SEL R12, R12, R29, !P6 ;  /* 0x0000001d0c0c7207 */ /* 0x000fe20007000000 */
[----:B------:R-:W-:Y:S01]  /*1dc0*/  IMAD.IADD R24, R22, 0x1, -R25 ;  /* 0x0000000116187824 */ /* 0x000fe200078e0a19 */
[----:B------:R-:W-:-:S02]  /*1dd0*/  LOP3.LUT R26, R11, 0xfffffffe, RZ, 0xc0, !PT ;  /* 0xfffffffe0b1a7812 */ /* 0x000fc400078ec0ff */
[----:B------:R-:W-:Y:S02]  /*1de0*/  ISETP.GE.AND P6, PT, R27, R16, PT ;  /* 0x000000101b00720c */ /* 0x000fe40003fc6270 */
[----:B------:R-:W-:Y:S01]  /*1df0*/  SEL R13, RZ, 0xffffffff, !P1 ;  /* 0xffffffffff0d7807 */ /* 0x000fe20004800000 */
[----:B------:R-:W-:Y:S01]  /*1e00*/  IMAD.IADD R11, R7, 0x1, -R26 ;  /* 0x00000001070b7824 */ /* 0x000fe200078e0a1a */
[----:B------:R-:W-:Y:S02]  /*1e10*/  ISETP.NE.AND P1, PT, R18, R21, PT ;  /* 0x000000151200720c */ /* 0x000fe40003f25270 */
[----:B------:R-:W-:Y:S02]  /*1e20*/  SEL R18, RZ, 0xffffffff, !P6 ;  /* 0xffffffffff127807 */ /* 0x000fe40007000000 */
[----:B------:R-:W-:Y:S02]  /*1e30*/  ISETP.GE.AND P6, PT, R30, R19, PT ;  /* 0x000000131e00720c */ /* 0x000fe40003fc6270 */
[----:B------:R-:W-:-:S02]  /*1e40*/  LOP3.LUT R12, R12, 0x1, RZ, 0xc0, !PT ;  /* 0x000000010c0c7812 */ /* 0x000fc400078ec0ff */
[----:B------:R-:W-:Y:S02]  /*1e50*/  SEL R18, R18, R27, !P5 ;  /* 0x0000001b12127207 */ /* 0x000fe40006800000 */
[----:B------:R-:W-:Y:S02]  /*1e60*/  SEL R13, R13, R28, !P3 ;  /* 0x0000001c0d0d7207 */ /* 0x000fe40005800000 */
[----:B------:R-:W-:Y:S02]  /*1e70*/  ISETP.GE.AND P5, PT, R31, R20, PT ;  /* 0x000000141f00720c */ /* 0x000fe40003fa6270 */
[----:B------:R-:W-:Y:S02]  /*1e80*/  ISETP.NE.AND P3, PT, R11, R24, PT ;  /* 0x000000180b00720c */ /* 0x000fe40003f65270 */
[----:B------:R-:W-:Y:S02]  /*1e90*/  SEL R11, RZ, 0xffffffff, !P6 ;  /* 0xffffffffff0b7807 */ /* 0x000fe40007000000 */
[----:B------:R-:W-:-:S02]  /*1ea0*/  ISETP.NE.U32.AND P6, PT, R12, 0x1, PT ;  /* 0x000000010c00780c */ /* 0x000fc40003fc5070 */
[----:B------:R-:W-:Y:S02]  /*1eb0*/  SEL R12, RZ, 0xffffffff, !P5 ;  /* 0xffffffffff0c7807 */ /* 0x000fe40006800000 */
[----:B------:R-:W-:Y:S02]  /*1ec0*/  ISETP.GE.AND P5, PT, R23, R14, PT ;  /* 0x0000000e1700720c */ /* 0x000fe40003fa6270 */
[----:B------:R-:W-:Y:S02]  /*1ed0*/  LOP3.LUT R13, R13, 0x1, RZ, 0xc0, !PT ;  /* 0x000000010d0d7812 */ /* 0x000fe400078ec0ff */
[----:B------:R-:W-:Y:S02]  /*1ee0*/  SEL R24, RZ, 0xffffffff, !P5 ;  /* 0xffffffffff187807 */ /* 0x000fe40006800000 */
[----:B------:R-:W-:Y:S02]  /*1ef0*/  SEL R12, R12, R31, !P0 ;  /* 0x0000001f0c0c7207 */ /* 0x000fe40004000000 */
[----:B------:R-:W-:-:S02]  /*1f00*/  LOP3.LUT R18, R18, 0x1, RZ, 0xc0, !PT ;  /* 0x0000000112127812 */ /* 0x000fc400078ec0ff */
[----:B------:R-:W-:Y:S02]  /*1f10*/  ISETP.GE.AND P0, PT, R32, R17, PT ;  /* 0x000000112000720c */ /* 0x000fe40003f06270 */
[----:B------:R-:W-:Y:S02]  /*1f20*/  ISETP.GE.AND P5, PT, R7, R22, PT ;  /* 0x000000160700720c */ /* 0x000fe40003fa6270 */
[----:B------:R-:W-:Y:S02]  /*1f30*/  SEL R11, R11, R30, !P4 ;  /* 0x0000001e0b0b7207 */ /* 0x000fe40006000000 */
[----:B------:R-:W-:Y:S02]  /*1f40*/  SEL R24, R24, R23, !P2 ;  /* 0x0000001718187207 */ /* 0x000fe40005000000 */
[----:B------:R-:W-:Y:S02]  /*1f50*/  ISETP.NE.U32.AND P4, PT, R13, 0x1, PT ;  /* 0x000000010d00780c */ /* 0x000fe40003f85070 */
[----:B------:R-:W-:-:S02]  /*1f60*/  ISETP.NE.U32.AND P2, PT, R18, 0x1, PT ;  /* 0x000000011200780c */ /* 0x000fc40003f45070 */
[----:B------:R-:W-:Y:S02]  /*1f70*/  SEL R13, RZ, 0xffffffff, !P0 ;  /* 0xffffffffff0d7807 */ /* 0x000fe40004000000 */
[----:B------:R-:W-:Y:S02]  /*1f80*/  SEL R18, RZ, 0xffffffff, !P5 ;  /* 0xffffffffff127807 */ /* 0x000fe40006800000 */
[----:B------:R-:W-:Y:S02]  /*1f90*/  LOP3.LUT R12, R12, 0x1, RZ, 0xc0, !PT ;  /* 0x000000010c0c7812 */ /* 0x000fe400078ec0ff */
[----:B------:R-:W-:Y:S02]  /*1fa0*/  SEL R13, R13, R32, !P1 ;  /* 0x000000200d0d7207 */ /* 0x000fe40004800000 */
[----:B------:R-:W-:Y:S02]  /*1fb0*/  SEL R18, R18, R7, !P3 ;  /* 0x0000000712127207 */ /* 0x000fe40005800000 */
[----:B------:R-:W-:-:S02]  /*1fc0*/  LOP3.LUT R11, R11, 0x1, RZ, 0xc0, !PT ;  /* 0x000000010b0b7812 */ /* 0x000fc400078ec0ff */
[----:B------:R-:W-:Y:S02]  /*1fd0*/  ISETP.NE.U32.AND P5, PT, R12, 0x1, PT ;  /* 0x000000010c00780c */ /* 0x000fe40003fa5070 */
[----:B------:R-:W-:Y:S02]  /*1fe0*/  LOP3.LUT R24, R24, 0x1, RZ, 0xc0, !PT ;  /* 0x0000000118187812 */ /* 0x000fe400078ec0ff */
[----:B------:R-:W-:Y:S02]  /*1ff0*/  LOP3.LUT R13, R13, 0x1, RZ, 0xc0, !PT ;  /* 0x000000010d0d7812 */ /* 0x000fe400078ec0ff */
[----:B------:R-:W-:Y:S02]  /*2000*/  LOP3.LUT R12, R18, 0x1, RZ, 0xc0, !PT ;  /* 0x00000001120c7812 */ /* 0x000fe400078ec0ff */
[----:B------:R-:W-:Y:S02]  /*2010*/  ISETP.NE.U32.AND P0, PT, R11, 0x1, PT ;  /* 0x000000010b00780c */ /* 0x000fe40003f05070 */
[----:B------:R-:W-:-:S02]  /*2020*/  SEL R11, R29, R10, !P6 ;  /* 0x0000000a1d0b7207 */ /* 0x000fc40007000000 */
[----:B------:R-:W-:Y:S02]  /*2030*/  SEL R18, R10, R29, !P6 ;  /* 0x0000001d0a127207 */ /* 0x000fe40007000000 */
[----:B------:R-:W-:Y:S02]  /*2040*/  ISETP.NE.U32.AND P3, PT, R24, 0x1, PT ;  /* 0x000000011800780c */ /* 0x000fe40003f65070 */
[----:B------:R-:W-:Y:S02]  /*2050*/  ISETP.NE.U32.AND P1, PT, R13, 0x1, PT ;  /* 0x000000010d00780c */ /* 0x000fe40003f25070 */
[----:B------:R-:W-:Y:S02]  /*2060*/  ISETP.NE.U32.AND P6, PT, R12, 0x1, PT ;  /* 0x000000010c00780c */ /* 0x000fe40003fc5070 */
[----:B------:R-:W-:Y:S02]  /*2070*/  SEL R12, R28, R15, !P4 ;  /* 0x0000000f1c0c7207 */ /* 0x000fe40006000000 */
[----:B------:R-:W-:-:S02]  /*2080*/  SEL R24, R15, R28, !P4 ;  /* 0x0000001c0f187207 */ /* 0x000fc40006000000 */
[----:B------:R-:W-:Y:S02]  /*2090*/  SEL R13, R27, R16, !P2 ;  /* 0x000000101b0d7207 */ /* 0x000fe40005000000 */
[----:B------:R-:W-:Y:S02]  /*20a0*/  SEL R21, R16, R27, !P2 ;  /* 0x0000001b10157207 */ /* 0x000fe40005000000 */
[----:B------:R-:W-:Y:S02]  /*20b0*/  SEL R16, R31, R20, !P5 ;  /* 0x000000141f107207 */ /* 0x000fe40006800000 */
[----:B------:R-:W-:Y:S02]  /*20c0*/  SEL R28, R20, R31, !P5 ;  /* 0x0000001f141c7207 */ /* 0x000fe40006800000 */
[----:B------:R-:W-:Y:S02]  /*20d0*/  LEA.HI R10, R9, R9, RZ, 0x1 ;  /* 0x00000009090a7211 */ /* 0x000fe400078f08ff */
[----:B------:R-:W-:-:S02]  /*20e0*/  LEA.HI R20, R18, R18, RZ, 0x1 ;  /* 0x0000001212147211 */ /* 0x000fc400078f08ff */
[----:B------:R-:W-:Y:S02]  /*20f0*/  SEL R15, R30, R19, !P0 ;  /* 0x000000131e0f7207 */ /* 0x000fe40004000000 */
[----:B------:R-:W-:Y:S02]  /*2100*/  SEL R26, R19, R30, !P0 ;  /* 0x0000001e131a7207 */ /* 0x000fe40004000000 */
[----:B------:R-:W-:Y:S02]  /*2110*/  LEA.HI R27, R24, R24, RZ, 0x1 ;  /* 0x00000018181b7211 */ /* 0x000fe400078f08ff */
[----:B------:R-:W-:Y:S02]  /*2120*/  LEA.HI R29, R11, R11, RZ, 0x1 ;  /* 0x0000000b0b1d7211 */ /* 0x000fe400078f08ff */
[----:B------:R-:W-:Y:S02]  /*2130*/  SEL R19, R23, R14, !P3 ;  /* 0x0000000e17137207 */ /* 0x000fe40005800000 */
[----:B------:R-:W-:-:S02]  /*2140*/  LOP3.LUT R10, R10, 0xfffffffe, RZ, 0xc0, !PT ;  /* 0xfffffffe0a0a7812 */ /* 0x000fc400078ec0ff */
[----:B------:R-:W-:Y:S02]  /*2150*/  SEL R23, R14, R23, !P3 ;  /* 0x000000170e177207 */ /* 0x000fe40005800000 */
[----:B------:R-:W-:Y:S02]  /*2160*/  LOP3.LUT R25, R20, 0xfffffffe, RZ, 0xc0, !PT ;  /* 0xfffffffe14197812 */ /* 0x000fe400078ec0ff */
[----:B------:R-:W-:Y:S02]  /*2170*/  SEL R14, R32, R17, !P1 ;  /* 0x00000011200e7207 */ /* 0x000fe40004800000 */
[----:B------:R-:W-:Y:S01]  /*2180*/  SEL R30, R17, R32, !P1 ;  /* 0x00000020111e7207 */ /* 0x000fe20004800000 */
[----:B------:R-:W-:Y:S01]  /*2190*/  IMAD.IADD R17, R9, 0x1, -R10 ;  /* 0x0000000109117824 */ /* 0x000fe200078e0a0a */
[----:B------:R-:W-:Y:S01]  /*21a0*/  LOP3.LUT R27, R27, 0xfffffffe, RZ, 0xc0, !PT ;  /* 0xfffffffe1b1b7812 */ /* 0x000fe200078ec0ff */
[----:B------:R-:W-:Y:S01]  /*21b0*/  IMAD.IADD R20, R18, 0x1, -R25 ;  /* 0x0000000112147824 */ /* 0x000fe200078e0a19 */
[----:B------:R-:W-:-:S02]  /*21c0*/  LOP3.LUT R32, R29, 0xfffffffe, RZ, 0xc0, !PT ;  /* 0xfffffffe1d207812 */ /* 0x000fc400078ec0ff */
[----:B------:R-:W-:Y:S01]  /*21d0*/  SEL R10, R7, R22, !P6 ;  /* 0x00000016070a7207 */ /* 0x000fe20007000000 */
[----:B------:R-:W-:Y:S01]  /*21e0*/  IMAD.IADD R27, R24, 0x1, -R27 ;  /* 0x00000001181b7824 */ /* 0x000fe200078e0a1b */
[----:B------:R-:W-:Y:S01]  /*21f0*/  SEL R25, R22, R7, !P6 ;  /* 0x0000000716197207 */ /* 0x000fe20007000000 */
[----:B------:R-:W-:Y:S01]  /*2200*/  IMAD.IADD R32, R11, 0x1, -R32 ;  /* 0x000000010b207824 */ /* 0x000fe200078e0a20 */
[----:B------:R-:W-:Y:S02]  /*2210*/  ISETP.NE.AND P6, PT, R20, R17, PT ;  /* 0x000000111400720c */ /* 0x000fe40003fc5270 */
[----:B------:R-:W-:Y:S02]  /*2220*/  LEA.HI R7, R26, R26, RZ, 0x1 ;  /* 0x0000001a1a077211 */ /* 0x000fe400078f08ff */
[----:B------:R-:W-:Y:S02]  /*2230*/  LEA.HI R17, R13, R13, RZ, 0x1 ;  /* 0x0000000d0d117211 */ /* 0x000fe400078f08ff */
[----:B------:R-:W-:-:S02]  /*2240*/  ISETP.NE.AND P3, PT, R27, R32, PT ;  /* 0x000000201b00720c */ /* 0x000fc40003f65270 */
[----:B------:R-:W-:Y:S02]  /*2250*/  LEA.HI R22, R28, R28, RZ, 0x1 ;  /* 0x0000001c1c167211 */ /* 0x000fe400078f08ff */
[----:B------:R-:W-:Y:S02]  /*2260*/  LEA.HI R27, R15, R15, RZ, 0x1 ;  /* 0x0000000f0f1b7211 */ /* 0x000fe400078f08ff */
[----:B------:R-:W-:Y:S02]  /*2270*/  LOP3.LUT R7, R7, 0xfffffffe, RZ, 0xc0, !PT ;  /* 0xfffffffe07077812 */ /* 0x000fe400078ec0ff */
[----:B------:R-:W-:Y:S02]  /*2280*/  LOP3.LUT R20, R17, 0xfffffffe, RZ, 0xc0, !PT ;  /* 0xfffffffe11147812 */ /* 0x000fe400078ec0ff */
[----:B------:R-:W-:Y:S01]  /*2290*/  LEA.HI R31, R21, R21, RZ, 0x1 ;  /* 0x00000015151f7211 */ /* 0x000fe200078f08ff */
[----:B------:R-:W-:Y:S01]  /*22a0*/  IMAD.IADD R7, R26, 0x1, -R7 ;  /* 0x000000011a077824 */ /* 0x000fe200078e0a07 */
[----:B------:R-:W-:Y:S01]  /*22b0*/  LOP3.LUT R17, R22, 0xfffffffe, RZ, 0xc0, !PT ;  /* 0xfffffffe16117812 */ /* 0x000fe200078ec0ff */
[----:B------:R-:W-:Y:S01]  /*22c0*/  IMAD.IADD R20, R13, 0x1, -R20 ;  /* 0x000000010d147824 */ /* 0x000fe200078e0a14 */
[----:B------:R-:W-:-:S02]  /*22d0*/  LOP3.LUT R22, R27, 0xfffffffe, RZ, 0xc0, !PT ;  /* 0xfffffffe1b167812 */ /* 0x000fc400078ec0ff */
[----:B------:R-:W-:Y:S01]  /*22e0*/  LOP3.LUT R34, R31, 0xfffffffe, RZ, 0xc0, !PT ;  /* 0xfffffffe1f227812 */ /* 0x000fe200078ec0ff */
[----:B------:R-:W-:Y:S01]  /*22f0*/  IMAD.IADD R17, R28, 0x1, -R17 ;  /* 0x000000011c117824 */ /* 0x000fe200078e0a11 */
[----:B------:R-:W-:Y:S01]  /*2300*/  LEA.HI R29, R23, R23, RZ, 0x1 ;  /* 0x00000017171d7211 */ /* 0x000fe200078f08ff */
[----:B------:R-:W-:Y:S01]  /*2310*/  IMAD.IADD R22, R15, 0x1, -R22 ;  /* 0x000000010f167824 */ /* 0x000fe200078e0a16 */
[----:B------:R-:W-:Y:S01]  /*2320*/  LEA.HI R31, R16, R16, RZ, 0x1 ;  /* 0x00000010101f7211 */ /* 0x000fe200078f08ff */
[----:B------:R-:W-:Y:S01]  /*2330*/  IMAD.IADD R34, R21, 0x1, -R34 ;  /* 0x0000000115227824 */ /* 0x000fe200078e0a22 */
[----:B------:R-:W-:Y:S02]  /*2340*/  ISETP.GE.AND P0, PT, R18, R9, PT ;  /* 0x000000091200720c */ /* 0x000fe40003f06270 */
[----:B------:R-:W-:Y:S02]  /*2350*/  LOP3.LUT R32, R29, 0xfffffffe, RZ, 0xc0, !PT ;  /* 0xfffffffe1d207812 */ /* 0x000fe400078ec0ff */
[----:B------:R-:W-:-:S02]  /*2360*/  LOP3.LUT R31, R31, 0xfffffffe, RZ, 0xc0, !PT ;  /* 0xfffffffe1f1f7812 */ /* 0x000fc400078ec0ff */
[----:B------:R-:W-:Y:S01]  /*2370*/  ISETP.NE.AND P4, PT, R7, R20, PT ;  /* 0x000000140700720c */ /* 0x000fe20003f85270 */
[----:B------:R-:W-:Y:S01]  /*2380*/  IMAD.IADD R32, R23, 0x1, -R32 ;  /* 0x0000000117207824 */ /* 0x000fe200078e0a20 */
[----:B------:R-:W-:Y:S01]  /*2390*/  SEL R7, RZ, 0xffffffff, !P0 ;  /* 0xffffffffff077807 */ /* 0x000fe20004000000 */
[----:B------:R-:W-:Y:S01]  /*23a0*/  IMAD.IADD R31, R16, 0x1, -R31 ;  /* 0x00000001101f7824 */ /* 0x000fe200078e0a1f */
[----:B------:R-:W-:Y:S02]  /*23b0*/  ISETP.NE.AND P0, PT, R17, R22, PT ;  /* 0x000000161100720c */ /* 0x000fe40003f05270 */
[----:B------:R-:W-:Y:S02]  /*23c0*/  LEA.HI R17, R30, R30, RZ, 0x1 ;  /* 0x0000001e1e117211 */ /* 0x000fe400078f08ff */
[----:B------:R-:W-:Y:S02]  /*23d0*/  LEA.HI R20, R19, R19, RZ, 0x1 ;  /* 0x0000001313147211 */ /* 0x000fe400078f08ff */
[----:B------:R-:W-:-:S02]  /*23e0*/  LEA.HI R33, R12, R12, RZ, 0x1 ;  /* 0x0000000c0c217211 */ /* 0x000fc400078f08ff */
[----:B------:R-:W-:Y:S02]  /*23f0*/  LEA.HI R27, R25, R25, RZ, 0x1 ;  /* 0x00000019191b7211 */ /* 0x000fe400078f08ff */
[----:B------:R-:W-:Y:S02]  /*2400*/  LOP3.LUT R17, R17, 0xfffffffe, RZ, 0xc0, !PT ;  /* 0xfffffffe11117812 */ /* 0x000fe400078ec0ff */
[----:B------:R-:W-:Y:S02]  /*2410*/  LOP3.LUT R22, R20, 0xfffffffe, RZ, 0xc0, !PT ;  /* 0xfffffffe14167812 */ /* 0x000fe400078ec0ff */
[----:B------:R-:W-:Y:S01]  /*2420*/  LOP3.LUT R33, R33, 0xfffffffe, RZ, 0xc0, !PT ;  /* 0xfffffffe21217812 */ /* 0x000fe200078ec0ff */
[----:B------:R-:W-:Y:S01]  /*2430*/  IMAD.IADD R20, R30, 0x1, -R17 ;  /* 0x000000011e147824 */ /* 0x000fe200078e0a11 */
[----:B------:R-:W-:Y:S02]  /*2440*/  ISETP.NE.AND P2, PT, R32, R31, PT ;  /* 0x0000001f2000720c */ /* 0x000fe40003f45270 */
[----:B------:R-:W-:Y:S01]  /*2450*/  LOP3.LUT R32, R27, 0xfffffffe, RZ, 0xc0, !PT ;  /* 0xfffffffe1b207812 */ /* 0x000fe200078ec0ff */
[----:B------:R-:W-:Y:S01]  /*2460*/  IMAD.IADD R27, R19, 0x1, -R22 ;  /* 0x00000001131b7824 */ /* 0x000fe200078e0a16 */
[----:B------:R-:W-:Y:S01]  /*2470*/  ISETP.GE.AND P1, PT, R24, R11, PT ;  /* 0x0000000b1800720c */ /* 0x000fe20003f26270 */
[----:B------:R-:W-:Y:S01]  /*2480*/  IMAD.IADD R33, R12, 0x1, -R33 ;  /* 0x000000010c217824 */ /* 0x000fe200078e0a21 */
[----:B------:R-:W-:Y:S01]  /*2490*/  SEL R7, R7, R18, !P6 ;  /* 0x0000001207077207 */ /* 0x000fe20007000000 */
[----:B------:R-:W-:Y:S01]  /*24a0*/  IMAD.IADD R32, R25, 0x1, -R32 ;  /* 0x0000000119207824 */ /* 0x000fe200078e0a20 */
[----:B------:R-:W-:-:S02]  /*24b0*/  ISETP.GE.AND P6, PT, R21, R12, PT ;  /* 0x0000000c1500720c */ /* 0x000fc40003fc6270 */
[----:B------:R-:W-:Y:S02]  /*24c0*/  SEL R17, RZ, 0xffffffff, !P1 ;  /* 0xffffffffff117807 */ /* 0x000fe40004800000 */
[----:B------:R-:W-:Y:S02]  /*24d0*/  ISETP.NE.AND P1, PT, R20, R27, PT ;  /* 0x0000001b1400720c */ /* 0x000fe40003f25270 */
[----:B------:R-:W-:Y:S02]  /*24e0*/  ISETP.NE.AND P5, PT, R34, R33, PT ;  /* 0x000000212200720c */ /* 0x000fe40003fa5270 */
[----:B------:R-:W-:Y:S02]  /*24f0*/  SEL R20, RZ, 0xffffffff, !P6 ;  /* 0xffffffffff147807 */ /* 0x000fe40007000000 */
[----:B------:R-:W-:Y:S02]  /*2500*/  ISETP.GE.AND P6, PT, R26, R13, PT ;  /* 0x0000000d1a00720c */ /* 0x000fe40003fc6270 */
[----:B------:R-:W-:-:S02]  /*2510*/  LOP3.LUT R7, R7, 0x1, RZ, 0xc0, !PT ;  /* 0x0000000107077812 */ /* 0x000fc400078ec0ff */
[----:B------:R-:W-:Y:S02]  /*2520*/  SEL R20, R20, R21, !P5 ;  /* 0x0000001514147207 */ /* 0x000fe40006800000 */
[----:B------:R-:W-:Y:S02]  /*2530*/  ISETP.GE.AND P5, PT, R28, R15, PT ;  /* 0x0000000f1c00720c */ /* 0x000fe40003fa6270 */
[----:B------:R-:W-:Y:S02]  /*2540*/  SEL R27, RZ, 0xffffffff, !P6 ;  /* 0xffffffffff1b7807 */ /* 0x000fe40007000000 */
[----:B------:R-:W-:Y:S02]  /*2550*/  LEA.HI R29, R14, R14, RZ, 0x1 ;  /* 0x0000000e0e1d7211 */ /* 0x000fe400078f08ff */
[----:B------:R-:W-:Y:S02]  /*2560*/  ISETP.NE.U32.AND P6, PT, R7, 0x1, PT ;  /* 0x000000010700780c */ /* 0x000fe40003fc5070 */
[----:B------:R-:W-:-:S02]  /*2570*/  SEL R17, R17, R24, !P3 ;  /* 0x0000001811117207 */ /* 0x000fc40005800000 */
[----:B------:R-:W-:Y:S02]  /*2580*/  SEL R7, RZ, 0xffffffff, !P5 ;  /* 0xffffffffff077807 */ /* 0x000fe40006800000 */
[----:B------:R-:W-:Y:S02]  /*2590*/  LOP3.LUT R29, R29, 0xfffffffe, RZ, 0xc0, !PT ;  /* 0xfffffffe1d1d7812 */ /* 0x000fe400078ec0ff */
[----:B------:R-:W-:Y:S02]  /*25a0*/  ISETP.GE.AND P5, PT, R23, R16, PT ;  /* 0x000000101700720c */ /* 0x000fe40003fa6270 */
[----:B------:R-:W-:Y:S01]  /*25b0*/  LOP3.LUT R17, R17, 0x1, RZ, 0xc0, !PT ;  /* 0x0000000111117812 */ /* 0x000fe200078ec0ff */
[----:B------:R-:W-:Y:S01]  /*25c0*/  IMAD.IADD R29, R14, 0x1, -R29 ;  /* 0x000000010e1d7824 */ /* 0x000fe200078e0a1d */
[----:B------:R-:W-:Y:S02]  /*25d0*/  SEL R7, R7, R28, !P0 ;  /* 0x0000001c07077207 */ /* 0x000fe40004000000 */
[----:B------:R-:W-:-:S02]  /*25e0*/  ISETP.GE.AND P0, PT, R30, R19, PT ;  /* 0x000000131e00720c */ /* 0x000fc40003f06270 */
[----:B------:R-:W-:Y:S02]  /*25f0*/  SEL R27, R27, R26, !P4 ;  /* 0x0000001a1b1b7207 */ /* 0x000fe40006000000 */
[----:B------:R-:W-:Y:S02]  /*2600*/  SEL R22, RZ, 0xffffffff, !P5 ;  /* 0xffffffffff167807 */ /* 0x000fe40006800000 */
[----:B------:R-:W-:Y:S02]  /*2610*/  ISETP.NE.U32.AND P4, PT, R17, 0x1, PT ;  /* 0x000000011100780c */ /* 0x000fe40003f85070 */
[----:B------:R-:W-:Y:S02]  /*2620*/  LOP3.LUT R20, R20, 0x1, RZ, 0xc0, !PT ;  /* 0x0000000114147812 */ /* 0x000fe400078ec0ff */
[----:B------:R-:W-:Y:S02]  /*2630*/  ISETP.GE.AND P5, PT, R25, R14, PT ;  /* 0x0000000e1900720c */ /* 0x000fe40003fa6270 */
[----:B------:R-:W-:-:S02]  /*2640*/  SEL R17, RZ, 0xffffffff, !P0 ;  /* 0xffffffffff117807 */ /* 0x000fc40004000000 */
[----:B------:R-:W-:Y:S02]  /*2650*/  SEL R22, R22, R23, !P2 ;  /* 0x0000001716167207 */ /* 0x000fe40005000000 */
        /* <DEDUP_REMOVED lines=9> */
[----:B------:R-:W-:Y:S02]  /*26f0*/  ISETP.NE.U32.AND P1, PT, R17, 0x1, PT ;  /* 0x000000011100780c */ /* 0x000fe40003f25070 */
[----:B------:R-:W-:-:S02]  /*2700*/  ISETP.NE.U32.AND P0, PT, R27, 0x1, PT ;  /* 0x000000011b00780c */ /* 0x000fc40003f05070 */
[----:B------:R-:W-:Y:S02]  /*2710*/  ISETP.NE.U32.AND P5, PT, R7, 0x1, PT ;  /* 0x000000010700780c */ /* 0x000fe40003fa5070 */
[----:B------:R-:W-:Y:S02]  /*2720*/  SEL R17, R24, R11, !P4 ;  /* 0x0000000b18117207 */ /* 0x000fe40006000000 */
[----:B------:R-:W-:Y:S02]  /*2730*/  LOP3.LUT R22, R22, 0x1, RZ, 0xc0, !PT ;  /* 0x0000000116167812 */ /* 0x000fe400078ec0ff */
[----:B------:R-:W-:Y:S02]  /*2740*/  SEL R7, R18, R9, !P6 ;  /* 0x0000000912077207 */ /* 0x000fe40007000000 */
[----:B------:R-:W-:Y:S02]  /*2750*/  SEL R24, R11, R24, !P4 ;  /* 0x000000180b187207 */ /* 0x000fe40006000000 */
[----:B------:R-:W-:-:S02]  /*2760*/  SEL R32, R12, R21, !P2 ;  /* 0x000000150c207207 */ /* 0x000fc40005000000 */
[----:B------:R-:W-:Y:S02]  /*2770*/  SEL R9, R9, R18, !P6 ;  /* 0x0000001209097207 */ /* 0x000fe40007000000 */
[----:B------:R-:W-:Y:S02]  /*2780*/  ISETP.NE.U32.AND P6, PT, R20, 0x1, PT ;  /* 0x000000011400780c */ /* 0x000fe40003fc5070 */
[----:B------:R-:W-:Y:S02]  /*2790*/  SEL R18, R21, R12, !P2 ;  /* 0x0000000c15127207 */ /* 0x000fe40005000000 */
[----:B------:R-:W-:Y:S02]  /*27a0*/  SEL R20, R26, R13, !P0 ;  /* 0x0000000d1a147207 */ /* 0x000fe40004000000 */
[----:B------:R-:W-:Y:S02]  /*27b0*/  SEL R29, R13, R26, !P0 ;  /* 0x0000001a0d1d7207 */ /* 0x000fe40004000000 */
[----:B------:R-:W-:-:S02]  /*27c0*/  ISETP.NE.U32.AND P3, PT, R22, 0x1, PT ;  /* 0x000000011600780c */ /* 0x000fc40003f65070 */
[----:B------:R-:W-:Y:S02]  /*27d0*/  LEA.HI R11, R24, R24, RZ, 0x1 ;  /* 0x00000018180b7211 */ /* 0x000fe400078f08ff */
[----:B------:R-:W-:Y:S02]  /*27e0*/  LEA.HI R12, R7, R7, RZ, 0x1 ;  /* 0x00000007070c7211 */ /* 0x000fe400078f08ff */
[----:B------:R-:W-:Y:S02]  /*27f0*/  LEA.HI R13, R32, R32, RZ, 0x1 ;  /* 0x00000020200d7211 */ /* 0x000fe400078f08ff */
[----:B------:R-:W-:Y:S02]  /*2800*/  LEA.HI R26, R17, R17, RZ, 0x1 ;  /* 0x00000011111a7211 */ /* 0x000fe400078f08ff */
[----:B------:R-:W-:Y:S02]  /*2810*/  SEL R21, R28, R15, !P5 ;  /* 0x0000000f1c157207 */ /* 0x000fe40006800000 */
[----:B------:R-:W-:-:S02]  /*2820*/  SEL R15, R15, R28, !P5 ;  /* 0x0000001c0f0f7207 */ /* 0x000fc40006800000 */
[----:B------:R-:W-:Y:S02]  /*2830*/  LEA.HI R28, R29, R29, RZ, 0x1 ;  /* 0x0000001d1d1c7211 */ /* 0x000fe400078f08ff */
[----:B------:R-:W-:Y:S02]  /*2840*/  SEL R22, R23, R16, !P3 ;  /* 0x0000001017167207 */ /* 0x000fe40005800000 */
[----:B------:R-:W-:Y:S02]  /*2850*/  LOP3.LUT R11, R11, 0xfffffffe, RZ, 0xc0, !PT ;  /* 0xfffffffe0b0b7812 */ /* 0x000fe400078ec0ff */
[----:B------:R-:W-:Y:S02]  /*2860*/  LOP3.LUT R12, R12, 0xfffffffe, RZ, 0xc0, !PT ;  /* 0xfffffffe0c0c7812 */ /* 0x000fe400078ec0ff */
[----:B------:R-:W-:Y:S01]  /*2870*/  LOP3.LUT R13, R13, 0xfffffffe, RZ, 0xc0, !PT ;  /* 0xfffffffe0d0d7812 */ /* 0x000fe200078ec0ff */
[----:B------:R-:W-:Y:S01]  /*2880*/  IMAD.IADD R11, R24, 0x1, -R11 ;  /* 0x00000001180b7824 */ /* 0x000fe200078e0a0b */
[----:B------:R-:W-:Y:S01]  /*2890*/  LOP3.LUT R26, R26, 0xfffffffe, RZ, 0xc0, !PT ;  /* 0xfffffffe1a1a7812 */ /* 0x000fe200078ec0ff */
[----:B------:R-:W-:Y:S01]  /*28a0*/  IMAD.IADD R12, R7, 0x1, -R12 ;  /* 0x00000001070c7824 */ /* 0x000fe200078e0a0c */
[----:B------:R-:W-:Y:S01]  /*28b0*/  SEL R16, R16, R23, !P3 ;  /* 0x0000001710107207 */ /* 0x000fe20005800000 */
[----:B------:R-:W-:Y:S01]  /*28c0*/  IMAD.IADD R13, R32, 0x1, -R13 ;  /* 0x00000001200d7824 */ /* 0x000fe200078e0a0d */
[----:B------:R-:W-:Y:S01]  /*28d0*/  SEL R23, R30, R19, !P1 ;  /* 0x000000131e177207 */ /* 0x000fe20004800000 */
[----:B------:R-:W-:Y:S01]  /*28e0*/  IMAD.IADD R26, R17, 0x1, -R26 ;  /* 0x00000001111a7824 */ /* 0x000fe200078e0a1a */
[----:B------:R-:W-:-:S02]  /*28f0*/  SEL R27, R19, R30, !P1 ;  /* 0x0000001e131b7207 */ /* 0x000fc40004800000 */
[----:B------:R-:W-:Y:S02]  /*2900*/  LEA.HI R30, R18, R18, RZ, 0x1 ;  /* 0x00000012121e7211 */ /* 0x000fe400078f08ff */
[----:B------:R-:W-:Y:S02]  /*2910*/  LOP3.LUT R28, R28, 0xfffffffe, RZ, 0xc0, !PT ;  /* 0xfffffffe1c1c7812 */ /* 0x000fe400078ec0ff */
[----:B------:R-:W-:Y:S02]  /*2920*/  LOP3.LUT R31, R30, 0xfffffffe, RZ, 0xc0, !PT ;  /* 0xfffffffe1e1f7812 */ /* 0x000fe400078ec0ff */
[----:B------:R-:W-:Y:S01]  /*2930*/  SEL R19, R25, R14, !P6 ;  /* 0x0000000e19137207 */ /* 0x000fe20007000000 */
[----:B------:R-:W-:Y:S01]  /*2940*/  IMAD.IADD R30, R29, 0x1, -R28 ;  /* 0x000000011d1e7824 */ /* 0x000fe200078e0a1c */
[----:B------:R-:W-:Y:S01]  /*2950*/  SEL R28, R14, R25, !P6 ;  /* 0x000000190e1c7207 */ /* 0x000fe20007000000 */
[----:B------:R-:W-:Y:S01]  /*2960*/  IMAD.IADD R31, R18, 0x1, -R31 ;  /* 0x00000001121f7824 */ /* 0x000fe200078e0a1f */
[----:B------:R-:W-:-:S02]  /*2970*/  ISETP.NE.AND P6, PT, R11, R12, PT ;  /* 0x0000000c0b00720c */ /* 0x000fc40003fc5270 */
[----:B------:R-:W-:Y:S02]  /*2980*/  ISETP.NE.AND P3, PT, R13, R26, PT ;  /* 0x0000001a0d00720c */ /* 0x000fe40003f65270 */
[----:B------:R-:W-:Y:S02]  /*2990*/  LEA.HI R12, R15, R15, RZ, 0x1 ;  /* 0x0000000f0f0c7211 */ /* 0x000fe400078f08ff */
[----:B------:R-:W-:Y:S02]  /*29a0*/  LEA.HI R13, R20, R20, RZ, 0x1 ;  /* 0x00000014140d7211 */ /* 0x000fe400078f08ff */
[----:B------:R-:W-:Y:S02]  /*29b0*/  LEA.HI R14, R16, R16, RZ, 0x1 ;  /* 0x00000010100e7211 */ /* 0x000fe400078f08ff */
[----:B------:R-:W-:Y:S02]  /*29c0*/  LEA.HI R26, R21, R21, RZ, 0x1 ;  /* 0x00000015151a7211 */ /* 0x000fe400078f08ff */
[----:B------:R-:W-:-:S02]  /*29d0*/  LOP3.LUT R12, R12, 0xfffffffe, RZ, 0xc0, !PT ;  /* 0xfffffffe0c0c7812 */ /* 0x000fc400078ec0ff */
[----:B------:R-:W-:Y:S02]  /*29e0*/  LOP3.LUT R13, R13, 0xfffffffe, RZ, 0xc0, !PT ;  /* 0xfffffffe0d0d7812 */ /* 0x000fe400078ec0ff */
[----:B------:R-:W-:Y:S01]  /*29f0*/  ISETP.NE.AND P5, PT, R30, R31, PT ;  /* 0x0000001f1e00720c */ /* 0x000fe20003fa5270 */
[----:B------:R-:W-:Y:S01]  /*2a00*/  IMAD.IADD R12, R15, 0x1, -R12 ;  /* 0x000000010f0c7824 */ /* 0x000fe200078e0a0c */
[----:B------:R-:W-:Y:S01]  /*2a10*/  LOP3.LUT R25, R14, 0xfffffffe, RZ, 0xc0, !PT ;  /* 0xfffffffe0e197812 */ /* 0x000fe200078ec0ff */
[----:B------:R-:W-:Y:S01]  /*2a20*/  IMAD.IADD R13, R20, 0x1, -R13 ;  /* 0x00000001140d7824 */ /* 0x000fe200078e0a0d */
[----:B------:R-:W-:Y:S02]  /*2a30*/  LOP3.LUT R26, R26, 0xfffffffe, RZ, 0xc0, !PT ;  /* 0xfffffffe1a1a7812 */ /* 0x000fe400078ec0ff */
[----:B------:R-:W-:Y:S01]  /*2a40*/  LEA.HI R30, R27, R27, RZ, 0x1 ;  /* 0x0000001b1b1e7211 */ /* 0x000fe200078f08ff */
[----:B------:R-:W-:Y:S01]  /*2a50*/  IMAD.IADD R25, R16, 0x1, -R25 ;  /* 0x0000000110197824 */ /* 0x000fe200078e0a19 */
[----:B------:R-:W-:Y:S01]  /*2a60*/  LEA.HI R31, R22, R22, RZ, 0x1 ;  /* 0x00000016161f7211 */ /* 0x000fe200078f08ff */
[----:B------:R-:W-:Y:S01]  /*2a70*/  IMAD.IADD R26, R21, 0x1, -R26 ;  /* 0x00000001151a7824 */ /* 0x000fe200078e0a1a */
[----:B------:R-:W-:-:S02]  /*2a80*/  LOP3.LUT R30, R30, 0xfffffffe, RZ, 0xc0, !PT ;  /* 0xfffffffe1e1e7812 */ /* 0x000fc400078ec0ff */
[----:B------:R-:W-:Y:S02]  /*2a90*/  LOP3.LUT R31, R31, 0xfffffffe, RZ, 0xc0, !PT ;  /* 0xfffffffe1f1f7812 */ /* 0x000fe400078ec0ff */
[----:B------:R-:W-:Y:S01]  /*2aa0*/  ISETP.NE.AND P4, PT, R12, R13, PT ;  /* 0x0000000d0c00720c */ /* 0x000fe20003f85270 */
[----:B------:R-:W-:Y:S01]  /*2ab0*/  IMAD.IADD R30, R27, 0x1, -R30 ;  /* 0x000000011b1e7824 */ /* 0x000fe200078e0a1e */
[----:B------:R-:W-:Y:S01]  /*2ac0*/  LEA.HI R12, R28, R28, RZ, 0x1 ;  /* 0x0000001c1c0c7211 */ /* 0x000fe200078f08ff */
[----:B------:R-:W-:Y:S01]  /*2ad0*/  IMAD.IADD R31, R22, 0x1, -R31 ;  /* 0x00000001161f7824 */ /* 0x000fe200078e0a1f */
[----:B------:R-:W-:Y:S02]  /*2ae0*/  LEA.HI R13, R23, R23, RZ, 0x1 ;  /* 0x00000017170d7211 */ /* 0x000fe400078f08ff */
[----:B------:R-:W-:Y:S02]  /*2af0*/  ISETP.GE.AND P1, PT, R24, R7, PT ;  /* 0x000000071800720c */ /* 0x000fe40003f26270 */
[----:B------:R-:W-:-:S02]  /*2b00*/  ISETP.NE.AND P0, PT, R25, R26, PT ;  /* 0x0000001a1900720c */ /* 0x000fc40003f05270 */
[----:B------:R-:W-:Y:S02]  /*2b10*/  LOP3.LUT R25, R12, 0xfffffffe, RZ, 0xc0, !PT ;  /* 0xfffffffe0c197812 */ /* 0x000fe400078ec0ff */
[----:B------:R-:W-:Y:S02]  /*2b20*/  LOP3.LUT R14, R13, 0xfffffffe, RZ, 0xc0, !PT ;  /* 0xfffffffe0d0e7812 */ /* 0x000fe400078ec0ff */
[----:B------:R-:W-:Y:S01]  /*2b30*/  SEL R13, RZ, 0xffffffff, !P1 ;  /* 0xffffffffff0d7807 */ /* 0x000fe20004800000 */
[----:B------:R-:W-:Y:S01]  /*2b40*/  IMAD.IADD R12, R28, 0x1, -R25 ;  /* 0x000000011c0c7824 */ /* 0x000fe200078e0a19 */
[----:B------:R-:W-:Y:S01]  /*2b50*/  ISETP.NE.AND P2, PT, R30, R31, PT ;  /* 0x0000001f1e00720c */ /* 0x000fe20003f45270 */
[----:B------:R-:W-:Y:S01]  /*2b60*/  IMAD.IADD R31, R23, 0x1, -R14 ;  /* 0x00000001171f7824 */ /* 0x000fe200078e0a0e */
[----:B------:R-:W-:Y:S02]  /*2b70*/  LEA.HI R11, R10, R10, RZ, 0x1 ;  /* 0x0000000a0a0b7211 */ /* 0x000fe400078f08ff */
        /* <DEDUP_REMOVED lines=18> */
[----:B------:R-:W-:Y:S02]  /*2ca0*/  ISETP.GE.AND P5, PT, R27, R22, PT ;  /* 0x000000161b00720c */ /* 0x000fe40003fa6270 */
[----:B------:R-:W-:Y:S02]  /*2cb0*/  LOP3.LUT R13, R13, 0x1, RZ, 0xc0, !PT ;  /* 0x000000010d0d7812 */ /* 0x000fe400078ec0ff */
[----:B------:R-:W-:Y:S02]  /*2cc0*/  SEL R11, R11, R16, !P0 ;  /* 0x000000100b0b7207 */ /* 0x000fe40004000000 */
[----:B------:R-:W-:Y:S02]  /*2cd0*/  SEL R14, R14, R15, !P4 ;  /* 0x0000000f0e0e7207 */ /* 0x000fe40006000000 */
[----:B------:R-:W-:-:S02]  /*2ce0*/  ISETP.GE.AND P0, PT, R28, R23, PT ;  /* 0x000000171c00720c */ /* 0x000fc40003f06270 */
[----:B------:R-:W-:Y:S02]  /*2cf0*/  SEL R26, RZ, 0xffffffff, !P5 ;  /* 0xffffffffff1a7807 */ /* 0x000fe40006800000 */
[----:B------:R-:W-:Y:S02]  /*2d00*/  LOP3.LUT R25, R25, 0x1, RZ, 0xc0, !PT ;  /* 0x0000000119197812 */ /* 0x000fe400078ec0ff */
[----:B------:R-:W-:Y:S02]  /*2d10*/  ISETP.NE.U32.AND P6, PT, R13, 0x1, PT ;  /* 0x000000010d00780c */ /* 0x000fe40003fc5070 */
[----:B------:R-:W-:Y:S02]  /*2d20*/  ISETP.GE.AND P5, PT, R10, R19, PT ;  /* 0x000000130a00720c */ /* 0x000fe40003fa6270 */
[----:B------:R-:W-:Y:S02]  /*2d30*/  LOP3.LUT R14, R14, 0x1, RZ, 0xc0, !PT ;  /* 0x000000010e0e7812 */ /* 0x000fe400078ec0ff */
[----:B------:R-:W-:-:S02]  /*2d40*/  SEL R13, RZ, 0xffffffff, !P0 ;  /* 0xffffffffff0d7807 */ /* 0x000fc40004000000 */
[----:B------:R-:W-:Y:S02]  /*2d50*/  SEL R26, R26, R27, !P2 ;  /* 0x0000001b1a1a7207 */ /* 0x000fe40005000000 */
[----:B------:R-:W-:Y:S02]  /*2d60*/  LOP3.LUT R11, R11, 0x1, RZ, 0xc0, !PT ;  /* 0x000000010b0b7812 */ /* 0x000fe400078ec0ff */
[----:B------:R-:W-:Y:S02]  /*2d70*/  ISETP.NE.U32.AND P4, PT, R25, 0x1, PT ;  /* 0x000000011900780c */ /* 0x000fe40003f85070 */
[----:B------:R-:W-:Y:S02]  /*2d80*/  SEL R25, RZ, 0xffffffff, !P5 ;  /* 0xffffffffff197807 */ /* 0x000fe40006800000 */
[----:B------:R-:W-:Y:S02]  /*2d90*/  ISETP.NE.U32.AND P0, PT, R14, 0x1, PT ;  /* 0x000000010e00780c */ /* 0x000fe40003f05070 */
[----:B------:R-:W-:-:S02]  /*2da0*/  SEL R13, R13, R28, !P1 ;  /* 0x0000001c0d0d7207 */ /* 0x000fc40004800000 */
[----:B------:R-:W-:Y:S02]  /*2db0*/  LOP3.LUT R26, R26, 0x1, RZ, 0xc0, !PT ;  /* 0x000000011a1a7812 */ /* 0x000fe400078ec0ff */
[----:B------:R-:W-:Y:S02]  /*2dc0*/  ISETP.NE.U32.AND P5, PT, R11, 0x1, PT ;  /* 0x000000010b00780c */ /* 0x000fe40003fa5070 */
[----:B------:R-:W-:Y:S02]  /*2dd0*/  SEL R11, R24, R7, !P6 ;  /* 0x00000007180b7207 */ /* 0x000fe40007000000 */
[----:B------:R-:W-:Y:S02]  /*2de0*/  LOP3.LUT R12, R12, 0x1, RZ, 0xc0, !PT ;  /* 0x000000010c0c7812 */ /* 0x000fe400078ec0ff */
[----:B------:R-:W-:Y:S02]  /*2df0*/  SEL R25, R25, R10, !P3 ;  /* 0x0000000a19197207 */ /* 0x000fe40005800000 */
[----:B------:R-:W-:-:S02]  /*2e00*/  SEL R24, R7, R24, !P6 ;  /* 0x0000001807187207 */ /* 0x000fc40007000000 */
[----:B------:R-:W-:Y:S02]  /*2e10*/  LOP3.LUT R13, R13, 0x1, RZ, 0xc0, !PT ;  /* 0x000000010d0d7812 */ /* 0x000fe400078ec0ff */
[----:B------:R-:W-:Y:S02]  /*2e20*/  ISETP.NE.U32.AND P3, PT, R26, 0x1, PT ;  /* 0x000000011a00780c */ /* 0x000fe40003f65070 */
[----:B------:R-:W-:Y:S02]  /*2e30*/  LEA.HI R7, R9, R9, RZ, 0x1 ;  /* 0x0000000909077211 */ /* 0x000fe400078f08ff */
[----:B------:R-:W-:Y:S02]  /*2e40*/  SEL R14, R15, R20, !P0 ;  /* 0x000000140f0e7207 */ /* 0x000fe40004000000 */
[----:B------:R-:W-:Y:S02]  /*2e50*/  SEL R20, R20, R15, !P0 ;  /* 0x0000000f14147207 */ /* 0x000fe40004000000 */
[----:B------:R-:W-:-:S02]  /*2e60*/  SEL R15, R16, R21, !P5 ;  /* 0x00000015100f7207 */ /* 0x000fc40006800000 */
[----:B------:R-:W-:Y:S02]  /*2e70*/  ISETP.NE.U32.AND P2, PT, R12, 0x1, PT ;  /* 0x000000010c00780c */ /* 0x000fe40003f45070 */
[----:B------:R-:W-:Y:S02]  /*2e80*/  LOP3.LUT R25, R25, 0x1, RZ, 0xc0, !PT ;  /* 0x0000000119197812 */ /* 0x000fe400078ec0ff */
[----:B------:R-:W-:Y:S02]  /*2e90*/  SEL R21, R21, R16, !P5 ;  /* 0x0000001015157207 */ /* 0x000fe40006800000 */
[----:B------:R-:W-:Y:S02]  /*2ea0*/  ISETP.NE.U32.AND P1, PT, R13, 0x1, PT ;  /* 0x000000010d00780c */ /* 0x000fe40003f25070 */
[----:B------:R-:W-:Y:S02]  /*2eb0*/  LOP3.LUT R30, R7, 0xfffffffe, RZ, 0xc0, !PT ;  /* 0xfffffffe071e7812 */ /* 0x000fe400078ec0ff */
[----:B------:R-:W-:-:S02]  /*2ec0*/  SEL R16, R27, R22, !P3 ;  /* 0x000000161b107207 */ /* 0x000fc40005800000 */
[----:B------:R-:W-:Y:S02]  /*2ed0*/  SEL R22, R22, R27, !P3 ;  /* 0x0000001b16167207 */ /* 0x000fe40005800000 */
[----:B------:R-:W-:Y:S02]  /*2ee0*/  SEL R12, R32, R17, !P4 ;  /* 0x00000011200c7207 */ /* 0x000fe40006000000 */
[----:B------:R-:W-:Y:S02]  /*2ef0*/  SEL R26, R17, R32, !P4 ;  /* 0x00000020111a7207 */ /* 0x000fe40006000000 */
[----:B------:R-:W-:Y:S02]  /*2f00*/  LEA.HI R27, R24, R24, RZ, 0x1 ;  /* 0x00000018181b7211 */ /* 0x000fe400078f08ff */
[----:B------:R-:W-:Y:S02]  /*2f10*/  ISETP.NE.U32.AND P6, PT, R25, 0x1, PT ;  /* 0x000000011900780c */ /* 0x000fe40003fc5070 */
[----:B------:R-:W-:-:S02]  /*2f20*/  SEL R13, R29, R18, !P2 ;  /* 0x000000121d0d7207 */ /* 0x000fc40005000000 */
[----:B------:R-:W-:Y:S02]  /*2f30*/  SEL R17, R18, R29, !P2 ;  /* 0x0000001d12117207 */ /* 0x000fe40005000000 */
[----:B------:R-:W-:Y:S02]  /*2f40*/  SEL R18, R28, R23, !P1 ;  /* 0x000000171c127207 */ /* 0x000fe40004800000 */
[----:B------:R-:W-:Y:S01]  /*2f50*/  SEL R25, R23, R28, !P1 ;  /* 0x0000001c17197207 */ /* 0x000fe20004800000 */
[----:B------:R-:W-:Y:S01]  /*2f60*/  IMAD.IADD R23, R9, 0x1, -R30 ;  /* 0x0000000109177824 */ /* 0x000fe200078e0a1e */
[----:B------:R-:W-:Y:S02]  /*2f70*/  LEA.HI R28, R26, R26, RZ, 0x1 ;  /* 0x0000001a1a1c7211 */ /* 0x000fe400078f08ff */
[----:B------:R-:W-:Y:S02]  /*2f80*/  LEA.HI R30, R11, R11, RZ, 0x1 ;  /* 0x0000000b0b1e7211 */ /* 0x000fe400078f08ff */
[----:B------:R-:W-:-:S02]  /*2f90*/  LOP3.LUT R27, R27, 0xfffffffe, RZ, 0xc0, !PT ;  /* 0xfffffffe1b1b7812 */ /* 0x000fc400078ec0ff */
[----:B------:R-:W-:Y:S02]  /*2fa0*/  LOP3.LUT R29, R28, 0xfffffffe, RZ, 0xc0, !PT ;  /* 0xfffffffe1c1d7812 */ /* 0x000fe400078ec0ff */
[----:B------:R-:W-:Y:S01]  /*2fb0*/  LOP3.LUT R30, R30, 0xfffffffe, RZ, 0xc0, !PT ;  /* 0xfffffffe1e1e7812 */ /* 0x000fe200078ec0ff */
[----:B------:R-:W-:Y:S01]  /*2fc0*/  IMAD.IADD R28, R24, 0x1, -R27 ;  /* 0x00000001181c7824 */ /* 0x000fe200078e0a1b */
[----:B------:R-:W-:Y:S01]  /*2fd0*/  SEL R7, R10, R19, !P6 ;  /* 0x000000130a077207 */ /* 0x000fe20007000000 */
[----:B------:R-:W-:Y:S01]  /*2fe0*/  IMAD.IADD R29, R26, 0x1, -R29 ;  /* 0x000000011a1d7824 */ /* 0x000fe200078e0a1d */
[----:B------:R-:W-:Y:S01]  /*2ff0*/  SEL R27, R19, R10, !P6 ;  /* 0x0000000a131b7207 */ /* 0x000fe20007000000 */
[----:B------:R-:W-:Y:S01]  /*3000*/  IMAD.IADD R30, R11, 0x1, -R30 ;  /* 0x000000010b1e7824 */ /* 0x000fe200078e0a1e */
        /* <DEDUP_REMOVED lines=44> */
[----:B------:R-:W-:Y:S02]  /*32d0*/  LEA.HI R29, R27, R27, RZ, 0x1 ;  /* 0x0000001b1b1d7211 */ /* 0x000fe400078f08ff */
[----:B------:R-:W-:Y:S02]  /*32e0*/  LEA.HI R31, R18, R18, RZ, 0x1 ;  /* 0x00000012121f7211 */ /* 0x000fe400078f08ff */
[----:B------:R-:W-:-:S02]  /*32f0*/  ISETP.GE.AND P6, PT, R20, R13, PT ;  /* 0x0000000d1400720c */ /* 0x000fc40003fc6270 */
[----:B------:R-:W-:Y:S02]  /*3300*/  LOP3.LUT R10, R10, 0x1, RZ, 0xc0, !PT ;  /* 0x000000010a0a7812 */ /* 0x000fe400078ec0ff */
[----:B------:R-:W-:Y:S02]  /*3310*/  SEL R28, R28, R17, !P5 ;  /* 0x000000111c1c7207 */ /* 0x000fe40006800000 */
[----:B------:R-:W-:Y:S02]  /*3320*/  ISETP.GE.AND P5, PT, R21, R14, PT ;  /* 0x0000000e1500720c */ /* 0x000fe40003fa6270 */
[----:B------:R-:W-:Y:S02]  /*3330*/  SEL R19, R19, R26, !P3 ;  /* 0x0000001a13137207 */ /* 0x000fe40005800000 */
[----:B------:R-:W-:Y:S02]  /*3340*/  LOP3.LUT R30, R29, 0xfffffffe, RZ, 0xc0, !PT ;  /* 0xfffffffe1d1e7812 */ /* 0x000fe400078ec0ff */
[----:B------:R-:W-:-:S02]  /*3350*/  LOP3.LUT R31, R31, 0xfffffffe, RZ, 0xc0, !PT ;  /* 0xfffffffe1f1f7812 */ /* 0x000fc400078ec0ff */
[----:B------:R-:W-:Y:S01]  /*3360*/  SEL R23, RZ, 0xffffffff, !P6 ;  /* 0xffffffffff177807 */ /* 0x000fe20007000000 */
[----:B------:R-:W-:Y:S01]  /*3370*/  IMAD.IADD R30, R27, 0x1, -R30 ;  /* 0x000000011b1e7824 */ /* 0x000fe200078e0a1e */
[----:B------:R-:W-:Y:S01]  /*3380*/  ISETP.NE.U32.AND P6, PT, R10, 0x1, PT ;  /* 0x000000010a00780c */ /* 0x000fe20003fc5070 */
[----:B------:R-:W-:Y:S01]  /*3390*/  IMAD.IADD R31, R18, 0x1, -R31 ;  /* 0x00000001121f7824 */ /* 0x000fe200078e0a1f */
[----:B------:R-:W-:Y:S02]  /*33a0*/  SEL R10, RZ, 0xffffffff, !P5 ;  /* 0xffffffffff0a7807 */ /* 0x000fe40006800000 */
[----:B------:R-:W-:Y:S02]  /*33b0*/  LOP3.LUT R19, R19, 0x1, RZ, 0xc0, !PT ;  /* 0x0000000113137812 */ /* 0x000fe400078ec0ff */
[----:B------:R-:W-:Y:S02]  /*33c0*/  ISETP.GE.AND P5, PT, R22, R15, PT ;  /* 0x0000000f1600720c */ /* 0x000fe40003fa6270 */
[----:B------:R-:W-:-:S02]  /*33d0*/  SEL R23, R23, R20, !P4 ;  /* 0x0000001417177207 */ /* 0x000fc40006000000 */
[----:B------:R-:W-:Y:S02]  /*33e0*/  SEL R10, R10, R21, !P0 ;  /* 0x000000150a0a7207 */ /* 0x000fe40004000000 */
[----:B------:R-:W-:Y:S02]  /*33f0*/  ISETP.NE.U32.AND P4, PT, R19, 0x1, PT ;  /* 0x000000011300780c */ /* 0x000fe40003f85070 */
[----:B------:R-:W-:Y:S02]  /*3400*/  ISETP.GE.AND P0, PT, R25, R16, PT ;  /* 0x000000101900720c */ /* 0x000fe40003f06270 */
[----:B------:R-:W-:Y:S02]  /*3410*/  SEL R19, RZ, 0xffffffff, !P5 ;  /* 0xffffffffff137807 */ /* 0x000fe40006800000 */
[----:B------:R-:W-:Y:S02]  /*3420*/  LOP3.LUT R28, R28, 0x1, RZ, 0xc0, !PT ;  /* 0x000000011c1c7812 */ /* 0x000fe400078ec0ff */
[----:B------:R-:W-:-:S02]  /*3430*/  ISETP.NE.AND P3, PT, R30, R31, PT ;  /* 0x0000001f1e00720c */ /* 0x000fc40003f65270 */
[----:B------:R-:W-:Y:S02]  /*3440*/  ISETP.GE.AND P5, PT, R27, R18, PT ;  /* 0x000000121b00720c */ /* 0x000fe40003fa6270 */
[----:B------:R-:W-:Y:S02]  /*3450*/  SEL R30, RZ, 0xffffffff, !P0 ;  /* 0xffffffffff1e7807 */ /* 0x000fe40004000000 */
[----:B------:R-:W-:Y:S02]  /*3460*/  SEL R19, R19, R22, !P2 ;  /* 0x0000001613137207 */ /* 0x000fe40005000000 */
[----:B------:R-:W-:Y:S02]  /*3470*/  ISETP.NE.U32.AND P2, PT, R28, 0x1, PT ;  /* 0x000000011c00780c */ /* 0x000fe40003f45070 */
[----:B------:R-:W-:Y:S02]  /*3480*/  SEL R28, RZ, 0xffffffff, !P5 ;  /* 0xffffffffff1c7807 */ /* 0x000fe40006800000 */
[----:B------:R-:W-:-:S02]  /*3490*/  SEL R30, R30, R25, !P1 ;  /* 0x000000191e1e7207 */ /* 0x000fc40004800000 */
[----:B------:R-:W-:Y:S02]  /*34a0*/  LOP3.LUT R23, R23, 0x1, RZ, 0xc0, !PT ;  /* 0x0000000117177812 */ /* 0x000fe400078ec0ff */
[----:B------:R-:W-:Y:S02]  /*34b0*/  LOP3.LUT R10, R10, 0x1, RZ, 0xc0, !PT ;  /* 0x000000010a0a7812 */ /* 0x000fe400078ec0ff */
[----:B------:R-:W-:Y:S02]  /*34c0*/  LOP3.LUT R19, R19, 0x1, RZ, 0xc0, !PT ;  /* 0x0000000113137812 */ /* 0x000fe400078ec0ff */
[----:B------:R-:W-:Y:S02]  /*34d0*/  SEL R28, R28, R27, !P3 ;  /* 0x0000001b1c1c7207 */ /* 0x000fe40005800000 */
[----:B------:R-:W-:Y:S02]  /*34e0*/  LOP3.LUT R30, R30, 0x1, RZ, 0xc0, !PT ;  /* 0x000000011e1e7812 */ /* 0x000fe400078ec0ff */
[----:B------:R-:W-:-:S02]  /*34f0*/  ISETP.NE.U32.AND P0, PT, R23, 0x1, PT ;  /* 0x000000011700780c */ /* 0x000fc40003f05070 */
[----:B------:R-:W-:Y:S02]  /*3500*/  ISETP.NE.U32.AND P5, PT, R10, 0x1, PT ;  /* 0x000000010a00780c */ /* 0x000fe40003fa5070 */
[----:B------:R-:W-:Y:S02]  /*3510*/  ISETP.NE.U32.AND P3, PT, R19, 0x1, PT ;  /* 0x000000011300780c */ /* 0x000fe40003f65070 */
[----:B------:R-:W-:Y:S02]  /*3520*/  LOP3.LUT R28, R28, 0x1, RZ, 0xc0, !PT ;  /* 0x000000011c1c7812 */ /* 0x000fe400078ec0ff */
[----:B------:R-:W-:Y:S02]  /*3530*/  SEL R23, R26, R11, !P4 ;  /* 0x0000000b1a177207 */ /* 0x000fe40006000000 */
        /* <DEDUP_REMOVED lines=10> */
[----:B------:R-:W-:Y:S02]  /*35e0*/  ISETP.NE.U32.AND P6, PT, R28, 0x1, PT ;  /* 0x000000011c00780c */ /* 0x000fe40003fc5070 */
[----:B------:R-:W-:Y:S02]  /*35f0*/  SEL R21, R22, R15, !P3 ;  /* 0x0000000f16157207 */ /* 0x000fe40005800000 */
[----:B------:R-:W-:Y:S02]  /*3600*/  SEL R29, R15, R22, !P3 ;  /* 0x000000160f1d7207 */ /* 0x000fe40005800000 */
[----:B------:R-:W-:-:S02]  /*3610*/  SEL R15, R25, R16, !P1 ;  /* 0x00000010190f7207 */ /* 0x000fc40004800000 */
[----:B------:R-:W-:Y:S02]  /*3620*/  SEL R28, R16, R25, !P1 ;  /* 0x00000019101c7207 */ /* 0x000fe40004800000 */
[----:B------:R-:W-:Y:S02]  /*3630*/  LEA.HI R11, R31, R31, RZ, 0x1 ;  /* 0x0000001f1f0b7211 */ /* 0x000fe400078f08ff */
[----:B------:R-:W-:Y:S02]  /*3640*/  LEA.HI R13, R10, R10, RZ, 0x1 ;  /* 0x0000000a0a0d7211 */ /* 0x000fe400078f08ff */
[----:B------:R-:W-:Y:S02]  /*3650*/  LEA.HI R25, R30, R30, RZ, 0x1 ;  /* 0x0000001e1e197211 */ /* 0x000fe400078f08ff */
[----:B------:R-:W-:Y:S02]  /*3660*/  LEA.HI R32, R19, R19, RZ, 0x1 ;  /* 0x0000001313207211 */ /* 0x000fe400078f08ff */
[----:B------:R-:W-:-:S02]  /*3670*/  LOP3.LUT R12, R11, 0xfffffffe, RZ, 0xc0, !PT ;  /* 0xfffffffe0b0c7812 */ /* 0x000fc400078ec0ff */
[----:B------:R-:W-:Y:S02]  /*3680*/  LOP3.LUT R13, R13, 0xfffffffe, RZ, 0xc0, !PT ;  /* 0xfffffffe0d0d7812 */ /* 0x000fe400078ec0ff */
[----:B------:R-:W-:Y:S01]  /*3690*/  LEA.HI R14, R26, R26, RZ, 0x1 ;  /* 0x0000001a1a0e7211 */ /* 0x000fe200078f08ff */
[----:B------:R-:W-:Y:S01]  /*36a0*/  IMAD.IADD R12, R31, 0x1, -R12 ;  /* 0x000000011f0c7824 */ /* 0x000fe200078e0a0c */
[----:B------:R-:W-:Y:S01]  /*36b0*/  LEA.HI R22, R23, R23, RZ, 0x1 ;  /* 0x0000001717167211 */ /* 0x000fe200078f08ff */
[----:B------:R-:W-:Y:S01]  /*36c0*/  IMAD.IADD R13, R10, 0x1, -R13 ;  /* 0x000000010a0d7824 */ /* 0x000fe200078e0a0d */
        /* <DEDUP_REMOVED lines=16> */
[----:B------:R-:W-:-:S02]  /*37d0*/  ISETP.NE.AND P3, PT, R11, R22, PT ;  /* 0x000000160b00720c */ /* 0x000fc40003f65270 */
[----:B------:R-:W-:Y:S02]  /*37e0*/  LOP3.LUT R13, R12, 0xfffffffe, RZ, 0xc0, !PT ;  /* 0xfffffffe0c0d7812 */ /* 0x000fe400078ec0ff */
[----:B------:R-:W-:Y:S02]  /*37f0*/  LEA.HI R18, R29, R29, RZ, 0x1 ;  /* 0x0000001d1d127211 */ /* 0x000fe400078f08ff */
        /* <DEDUP_REMOVED lines=12> */
[----:B------:R-:W-:Y:S01]  /*38c0*/  ISETP.NE.AND P4, PT, R13, R14, PT ;  /* 0x0000000e0d00720c */ /* 0x000fe20003f85270 */
[----:B------:R-:W-:Y:S01]  /*38d0*/  IMAD.IADD R25, R20, 0x1, -R25 ;  /* 0x0000000114197824 */ /* 0x000fe200078e0a19 */
[----:B------:R-:W-:-:S02]  /*38e0*/  ISETP.NE.AND P2, PT, R27, R12, PT ;  /* 0x0000000c1b00720c */ /* 0x000fc40003f45270 */
[----:B------:R-:W-:Y:S02]  /*38f0*/  LEA.HI R12, R32, R32, RZ, 0x1 ;  /* 0x00000020200c7211 */ /* 0x000fe400078f08ff */
[----:B------:R-:W-:Y:S02]  /*3900*/  LEA.HI R14, R15, R15, RZ, 0x1 ;  /* 0x0000000f0f0e7211 */ /* 0x000fe400078f08ff */
[----:B------:R-:W-:Y:S02]  /*3910*/  LOP3.LUT R22, R11, 0xfffffffe, RZ, 0xc0, !PT ;  /* 0xfffffffe0b167812 */ /* 0x000fe400078ec0ff */
[----:B------:R-:W-:Y:S02]  /*3920*/  ISETP.GE.AND P1, PT, R31, R10, PT ;  /* 0x0000000a1f00720c */ /* 0x000fe40003f26270 */
[----:B------:R-:W-:Y:S01]  /*3930*/  ISETP.NE.AND P0, PT, R18, R25, PT ;  /* 0x000000191200720c */ /* 0x000fe20003f05270 */
[----:B------:R-:W-:Y:S01]  /*3940*/  IMAD.IADD R11, R7, 0x1, -R22 ;  /* 0x00000001070b7824 */ /* 0x000fe200078e0a16 */
[----:B------:R-:W-:-:S02]  /*3950*/  LOP3.LUT R13, R12, 0xfffffffe, RZ, 0xc0, !PT ;  /* 0xfffffffe0c0d7812 */ /* 0x000fc400078ec0ff */
[----:B------:R-:W-:Y:S02]  /*3960*/  LOP3.LUT R18, R14, 0xfffffffe, RZ, 0xc0, !PT ;  /* 0xfffffffe0e127812 */ /* 0x000fe400078ec0ff */
[----:B------:R-:W-:Y:S01]  /*3970*/  SEL R12, RZ, 0xffffffff, !P1 ;  /* 0xffffffffff0c7807 */ /* 0x000fe20004800000 */
[----:B------:R-:W-:Y:S01]  /*3980*/  IMAD.IADD R14, R32, 0x1, -R13 ;  /* 0x00000001200e7824 */ /* 0x000fe200078e0a0d */
[----:B------:R-:W-:Y:S01]  /*3990*/  LEA.HI R22, R16, R16, RZ, 0x1 ;  /* 0x0000001010167211 */ /* 0x000fe200078f08ff */
[----:B------:R-:W-:Y:S01]  /*39a0*/  IMAD.IADD R25, R15, 0x1, -R18 ;  /* 0x000000010f197824 */ /* 0x000fe200078e0a12 */
[----:B------:R-:W-:Y:S02]  /*39b0*/  ISETP.GE.AND P1, PT, R26, R23, PT ;  /* 0x000000171a00720c */ /* 0x000fe40003f26270 */
[----:B------:R-:W-:Y:S02]  /*39c0*/  SEL R12, R12, R31, !P6 ;  /* 0x0000001f0c0c7207 */ /* 0x000fe40007000000 */
        /* <DEDUP_REMOVED lines=14> */
[----:B------:R-:W-:Y:S02]  /*3ab0*/  LOP3.LUT R13, R13, 0x1, RZ, 0xc0, !PT ;  /* 0x000000010d0d7812 */ /* 0x000fe400078ec0ff */
[----:B------:R-:W-:Y:S02]  /*3ac0*/  SEL R12, RZ, 0xffffffff, !P5 ;  /* 0xffffffffff0c7807 */ /* 0x000fe40006800000 */
[----:B------:R-:W-:Y:S02]  /*3ad0*/  ISETP.GE.AND P5, PT, R28, R21, PT ;  /* 0x000000151c00720c */ /* 0x000fe40003fa6270 */
[----:B------:R-:W-:Y:S02]  /*3ae0*/  SEL R11, R11, R24, !P4 ;  /* 0x000000180b0b7207 */ /* 0x000fe40006000000 */
[----:B------:R-:W-:Y:S02]  /*3af0*/  ISETP.NE.U32.AND P4, PT, R13, 0x1, PT ;  /* 0x000000010d00780c */ /* 0x000fe40003f85070 */
[----:B------:R-:W-:-:S02]  /*3b00*/  SEL R13, RZ, 0xffffffff, !P5 ;  /* 0xffffffffff0d7807 */ /* 0x000fc40006800000 */
[----:B------:R-:W-:Y:S02]  /*3b10*/  ISETP.GE.AND P5, PT, R7, R16, PT ;  /* 0x000000100700720c */ /* 0x000fe40003fa6270 */
[----:B------:R-:W-:Y:S02]  /*3b20*/  SEL R12, R12, R29, !P0 ;  /* 0x0000001d0c0c7207 */ /* 0x000fe40004000000 */
[----:B------:R-:W-:Y:S02]  /*3b30*/  SEL R14, RZ, 0xffffffff, !P5 ;  /* 0xffffffffff0e7807 */ /* 0x000fe40006800000 */
[----:B------:R-:W-:Y:S02]  /*3b40*/  ISETP.GE.AND P0, PT, R32, R15, PT ;  /* 0x0000000f2000720c */ /* 0x000fe40003f06270 */
[----:B------:R-:W-:Y:S02]  /*3b50*/  SEL R13, R13, R28, !P2 ;  /* 0x0000001c0d0d7207 */ /* 0x000fe40005000000 */
[----:B------:R-:W-:-:S02]  /*3b60*/  SEL R14, R14, R7, !P3 ;  /* 0x000000070e0e7207 */ /* 0x000fc40005800000 */
[----:B------:R-:W-:Y:S02]  /*3b70*/  LOP3.LUT R11, R11, 0x1, RZ, 0xc0, !PT ;  /* 0x000000010b0b7812 */ /* 0x000fe400078ec0ff */
[----:B------:R-:W-:Y:S02]  /*3b80*/  SEL R27, RZ, 0xffffffff, !P0 ;  /* 0xffffffffff1b7807 */ /* 0x000fe40004000000 */
[----:B------:R-:W-:Y:S02]  /*3b90*/  LOP3.LUT R12, R12, 0x1, RZ, 0xc0, !PT ;  /* 0x000000010c0c7812 */ /* 0x000fe400078ec0ff */
[----:B------:R-:W-:Y:S02]  /*3ba0*/  LOP3.LUT R25, R25, 0x1, RZ, 0xc0, !PT ;  /* 0x0000000119197812 */ /* 0x000fe400078ec0ff */
[----:B------:R-:W-:Y:S02]  /*3bb0*/  LOP3.LUT R13, R13, 0x1, RZ, 0xc0, !PT ;  /* 0x000000010d0d7812 */ /* 0x000fe400078ec0ff */
[----:B------:R-:W-:-:S02]  /*3bc0*/  LOP3.LUT R14, R14, 0x1, RZ, 0xc0, !PT ;  /* 0x000000010e0e7812 */ /* 0x000fc400078ec0ff */
[----:B------:R-:W-:Y:S02]  /*3bd0*/  ISETP.NE.U32.AND P0, PT, R11, 0x1, PT ;  /* 0x000000010b00780c */ /* 0x000fe40003f05070 */
[----:B------:R-:W-:Y:S02]  /*3be0*/  SEL R27, R27, R32, !P1 ;  /* 0x000000201b1b7207 */ /* 0x000fe40004800000 */
[----:B------:R-:W-:Y:S02]  /*3bf0*/  ISETP.NE.U32.AND P5, PT, R12, 0x1, PT ;  /* 0x000000010c00780c */ /* 0x000fe40003fa5070 */
[----:B------:R-:W-:Y:S02]  /*3c00*/  SEL R11, R31, R10, !P6 ;  /* 0x0000000a1f0b7207 */ /* 0x000fe40007000000 */
[----:B------:R-:W-:Y:S02]  /*3c10*/  SEL R18, R10, R31, !P6 ;  /* 0x0000001f0a127207 */ /* 0x000fe40007000000 */
[----:B------:R-:W-:-:S02]  /*3c20*/  ISETP.NE.U32.AND P2, PT, R25, 0x1, PT ;  /* 0x000000011900780c */ /* 0x000fc40003f45070 */
[----:B------:R-:W-:Y:S02]  /*3c30*/  ISETP.NE.U32.AND P3, PT, R13, 0x1, PT ;  /* 0x000000010d00780c */ /* 0x000fe40003f65070 */
[----:B------:R-:W-:Y:S02]  /*3c40*/  ISETP.NE.U32.AND P6, PT, R14, 0x1, PT ;  /* 0x000000010e00780c */ /* 0x000fe40003fc5070 */
[----:B------:R-:W-:Y:S02]  /*3c50*/  LOP3.LUT R27, R27, 0x1, RZ, 0xc0, !PT ;  /* 0x000000011b1b7812 */ /* 0x000fe400078ec0ff */
[----:B------:R-:W-:Y:S02]  /*3c60*/  SEL R22, R23, R26, !P4 ;  /* 0x0000001a17167207 */ /* 0x000fe40006000000 */
[----:B------:R-:W-:Y:S02]  /*3c70*/  SEL R14, R24, R17, !P0 ;  /* 0x00000011180e7207 */ /* 0x000fe40004000000 */
[----:B------:R-:W-:-:S02]  /*3c80*/  SEL R12, R26, R23, !P4 ;  /* 0x000000171a0c7207 */ /* 0x000fc40006000000 */
[----:B------:R-:W-:Y:S02]  /*3c90*/  SEL R24, R17, R24, !P0 ;  /* 0x0000001811187207 */ /* 0x000fe40004000000 */
[----:B------:R-:W-:Y:S02]  /*3ca0*/  LEA.HI R10, R9, R9, RZ, 0x1 ;  /* 0x00000009090a7211 */ /* 0x000fe400078f08ff */
[----:B------:R-:W-:Y:S02]  /*3cb0*/  SEL R17, R29, R20, !P5 ;  /* 0x000000141d117207 */ /* 0x000fe40006800000 */
[----:B------:R-:W-:Y:S02]  /*3cc0*/  SEL R25, R20, R29, !P5 ;  /* 0x0000001d14197207 */ /* 0x000fe40006800000 */
[----:B------:R-:W-:Y:S02]  /*3cd0*/  LEA.HI R23, R18, R18, RZ, 0x1 ;  /* 0x0000001212177211 */ /* 0x000fe400078f08ff */
[----:B------:R-:W-:-:S02]  /*3ce0*/  SEL R13, R30, R19, !P2 ;  /* 0x000000131e0d7207 */ /* 0x000fc40005000000 */
[----:B------:R-:W-:Y:S02]  /*3cf0*/  SEL R20, R28, R21, !P3 ;  /* 0x000000151c147207 */ /* 0x000fe40005800000 */
[----:B------:R-:W-:Y:S02]  /*3d00*/  SEL R26, R21, R28, !P3 ;  /* 0x0000001c151a7207 */ /* 0x000fe40005800000 */
[----:B------:R-:W-:Y:S02]  /*3d10*/  ISETP.NE.U32.AND P1, PT, R27, 0x1, PT ;  /* 0x000000011b00780c */ /* 0x000fe40003f25070 */
[----:B------:R-:W-:Y:S02]  /*3d20*/  SEL R19, R19, R30, !P2 ;  /* 0x0000001e13137207 */ /* 0x000fe40005000000 */
[----:B------:R-:W-:Y:S02]  /*3d30*/  LEA.HI R28, R22, R22, RZ, 0x1 ;  /* 0x00000016161c7211 */ /* 0x000fe400078f08ff */
[----:B------:R-:W-:-:S02]  /*3d40*/  LEA.HI R30, R11, R11, RZ, 0x1 ;  /* 0x0000000b0b1e7211 */ /* 0x000fc400078f08ff */
[----:B------:R-:W-:Y:S02]  /*3d50*/  LOP3.LUT R10, R10, 0xfffffffe, RZ, 0xc0, !PT ;  /* 0xfffffffe0a0a7812 */ /* 0x000fe400078ec0ff */
[----:B------:R-:W-:Y:S02]  /*3d60*/  LOP3.LUT R23, R23, 0xfffffffe, RZ, 0xc0, !PT ;  /* 0xfffffffe17177812 */ /* 0x000fe400078ec0ff */
[----:B------:R-:W-:Y:S02]  /*3d70*/  SEL R21, R32, R15, !P1 ;  /* 0x0000000f20157207 */ /* 0x000fe40004800000 */
[----:B------:R-:W-:Y:S01]  /*3d80*/  SEL R27, R15, R32, !P1 ;  /* 0x000000200f1b7207 */ /* 0x000fe20004800000 */
[----:B------:R-:W-:Y:S01]  /*3d90*/  IMAD.IADD R15, R9, 0x1, -R10 ;  /* 0x00000001090f7824 */ /* 0x000fe200078e0a0a */
[----:B------:R-:W-:Y:S02]  /*3da0*/  LEA.HI R31, R19, R19, RZ, 0x1 ;  /* 0x00000013131f7211 */ /* 0x000fe400078f08ff */
[----:B------:R-:W-:-:S02]  /*3db0*/  LOP3.LUT R29, R28, 0xfffffffe, RZ, 0xc0, !PT ;  /* 0xfffffffe1c1d7812 */ /* 0x000fc400078ec0ff */
[----:B------:R-:W-:Y:S02]  /*3dc0*/  LEA.HI R32, R12, R12, RZ, 0x1 ;  /* 0x0000000c0c207211 */ /* 0x000fe400078f08ff */
[----:B------:R-:W-:Y:S01]  /*3dd0*/  LOP3.LUT R28, R30, 0xfffffffe, RZ, 0xc0, !PT ;  /* 0xfffffffe1e1c7812 */ /* 0x000fe200078ec0ff */
[----:B------:R-:W-:Y:S01]  /*3de0*/  IMAD.IADD R30, R18, 0x1, -R23 ;  /* 0x00000001121e7824 */ /* 0x000fe200078e0a17 */
        /* <DEDUP_REMOVED lines=9> */
[C---:B------:R-:W-:Y:S02]  /*3e80*/  LEA.HI R7, R24.reuse, R24, RZ, 0x1 ;  /* 0x0000001818077211 */ /* 0x040fe400078f08ff */
[----:B------:R-:W-:Y:S02]  /*3e90*/  LEA.HI R15, R13, R13, RZ, 0x1 ;  /* 0x0000000d0d0f7211 */ /* 0x000fe400078f08ff */
[----:B------:R-:W-:Y:S02]  /*3ea0*/  ISETP.NE.AND P3, PT, R29, R32, PT ;  /* 0x000000201d00720c */ /* 0x000fe40003f65270 */
[----:B------:R-:W-:Y:S02]  /*3eb0*/  LOP3.LUT R7, R7, 0xfffffffe, RZ, 0xc0, !PT ;  /* 0xfffffffe07077812 */ /* 0x000fe400078ec0ff */
[----:B------:R-:W-:Y:S02]  /*3ec0*/  LOP3.LUT R16, R15, 0xfffffffe, RZ, 0xc0, !PT ;  /* 0xfffffffe0f107812 */ /* 0x000fe400078ec0ff */
[----:B------:R-:W-:Y:S01]  /*3ed0*/  LEA.HI R23, R25, R25, RZ, 0x1 ;  /* 0x0000001919177211 */ /* 0x000fe200078f08ff */
[----:B------:R-:W-:Y:S01]  /*3ee0*/  IMAD.IADD R7, R24, 0x1, -R7 ;  /* 0x0000000118077824 */ /* 0x000fe200078e0a07 */
[----:B------:R-:W-:Y:S01]  /*3ef0*/  LEA.HI R29, R14, R14, RZ, 0x1 ;  /* 0x0000000e0e1d7211 */ /* 0x000fe200078f08ff */
[----:B------:R-:W-:Y:S01]  /*3f00*/  IMAD.IADD R16, R13, 0x1, -R16 ;  /* 0x000000010d107824 */ /* 0x000fe200078e0a10 */
[----:B------:R-:W-:-:S02]  /*3f10*/  LOP3.LUT R30, R23, 0xfffffffe, RZ, 0xc0, !PT ;  /* 0xfffffffe171e7812 */ /* 0x000fc400078ec0ff */
[----:B------:R-:W-:Y:S02]  /*3f20*/  LOP3.LUT R29, R29, 0xfffffffe, RZ, 0xc0, !PT ;  /* 0xfffffffe1d1d7812 */ /* 0x000fe400078ec0ff */
[----:B------:R-:W-:Y:S01]  /*3f30*/  LEA.HI R15, R27, R27, RZ, 0x1 ;  /* 0x0000001b1b0f7211 */ /* 0x000fe200078f08ff */
[----:B------:R-:W-:Y:S01]  /*3f40*/  IMAD.IADD R30, R25, 0x1, -R30 ;  /* 0x00000001191e7824 */ /* 0x000fe200078e0a1e */
[----:B------:R-:W-:Y:S01]  /*3f50*/  LEA.HI R23, R20, R20, RZ, 0x1 ;  /* 0x0000001414177211 */ /* 0x000fe200078f08ff */
[----:B------:R-:W-:Y:S01]  /*3f60*/  IMAD.IADD R29, R14, 0x1, -R29 ;  /* 0x000000010e1d7824 */ /* 0x000fe200078e0a1d */
[----:B------:R-:W-:Y:S02]  /*3f70*/  ISETP.GE.AND P0, PT, R18, R9, PT ;  /* 0x000000091200720c */ /* 0x000fe40003f06270 */
[----:B------:R-:W-:Y:S02]  /*3f80*/  ISETP.NE.AND P4, PT, R7, R16, PT ;  /* 0x000000100700720c */ /* 0x000fe40003f85270 */
[----:B------:R-:W-:-:S02]  /*3f90*/  LOP3.LUT R16, R15, 0xfffffffe, RZ, 0xc0, !PT ;  /* 0xfffffffe0f107812 */ /* 0x000fc400078ec0ff */
[----:B------:R-:W-:Y:S02]  /*3fa0*/  LOP3.LUT R23, R23, 0xfffffffe, RZ, 0xc0, !PT ;  /* 0xfffffffe17177812 */ /* 0x000fe400078ec0ff */
[----:B------:R-:W-:Y:S01]  /*3fb0*/  SEL R7, RZ, 0xffffffff, !P0 ;  /* 0xffffffffff077807 */ /* 0x000fe20004000000 */
[----:B------:R-:W-:Y:S01]  /*3fc0*/  IMAD.IADD R16, R27, 0x1, -R16 ;  /* 0x000000011b107824 */ /* 0x000fe200078e0a10 */
[----:B------:R-:W-:Y:S01]  /*3fd0*/  ISETP.NE.AND P0, PT, R30, R29, PT ;  /* 0x0000001d1e00720c */ /* 0x000fe20003f05270 */
[----:B------:R-:W-:Y:S01]  /*3fe0*/  IMAD.IADD R23, R20, 0x1, -R23 ;  /* 0x0000000114177824 */ /* 0x000fe200078e0a17 */
[----:B------:R-:W-:Y:S02]  /*3ff0*/  ISETP.GE.AND P1, PT, R22, R11, PT ;  /* 0x0000000b1600720c */ /* 0x000fe40003f26270 */
[----:B------:R-:W-:Y:S02]  /*4000*/  LEA.HI R29, R28, R28, RZ, 0x1 ;  /* 0x0000001c1c1d7211 */ /* 0x000fe400078f08ff */
[----:B------:R-:W-:-:S02]  /*4010*/  LEA.HI R30, R21, R21, RZ, 0x1 ;  /* 0x00000015151e7211 */ /* 0x000fc400078f08ff */
        /* <DEDUP_REMOVED lines=10> */
[----:B------:R-:W-:Y:S02]  /*40c0*/  LEA.HI R31, R26, R26, RZ, 0x1 ;  /* 0x0000001a1a1f7211 */ /* 0x000fe400078f08ff */
[----:B------:R-:W-:Y:S02]  /*40d0*/  LEA.HI R32, R17, R17, RZ, 0x1 ;  /* 0x0000001111207211 */ /* 0x000fe400078f08ff */
[----:B------:R-:W-:Y:S02]  /*40e0*/  SEL R16, R16, R19, !P5 ;  /* 0x0000001310107207 */ /* 0x000fe40006800000 */
[----:B------:R-:W-:Y:S02]  /*40f0*/  ISETP.GE.AND P5, PT, R25, R14, PT ;  /* 0x0000000e1900720c */ /* 0x000fe40003fa6270 */
[----:B------:R-:W-:-:S02]  /*4100*/  LOP3.LUT R31, R31, 0xfffffffe, RZ, 0xc0, !PT ;  /* 0xfffffffe1f1f7812 */ /* 0x000fc400078ec0ff */
[----:B------:R-:W-:Y:S02]  /*4110*/  LOP3.LUT R32, R32, 0xfffffffe, RZ, 0xc0, !PT ;  /* 0xfffffffe20207812 */ /* 0x000fe400078ec0ff */
[----:B------:R-:W-:Y:S01]  /*4120*/  SEL R15, R15, R22, !P3 ;  /* 0x000000160f0f7207 */ /* 0x000fe20005800000 */
[----:B------:R-:W-:Y:S01]  /*4130*/  IMAD.IADD R31, R26, 0x1, -R31 ;  /* 0x000000011a1f7824 */ /* 0x000fe200078e0a1f */
[----:B------:R-:W-:Y:S01]  /*4140*/  ISETP.NE.AND P3, PT, R29, R30, PT ;  /* 0x0000001e1d00720c */ /* 0x000fe20003f65270 */
[----:B------:R-:W-:Y:S01]  /*4150*/  IMAD.IADD R32, R17, 0x1, -R32 ;  /* 0x0000000111207824 */ /* 0x000fe200078e0a20 */
[----:B------:R-:W-:Y:S02]  /*4160*/  ISETP.GE.AND P6, PT, R24, R13, PT ;  /* 0x0000000d1800720c */ /* 0x000fe40003fc6270 */
[----:B------:R-:W-:Y:S02]  /*4170*/  LOP3.LUT R7, R7, 0x1, RZ, 0xc0, !PT ;  /* 0x0000000107077812 */ /* 0x000fe400078ec0ff */
[----:B------:R-:W-:-:S02]  /*4180*/  SEL R30, RZ, 0xffffffff, !P5 ;  /* 0xffffffffff1e7807 */ /* 0x000fc40006800000 */
[----:B------:R-:W-:Y:S02]  /*4190*/  ISETP.GE.AND P5, PT, R26, R17, PT ;  /* 0x000000111a00720c */ /* 0x000fe40003fa6270 */
[----:B------:R-:W-:Y:S02]  /*41a0*/  SEL R23, RZ, 0xffffffff, !P6 ;  /* 0xffffffffff177807 */ /* 0x000fe40007000000 */
[----:B------:R-:W-:Y:S02]  /*41b0*/  ISETP.NE.U32.AND P6, PT, R7, 0x1, PT ;  /* 0x000000010700780c */ /* 0x000fe40003fc5070 */
[----:B------:R-:W-:Y:S02]  /*41c0*/  LOP3.LUT R15, R15, 0x1, RZ, 0xc0, !PT ;  /* 0x000000010f0f7812 */ /* 0x000fe400078ec0ff */
[----:B------:R-:W-:Y:S02]  /*41d0*/  SEL R7, RZ, 0xffffffff, !P5 ;  /* 0xffffffffff077807 */ /* 0x000fe40006800000 */
[----:B------:R-:W-:-:S02]  /*41e0*/  SEL R30, R30, R25, !P0 ;  /* 0x000000191e1e7207 */ /* 0x000fc40004000000 */
[----:B------:R-:W-:Y:S02]  /*41f0*/  ISETP.GE.AND P5, PT, R28, R21, PT ;  /* 0x000000151c00720c */ /* 0x000fe40003fa6270 */
[----:B------:R-:W-:Y:S02]  /*4200*/  ISETP.NE.AND P2, PT, R31, R32, PT ;  /* 0x000000201f00720c */ /* 0x000fe40003f45270 */
[----:B------:R-:W-:Y:S02]  /*4210*/  ISETP.GE.AND P0, PT, R27, R20, PT ;  /* 0x000000141b00720c */ /* 0x000fe40003f06270 */
[----:B------:R-:W-:Y:S02]  /*4220*/  SEL R23, R23, R24, !P4 ;  /* 0x0000001817177207 */ /* 0x000fe40006000000 */
[----:B------:R-:W-:Y:S02]  /*4230*/  ISETP.NE.U32.AND P4, PT, R15, 0x1, PT ;  /* 0x000000010f00780c */ /* 0x000fe40003f85070 */
[----:B------:R-:W-:-:S02]  /*4240*/  SEL R15, RZ, 0xffffffff, !P5 ;  /* 0xffffffffff0f7807 */ /* 0x000fc40006800000 */
[----:B------:R-:W-:Y:S02]  /*4250*/  SEL R32, RZ, 0xffffffff, !P0 ;  /* 0xffffffffff207807 */ /* 0x000fe40004000000 */
[----:B------:R-:W-:Y:S02]  /*4260*/  SEL R7, R7, R26, !P2 ;  /* 0x0000001a07077207 */ /* 0x000fe40005000000 */
[----:B------:R-:W-:Y:S02]  /*4270*/  LOP3.LUT R16, R16, 0x1, RZ, 0xc0, !PT ;  /* 0x0000000110107812 */ /* 0x000fe400078ec0ff */
[----:B------:R-:W-:Y:S02]  /*4280*/  LOP3.LUT R23, R23, 0x1, RZ, 0xc0, !PT ;  /* 0x0000000117177812 */ /* 0x000fe400078ec0ff */
[----:B------:R-:W-:Y:S02]  /*4290*/  SEL R15, R15, R28, !P3 ;  /* 0x0000001c0f0f7207 */ /* 0x000fe40005800000 */
[----:B------:R-:W-:-:S02]  /*42a0*/  SEL R32, R32, R27, !P1 ;  /* 0x0000001b20207207 */ /* 0x000fc40004800000 */
[----:B------:R-:W-:Y:S02]  /*42b0*/  LOP3.LUT R30, R30, 0x1, RZ, 0xc0, !PT ;  /* 0x000000011e1e7812 */ /* 0x000fe400078ec0ff */
[----:B------:R-:W-:Y:S02]  /*42c0*/  LOP3.LUT R7, R7, 0x1, RZ, 0xc0, !PT ;  /* 0x0000000107077812 */ /* 0x000fe400078ec0ff */
[----:B------:R-:W-:Y:S02]  /*42d0*/  ISETP.NE.U32.AND P2, PT, R16, 0x1, PT ;  /* 0x000000011000780c */ /* 0x000fe40003f45070 */
[----:B------:R-:W-:Y:S02]  /*42e0*/  ISETP.NE.U32.AND P0, PT, R23, 0x1, PT ;  /* 0x000000011700780c */ /* 0x000fe40003f05070 */
[----:B------:R-:W-:Y:S02]  /*42f0*/  LOP3.LUT R15, R15, 0x1, RZ, 0xc0, !PT ;  /* 0x000000010f0f7812 */ /* 0x000fe400078ec0ff */
[----:B------:R-:W-:-:S02]  /*4300*/  LOP3.LUT R32, R32, 0x1, RZ, 0xc0, !PT ;  /* 0x0000000120207812 */ /* 0x000fc400078ec0ff */
[----:B------:R-:W-:Y:S02]  /*4310*/  ISETP.NE.U32.AND P5, PT, R30, 0x1, PT ;  /* 0x000000011e00780c */ /* 0x000fe40003fa5070 */
[----:B------:R-:W-:Y:S02]  /*4320*/  ISETP.NE.U32.AND P3, PT, R7, 0x1, PT ;  /* 0x000000010700780c */ /* 0x000fe40003f65070 */
[----:B------:R-:W-:Y:S02]  /*4330*/  SEL R23, R22, R11, !P4 ;  /* 0x0000000b16177207 */ /* 0x000fe40006000000 */
[----:B------:R-:W-:Y:S02]  /*4340*/  SEL R7, R18, R9, !P6 ;  /* 0x0000000912077207 */ /* 0x000fe40007000000 */
[----:B------:R-:W-:Y:S02]  /*4350*/  SEL R22, R11, R22, !P4 ;  /* 0x000000160b167207 */ /* 0x000fe40006000000 */
[----:B------:R-:W-:-:S02]  /*4360*/  SEL R34, R12, R19, !P2 ;  /* 0x000000130c227207 */ /* 0x000fc40005000000 */
[----:B------:R-:W-:Y:S02]  /*4370*/  SEL R9, R9, R18, !P6 ;  /* 0x0000001209097207 */ /* 0x000fe40007000000 */
[----:B------:R-:W-:Y:S02]  /*4380*/  ISETP.NE.U32.AND P6, PT, R15, 0x1, PT ;  /* 0x000000010f00780c */ /* 0x000fe40003fc5070 */
[----:B------:R-:W-:Y:S02]  /*4390*/  ISETP.NE.U32.AND P1, PT, R32, 0x1, PT ;  /* 0x000000012000780c */ /* 0x000fe40003f25070 */
[----:B------:R-:W-:Y:S02]  /*43a0*/  SEL R18, R19, R12, !P2 ;  /* 0x0000000c13127207 */ /* 0x000fe40005000000 */
[----:B------:R-:W-:Y:S02]  /*43b0*/  SEL R16, R24, R13, !P0 ;  /* 0x0000000d18107207 */ /* 0x000fe40004000000 */
[----:B------:R-:W-:-:S02]  /*43c0*/  SEL R29, R13, R24, !P0 ;  /* 0x000000180d1d7207 */ /* 0x000fc40004000000 */
[----:B------:R-:W-:Y:S02]  /*43d0*/  SEL R15, R25, R14, !P5 ;  /* 0x0000000e190f7207 */ /* 0x000fe40006800000 */
[----:B------:R-:W-:Y:S02]  /*43e0*/  SEL R31, R14, R25, !P5 ;  /* 0x000000190e1f7207 */ /* 0x000fe40006800000 */
[----:B------:R-:W-:Y:S02]  /*43f0*/  LEA.HI R11, R22, R22, RZ, 0x1 ;  /* 0x00000016160b7211 */ /* 0x000fe400078f08ff */
[----:B------:R-:W-:Y:S02]  /*4400*/  LEA.HI R12, R7, R7, RZ, 0x1 ;  /* 0x00000007070c7211 */ /* 0x000fe400078f08ff */
[----:B------:R-:W-:Y:S02]  /*4410*/  LEA.HI R13, R34, R34, RZ, 0x1 ;  /* 0x00000022220d7211 */ /* 0x000fe400078f08ff */
[----:B------:R-:W-:-:S02]  /*4420*/  LEA.HI R14, R23, R23, RZ, 0x1 ;  /* 0x00000017170e7211 */ /* 0x000fc400078f08ff */
[----:B------:R-:W-:Y:S02]  /*4430*/  SEL R19, R26, R17, !P3 ;  /* 0x000000111a137207 */ /* 0x000fe40005800000 */
[----:B------:R-:W-:Y:S02]  /*4440*/  SEL R32, R17, R26, !P3 ;  /* 0x0000001a11207207 */ /* 0x000fe40005800000 */
[----:B------:R-:W-:Y:S02]  /*4450*/  SEL R17, R27, R20, !P1 ;  /* 0x000000141b117207 */ /* 0x000fe40004800000 */
[----:B------:R-:W-:Y:S02]  /*4460*/  SEL R30, R20, R27, !P1 ;  /* 0x0000001b141e7207 */ /* 0x000fe40004800000 */
[----:B------:R-:W-:Y:S02]  /*4470*/  LEA.HI R20, R29, R29, RZ, 0x1 ;  /* 0x0000001d1d147211 */ /* 0x000fe400078f08ff */
[----:B------:R-:W-:-:S02]  /*4480*/  LEA.HI R24, R18, R18, RZ, 0x1 ;  /* 0x0000001212187211 */ /* 0x000fc400078f08ff */
        /* <DEDUP_REMOVED lines=18> */
[----:B------:R-:W-:Y:S02]  /*45b0*/  ISETP.NE.AND P5, PT, R20, R27, PT ;  /* 0x0000001b1400720c */ /* 0x000fe40003fa5270 */
        /* <DEDUP_REMOVED lines=39> */
[----:B------:R-:W-:Y:S02]  /*4830*/  SEL R21, R21, R34, !P3 ;  /* 0x0000002215157207 */ /* 0x000fe40005800000 */
[----:B------:R-:W-:Y:S02]  /*4840*/  SEL R12, R12, R29, !P5 ;  /* 0x0000001d0c0c7207 */ /* 0x000fe40006800000 */
[----:B------:R-:W-:Y:S02]  /*4850*/  ISETP.GE.AND P5, PT, R32, R15, PT ;  /* 0x0000000f2000720c */ /* 0x000fe40003fa6270 */
[----:B------:R-:W-:Y:S02]  /*4860*/  ISETP.NE.AND P3, PT, R11, R20, PT ;  /* 0x000000140b00720c */ /* 0x000fe40003f65270 */
[----:B------:R-:W-:Y:S02]  /*4870*/  ISETP.GE.AND P6, PT, R31, R16, PT ;  /* 0x000000101f00720c */ /* 0x000fe40003fc6270 */
[----:B------:R-:W-:-:S02]  /*4880*/  LOP3.LUT R13, R13, 0x1, RZ, 0xc0, !PT ;  /* 0x000000010d0d7812 */ /* 0x000fc400078ec0ff */
[----:B------:R-:W-:Y:S02]  /*4890*/  SEL R11, RZ, 0xffffffff, !P5 ;  /* 0xffffffffff0b7807 */ /* 0x000fe40006800000 */
[----:B------:R-:W-:Y:S02]  /*48a0*/  ISETP.GE.AND P5, PT, R30, R19, PT ;  /* 0x000000131e00720c */ /* 0x000fe40003fa6270 */
[----:B------:R-:W-:Y:S02]  /*48b0*/  SEL R14, RZ, 0xffffffff, !P6 ;  /* 0xffffffffff0e7807 */ /* 0x000fe40007000000 */
[----:B------:R-:W-:Y:S02]  /*48c0*/  ISETP.NE.U32.AND P6, PT, R13, 0x1, PT ;  /* 0x000000010d00780c */ /* 0x000fe40003fc5070 */
[----:B------:R-:W-:Y:S02]  /*48d0*/  LOP3.LUT R21, R21, 0x1, RZ, 0xc0, !PT ;  /* 0x0000000115157812 */ /* 0x000fe400078ec0ff */
[----:B------:R-:W-:-:S02]  /*48e0*/  SEL R11, R11, R32, !P0 ;  /* 0x000000200b0b7207 */ /* 0x000fc40004000000 */
[----:B------:R-:W-:Y:S02]  /*48f0*/  ISETP.GE.AND P0, PT, R26, R17, PT ;  /* 0x000000111a00720c */ /* 0x000fe40003f06270 */
[----:B------:R-:W-:Y:S02]  /*4900*/  SEL R13, RZ, 0xffffffff, !P5 ;  /* 0xffffffffff0d7807 */ /* 0x000fe40006800000 */
        /* <DEDUP_REMOVED lines=11> */
[----:B------:R-:W-:Y:S02]  /*49c0*/  ISETP.NE.U32.AND P5, PT, R11, 0x1, PT ;  /* 0x000000010b00780c */ /* 0x000fe40003fa5070 */
[----:B------:R-:W-:Y:S02]  /*49d0*/  LOP3.LUT R12, R12, 0x1, RZ, 0xc0, !PT ;  /* 0x000000010c0c7812 */ /* 0x000fe400078ec0ff */
[----:B------:R-:W-:Y:S02]  /*49e0*/  SEL R11, R22, R7, !P6 ;  /* 0x00000007160b7207 */ /* 0x000fe40007000000 */
[----:B------:R-:W-:Y:S02]  /*49f0*/  ISETP.NE.U32.AND P0, PT, R14, 0x1, PT ;  /* 0x000000010e00780c */ /* 0x000fe40003f05070 */
[----:B------:R-:W-:-:S02]  /*4a00*/  LOP3.LUT R21, R21, 0x1, RZ, 0xc0, !PT ;  /* 0x0000000115157812 */ /* 0x000fc400078ec0ff */
[----:B------:R-:W-:Y:S02]  /*4a10*/  SEL R22, R7, R22, !P6 ;  /* 0x0000001607167207 */ /* 0x000fe40007000000 */
[----:B------:R-:W-:Y:S02]  /*4a20*/  LOP3.LUT R27, R27, 0x1, RZ, 0xc0, !PT ;  /* 0x000000011b1b7812 */ /* 0x000fe400078ec0ff */
[----:B------:R-:W-:Y:S02]  /*4a30*/  LEA.HI R7, R9, R9, RZ, 0x1 ;  /* 0x0000000909077211 */ /* 0x000fe400078f08ff */
[----:B------:R-:W-:Y:S02]  /*4a40*/  ISETP.NE.U32.AND P3, PT, R13, 0x1, PT ;  /* 0x000000010d00780c */ /* 0x000fe40003f65070 */
[----:B------:R-:W-:Y:S02]  /*4a50*/  ISETP.NE.U32.AND P2, PT, R12, 0x1, PT ;  /* 0x000000010c00780c */ /* 0x000fe40003f45070 */
[----:B------:R-:W-:-:S02]  /*4a60*/  ISETP.NE.U32.AND P1, PT, R21, 0x1, PT ;  /* 0x000000011500780c */ /* 0x000fc40003f25070 */
[----:B------:R-:W-:Y:S02]  /*4a70*/  SEL R12, R34, R23, !P4 ;  /* 0x00000017220c7207 */ /* 0x000fe40006000000 */
[----:B------:R-:W-:Y:S02]  /*4a80*/  SEL R20, R23, R34, !P4 ;  /* 0x0000002217147207 */ /* 0x000fe40006000000 */
[----:B------:R-:W-:Y:S02]  /*4a90*/  SEL R14, R31, R16, !P0 ;  /* 0x000000101f0e7207 */ /* 0x000fe40004000000 */
[----:B------:R-:W-:Y:S02]  /*4aa0*/  SEL R24, R16, R31, !P0 ;  /* 0x0000001f10187207 */ /* 0x000fe40004000000 */
[----:B------:R-:W-:Y:S02]  /*4ab0*/  ISETP.NE.U32.AND P6, PT, R27, 0x1, PT ;  /* 0x000000011b00780c */ /* 0x000fe40003fc5070 */
[----:B------:R-:W-:-:S02]  /*4ac0*/  SEL R16, R32, R15, !P5 ;  /* 0x0000000f20107207 */ /* 0x000fc40006800000 */
[----:B------:R-:W-:Y:S02]  /*4ad0*/  SEL R23, R15, R32, !P5 ;  /* 0x000000200f177207 */ /* 0x000fe40006800000 */
[----:B------:R-:W-:Y:S02]  /*4ae0*/  LOP3.LUT R28, R7, 0xfffffffe, RZ, 0xc0, !PT ;  /* 0xfffffffe071c7812 */ /* 0x000fe400078ec0ff */
[----:B------:R-:W-:Y:S02]  /*4af0*/  SEL R15, R30, R19, !P3 ;  /* 0x000000131e0f7207 */ /* 0x000fe40005800000 */
[----:B------:R-:W-:Y:S02]  /*4b00*/  SEL R27, R19, R30, !P3 ;  /* 0x0000001e131b7207 */ /* 0x000fe40005800000 */
[----:B------:R-:W-:Y:S02]  /*4b10*/  SEL R13, R29, R18, !P2 ;  /* 0x000000121d0d7207 */ /* 0x000fe40005000000 */
[----:B------:R-:W-:-:S02]  /*4b20*/  SEL R21, R18, R29, !P2 ;  /* 0x0000001d12157207 */ /* 0x000fc40005000000 */
[----:B------:R-:W-:Y:S02]  /*4b30*/  LEA.HI R19, R22, R22, RZ, 0x1 ;  /* 0x0000001616137211 */ /* 0x000fe400078f08ff */
[----:B------:R-:W-:Y:S02]  /*4b40*/  SEL R18, R26, R17, !P1 ;  /* 0x000000111a127207 */ /* 0x000fe40004800000 */
[----:B------:R-:W-:Y:S01]  /*4b50*/  SEL R26, R17, R26, !P1 ;  /* 0x0000001a111a7207 */ /* 0x000fe20004800000 */
[----:B------:R-:W-:Y:S01]  /*4b60*/  IMAD.IADD R17, R9, 0x1, -R28 ;  /* 0x0000000109117824 */ /* 0x000fe200078e0a1c */
[----:B------:R-:W-:Y:S02]  /*4b70*/  LEA.HI R28, R20, R20, RZ, 0x1 ;  /* 0x00000014141c7211 */ /* 0x000fe400078f08ff */
[----:B------:R-:W-:Y:S02]  /*4b80*/  LOP3.LUT R19, R19, 0xfffffffe, RZ, 0xc0, !PT ;  /* 0xfffffffe13137812 */ /* 0x000fe400078ec0ff */
[----:B------:R-:W-:-:S02]  /*4b90*/  LEA.HI R30, R11, R11, RZ, 0x1 ;  /* 0x0000000b0b1e7211 */ /* 0x000fc400078f08ff */
[----:B------:R-:W-:Y:S01]  /*4ba0*/  LOP3.LUT R29, R28, 0xfffffffe, RZ, 0xc0, !PT ;  /* 0xfffffffe1c1d7812 */ /* 0x000fe200078ec0ff */
[----:B------:R-:W-:Y:S01]  /*4bb0*/  IMAD.IADD R28, R22, 0x1, -R19 ;  /* 0x00000001161c7824 */ /* 0x000fe200078e0a13 */
[----:B------:R-:W-:Y:S02]  /*4bc0*/  SEL R7, R10, R25, !P6 ;  /* 0x000000190a077207 */ /* 0x000fe40007000000 */
[----:B------:R-:W-:Y:S01]  /*4bd0*/  LOP3.LUT R30, R30, 0xfffffffe, RZ, 0xc0, !PT ;  /* 0xfffffffe1e1e7812 */ /* 0x000fe200078ec0ff */
[----:B------:R-:W-:Y:S01]  /*4be0*/  IMAD.IADD R29, R20, 0x1, -R29 ;  /* 0x00000001141d7824 */ /* 0x000fe200078e0a1d */
[----:B------:R-:W-:Y:S02]  /*4bf0*/  SEL R25, R25, R10, !P6 ;  /* 0x0000000a19197207 */ /* 0x000fe40007000000 */
[----:B------:R-:W-:Y:S01]  /*4c00*/  LEA.HI R10, R24, R24, RZ, 0x1 ;  /* 0x00000018180a7211 */ /* 0x000fe200078f08ff */
[----:B------:R-:W-:Y:S01]  /*4c10*/  IMAD.IADD R30, R11, 0x1, -R30 ;  /* 0x000000010b1e7824 */ /* 0x000fe200078e0a1e */
[----:B------:R-:W-:-:S02]  /*4c20*/  LEA.HI R19, R13, R13, RZ, 0x1 ;  /* 0x0000000d0d137211 */ /* 0x000fc400078f08ff */
[----:B------:R-:W-:Y:S02]  /*4c30*/  ISETP.NE.AND P6, PT, R28, R17, PT ;  /* 0x000000111c00720c */ /* 0x000fe40003fc5270 */
[----:B------:R-:W-:Y:S02]  /*4c40*/  LOP3.LUT R17, R10, 0xfffffffe, RZ, 0xc0, !PT ;  /* 0xfffffffe0a117812 */ /* 0x000fe400078ec0ff */
[----:B------:R-:W-:Y:S02]  /*4c50*/  LOP3.LUT R10, R19, 0xfffffffe, RZ, 0xc0, !PT ;  /* 0xfffffffe130a7812 */ /* 0x000fe400078ec0ff */
[----:B------:R-:W-:Y:S01]  /*4c60*/  ISETP.NE.AND P3, PT, R29, R30, PT ;  /* 0x0000001e1d00720c */ /* 0x000fe20003f65270 */
[----:B------:R-:W-:Y:S01]  /*4c70*/  IMAD.IADD R17, R24, 0x1, -R17 ;  /* 0x0000000118117824 */ /* 0x000fe200078e0a11 */
[----:B------:R-:W-:Y:S01]  /*4c80*/  LEA.HI R28, R23, R23, RZ, 0x1 ;  /* 0x00000017171c7211 */ /* 0x000fe200078f08ff */
[----:B------:R-:W-:Y:S01]  /*4c90*/  IMAD.IADD R10, R13, 0x1, -R10 ;  /* 0x000000010d0a7824 */ /* 0x000fe200078e0a0a */
[----:B------:R-:W-:-:S02]  /*4ca0*/  LEA.HI R29, R14, R14, RZ, 0x1 ;  /* 0x0000000e0e1d7211 */ /* 0x000fc400078f08ff */
[----:B------:R-:W-:Y:S02]  /*4cb0*/  ISETP.GE.AND P0, PT, R22, R9, PT ;  /* 0x000000091600720c */ /* 0x000fe40003f06270 */
[----:B------:R-:W-:Y:S02]  /*4cc0*/  LOP3.LUT R28, R28, 0xfffffffe, RZ, 0xc0, !PT ;  /* 0xfffffffe1c1c7812 */ /* 0x000fe400078ec0ff */
[----:B------:R-:W-:Y:S02]  /*4cd0*/  LOP3.LUT R29, R29, 0xfffffffe, RZ, 0xc0, !PT ;  /* 0xfffffffe1d1d7812 */ /* 0x000fe400078ec0ff */
[----:B------:R-:W-:Y:S01]  /*4ce0*/  ISETP.NE.AND P4, PT, R17, R10, PT ;  /* 0x0000000a1100720c */ /* 0x000fe20003f85270 */
[----:B------:R-:W-:Y:S01]  /*4cf0*/  IMAD.IADD R28, R23, 0x1, -R28 ;  /* 0x00000001171c7824 */ /* 0x000fe200078e0a1c */
[----:B------:R-:W-:Y:S01]  /*4d00*/  LEA.HI R31, R21, R21, RZ, 0x1 ;  /* 0x00000015151f7211 */ /* 0x000fe200078f08ff */
[----:B------:R-:W-:Y:S01]  /*4d10*/  IMAD.IADD R29, R14, 0x1, -R29 ;  /* 0x000000010e1d7824 */ /* 0x000fe200078e0a1d */
[----:B------:R-:W-:-:S02]  /*4d20*/  SEL R17, RZ, 0xffffffff, !P0 ;  /* 0xffffffffff117807 */ /* 0x000fc40004000000 */
[----:B------:R-:W-:Y:S02]  /*4d30*/  LOP3.LUT R32, R31, 0xfffffffe, RZ, 0xc0, !PT ;  /* 0xfffffffe1f207812 */ /* 0x000fe400078ec0ff */
[----:B------:R-:W-:Y:S02]  /*4d40*/  SEL R10, R17, R22, !P6 ;  /* 0x00000016110a7207 */ /* 0x000fe40007000000 */
[----:B------:R-:W-:Y:S01]  /*4d50*/  LEA.HI R30, R27, R27, RZ, 0x1 ;  /* 0x0000001b1b1e7211 */ /* 0x000fe200078f08ff */
[----:B------:R-:W-:Y:S01]  /*4d60*/  IMAD.IADD R32, R21, 0x1, -R32 ;  /* 0x0000000115207824 */ /* 0x000fe200078e0a20 */
[----:B------:R-:W-:Y:S02]  /*4d70*/  LEA.HI R31, R16, R16, RZ, 0x1 ;  /* 0x00000010101f7211 */ /* 0x000fe400078f08ff */
        /* <DEDUP_REMOVED lines=19> */
[----:B------:R-:W-:Y:S02]  /*4eb0*/  ISETP.NE.AND P5, PT, R32, R33, PT ;  /* 0x000000212000720c */ /* 0x000fe40003fa5270 */
[----:B------:R-:W-:Y:S02]  /*4ec0*/  LEA.HI R29, R25, R25, RZ, 0x1 ;  /* 0x00000019191d7211 */ /* 0x000fe400078f08ff */
[----:B------:R-:W-:Y:S02]  /*4ed0*/  LEA.HI R31, R18, R18, RZ, 0x1 ;  /* 0x00000012121f7211 */ /* 0x000fe400078f08ff */
[----:B------:R-:W-:-:S02]  /*4ee0*/  SEL R28, RZ, 0xffffffff, !P6 ;  /* 0xffffffffff1c7807 */ /* 0x000fc40007000000 */
[----:B------:R-:W-:Y:S02]  /*4ef0*/  ISETP.GE.AND P6, PT, R24, R13, PT ;  /* 0x0000000d1800720c */ /* 0x000fe40003fc6270 */
[----:B------:R-:W-:Y:S02]  /*4f00*/  LOP3.LUT R30, R29, 0xfffffffe, RZ, 0xc0, !PT ;  /* 0xfffffffe1d1e7812 */ /* 0x000fe400078ec0ff */
[----:B------:R-:W-:Y:S02]  /*4f10*/  LOP3.LUT R31, R31, 0xfffffffe, RZ, 0xc0, !PT ;  /* 0xfffffffe1f1f7812 */ /* 0x000fe400078ec0ff */
[----:B------:R-:W-:Y:S01]  /*4f20*/  LOP3.LUT R10, R10, 0x1, RZ, 0xc0, !PT ;  /* 0x000000010a0a7812 */ /* 0x000fe200078ec0ff */
[----:B------:R-:W-:Y:S01]  /*4f30*/  IMAD.IADD R30, R25, 0x1, -R30 ;  /* 0x00000001191e7824 */ /* 0x000fe200078e0a1e */
[----:B------:R-:W-:Y:S01]  /*4f40*/  SEL R28, R28, R21, !P5 ;  /* 0x000000151c1c7207 */ /* 0x000fe20006800000 */
[----:B------:R-:W-:Y:S01]  /*4f50*/  IMAD.IADD R31, R18, 0x1, -R31 ;  /* 0x00000001121f7824 */ /* 0x000fe200078e0a1f */
[----:B------:R-:W-:-:S02]  /*4f60*/  ISETP.GE.AND P5, PT, R23, R14, PT ;  /* 0x0000000e1700720c */ /* 0x000fc40003fa6270 */
[----:B------:R-:W-:Y:S02]  /*4f70*/  SEL R19, RZ, 0xffffffff, !P6 ;  /* 0xffffffffff137807 */ /* 0x000fe40007000000 */
[----:B------:R-:W-:Y:S02]  /*4f80*/  ISETP.NE.U32.AND P6, PT, R10, 0x1, PT ;  /* 0x000000010a00780c */ /* 0x000fe40003fc5070 */
[----:B------:R-:W-:Y:S02]  /*4f90*/  SEL R17, R17, R20, !P3 ;  /* 0x0000001411117207 */ /* 0x000fe40005800000 */
[----:B------:R-:W-:Y:S02]  /*4fa0*/  SEL R10, RZ, 0xffffffff, !P5 ;  /* 0xffffffffff0a7807 */ /* 0x000fe40006800000 */
[----:B------:R-:W-:Y:S02]  /*4fb0*/  ISETP.GE.AND P5, PT, R27, R16, PT ;  /* 0x000000101b00720c */ /* 0x000fe40003fa6270 */
[----:B------:R-:W-:-:S02]  /*4fc0*/  LOP3.LUT R17, R17, 0x1, RZ, 0xc0, !PT ;  /* 0x0000000111117812 */ /* 0x000fc400078ec0ff */
[----:B------:R-:W-:Y:S02]  /*4fd0*/  SEL R10, R10, R23, !P0 ;  /* 0x000000170a0a7207 */ /* 0x000fe40004000000 */
[----:B------:R-:W-:Y:S02]  /*4fe0*/  ISETP.NE.AND P3, PT, R30, R31, PT ;  /* 0x0000001f1e00720c */ /* 0x000fe40003f65270 */
[----:B------:R-:W-:Y:S02]  /*4ff0*/  ISETP.GE.AND P0, PT, R26, R15, PT ;  /* 0x0000000f1a00720c */ /* 0x000fe40003f06270 */
[----:B------:R-:W-:Y:S02]  /*5000*/  SEL R30, RZ, 0xffffffff, !P5 ;  /* 0xffffffffff1e7807 */ /* 0x000fe40006800000 */
[----:B------:R-:W-:Y:S02]  /*5010*/  SEL R19, R19, R24, !P4 ;  /* 0x0000001813137207 */ /* 0x000fe40006000000 */
[----:B------:R-:W-:-:S02]  /*5020*/  LOP3.LUT R28, R28, 0x1, RZ, 0xc0, !PT ;  /* 0x000000011c1c7812 */ /* 0x000fc400078ec0ff */
[----:B------:R-:W-:Y:S02]  /*5030*/  ISETP.NE.U32.AND P4, PT, R17, 0x1, PT ;  /* 0x000000011100780c */ /* 0x000fe40003f85070 */
[----:B------:R-:W-:Y:S02]  /*5040*/  ISETP.GE.AND P5, PT, R25, R18, PT ;  /* 0x000000121900720c */ /* 0x000fe40003fa6270 */
[----:B------:R-:W-:Y:S02]  /*5050*/  SEL R17, RZ, 0xffffffff, !P0 ;  /* 0xffffffffff117807 */ /* 0x000fe40004000000 */
[----:B------:R-:W-:Y:S02]  /*5060*/  SEL R30, R30, R27, !P2 ;  /* 0x0000001b1e1e7207 */ /* 0x000fe40005000000 */
[----:B------:R-:W-:Y:S02]  /*5070*/  ISETP.NE.U32.AND P2, PT, R28, 0x1, PT ;  /* 0x000000011c00780c */ /* 0x000fe40003f45070 */
[----:B------:R-:W-:-:S02]  /*5080*/  SEL R28, RZ, 0xffffffff, !P5 ;  /* 0xffffffffff1c7807 */ /* 0x000fc40006800000 */
[----:B------:R-:W-:Y:S02]  /*5090*/  SEL R17, R17, R26, !P1 ;  /* 0x0000001a11117207 */ /* 0x000fe40004800000 */
[----:B------:R-:W-:Y:S02]  /*50a0*/  LOP3.LUT R19, R19, 0x1, RZ, 0xc0, !PT ;  /* 0x0000000113137812 */ /* 0x000fe400078ec0ff */
[----:B------:R-:W-:Y:S02]  /*50b0*/  LOP3.LUT R10, R10, 0x1, RZ, 0xc0, !PT ;  /* 0x000000010a0a7812 */ /* 0x000fe400078ec0ff */
[----:B------:R-:W-:Y:S02]  /*50c0*/  SEL R28, R28, R25, !P3 ;  /* 0x000000191c1c7207 */ /* 0x000fe40005800000 */
[----:B------:R-:W-:Y:S02]  /*50d0*/  LOP3.LUT R30, R30, 0x1, RZ, 0xc0, !PT ;  /* 0x000000011e1e7812 */ /* 0x000fe400078ec0ff */
[----:B------:R-:W-:-:S02]  /*50e0*/  LOP3.LUT R17, R17, 0x1, RZ, 0xc0, !PT ;  /* 0x0000000111117812 */ /* 0x000fc400078ec0ff */
[----:B------:R-:W-:Y:S02]  /*50f0*/  ISETP.NE.U32.AND P0, PT, R19, 0x1, PT ;  /* 0x000000011300780c */ /* 0x000fe40003f05070 */
[----:B------:R-:W-:Y:S02]  /*5100*/  ISETP.NE.U32.AND P5, PT, R10, 0x1, PT ;  /* 0x000000010a00780c */ /* 0x000fe40003fa5070 */
[----:B------:R-:W-:Y:S02]  /*5110*/  SEL R10, R22, R9, !P6 ;  /* 0x00000009160a7207 */ /* 0x000fe40007000000 */
[----:B------:R-:W-:Y:S02]  /*5120*/  SEL R31, R11, R20, !P4 ;  /* 0x000000140b1f7207 */ /* 0x000fe40006000000 */
[----:B------:R-:W-:Y:S02]  /*5130*/  LOP3.LUT R28, R28, 0x1, RZ, 0xc0, !PT ;  /* 0x000000011c1c7812 */ /* 0x000fe400078ec0ff */
[----:B------:R-:W-:-:S02]  /*5140*/  SEL R9, R9, R22, !P6 ;  /* 0x0000001609097207 */ /* 0x000fc40007000000 */
[----:B------:R-:W-:Y:S02]  /*5150*/  ISETP.NE.U32.AND P3, PT, R30, 0x1, PT ;  /* 0x000000011e00780c */ /* 0x000fe40003f65070 */
[----:B------:R-:W-:Y:S02]  /*5160*/  ISETP.NE.U32.AND P1, PT, R17, 0x1, PT ;  /* 0x000000011100780c */ /* 0x000fe40003f25070 */
[----:B------:R-:W-:Y:S02]  /*5170*/  SEL R22, R20, R11, !P4 ;  /* 0x0000000b14167207 */ /* 0x000fe40006000000 */
[----:B------:R-:W-:Y:S02]  /*5180*/  SEL R20, R21, R12, !P2 ;  /* 0x0000000c15147207 */ /* 0x000fe40005000000 */
[----:B------:R-:W-:Y:S02]  /*5190*/  SEL R17, R24, R13, !P0 ;  /* 0x0000000d18117207 */ /* 0x000fe40004000000 */
[----:B------:R-:W-:-:S02]  /*51a0*/  SEL R29, R13, R24, !P0 ;  /* 0x000000180d1d7207 */ /* 0x000fc40004000000 */
[----:B------:R-:W-:Y:S02]  /*51b0*/  SEL R21, R12, R21, !P2 ;  /* 0x000000150c157207 */ /* 0x000fe40005000000 */
[----:B------:R-:W-:Y:S02]  /*51c0*/  LEA.HI R11, R31, R31, RZ, 0x1 ;  /* 0x0000001f1f0b7211 */ /* 0x000fe400078f08ff */
[----:B------:R-:W-:Y:S02]  /*51d0*/  LEA.HI R13, R10, R10, RZ, 0x1 ;  /* 0x0000000a0a0d7211 */ /* 0x000fe400078f08ff */
        /* <DEDUP_REMOVED lines=11> */
[----:B------:R-:W-:Y:S01]  /*5290*/  LEA.HI R32, R29, R29, RZ, 0x1 ;  /* 0x0000001d1d207211 */ /* 0x000fe200078f08ff */
[----:B------:R-:W-:Y:S01]  /*52a0*/  IMAD.IADD R12, R31, 0x1, -R12 ;  /* 0x000000011f0c7824 */ /* 0x000fe200078e0a0c */
[----:B------:R-:W-:Y:S01]  /*52b0*/  LEA.HI R33, R20, R20, RZ, 0x1 ;  /* 0x0000001414217211 */ /* 0x000fe200078f08ff */
[----:B------:R-:W-:Y:S01]  /*52c0*/  IMAD.IADD R13, R10, 0x1, -R13 ;  /* 0x000000010a0d7824 */ /* 0x000fe200078e0a0d */
[----:B------:R-:W-:Y:S02]  /*52d0*/  LOP3.LUT R26, R15, 0xfffffffe, RZ, 0xc0, !PT ;  /* 0xfffffffe0f1a7812 */ /* 0x000fe400078ec0ff */
[----:B------:R-:W-:-:S02]  /*52e0*/  LOP3.LUT R27, R27, 0xfffffffe, RZ, 0xc0, !PT ;  /* 0xfffffffe1b1b7812 */ /* 0x000fc400078ec0ff */
        /* <DEDUP_REMOVED lines=11> */
[----:B------:R-:W-:Y:S02]  /*53a0*/  ISETP.NE.AND P3, PT, R26, R27, PT ;  /* 0x0000001b1a00720c */ /* 0x000fe40003f65270 */
[----:B------:R-:W-:Y:S02]  /*53b0*/  LEA.HI R18, R28, R28, RZ, 0x1 ;  /* 0x0000001c1c127211 */ /* 0x000fe400078f08ff */
[----:B------:R-:W-:Y:S02]  /*53c0*/  ISETP.NE.AND P5, PT, R32, R33, PT ;  /* 0x000000212000720c */ /* 0x000fe40003fa5270 */
[----:B------:R-:W-:Y:S02]  /*53d0*/  LEA.HI R27, R23, R23, RZ, 0x1 ;  /* 0x00000017171b7211 */ /* 0x000fe400078f08ff */
[----:B------:R-:W-:-:S02]  /*53e0*/  LOP3.LUT R13, R12, 0xfffffffe, RZ, 0xc0, !PT ;  /* 0xfffffffe0c0d7812 */ /* 0x000fc400078ec0ff */
        /* <DEDUP_REMOVED lines=11> */
[----:B------:R-:W-:Y:S01]  /*54a0*/  ISETP.NE.AND P4, PT, R13, R12, PT ;  /* 0x0000000c0d00720c */ /* 0x000fe20003f85270 */
[----:B------:R-:W-:Y:S01]  /*54b0*/  IMAD.IADD R26, R19, 0x1, -R26 ;  /* 0x00000001131a7824 */ /* 0x000fe200078e0a1a */
[----:B------:R-:W-:Y:S01]  /*54c0*/  LEA.HI R12, R25, R25, RZ, 0x1 ;  /* 0x00000019190c7211 */ /* 0x000fe200078f08ff */
[----:B------:R-:W-:Y:S01]  /*54d0*/  IMAD.IADD R27, R14, 0x1, -R27 ;  /* 0x000000010e1b7824 */ /* 0x000fe200078e0a1b */
[----:B------:R-:W-:-:S02]  /*54e0*/  LEA.HI R13, R16, R16, RZ, 0x1 ;  /* 0x00000010100d7211 */ /* 0x000fc400078f08ff */
[----:B------:R-:W-:Y:S02]  /*54f0*/  ISETP.GE.AND P1, PT, R31, R10, PT ;  /* 0x0000000a1f00720c */ /* 0x000fe40003f26270 */
[----:B------:R-:W-:Y:S02]  /*5500*/  ISETP.NE.AND P0, PT, R15, R26, PT ;  /* 0x0000001a0f00720c */ /* 0x000fe40003f05270 */
[----:B------:R-:W-:Y:S02]  /*5510*/  ISETP.NE.AND P2, PT, R18, R27, PT ;  /* 0x0000001b1200720c */ /* 0x000fe40003f45270 */
[----:B------:R-:W-:Y:S02]  /*5520*/  LEA.HI R26, R24, R24, RZ, 0x1 ;  /* 0x00000018181a7211 */ /* 0x000fe400078f08ff */
[----:B------:R-:W-:Y:S02]  /*5530*/  LOP3.LUT R18, R12, 0xfffffffe, RZ, 0xc0, !PT ;  /* 0xfffffffe0c127812 */ /* 0x000fe400078ec0ff */
[----:B------:R-:W-:-:S02]  /*5540*/  LOP3.LUT R15, R13, 0xfffffffe, RZ, 0xc0, !PT ;  /* 0xfffffffe0d0f7812 */ /* 0x000fc400078ec0ff */
[----:B------:R-:W-:Y:S01]  /*5550*/  SEL R12, RZ, 0xffffffff, !P1 ;  /* 0xffffffffff0c7807 */ /* 0x000fe20004800000 */
[----:B------:R-:W-:Y:S01]  /*5560*/  IMAD.IADD R13, R25, 0x1, -R18 ;  /* 0x00000001190d7824 */ /* 0x000fe200078e0a12 */
[----:B------:R-:W-:Y:S01]  /*5570*/  LOP3.LUT R27, R26, 0xfffffffe, RZ, 0xc0, !PT ;  /* 0xfffffffe1a1b7812 */ /* 0x000fe200078ec0ff */
[----:B------:R-:W-:Y:S01]  /*5580*/  IMAD.IADD R26, R16, 0x1, -R15 ;  /* 0x00000001101a7824 */ /* 0x000fe200078e0a0f */
[----:B------:R-:W-:Y:S02]  /*5590*/  ISETP.GE.AND P1, PT, R21, R22, PT ;  /* 0x000000161500720c */ /* 0x000fe40003f26270 */
[----:B------:R-:W-:Y:S02]  /*55a0*/  SEL R12, R12, R31, !P6 ;  /* 0x0000001f0c0c7207 */ /* 0x000fe40007000000 */
[----:B------:R-:W-:Y:S02]  /*55b0*/  LEA.HI R11, R7, R7, RZ, 0x1 ;  /* 0x00000007070b7211 */ /* 0x000fe400078f08ff */
[----:B------:R-:W-:-:S02]  /*55c0*/  ISETP.GE.AND P6, PT, R29, R20, PT ;  /* 0x000000141d00720c */ /* 0x000fc40003fc6270 */
[----:B------:R-:W-:Y:S02]  /*55d0*/  SEL R18, RZ, 0xffffffff, !P1 ;  /* 0xffffffffff127807 */ /* 0x000fe40004800000 */
[----:B------:R-:W-:Y:S02]  /*55e0*/  ISETP.NE.AND P1, PT, R13, R26, PT ;  /* 0x0000001a0d00720c */ /* 0x000fe40003f25270 */
[----:B------:R-:W-:Y:S02]  /*55f0*/  LOP3.LUT R32, R11, 0xfffffffe, RZ, 0xc0, !PT ;  /* 0xfffffffe0b207812 */ /* 0x000fe400078ec0ff */
[----:B------:R-:W-:Y:S02]  /*5600*/  SEL R26, RZ, 0xffffffff, !P6 ;  /* 0xffffffffff1a7807 */ /* 0x000fe40007000000 */
[----:B------:R-:W-:Y:S01]  /*5610*/  ISETP.GE.AND P6, PT, R30, R17, PT ;  /* 0x000000111e00720c */ /* 0x000fe20003fc6270 */
[----:B------:R-:W-:Y:S01]  /*5620*/  IMAD.IADD R11, R7, 0x1, -R32 ;  /* 0x00000001070b7824 */ /* 0x000fe200078e0a20 */
[----:B------:R-:W-:Y:S01]  /*5630*/  SEL R26, R26, R29, !P5 ;  /* 0x0000001d1a1a7207 */ /* 0x000fe20006800000 */
[----:B------:R-:W-:Y:S01]  /*5640*/  IMAD.IADD R32, R24, 0x1, -R27 ;  /* 0x0000000118207824 */ /* 0x000fe200078e0a1b */
[----:B------:R-:W-:-:S02]  /*5650*/  ISETP.GE.AND P5, PT, R28, R19, PT ;  /* 0x000000131c00720c */ /* 0x000fc40003fa6270 */
[----:B------:R-:W-:Y:S02]  /*5660*/  SEL R18, R18, R21, !P3 ;  /* 0x0000001512127207 */ /* 0x000fe40005800000 */
[----:B------:R-:W-:Y:S02]  /*5670*/  LOP3.LUT R12, R12, 0x1, RZ, 0xc0, !PT ;  /* 0x000000010c0c7812 */ /* 0x000fe400078ec0ff */
[----:B------:R-:W-:Y:S02]  /*5680*/  SEL R13, RZ, 0xffffffff, !P5 ;  /* 0xffffffffff0d7807 */ /* 0x000fe40006800000 */
[----:B------:R-:W-:Y:S02]  /*5690*/  ISETP.GE.AND P5, PT, R23, R14, PT ;  /* 0x0000000e1700720c */ /* 0x000fe40003fa6270 */
[----:B------:R-:W-:Y:S02]  /*56a0*/  ISETP.NE.AND P3, PT, R11, R32, PT ;  /* 0x000000200b00720c */ /* 0x000fe40003f65270 */
[----:B------:R-:W-:-:S02]  /*56b0*/  SEL R11, RZ, 0xffffffff, !P6 ;  /* 0xffffffffff0b7807 */ /* 0x000fc40007000000 */
[----:B------:R-:W-:Y:S02]  /*56c0*/  ISETP.NE.U32.AND P6, PT, R12, 0x1, PT ;  /* 0x000000010c00780c */ /* 0x000fe40003fc5070 */
[----:B------:R-:W-:Y:S02]  /*56d0*/  LOP3.LUT R18, R18, 0x1, RZ, 0xc0, !PT ;  /* 0x0000000112127812 */ /* 0x000fe400078ec0ff */
[----:B------:R-:W-:Y:S02]  /*56e0*/  SEL R13, R13, R28, !P0 ;  /* 0x0000001c0d0d7207 */ /* 0x000fe40004000000 */
[----:B------:R-:W-:Y:S02]  /*56f0*/  ISETP.GE.AND P0, PT, R25, R16, PT ;  /* 0x000000101900720c */ /* 0x000fe40003f06270 */
[----:B------:R-:W-:Y:S02]  /*5700*/  SEL R12, RZ, 0xffffffff, !P5 ;  /* 0xffffffffff0c7807 */ /* 0x000fe40006800000 */
[----:B------:R-:W-:-:S02]  /*5710*/  LOP3.LUT R26, R26, 0x1, RZ, 0xc0, !PT ;  /* 0x000000011a1a7812 */ /* 0x000fc400078ec0ff */
[----:B------:R-:W-:Y:S02]  /*5720*/  SEL R11, R11, R30, !P4 ;  /* 0x0000001e0b0b7207 */ /* 0x000fe40006000000 */
[----:B------:R-:W-:Y:S02]  /*5730*/  ISETP.GE.AND P5, PT, R7, R24, PT ;  /* 0x000000180700720c */ /* 0x000fe40003fa6270 */
[----:B------:R-:W-:Y:S02]  /*5740*/  ISETP.NE.U32.AND P4, PT, R18, 0x1, PT ;  /* 0x000000011200780c */ /* 0x000fe40003f85070 */
[----:B------:R-:W-:Y:S02]  /*5750*/  SEL R18, RZ, 0xffffffff, !P0 ;  /* 0xffffffffff127807 */ /* 0x000fe40004000000 */
[----:B------:R-:W-:Y:S02]  /*5760*/  SEL R12, R12, R23, !P2 ;  /* 0x000000170c0c7207 */ /* 0x000fe40005000000 */
[----:B------:R-:W-:-:S02]  /*5770*/  ISETP.NE.U32.AND P2, PT, R26, 0x1, PT ;  /* 0x000000011a00780c */ /* 0x000fc40003f45070 */
[----:B------:R-:W-:Y:S02]  /*5780*/  SEL R26, RZ, 0xffffffff, !P5 ;  /* 0xffffffffff1a7807 */ /* 0x000fe40006800000 */
[----:B------:R-:W-:Y:S02]  /*5790*/  SEL R18, R18, R25, !P1 ;  /* 0x0000001912127207 */ /* 0x000fe40004800000 */
[----:B------:R-:W-:Y:S02]  /*57a0*/  LOP3.LUT R11, R11, 0x1, RZ, 0xc0, !PT ;  /* 0x000000010b0b7812 */ /* 0x000fe400078ec0ff */
[----:B------:R-:W-:Y:S02]  /*57b0*/  LOP3.LUT R12, R12, 0x1, RZ, 0xc0, !PT ;  /* 0x000000010c0c7812 */ /* 0x000fe400078ec0ff */
[----:B------:R-:W-:Y:S02]  /*57c0*/  SEL R26, R26, R7, !P3 ;  /* 0x000000071a1a7207 */ /* 0x000fe40005800000 */
[----:B------:R-:W-:-:S02]  /*57d0*/  LOP3.LUT R13, R13, 0x1, RZ, 0xc0, !PT ;  /* 0x000000010d0d7812 */ /* 0x000fc400078ec0ff */
[----:B------:R-:W-:Y:S02]  /*57e0*/  LOP3.LUT R18, R18, 0x1, RZ, 0xc0, !PT ;  /* 0x0000000112127812 */ /* 0x000fe400078ec0ff */
[----:B------:R-:W-:Y:S02]  /*57f0*/  ISETP.NE.U32.AND P0, PT, R11, 0x1, PT ;  /* 0x000000010b00780c */ /* 0x000fe40003f05070 */
[----:B------:R-:W-:Y:S02]  /*5800*/  ISETP.NE.U32.AND P3, PT, R12, 0x1, PT ;  /* 0x000000010c00780c */ /* 0x000fe40003f65070 */
[----:B------:R-:W-:Y:S02]  /*5810*/  LOP3.LUT R26, R26, 0x1, RZ, 0xc0, !PT ;  /* 0x000000011a1a7812 */ /* 0x000fe400078ec0ff */
[----:B------:R-:W-:Y:S02]  /*5820*/  ISETP.NE.U32.AND P5, PT, R13, 0x1, PT ;  /* 0x000000010d00780c */ /* 0x000fe40003fa5070 */
[----:B------:R-:W-:-:S02]  /*5830*/  SEL R12, R21, R22, !P4 ;  /* 0x00000016150c7207 */ /* 0x000fc40006000000 */
[----:B------:R-:W-:Y:S02]  /*5840*/  ISETP.NE.U32.AND P1, PT, R18, 0x1, PT ;  /* 0x000000011200780c */ /* 0x000fe40003f25070 */
[----:B------:R-:W-:Y:S02]  /*5850*/  SEL R22, R22, R21, !P4 ;  /* 0x0000001516167207 */ /* 0x000fe40006000000 */
[----:B------:R-:W-:Y:S02]  /*5860*/  SEL R11, R31, R10, !P6 ;  /* 0x0000000a1f0b7207 */ /* 0x000fe40007000000 */
[----:B------:R-:W-:Y:S02]  /*5870*/  SEL R18, R10, R31, !P6 ;  /* 0x0000001f0a127207 */ /* 0x000fe40007000000 */
[----:B------:R-:W-:Y:S02]  /*5880*/  SEL R13, R29, R20, !P2 ;  /* 0x000000141d0d7207 */ /* 0x000fe40005000000 */
[----:B------:R-:W-:-:S02]  /*5890*/  SEL R21, R20, R29, !P2 ;  /* 0x0000001d14157207 */ /* 0x000fc40005000000 */
[----:B------:R-:W-:Y:S02]  /*58a0*/  ISETP.NE.U32.AND P6, PT, R26, 0x1, PT ;  /* 0x000000011a00780c */ /* 0x000fe40003fc5070 */
[----:B------:R-:W-:Y:S02]  /*58b0*/  SEL R15, R30, R17, !P0 ;  /* 0x000000111e0f7207 */ /* 0x000fe40004000000 */
[----:B------:R-:W-:Y:S02]  /*58c0*/  SEL R20, R17, R30, !P0 ;  /* 0x0000001e11147207 */ /* 0x000fe40004000000 */
[----:B------:R-:W-:Y:S02]  /*58d0*/  SEL R17, R28, R19, !P5 ;  /* 0x000000131c117207 */ /* 0x000fe40006800000 */
[----:B------:R-:W-:Y:S02]  /*58e0*/  SEL R26, R19, R28, !P5 ;  /* 0x0000001c131a7207 */ /* 0x000fe40006800000 */
[----:B------:R-:W-:-:S02]  /*58f0*/  SEL R19, R23, R14, !P3 ;  /* 0x0000000e17137207 */ /* 0x000fc40005800000 */
[----:B------:R-:W-:Y:S02]  /*5900*/  SEL R28, R14, R23, !P3 ;  /* 0x000000170e1c7207 */ /* 0x000fe40005800000 */
[----:B------:R-:W-:Y:S02]  /*5910*/  LEA.HI R10, R9, R9, RZ, 0x1 ;  /* 0x00000009090a7211 */ /* 0x000fe400078f08ff */
[----:B------:R-:W-:Y:S02]  /*5920*/  LEA.HI R23, R18, R18, RZ, 0x1 ;  /* 0x0000001212177211 */ /* 0x000fe400078f08ff */
[----:B------:R-:W-:Y:S02]  /*5930*/  SEL R14, R25, R16, !P1 ;  /* 0x00000010190e7207 */ /* 0x000fe40004800000 */
[----:B------:R-:W-:Y:S02]  /*5940*/  SEL R30, R16, R25, !P1 ;  /* 0x00000019101e7207 */ /* 0x000fe40004800000 */
[----:B------:R-:W-:-:S02]  /*5950*/  LEA.HI R25, R22, R22, RZ, 0x1 ;  /* 0x0000001616197211 */ /* 0x000fc400078f08ff */
[----:B------:R-:W-:Y:S02]  /*5960*/  LEA.HI R29, R11, R11, RZ, 0x1 ;  /* 0x0000000b0b1d7211 */ /* 0x000fe400078f08ff */
        /* <DEDUP_REMOVED lines=11> */
[----:B------:R-:W-:Y:S02]  /*5a20*/  LEA.HI R7, R20, R20, RZ, 0x1 ;  /* 0x0000001414077211 */ /* 0x000fe400078f08ff */
[----:B------:R-:W-:Y:S02]  /*5a30*/  LEA.HI R16, R13, R13, RZ, 0x1 ;  /* 0x0000000d0d107211 */ /* 0x000fe400078f08ff */
[----:B------:R-:W-:Y:S02]  /*5a40*/  ISETP.NE.AND P3, PT, R27, R32, PT ;  /* 0x000000201b00720c */ /* 0x000fe40003f65270 */
[----:B------:R-:W-:Y:S02]  /*5a50*/  LEA.HI R24, R26, R26, RZ, 0x1 ;  /* 0x0000001a1a187211 */ /* 0x000fe400078f08ff */
[----:B------:R-:W-:Y:S02]  /*5a60*/  LEA.HI R27, R15, R15, RZ, 0x1 ;  /* 0x0000000f0f1b7211 */ /* 0x000fe400078f08ff */
[----:B------:R-:W-:-:S02]  /*5a70*/  LOP3.LUT R7, R7, 0xfffffffe, RZ, 0xc0, !PT ;  /* 0xfffffffe07077812 */ /* 0x000fc400078ec0ff */
[----:B------:R-:W-:Y:S02]  /*5a80*/  LOP3.LUT R16, R16, 0xfffffffe, RZ, 0xc0, !PT ;  /* 0xfffffffe10107812 */ /* 0x000fe400078ec0ff */
[----:B------:R-:W-:Y:S01]  /*5a90*/  LEA.HI R31, R21, R21, RZ, 0x1 ;  /* 0x00000015151f7211 */ /* 0x000fe200078f08ff */
[----:B------:R-:W-:Y:S01]  /*5aa0*/  IMAD.IADD R7, R20, 0x1, -R7 ;  /* 0x0000000114077824 */ /* 0x000fe200078e0a07 */
[----:B------:R-:W-:Y:S01]  /*5ab0*/  LOP3.LUT R25, R24, 0xfffffffe, RZ, 0xc0, !PT ;  /* 0xfffffffe18197812 */ /* 0x000fe200078ec0ff */
[----:B------:R-:W-:Y:S01]  /*5ac0*/  IMAD.IADD R16, R13, 0x1, -R16 ;  /* 0x000000010d107824 */ /* 0x000fe200078e0a10 */
[----:B------:R-:W-:Y:S02]  /*5ad0*/  LOP3.LUT R24, R27, 0xfffffffe, RZ, 0xc0, !PT ;  /* 0xfffffffe1b187812 */ /* 0x000fe400078ec0ff */
[----:B------:R-:W-:Y:S01]  /*5ae0*/  LOP3.LUT R34, R31, 0xfffffffe, RZ, 0xc0, !PT ;  /* 0xfffffffe1f227812 */ /* 0x000fe200078ec0ff */
[----:B------:R-:W-:Y:S01]  /*5af0*/  IMAD.IADD R25, R26, 0x1, -R25 ;  /* 0x000000011a197824 */ /* 0x000fe200078e0a19 */
[----:B------:R-:W-:Y:S01]  /*5b00*/  LEA.HI R29, R28, R28, RZ, 0x1 ;  /* 0x0000001c1c1d7211 */ /* 0x000fe200078f08ff */
[----:B------:R-:W-:Y:S01]  /*5b10*/  IMAD.IADD R24, R15, 0x1, -R24 ;  /* 0x000000010f187824 */ /* 0x000fe200078e0a18 */
[----:B------:R-:W-:Y:S01]  /*5b20*/  LEA.HI R31, R17, R17, RZ, 0x1 ;  /* 0x00000011111f7211 */ /* 0x000fe200078f08ff */
[----:B------:R-:W-:Y:S01]  /*5b30*/  IMAD.IADD R34, R21, 0x1, -R34 ;  /* 0x0000000115227824 */ /* 0x000fe200078e0a22 */
[----:B------:R-:W-:-:S02]  /*5b40*/  ISETP.GE.AND P0, PT, R18, R9, PT ;  /* 0x000000091200720c */ /* 0x000fc40003f06270 */
[----:B------:R-:W-:Y:S02]  /*5b50*/  LOP3.LUT R29, R29, 0xfffffffe, RZ, 0xc0, !PT ;  /* 0xfffffffe1d1d7812 */ /* 0x000fe400078ec0ff */
[----:B------:R-:W-:Y:S02]  /*5b60*/  LOP3.LUT R32, R31, 0xfffffffe, RZ, 0xc0, !PT ;  /* 0xfffffffe1f207812 */ /* 0x000fe400078ec0ff */
[----:B------:R-:W-:Y:S01]  /*5b70*/  ISETP.NE.AND P4, PT, R7, R16, PT ;  /* 0x000000100700720c */ /* 0x000fe20003f85270 */
[----:B------:R-:W-:Y:S01]  /*5b80*/  IMAD.IADD R29, R28, 0x1, -R29 ;  /* 0x000000011c1d7824 */ /* 0x000fe200078e0a1d */
[----:B------:R-:W-:Y:S01]  /*5b90*/  SEL R7, RZ, 0xffffffff, !P0 ;  /* 0xffffffffff077807 */ /* 0x000fe20004000000 */
[----:B------:R-:W-:Y:S01]  /*5ba0*/  IMAD.IADD R32, R17, 0x1, -R32 ;  /* 0x0000000111207824 */ /* 0x000fe200078e0a20 */
[----:B------:R-:W-:Y:S02]  /*5bb0*/  ISETP.NE.AND P0, PT, R25, R24, PT ;  /* 0x000000181900720c */ /* 0x000fe40003f05270 */
[----:B------:R-:W-:-:S02]  /*5bc0*/  LEA.HI R16, R30, R30, RZ, 0x1 ;  /* 0x0000001e1e107211 */ /* 0x000fc400078f08ff */
[----:B------:R-:W-:Y:S02]  /*5bd0*/  LEA.HI R24, R19, R19, RZ, 0x1 ;  /* 0x0000001313187211 */ /* 0x000fe400078f08ff */
[----:B------:R-:W-:Y:S02]  /*5be0*/  LEA.HI R33, R12, R12, RZ, 0x1 ;  /* 0x0000000c0c217211 */ /* 0x000fe400078f08ff */
[----:B------:R-:W-:Y:S02]  /*5bf0*/  LEA.HI R27, R23, R23, RZ, 0x1 ;  /* 0x00000017171b7211 */ /* 0x000fe400078f08ff */
[----:B------:R-:W-:Y:S02]  /*5c00*/  LOP3.LUT R25, R16, 0xfffffffe, RZ, 0xc0, !PT ;  /* 0xfffffffe10197812 */ /* 0x000fe400078ec0ff */
[----:B------:R-:W-:Y:S02]  /*5c10*/  LOP3.LUT R24, R24, 0xfffffffe, RZ, 0xc0, !PT ;  /* 0xfffffffe18187812 */ /* 0x000fe400078ec0ff */
[----:B------:R-:W-:Y:S01]  /*5c20*/  LOP3.LUT R33, R33, 0xfffffffe, RZ, 0xc0, !PT ;  /* 0xfffffffe21217812 */ /* 0x000fe200078ec0ff */
[----:B------:R-:W-:Y:S01]  /*5c30*/  IMAD.IADD R16, R30, 0x1, -R25 ;  /* 0x000000011e107824 */ /* 0x000fe200078e0a19 */
[----:B------:R-:W-:-:S02]  /*5c40*/  ISETP.NE.AND P2, PT, R29, R32, PT ;  /* 0x000000201d00720c */ /* 0x000fc40003f45270 */
[----:B------:R-:W-:Y:S01]  /*5c50*/  LOP3.LUT R32, R27, 0xfffffffe, RZ, 0xc0, !PT ;  /* 0xfffffffe1b207812 */ /* 0x000fe200078ec0ff */
[----:B------:R-:W-:Y:S01]  /*5c60*/  IMAD.IADD R27, R19, 0x1, -R24 ;  /* 0x00000001131b7824 */ /* 0x000fe200078e0a18 */
[----:B------:R-:W-:Y:S01]  /*5c70*/  ISETP.GE.AND P1, PT, R22, R11, PT ;  /* 0x0000000b1600720c */ /* 0x000fe20003f26270 */
[----:B------:R-:W-:Y:S01]  /*5c80*/  IMAD.IADD R33, R12, 0x1, -R33 ;  /* 0x000000010c217824 */ /* 0x000fe200078e0a21 */
[----:B------:R-:W-:Y:S01]  /*5c90*/  SEL R7, R7, R18, !P6 ;  /* 0x0000001207077207 */ /* 0x000fe20007000000 */
[----:B------:R-:W-:Y:S01]  /*5ca0*/  IMAD.IADD R32, R23, 0x1, -R32 ;  /* 0x0000000117207824 */ /* 0x000fe200078e0a20 */
[----:B------:R-:W-:Y:S02]  /*5cb0*/  ISETP.GE.AND P6, PT, R21, R12, PT ;  /* 0x0000000c1500720c */ /* 0x000fe40003fc6270 */
[----:B------:R-:W-:Y:S02]  /*5cc0*/  SEL R25, RZ, 0xffffffff, !P1 ;  /* 0xffffffffff197807 */ /* 0x000fe40004800000 */
[----:B------:R-:W-:-:S02]  /*5cd0*/  ISETP.NE.AND P1, PT, R16, R27, PT ;  /* 0x0000001b1000720c */ /* 0x000fc40003f25270 */
[----:B------:R-:W-:Y:S02]  /*5ce0*/  ISETP.NE.AND P5, PT, R34, R33, PT ;  /* 0x000000212200720c */ /* 0x000fe40003fa5270 */
[----:B------:R-:W-:Y:S02]  /*5cf0*/  SEL R16, RZ, 0xffffffff, !P6 ;  /* 0xffffffffff107807 */ /* 0x000fe40007000000 */
[----:B------:R-:W-:Y:S02]  /*5d00*/  ISETP.GE.AND P6, PT, R20, R13, PT ;  /* 0x0000000d1400720c */ /* 0x000fe40003fc6270 */
[----:B------:R-:W-:Y:S02]  /*5d10*/  LOP3.LUT R7, R7, 0x1, RZ, 0xc0, !PT ;  /* 0x0000000107077812 */ /* 0x000fe400078ec0ff */
[----:B------:R-:W-:Y:S02]  /*5d20*/  SEL R16, R16, R21, !P5 ;  /* 0x0000001510107207 */ /* 0x000fe40006800000 */
[----:B------:R-:W-:-:S02]  /*5d30*/  SEL R25, R25, R22, !P3 ;  /* 0x0000001619197207 */ /* 0x000fc40005800000 */
[----:B------:R-:W-:Y:S02]  /*5d40*/  ISETP.GE.AND P5, PT, R26, R15, PT ;  /* 0x0000000f1a00720c */ /* 0x000fe40003fa6270 */
[----:B------:R-:W-:Y:S02]  /*5d50*/  LEA.HI R29, R14, R14, RZ, 0x1 ;  /* 0x0000000e0e1d7211 */ /* 0x000fe400078f08ff */
[----:B------:R-:W-:Y:S02]  /*5d60*/  SEL R27, RZ, 0xffffffff, !P6 ;  /* 0xffffffffff1b7807 */ /* 0x000fe40007000000 */
[----:B------:R-:W-:Y:S02]  /*5d70*/  ISETP.NE.U32.AND P6, PT, R7, 0x1, PT ;  /* 0x000000010700780c */ /* 0x000fe40003fc5070 */
[----:B------:R-:W-:Y:S02]  /*5d80*/  LOP3.LUT R25, R25, 0x1, RZ, 0xc0, !PT ;  /* 0x0000000119197812 */ /* 0x000fe400078ec0ff */
[----:B------:R-:W-:-:S02]  /*5d90*/  SEL R7, RZ, 0xffffffff, !P5 ;  /* 0xffffffffff077807 */ /* 0x000fc40006800000 */
[----:B------:R-:W-:Y:S02]  /*5da0*/  LOP3.LUT R29, R29, 0xfffffffe, RZ, 0xc0, !PT ;  /* 0xfffffffe1d1d7812 */ /* 0x000fe400078ec0ff */
[----:B------:R-:W-:Y:S02]  /*5db0*/  ISETP.GE.AND P5, PT, R28, R17, PT ;  /* 0x000000111c00720c */ /* 0x000fe40003fa6270 */
[----:B------:R-:W-:Y:S01]  /*5dc0*/  SEL R27, R27, R20, !P4 ;  /* 0x000000141b1b7207 */ /* 0x000fe20006000000 */
[----:B------:R-:W-:Y:S01]  /*5dd0*/  IMAD.IADD R29, R14, 0x1, -R29 ;  /* 0x000000010e1d7824 */ /* 0x000fe200078e0a1d */
[----:B------:R-:W-:Y:S02]  /*5de0*/  ISETP.NE.U32.AND P4, PT, R25, 0x1, PT ;  /* 0x000000011900780c */ /* 0x000fe40003f85070 */
[----:B------:R-:W-:Y:S02]  /*5df0*/  SEL R25, RZ, 0xffffffff, !P5 ;  /* 0xffffffffff197807 */ /* 0x000fe40006800000 */
[----:B------:R-:W-:-:S02]  /*5e00*/  LOP3.LUT R16, R16, 0x1, RZ, 0xc0, !PT ;  /* 0x0000000110107812 */ /* 0x000fc400078ec0ff */
[----:B------:R-:W-:Y:S02]  /*5e10*/  ISETP.GE.AND P5, PT, R23, R14, PT ;  /* 0x0000000e1700720c */ /* 0x000fe40003fa6270 */
[----:B------:R-:W-:Y:S02]  /*5e20*/  SEL R25, R25, R28, !P2 ;  /* 0x0000001c19197207 */ /* 0x000fe40005000000 */
[----:B------:R-:W-:Y:S02]  /*5e30*/  SEL R7, R7, R26, !P0 ;  /* 0x0000001a07077207 */ /* 0x000fe40004000000 */
[----:B------:R-:W-:Y:S02]  /*5e40*/  ISETP.NE.U32.AND P2, PT, R16, 0x1, PT ;  /* 0x000000011000780c */ /* 0x000fe40003f45070 */
[----:B------:R-:W-:Y:S02]  /*5e50*/  ISETP.NE.AND P3, PT, R32, R29, PT ;  /* 0x0000001d2000720c */ /* 0x000fe40003f65270 */
[----:B------:R-:W-:-:S02]  /*5e60*/  SEL R16, RZ, 0xffffffff, !P5 ;  /* 0xffffffffff107807 */ /* 0x000fc40006800000 */
[----:B------:R-:W-:Y:S02]  /*5e70*/  ISETP.GE.AND P0, PT, R30, R19, PT ;  /* 0x000000131e00720c */ /* 0x000fe40003f06270 */
[----:B------:R-:W-:Y:S02]  /*5e80*/  LOP3.LUT R7, R7, 0x1, RZ, 0xc0, !PT ;  /* 0x0000000107077812 */ /* 0x000fe400078ec0ff */
[----:B------:R-:W-:Y:S02]  /*5e90*/  LOP3.LUT R27, R27, 0x1, RZ, 0xc0, !PT ;  /* 0x000000011b1b7812 */ /* 0x000fe400078ec0ff */
[----:B------:R-:W-:Y:S02]  /*5ea0*/  SEL R16, R16, R23, !P3 ;  /* 0x0000001710107207 */ /* 0x000fe40005800000 */
[----:B------:R-:W-:Y:S02]  /*5eb0*/  SEL R29, RZ, 0xffffffff, !P0 ;  /* 0xffffffffff1d7807 */ /* 0x000fe40004000000 */
[----:B------:R-:W-:-:S02]  /*5ec0*/  ISETP.NE.U32.AND P5, PT, R7, 0x1, PT ;  /* 0x000000010700780c */ /* 0x000fc40003fa5070 */
[----:B------:R-:W-:Y:S02]  /*5ed0*/  ISETP.NE.U32.AND P0, PT, R27, 0x1, PT ;  /* 0x000000011b00780c */ /* 0x000fe40003f05070 */
[----:B------:R-:W-:Y:S02]  /*5ee0*/  LOP3.LUT R16, R16, 0x1, RZ, 0xc0, !PT ;  /* 0x0000000110107812 */ /* 0x000fe400078ec0ff */
[----:B------:R-:W-:Y:S02]  /*5ef0*/  SEL R7, R18, R9, !P6 ;  /* 0x0000000912077207 */ /* 0x000fe40007000000 */
[----:B------:R-:W-:Y:S02]  /*5f00*/  LOP3.LUT R25, R25, 0x1, RZ, 0xc0, !PT ;  /* 0x0000000119197812 */ /* 0x000fe400078ec0ff */
[----:B------:R-:W-:Y:S02]  /*5f10*/  SEL R9, R9, R18, !P6 ;  /* 0x0000001209097207 */ /* 0x000fe40007000000 */
[----:B------:R-:W-:-:S02]  /*5f20*/  SEL R29, R29, R30, !P1 ;  /* 0x0000001e1d1d7207 */ /* 0x000fc40004800000 */
[----:B------:R-:W-:Y:S02]  /*5f30*/  SEL R18, R22, R11, !P4 ;  /* 0x0000000b16127207 */ /* 0x000fe40006000000 */
[----:B------:R-:W-:Y:S02]  /*5f40*/  SEL R24, R11, R22, !P4 ;  /* 0x000000160b187207 */ /* 0x000fe40006000000 */
[----:B------:R-:W-:Y:S02]  /*5f50*/  SEL R22, R21, R12, !P2 ;  /* 0x0000000c15167207 */ /* 0x000fe40005000000 */
[----:B------:R-:W-:Y:S02]  /*5f60*/  ISETP.NE.U32.AND P6, PT, R16, 0x1, PT ;  /* 0x000000011000780c */ /* 0x000fe40003fc5070 */
[----:B------:R-:W-:Y:S02]  /*5f70*/  SEL R21, R12, R21, !P2 ;  /* 0x000000150c157207 */ /* 0x000fe40005000000 */
[----:B------:R-:W-:-:S02]  /*5f80*/  SEL R27, R13, R20, !P0 ;  /* 0x000000140d1b7207 */ /* 0x000fc40004000000 */
[----:B------:R-:W-:Y:S02]  /*5f90*/  ISETP.NE.U32.AND P3, PT, R25, 0x1, PT ;  /* 0x000000011900780c */ /* 0x000fe40003f65070 */
[----:B------:R-:W-:Y:S02]  /*5fa0*/  SEL R16, R20, R13, !P0 ;  /* 0x0000000d14107207 */ /* 0x000fe40004000000 */
[----:B------:R-:W-:Y:S02]  /*5fb0*/  LOP3.LUT R29, R29, 0x1, RZ, 0xc0, !PT ;  /* 0x000000011d1d7812 */ /* 0x000fe400078ec0ff */
[----:B------:R-:W-:Y:S02]  /*5fc0*/  SEL R13, R26, R15, !P5 ;  /* 0x0000000f1a0d7207 */ /* 0x000fe40006800000 */
[----:B------:R-:W-:Y:S02]  /*5fd0*/  SEL R25, R15, R26, !P5 ;  /* 0x0000001a0f197207 */ /* 0x000fe40006800000 */
[----:B------:R-:W-:-:S02]  /*5fe0*/  LEA.HI R26, R18, R18, RZ, 0x1 ;  /* 0x00000012121a7211 */ /* 0x000fc400078f08ff */
[----:B------:R-:W-:Y:S02]  /*5ff0*/  LEA.HI R11, R24, R24, RZ, 0x1 ;  /* 0x00000018180b7211 */ /* 0x000fe400078f08ff */
[----:B------:R-:W-:Y:S02]  /*6000*/  LEA.HI R12, R7, R7, RZ, 0x1 ;  /* 0x00000007070c7211 */ /* 0x000fe400078f08ff */
[----:B------:R-:W-:Y:S02]  /*6010*/  LEA.HI R20, R21, R21, RZ, 0x1 ;  /* 0x0000001515147211 */ /* 0x000fe400078f08ff */
[----:B------:R-:W-:Y:S02]  /*6020*/  LEA.HI R31, R27, R27, RZ, 0x1 ;  /* 0x0000001b1b1f7211 */ /* 0x000fe400078f08ff */
[----:B------:R-:W-:Y:S02]  /*6030*/  LEA.HI R32, R22, R22, RZ, 0x1 ;  /* 0x0000001616207211 */ /* 0x000fe400078f08ff */
[----:B------:R-:W-:-:S02]  /*6040*/  ISETP.NE.U32.AND P1, PT, R29, 0x1, PT ;  /* 0x000000011d00780c */ /* 0x000fc40003f25070 */
        /* <DEDUP_REMOVED lines=15> */
[----:B------:R-:W-:Y:S02]  /*6140*/  SEL R30, R19, R30, !P1 ;  /* 0x0000001e131e7207 */ /* 0x000fe40004800000 */
[----:B------:R-:W-:Y:S02]  /*6150*/  SEL R19, R23, R14, !P6 ;  /* 0x0000000e17137207 */ /* 0x000fe40007000000 */
[----:B------:R-:W-:Y:S02]  /*6160*/  SEL R26, R14, R23, !P6 ;  /* 0x000000170e1a7207 */ /* 0x000fe40007000000 */
[----:B------:R-:W-:Y:S02]  /*6170*/  ISETP.NE.AND P6, PT, R11, R12, PT ;  /* 0x0000000c0b00720c */ /* 0x000fe40003fc5270 */
[----:B------:R-:W-:Y:S02]  /*6180*/  ISETP.NE.AND P3, PT, R20, R29, PT ;  /* 0x0000001d1400720c */ /* 0x000fe40003f65270 */
[----:B------:R-:W-:-:S02]  /*6190*/  ISETP.NE.AND P5, PT, R31, R32, PT ;  /* 0x000000201f00720c */ /* 0x000fc40003fa5270 */
        /* <DEDUP_REMOVED lines=16> */
[----:B------:R-:W-:Y:S01]  /*62a0*/  ISETP.NE.AND P4, PT, R12, R23, PT ;  /* 0x000000170c00720c */ /* 0x000fe20003f85270 */
[----:B------:R-:W-:Y:S01]  /*62b0*/  IMAD.IADD R31, R30, 0x1, -R31 ;  /* 0x000000011e1f7824 */ /* 0x000fe200078e0a1f */
[----:B------:R-:W-:Y:S01]  /*62c0*/  ISETP.NE.AND P0, PT, R29, R14, PT ;  /* 0x0000000e1d00720c */ /* 0x000fe20003f05270 */
[----:B------:R-:W-:Y:S01]  /*62d0*/  IMAD.IADD R20, R15, 0x1, -R20 ;  /* 0x000000010f147824 */ /* 0x000fe200078e0a14 */
[----:B------:R-:W-:Y:S02]  /*62e0*/  LEA.HI R12, R26, R26, RZ, 0x1 ;  /* 0x0000001a1a0c7211 */ /* 0x000fe400078f08ff */
[----:B------:R-:W-:Y:S02]  /*62f0*/  LEA.HI R14, R17, R17, RZ, 0x1 ;  /* 0x00000011110e7211 */ /* 0x000fe400078f08ff */
[----:B------:R-:W-:Y:S02]  /*6300*/  ISETP.GE.AND P1, PT, R24, R7, PT ;  /* 0x000000071800720c */ /* 0x000fe40003f26270 */
[----:B------:R-:W-:-:S02]  /*6310*/  LOP3.LUT R29, R12, 0xfffffffe, RZ, 0xc0, !PT ;  /* 0xfffffffe0c1d7812 */ /* 0x000fc400078ec0ff */
[----:B------:R-:W-:Y:S02]  /*6320*/  LOP3.LUT R14, R14, 0xfffffffe, RZ, 0xc0, !PT ;  /* 0xfffffffe0e0e7812 */ /* 0x000fe400078ec0ff */
[----:B------:R-:W-:Y:S01]  /*6330*/  SEL R23, RZ, 0xffffffff, !P1 ;  /* 0xffffffffff177807 */ /* 0x000fe20004800000 */
[----:B------:R-:W-:Y:S01]  /*6340*/  IMAD.IADD R29, R26, 0x1, -R29 ;  /* 0x000000011a1d7824 */ /* 0x000fe200078e0a1d */
[----:B------:R-:W-:Y:S01]  /*6350*/  ISETP.NE.AND P2, PT, R31, R20, PT ;  /* 0x000000141f00720c */ /* 0x000fe20003f45270 */
[----:B------:R-:W-:Y:S01]  /*6360*/  IMAD.IADD R14, R17, 0x1, -R14 ;  /* 0x00000001110e7824 */ /* 0x000fe200078e0a0e */
[----:B------:R-:W-:Y:S02]  /*6370*/  LEA.HI R11, R10, R10, RZ, 0x1 ;  /* 0x0000000a0a0b7211 */ /* 0x000fe400078f08ff */
[----:B------:R-:W-:Y:S02]  /*6380*/  LEA.HI R20, R19, R19, RZ, 0x1 ;  /* 0x0000001313147211 */ /* 0x000fe400078f08ff */
[----:B------:R-:W-:-:S02]  /*6390*/  ISETP.GE.AND P1, PT, R21, R18, PT ;  /* 0x000000121500720c */ /* 0x000fc40003f26270 */
        /* <DEDUP_REMOVED lines=13> */
[----:B------:R-:W-:Y:S02]  /*6470*/  SEL R11, RZ, 0xffffffff, !P5 ;  /* 0xffffffffff0b7807 */ /* 0x000fe40006800000 */
[----:B------:R-:W-:-:S02]  /*6480*/  ISETP.GE.AND P6, PT, R25, R16, PT ;  /* 0x000000101900720c */ /* 0x000fc40003fc6270 */
[----:B------:R-:W-:Y:S02]  /*6490*/  LOP3.LUT R23, R23, 0x1, RZ, 0xc0, !PT ;  /* 0x0000000117177812 */ /* 0x000fe400078ec0ff */
[----:B------:R-:W-:Y:S02]  /*64a0*/  ISETP.GE.AND P5, PT, R30, R15, PT ;  /* 0x0000000f1e00720c */ /* 0x000fe40003fa6270 */
[----:B------:R-:W-:Y:S02]  /*64b0*/  SEL R11, R11, R28, !P0 ;  /* 0x0000001c0b0b7207 */ /* 0x000fe40004000000 */
[----:B------:R-:W-:Y:S02]  /*64c0*/  ISETP.GE.AND P0, PT, R26, R17, PT ;  /* 0x000000111a00720c */ /* 0x000fe40003f06270 */
[----:B------:R-:W-:Y:S02]  /*64d0*/  SEL R20, RZ, 0xffffffff, !P6 ;  /* 0xffffffffff147807 */ /* 0x000fe40007000000 */
[----:B------:R-:W-:-:S02]  /*64e0*/  ISETP.NE.U32.AND P6, PT, R23, 0x1, PT ;  /* 0x000000011700780c */ /* 0x000fc40003fc5070 */
[----:B------:R-:W-:Y:S02]  /*64f0*/  SEL R23, RZ, 0xffffffff, !P5 ;  /* 0xffffffffff177807 */ /* 0x000fe40006800000 */
[----:B------:R-:W-:Y:S02]  /*6500*/  SEL R29, RZ, 0xffffffff, !P0 ;  /* 0xffffffffff1d7807 */ /* 0x000fe40004000000 */
[----:B------:R-:W-:Y:S02]  /*6510*/  SEL R20, R20, R25, !P4 ;  /* 0x0000001914147207 */ /* 0x000fe40006000000 */
[----:B------:R-:W-:Y:S02]  /*6520*/  ISETP.GE.AND P5, PT, R10, R19, PT ;  /* 0x000000130a00720c */ /* 0x000fe40003fa6270 */
[----:B------:R-:W-:Y:S02]  /*6530*/  SEL R23, R23, R30, !P2 ;  /* 0x0000001e17177207 */ /* 0x000fe40005000000 */
[----:B------:R-:W-:-:S02]  /*6540*/  LOP3.LUT R12, R12, 0x1, RZ, 0xc0, !PT ;  /* 0x000000010c0c7812 */ /* 0x000fc400078ec0ff */
[----:B------:R-:W-:Y:S02]  /*6550*/  SEL R29, R29, R26, !P1 ;  /* 0x0000001a1d1d7207 */ /* 0x000fe40004800000 */
[----:B------:R-:W-:Y:S02]  /*6560*/  LOP3.LUT R20, R20, 0x1, RZ, 0xc0, !PT ;  /* 0x0000000114147812 */ /* 0x000fe400078ec0ff */
[----:B------:R-:W-:Y:S02]  /*6570*/  LOP3.LUT R11, R11, 0x1, RZ, 0xc0, !PT ;  /* 0x000000010b0b7812 */ /* 0x000fe400078ec0ff */
[----:B------:R-:W-:Y:S02]  /*6580*/  LOP3.LUT R14, R14, 0x1, RZ, 0xc0, !PT ;  /* 0x000000010e0e7812 */ /* 0x000fe400078ec0ff */
[----:B------:R-:W-:Y:S02]  /*6590*/  SEL R31, RZ, 0xffffffff, !P5 ;  /* 0xffffffffff1f7807 */ /* 0x000fe40006800000 */
[----:B------:R-:W-:-:S02]  /*65a0*/  LOP3.LUT R23, R23, 0x1, RZ, 0xc0, !PT ;  /* 0x0000000117177812 */ /* 0x000fc400078ec0ff */
[----:B------:R-:W-:Y:S02]  /*65b0*/  ISETP.NE.U32.AND P4, PT, R12, 0x1, PT ;  /* 0x000000010c00780c */ /* 0x000fe40003f85070 */
[----:B------:R-:W-:Y:S02]  /*65c0*/  LOP3.LUT R29, R29, 0x1, RZ, 0xc0, !PT ;  /* 0x000000011d1d7812 */ /* 0x000fe400078ec0ff */
[----:B------:R-:W-:Y:S02]  /*65d0*/  ISETP.NE.U32.AND P0, PT, R20, 0x1, PT ;  /* 0x000000011400780c */ /* 0x000fe40003f05070 */
[----:B------:R-:W-:Y:S02]  /*65e0*/  ISETP.NE.U32.AND P5, PT, R11, 0x1, PT ;  /* 0x000000010b00780c */ /* 0x000fe40003fa5070 */
[----:B------:R-:W-:Y:S02]  /*65f0*/  ISETP.NE.U32.AND P2, PT, R14, 0x1, PT ;  /* 0x000000010e00780c */ /* 0x000fe40003f45070 */
[----:B------:R-:W-:-:S02]  /*6600*/  SEL R31, R31, R10, !P3 ;  /* 0x0000000a1f1f7207 */ /* 0x000fc40005800000 */
[----:B------:R-:W-:Y:S02]  /*6610*/  SEL R11, R24, R7, !P6 ;  /* 0x00000007180b7207 */ /* 0x000fe40007000000 */
[----:B------:R-:W-:Y:S02]  /*6620*/  SEL R20, R7, R24, !P6 ;  /* 0x0000001807147207 */ /* 0x000fe40007000000 */
[----:B------:R-:W-:Y:S02]  /*6630*/  ISETP.NE.U32.AND P3, PT, R23, 0x1, PT ;  /* 0x000000011700780c */ /* 0x000fe40003f65070 */
[----:B------:R-:W-:Y:S02]  /*6640*/  LEA.HI R7, R9, R9, RZ, 0x1 ;  /* 0x0000000909077211 */ /* 0x000fe400078f08ff */
[----:B------:R-:W-:Y:S02]  /*6650*/  ISETP.NE.U32.AND P1, PT, R29, 0x1, PT ;  /* 0x000000011d00780c */ /* 0x000fe40003f25070 */
[----:B------:R-:W-:-:S02]  /*6660*/  SEL R12, R21, R18, !P4 ;  /* 0x00000012150c7207 */ /* 0x000fc40006000000 */
[----:B------:R-:W-:Y:S02]  /*6670*/  SEL R24, R18, R21, !P4 ;  /* 0x0000001512187207 */ /* 0x000fe40006000000 */
[----:B------:R-:W-:Y:S02]  /*6680*/  SEL R18, R25, R16, !P0 ;  /* 0x0000001019127207 */ /* 0x000fe40004000000 */
[----:B------:R-:W-:Y:S02]  /*6690*/  SEL R23, R16, R25, !P0 ;  /* 0x0000001910177207 */ /* 0x000fe40004000000 */
[----:B------:R-:W-:Y:S02]  /*66a0*/  SEL R14, R27, R22, !P2 ;  /* 0x000000161b0e7207 */ /* 0x000fe40005000000 */
[----:B------:R-:W-:Y:S02]  /*66b0*/  SEL R21, R22, R27, !P2 ;  /* 0x0000001b16157207 */ /* 0x000fe40005000000 */
[----:B------:R-:W-:-:S02]  /*66c0*/  SEL R16, R28, R13, !P5 ;  /* 0x0000000d1c107207 */ /* 0x000fc40006800000 */
[----:B------:R-:W-:Y:S02]  /*66d0*/  SEL R25, R13, R28, !P5 ;  /* 0x0000001c0d197207 */ /* 0x000fe40006800000 */
[----:B------:R-:W-:Y:S02]  /*66e0*/  LOP3.LUT R28, R7, 0xfffffffe, RZ, 0xc0, !PT ;  /* 0xfffffffe071c7812 */ /* 0x000fe400078ec0ff */
[----:B------:R-:W-:Y:S02]  /*66f0*/  SEL R13, R30, R15, !P3 ;  /* 0x0000000f1e0d7207 */ /* 0x000fe40005800000 */
[----:B------:R-:W-:Y:S02]  /*6700*/  SEL R27, R15, R30, !P3 ;  /* 0x0000001e0f1b7207 */ /* 0x000fe40005800000 */
[----:B------:R-:W-:Y:S02]  /*6710*/  SEL R15, R26, R17, !P1 ;  /* 0x000000111a0f7207 */ /* 0x000fe40004800000 */
[----:B------:R-:W-:Y:S01]  /*6720*/  SEL R22, R17, R26, !P1 ;  /* 0x0000001a11167207 */ /* 0x000fe20004800000 */
[----:B------:R-:W-:Y:S01]  /*6730*/  IMAD.IADD R17, R9, 0x1, -R28 ;  /* 0x0000000109117824 */ /* 0x000fe200078e0a1c */
[----:B------:R-:W-:-:S02]  /*6740*/  LEA.HI R26, R20, R20, RZ, 0x1 ;  /* 0x00000014141a7211 */ /* 0x000fc400078f08ff */
[----:B------:R-:W-:Y:S02]  /*6750*/  LOP3.LUT R31, R31, 0x1, RZ, 0xc0, !PT ;  /* 0x000000011f1f7812 */ /* 0x000fe400078ec0ff */
[----:B------:R-:W-:Y:S02]  /*6760*/  LEA.HI R28, R24, R24, RZ, 0x1 ;  /* 0x00000018181c7211 */ /* 0x000fe400078f08ff */
[----:B------:R-:W-:Y:S02]  /*6770*/  LOP3.LUT R29, R26, 0xfffffffe, RZ, 0xc0, !PT ;  /* 0xfffffffe1a1d7812 */ /* 0x000fe400078ec0ff */
[----:B------:R-:W-:Y:S02]  /*6780*/  ISETP.NE.U32.AND P6, PT, R31, 0x1, PT ;  /* 0x000000011f00780c */ /* 0x000fe40003fc5070 */
[----:B------:R-:W-:Y:S01]  /*6790*/  LOP3.LUT R31, R28, 0xfffffffe, RZ, 0xc0, !PT ;  /* 0xfffffffe1c1f7812 */ /* 0x000fe200078ec0ff */
[----:B------:R-:W-:Y:S01]  /*67a0*/  IMAD.IADD R28, R20, 0x1, -R29 ;  /* 0x00000001141c7824 */ /* 0x000fe200078e0a1d */
[----:B------:R-:W-:-:S02]  /*67b0*/  LEA.HI R30, R11, R11, RZ, 0x1 ;  /* 0x0000000b0b1e7211 */ /* 0x000fc400078f08ff */
[----:B------:R-:W-:Y:S01]  /*67c0*/  SEL R7, R10, R19, !P6 ;  /* 0x000000130a077207 */ /* 0x000fe20007000000 */
[----:B------:R-:W-:Y:S01]  /*67d0*/  IMAD.IADD R31, R24, 0x1, -R31 ;  /* 0x00000001181f7824 */ /* 0x000fe200078e0a1f */
[----:B------:R-:W-:Y:S02]  /*67e0*/  SEL R26, R19, R10, !P6 ;  /* 0x0000000a131a7207 */ /* 0x000fe40007000000 */
[----:B------:R-:W-:Y:S02]  /*67f0*/  ISETP.NE.AND P6, PT, R28, R17, PT ;  /* 0x000000111c00720c */ /* 0x000fe40003fc5270 */
[----:B------:R-:W-:Y:S02]  /*6800*/  LEA.HI R10, R23, R23, RZ, 0x1 ;  /* 0x00000017170a7211 */ /* 0x000fe400078f08ff */
[----:B------:R-:W-:Y:S02]  /*6810*/  LEA.HI R17, R14, R14, RZ, 0x1 ;  /* 0x0000000e0e117211 */ /* 0x000fe400078f08ff */
[----:B------:R-:W-:-:S02]  /*6820*/  LOP3.LUT R30, R30, 0xfffffffe, RZ, 0xc0, !PT ;  /* 0xfffffffe1e1e7812 */ /* 0x000fc400078ec0ff */
[----:B------:R-:W-:Y:S02]  /*6830*/  LOP3.LUT R10, R10, 0xfffffffe, RZ, 0xc0, !PT ;  /* 0xfffffffe0a0a7812 */ /* 0x000fe400078ec0ff */
[----:B------:R-:W-:Y:S01]  /*6840*/  LOP3.LUT R17, R17, 0xfffffffe, RZ, 0xc0, !PT ;  /* 0xfffffffe11117812 */ /* 0x000fe200078ec0ff */
[----:B------:R-:W-:Y:S01]  /*6850*/  IMAD.IADD R30, R11, 0x1, -R30 ;  /* 0x000000010b1e7824 */ /* 0x000fe200078e0a1e */
[----:B------:R-:W-:Y:S01]  /*6860*/  LEA.HI R19, R25, R25, RZ, 0x1 ;  /* 0x0000001919137211 */ /* 0x000fe200078f08ff */
[----:B------:R-:W-:Y:S01]  /*6870*/  IMAD.IADD R10, R23, 0x1, -R10 ;  /* 0x00000001170a7824 */ /* 0x000fe200078e0a0a */
[----:B------:R-:W-:Y:S01]  /*6880*/  LEA.HI R29, R18, R18, RZ, 0x1 ;  /* 0x00000012121d7211 */ /* 0x000fe200078f08ff */
[----:B------:R-:W-:Y:S01]  /*6890*/  IMAD.IADD R17, R14, 0x1, -R17 ;  /* 0x000000010e117824 */ /* 0x000fe200078e0a11 */
[----:B------:R-:W-:Y:S02]  /*68a0*/  ISETP.NE.AND P3, PT, R31, R30, PT ;  /* 0x0000001e1f00720c */ /* 0x000fe40003f65270 */
[----:B------:R-:W-:-:S02]  /*68b0*/  ISETP.GE.AND P0, PT, R20, R9, PT ;  /* 0x000000091400720c */ /* 0x000fc40003f06270 */
[----:B------:R-:W-:Y:S02]  /*68c0*/  LEA.HI R30, R27, R27, RZ, 0x1 ;  /* 0x0000001b1b1e7211 */ /* 0x000fe400078f08ff */
[----:B------:R-:W-:Y:S02]  /*68d0*/  LEA.HI R31, R16, R16, RZ, 0x1 ;  /* 0x00000010101f7211 */ /* 0x000fe400078f08ff */
[----:B------:R-:W-:Y:S02]  /*68e0*/  LOP3.LUT R28, R19, 0xfffffffe, RZ, 0xc0, !PT ;  /* 0xfffffffe131c7812 */ /* 0x000fe400078ec0ff */
[----:B------:R-:W-:Y:S02]  /*68f0*/  LOP3.LUT R29, R29, 0xfffffffe, RZ, 0xc0, !PT ;  /* 0xfffffffe1d1d7812 */ /* 0x000fe400078ec0ff */
[----:B------:R-:W-:Y:S01]  /*6900*/  ISETP.NE.AND P4, PT, R10, R17, PT ;  /* 0x000000110a00720c */ /* 0x000fe20003f85270 */
[----:B------:R-:W-:Y:S01]  /*6910*/  IMAD.IADD R28, R25, 0x1, -R28 ;  /* 0x00000001191c7824 */ /* 0x000fe200078e0a1c */
[----:B------:R-:W-:Y:S01]  /*6920*/  SEL R17, RZ, 0xffffffff, !P0 ;  /* 0xffffffffff117807 */ /* 0x000fe20004000000 */
[----:B------:R-:W-:Y:S01]  /*6930*/  IMAD.IADD R29, R18, 0x1, -R29 ;  /* 0x00000001121d7824 */ /* 0x000fe200078e0a1d */
[----:B------:R-:W-:-:S02]  /*6940*/  LOP3.LUT R30, R30, 0xfffffffe, RZ, 0xc0, !PT ;  /* 0xfffffffe1e1e7812 */ /* 0x000fc400078ec0ff */
[----:B------:R-:W-:Y:S02]  /*6950*/  LOP3.LUT R31, R31, 0xfffffffe, RZ, 0xc0, !PT ;  /* 0xfffffffe1f1f7812 */ /* 0x000fe400078ec0ff */
[----:B------:R-:W-:Y:S01]  /*6960*/  SEL R10, R17, R20, !P6 ;  /* 0x00000014110a7207 */ /* 0x000fe20007000000 */
[----:B------:R-:W-:Y:S01]  /*6970*/  IMAD.IADD R30, R27, 0x1, -R30 ;  /* 0x000000011b1e7824 */ /* 0x000fe200078e0a1e */
[----:B------:R-:W-:Y:S01]  /*6980*/  LEA.HI R17, R22, R22, RZ, 0x1 ;  /* 0x0000001616117211 */ /* 0x000fe200078f08ff */
[----:B------:R-:W-:Y:S01]  /*6990*/  IMAD.IADD R31, R16, 0x1, -R31 ;  /* 0x00000001101f7824 */ /* 0x000fe200078e0a1f */
[----:B------:R-:W-:Y:S02]  /*69a0*/  LEA.HI R19, R13, R13, RZ, 0x1 ;  /* 0x0000000d0d137211 */ /* 0x000fe400078f08ff */
[----:B------:R-:W-:Y:S02]  /*69b0*/  LEA.HI R32, R21, R21, RZ, 0x1 ;  /* 0x0000001515207211 */ /* 0x000fe400078f08ff */
[----:B------:R-:W-:-:S02]  /*69c0*/  LEA.HI R33, R12, R12, RZ, 0x1 ;  /* 0x0000000c0c217211 */ /* 0x000fc400078f08ff */
[----:B------:R-:W-:Y:S02]  /*69d0*/  ISETP.NE.AND P0, PT, R28, R29, PT ;  /* 0x0000001d1c00720c */ /* 0x000fe40003f05270 */
[----:B------:R-:W-:Y:S02]  /*69e0*/  LOP3.LUT R17, R17, 0xfffffffe, RZ, 0xc0, !PT ;  /* 0xfffffffe11117812 */ /* 0x000fe400078ec0ff */
[----:B------:R-:W-:Y:S02]  /*69f0*/  LOP3.LUT R28, R19, 0xfffffffe, RZ, 0xc0, !PT ;  /* 0xfffffffe131c7812 */ /* 0x000fe400078ec0ff */
        /* <DEDUP_REMOVED lines=19> */
[----:B------:R-:W-:Y:S02]  /*6b30*/  ISETP.GE.AND P6, PT, R23, R14, PT ;  /* 0x0000000e1700720c */ /* 0x000fe40003fc6270 */
[----:B------:R-:W-:Y:S02]  /*6b40*/  LOP3.LUT R10, R10, 0x1, RZ, 0xc0, !PT ;  /* 0x000000010a0a7812 */ /* 0x000fe400078ec0ff */
[----:B------:R-:W-:Y:S02]  /*6b50*/  SEL R28, R28, R21, !P5 ;  /* 0x000000151c1c7207 */ /* 0x000fe40006800000 */
[----:B------:R-:W-:Y:S02]  /*6b60*/  SEL R17, R17, R24, !P3 ;  /* 0x0000001811117207 */ /* 0x000fe40005800000 */
[----:B------:R-:W-:-:S02]  /*6b70*/  ISETP.GE.AND P5, PT, R25, R18, PT ;  /* 0x000000121900720c */ /* 0x000fc40003fa6270 */
[----:B------:R-:W-:Y:S02]  /*6b80*/  ISETP.NE.AND P3, PT, R29, R30, PT ;  /* 0x0000001e1d00720c */ /* 0x000fe40003f65270 */
[----:B------:R-:W-:Y:S02]  /*6b90*/  SEL R30, RZ, 0xffffffff, !P6 ;  /* 0xffffffffff1e7807 */ /* 0x000fe40007000000 */
[----:B------:R-:W-:Y:S02]  /*6ba0*/  ISETP.NE.U32.AND P6, PT, R10, 0x1, PT ;  /* 0x000000010a00780c */ /* 0x000fe40003fc5070 */
[----:B------:R-:W-:Y:S02]  /*6bb0*/  SEL R10, RZ, 0xffffffff, !P5 ;  /* 0xffffffffff0a7807 */ /* 0x000fe40006800000 */
[----:B------:R-:W-:Y:S02]  /*6bc0*/  ISETP.GE.AND P5, PT, R27, R16, PT ;  /* 0x000000101b00720c */ /* 0x000fe40003fa6270 */
[----:B------:R-:W-:-:S02]  /*6bd0*/  LOP3.LUT R17, R17, 0x1, RZ, 0xc0, !PT ;  /* 0x0000000111117812 */ /* 0x000fc400078ec0ff */
[----:B------:R-:W-:Y:S02]  /*6be0*/  SEL R32, RZ, 0xffffffff, !P5 ;  /* 0xffffffffff207807 */ /* 0x000fe40006800000 */
[----:B------:R-:W-:Y:S02]  /*6bf0*/  SEL R10, R10, R25, !P0 ;  /* 0x000000190a0a7207 */ /* 0x000fe40004000000 */
[----:B------:R-:W-:Y:S02]  /*6c00*/  ISETP.GE.AND P5, PT, R26, R15, PT ;  /* 0x0000000f1a00720c */ /* 0x000fe40003fa6270 */
[----:B------:R-:W-:Y:S02]  /*6c10*/  ISETP.GE.AND P0, PT, R22, R13, PT ;  /* 0x0000000d1600720c */ /* 0x000fe40003f06270 */
[----:B------:R-:W-:Y:S02]  /*6c20*/  SEL R30, R30, R23, !P4 ;  /* 0x000000171e1e7207 */ /* 0x000fe40006000000 */
[----:B------:R-:W-:-:S02]  /*6c30*/  ISETP.NE.U32.AND P4, PT, R17, 0x1, PT ;  /* 0x000000011100780c */ /* 0x000fc40003f85070 */
[----:B------:R-:W-:Y:S02]  /*6c40*/  SEL R19, RZ, 0xffffffff, !P5 ;  /* 0xffffffffff137807 */ /* 0x000fe40006800000 */
[----:B------:R-:W-:Y:S02]  /*6c50*/  SEL R17, RZ, 0xffffffff, !P0 ;  /* 0xffffffffff117807 */ /* 0x000fe40004000000 */
[----:B------:R-:W-:Y:S02]  /*6c60*/  SEL R32, R32, R27, !P2 ;  /* 0x0000001b20207207 */ /* 0x000fe40005000000 */
[----:B------:R-:W-:Y:S02]  /*6c70*/  SEL R19, R19, R26, !P3 ;  /* 0x0000001a13137207 */ /* 0x000fe40005800000 */
[----:B------:R-:W-:Y:S02]  /*6c80*/  LOP3.LUT R30, R30, 0x1, RZ, 0xc0, !PT ;  /* 0x000000011e1e7812 */ /* 0x000fe400078ec0ff */
[----:B------:R-:W-:-:S02]  /*6c90*/  SEL R17, R17, R22, !P1 ;  /* 0x0000001611117207 */ /* 0x000fc40004800000 */
[----:B------:R-:W-:Y:S02]  /*6ca0*/  LOP3.LUT R10, R10, 0x1, RZ, 0xc0, !PT ;  /* 0x000000010a0a7812 */ /* 0x000fe400078ec0ff */
[----:B------:R-:W-:Y:S02]  /*6cb0*/  LOP3.LUT R32, R32, 0x1, RZ, 0xc0, !PT ;  /* 0x0000000120207812 */ /* 0x000fe400078ec0ff */
[----:B------:R-:W-:Y:S02]  /*6cc0*/  LOP3.LUT R28, R28, 0x1, RZ, 0xc0, !PT ;  /* 0x000000011c1c7812 */ /* 0x000fe400078ec0ff */
[----:B------:R-:W-:Y:S02]  /*6cd0*/  LOP3.LUT R19, R19, 0x1, RZ, 0xc0, !PT ;  /* 0x0000000113137812 */ /* 0x000fe400078ec0ff */
[----:B------:R-:W-:Y:S02]  /*6ce0*/  ISETP.NE.U32.AND P0, PT, R30, 0x1, PT ;  /* 0x000000011e00780c */ /* 0x000fe40003f05070 */
[----:B------:R-:W-:-:S02]  /*6cf0*/  LOP3.LUT R17, R17, 0x1, RZ, 0xc0, !PT ;  /* 0x0000000111117812 */ /* 0x000fc400078ec0ff */
[----:B------:R-:W-:Y:S02]  /*6d00*/  ISETP.NE.U32.AND P5, PT, R10, 0x1, PT ;  /* 0x000000010a00780c */ /* 0x000fe40003fa5070 */
[----:B------:R-:W-:Y:S02]  /*6d10*/  SEL R10, R20, R9, !P6 ;  /* 0x00000009140a7207 */ /* 0x000fe40007000000 */
[----:B------:R-:W-:Y:S02]  /*6d20*/  ISETP.NE.U32.AND P3, PT, R32, 0x1, PT ;  /* 0x000000012000780c */ /* 0x000fe40003f65070 */
[----:B------:R-:W-:Y:S02]  /*6d30*/  SEL R9, R9, R20, !P6 ;  /* 0x0000001409097207 */ /* 0x000fe40007000000 */
[----:B------:R-:W-:Y:S02]  /*6d40*/  ISETP.NE.U32.AND P2, PT, R28, 0x1, PT ;  /* 0x000000011c00780c */ /* 0x000fe40003f45070 */
[----:B------:R-:W-:-:S02]  /*6d50*/  ISETP.NE.U32.AND P6, PT, R19, 0x1, PT ;  /* 0x000000011300780c */ /* 0x000fc40003fc5070 */
[----:B------:R-:W-:Y:S02]  /*6d60*/  ISETP.NE.U32.AND P1, PT, R17, 0x1, PT ;  /* 0x000000011100780c */ /* 0x000fe40003f25070 */
        /* <DEDUP_REMOVED lines=13> */
[----:B------:R-:W-:Y:S02]  /*6e40*/  SEL R21, R12, R21, !P2 ;  /* 0x000000150c157207 */ /* 0x000fe40005000000 */
        /* <DEDUP_REMOVED lines=16> */
[----:B------:R-:W-:Y:S01]  /*6f50*/  SEL R22, R26, R15, !P6 ;  /* 0x0000000f1a167207 */ /* 0x000fe20007000000 */
[----:B------:R-:W-:Y:S01]  /*6f60*/  IMAD.IADD R11, R20, 0x1, -R25 ;  /* 0x00000001140b7824 */ /* 0x000fe200078e0a19 */
[----:B------:R-:W-:-:S02]  /*6f70*/  SEL R25, R15, R26, !P6 ;  /* 0x0000001a0f197207 */ /* 0x000fc40007000000 */
[----:B------:R-:W-:Y:S02]  /*6f80*/  LEA.HI R12, R30, R30, RZ, 0x1 ;  /* 0x0000001e1e0c7211 */ /* 0x000fe400078f08ff */
[----:B------:R-:W-:Y:S02]  /*6f90*/  LEA.HI R15, R19, R19, RZ, 0x1 ;  /* 0x00000013130f7211 */ /* 0x000fe400078f08ff */
[----:B------:R-:W-:Y:S02]  /*6fa0*/  ISETP.NE.AND P4, PT, R31, R32, PT ;  /* 0x000000201f00720c */ /* 0x000fe40003f85270 */
[----:B------:R-:W-:Y:S02]  /*6fb0*/  LEA.HI R26, R14, R14, RZ, 0x1 ;  /* 0x0000000e0e1a7211 */ /* 0x000fe400078f08ff */
[----:B------:R-:W-:Y:S02]  /*6fc0*/  ISETP.NE.AND P1, PT, R24, R11, PT ;  /* 0x0000000b1800720c */ /* 0x000fe40003f25270 */
[----:B------:R-:W-:-:S02]  /*6fd0*/  LEA.HI R31, R23, R23, RZ, 0x1 ;  /* 0x00000017171f7211 */ /* 0x000fc400078f08ff */
        /* <DEDUP_REMOVED lines=23> */
[----:B------:R-:W-:Y:S01]  /*7150*/  LEA.HI R11, R7, R7, RZ, 0x1 ;  /* 0x00000007070b7211 */ /* 0x000fe200078f08ff */
[----:B------:R-:W-:Y:S01]  /*7160*/  IMAD.IADD R13, R25, 0x1, -R24 ;  /* 0x00000001190d7824 */ /* 0x000fe200078e0a18 */
[----:B------:R-:W-:Y:S02]  /*7170*/  SEL R12, RZ, 0xffffffff, !P3 ;  /* 0xffffffffff0c7807 */ /* 0x000fe40005800000 */
[----:B------:R-:W-:Y:S01]  /*7180*/  LOP3.LUT R31, R26, 0xfffffffe, RZ, 0xc0, !PT ;  /* 0xfffffffe1a1f7812 */ /* 0x000fe200078ec0ff */
[----:B------:R-:W-:Y:S01]  /*7190*/  IMAD.IADD R26, R16, 0x1, -R15 ;  /* 0x00000001101a7824 */ /* 0x000fe200078e0a0f */
[----:B------:R-:W-:Y:S02]  /*71a0*/  ISETP.GE.AND P3, PT, R21, R20, PT ;  /* 0x000000141500720c */ /* 0x000fe40003f66270 */
[----:B------:R-:W-:Y:S02]  /*71b0*/  LOP3.LUT R32, R11, 0xfffffffe, RZ, 0xc0, !PT ;  /* 0xfffffffe0b207812 */ /* 0x000fe400078ec0ff */
[----:B------:R-:W-:-:S02]  /*71c0*/  SEL R12, R12, R29, !P2 ;  /* 0x0000001d0c0c7207 */ /* 0x000fc40005000000 */
[----:B------:R-:W-:Y:S01]  /*71d0*/  ISETP.GE.AND P2, PT, R28, R17, PT ;  /* 0x000000111c00720c */ /* 0x000fe20003f46270 */
[----:B------:R-:W-:Y:S01]  /*71e0*/  IMAD.IADD R11, R7, 0x1, -R32 ;  /* 0x00000001070b7824 */ /* 0x000fe200078e0a20 */
[----:B------:R-:W-:Y:S01]  /*71f0*/  SEL R24, RZ, 0xffffffff, !P3 ;  /* 0xffffffffff187807 */ /* 0x000fe20005800000 */
[----:B------:R-:W-:Y:S01]  /*7200*/  IMAD.IADD R32, R22, 0x1, -R31 ;  /* 0x0000000116207824 */ /* 0x000fe200078e0a1f */
[----:B------:R-:W-:Y:S02]  /*7210*/  ISETP.NE.AND P3, PT, R13, R26, PT ;  /* 0x0000001a0d00720c */ /* 0x000fe40003f65270 */
[----:B------:R-:W-:Y:S02]  /*7220*/  SEL R13, RZ, 0xffffffff, !P2 ;  /* 0xffffffffff0d7807 */ /* 0x000fe40005000000 */
[----:B------:R-:W-:Y:S02]  /*7230*/  SEL R24, R24, R21, !P1 ;  /* 0x0000001518187207 */ /* 0x000fe40004800000 */
[----:B------:R-:W-:-:S02]  /*7240*/  ISETP.GE.AND P1, PT, R30, R19, PT ;  /* 0x000000131e00720c */ /* 0x000fc40003f26270 */
[----:B------:R-:W-:Y:S02]  /*7250*/  LOP3.LUT R12, R12, 0x1, RZ, 0xc0, !PT ;  /* 0x000000010c0c7812 */ /* 0x000fe400078ec0ff */
        /* <DEDUP_REMOVED lines=10> */
[----:B------:R-:W-:-:S02]  /*7300*/  SEL R12, R12, R27, !P6 ;  /* 0x0000001b0c0c7207 */ /* 0x000fc40007000000 */
[----:B------:R-:W-:Y:S02]  /*7310*/  ISETP.GE.AND P6, PT, R25, R16, PT ;  /* 0x000000101900720c */ /* 0x000fe40003fc6270 */
[----:B------:R-:W-:Y:S02]  /*7320*/  SEL R24, RZ, 0xffffffff, !P4 ;  /* 0xffffffffff187807 */ /* 0x000fe40006000000 */
[----:B------:R-:W-:Y:S02]  /*7330*/  SEL R26, RZ, 0xffffffff, !P6 ;  /* 0xffffffffff1a7807 */ /* 0x000fe40007000000 */
[----:B------:R-:W-:Y:S02]  /*7340*/  SEL R24, R24, R23, !P5 ;  /* 0x0000001718187207 */ /* 0x000fe40006800000 */
[----:B------:R-:W-:Y:S02]  /*7350*/  ISETP.GE.AND P4, PT, R7, R22, PT ;  /* 0x000000160700720c */ /* 0x000fe40003f86270 */
[----:B------:R-:W-:-:S02]  /*7360*/  LOP3.LUT R13, R13, 0x1, RZ, 0xc0, !PT ;  /* 0x000000010d0d7812 */ /* 0x000fc400078ec0ff */
[----:B------:R-:W-:Y:S02]  /*7370*/  SEL R26, R26, R25, !P3 ;  /* 0x000000191a1a7207 */ /* 0x000fe40005800000 */
[----:B------:R-:W-:Y:S02]  /*7380*/  LOP3.LUT R12, R12, 0x1, RZ, 0xc0, !PT ;  /* 0x000000010c0c7812 */ /* 0x000fe400078ec0ff */
[----:B------:R-:W-:Y:S02]  /*7390*/  LOP3.LUT R24, R24, 0x1, RZ, 0xc0, !PT ;  /* 0x0000000118187812 */ /* 0x000fe400078ec0ff */
[----:B------:R-:W-:Y:S02]  /*73a0*/  LOP3.LUT R11, R11, 0x1, RZ, 0xc0, !PT ;  /* 0x000000010b0b7812 */ /* 0x000fe400078ec0ff */
[----:B------:R-:W-:Y:S02]  /*73b0*/  SEL R32, RZ, 0xffffffff, !P4 ;  /* 0xffffffffff207807 */ /* 0x000fe40006000000 */
[----:B------:R-:W-:-:S02]  /*73c0*/  ISETP.NE.U32.AND P6, PT, R13, 0x1, PT ;  /* 0x000000010d00780c */ /* 0x000fc40003fc5070 */
[----:B------:R-:W-:Y:S02]  /*73d0*/  LOP3.LUT R26, R26, 0x1, RZ, 0xc0, !PT ;  /* 0x000000011a1a7812 */ /* 0x000fe400078ec0ff */
        /* <DEDUP_REMOVED lines=31> */
[----:B------:R-:W-:Y:S02]  /*75d0*/  ISETP.NE.AND P3, PT, R26, R27, PT ;  /* 0x0000001b1a00720c */ /* 0x000fe40003f65270 */
        /* <DEDUP_REMOVED lines=19> */
[----:B------:R-:W-:Y:S01]  /*7710*/  ISETP.NE.AND P0, PT, R28, R29, PT ;  /* 0x0000001d1c00720c */ /* 0x000fe20003f05270 */
[----:B------:R-:W-:Y:S01]  /*7720*/  IMAD.IADD R30, R13, 0x1, -R30 ;  /* 0x000000010d1e7824 */ /* 0x000fe200078e0a1e */
[----:B------:R-:W-:Y:S02]  /*7730*/  LEA.HI R26, R18, R18, RZ, 0x1 ;  /* 0x00000012121a7211 */ /* 0x000fe400078f08ff */
[----:B------:R-:W-:Y:S02]  /*7740*/  LEA.HI R28, R15, R15, RZ, 0x1 ;  /* 0x0000000f0f1c7211 */ /* 0x000fe400078f08ff */
[----:B------:R-:W-:-:S02]  /*7750*/  LOP3.LUT R27, R26, 0xfffffffe, RZ, 0xc0, !PT ;  /* 0xfffffffe1a1b7812 */ /* 0x000fc400078ec0ff */
[----:B------:R-:W-:Y:S02]  /*7760*/  LOP3.LUT R28, R28, 0xfffffffe, RZ, 0xc0, !PT ;  /* 0xfffffffe1c1c7812 */ /* 0x000fe400078ec0ff */
[----:B------:R-:W-:Y:S01]  /*7770*/  ISETP.GE.AND P5, PT, R24, R9, PT ;  /* 0x000000091800720c */ /* 0x000fe20003fa6270 */
[----:B------:R-:W-:Y:S01]  /*7780*/  IMAD.IADD R27, R18, 0x1, -R27 ;  /* 0x00000001121b7824 */ /* 0x000fe200078e0a1b */
[----:B------:R-:W-:Y:S01]  /*7790*/  ISETP.NE.AND P2, PT, R25, R30, PT ;  /* 0x0000001e1900720c */ /* 0x000fe20003f45270 */
[----:B------:R-:W-:Y:S01]  /*77a0*/  IMAD.IADD R28, R15, 0x1, -R28 ;  /* 0x000000010f1c7824 */ /* 0x000fe200078e0a1c */
[----:B------:R-:W-:Y:S02]  /*77b0*/  LEA.HI R26, R16, R16, RZ, 0x1 ;  /* 0x00000010101a7211 */ /* 0x000fe400078f08ff */
[----:B------:R-:W-:Y:S02]  /*77c0*/  LEA.HI R30, R21, R21, RZ, 0x1 ;  /* 0x00000015151e7211 */ /* 0x000fe400078f08ff */
[----:B------:R-:W-:-:S02]  /*77d0*/  LOP3.LUT R32, R32, 0x1, RZ, 0xc0, !PT ;  /* 0x0000000120207812 */ /* 0x000fc400078ec0ff */
[----:B------:R-:W-:Y:S02]  /*77e0*/  SEL R25, RZ, 0xffffffff, !P5 ;  /* 0xffffffffff197807 */ /* 0x000fe40006800000 */
[----:B------:R-:W-:Y:S02]  /*77f0*/  LOP3.LUT R29, R26, 0xfffffffe, RZ, 0xc0, !PT ;  /* 0xfffffffe1a1d7812 */ /* 0x000fe400078ec0ff */
[----:B------:R-:W-:Y:S02]  /*7800*/  LOP3.LUT R30, R30, 0xfffffffe, RZ, 0xc0, !PT ;  /* 0xfffffffe1e1e7812 */ /* 0x000fe400078ec0ff */
[----:B------:R-:W-:Y:S01]  /*7810*/  ISETP.GE.AND P5, PT, R20, R11, PT ;  /* 0x0000000b1400720c */ /* 0x000fe20003fa6270 */
[----:B------:R-:W-:Y:S01]  /*7820*/  IMAD.IADD R29, R16, 0x1, -R29 ;  /* 0x00000001101d7824 */ /* 0x000fe200078e0a1d */
[----:B------:R-:W-:Y:S01]  /*7830*/  ISETP.NE.U32.AND P1, PT, R32, 0x1, PT ;  /* 0x000000012000780c */ /* 0x000fe20003f25070 */
[----:B------:R-:W-:Y:S01]  /*7840*/  IMAD.IADD R30, R21, 0x1, -R30 ;  /* 0x00000001151e7824 */ /* 0x000fe200078e0a1e */
[----:B------:R-:W-:-:S02]  /*7850*/  SEL R25, R25, R24, !P3 ;  /* 0x0000001819197207 */ /* 0x000fc40005800000 */
[----:B------:R-:W-:Y:S02]  /*7860*/  ISETP.NE.AND P3, PT, R27, R28, PT ;  /* 0x0000001c1b00720c */ /* 0x000fe40003f65270 */
[----:B------:R-:W-:Y:S02]  /*7870*/  SEL R27, RZ, 0xffffffff, !P5 ;  /* 0xffffffffff1b7807 */ /* 0x000fe40006800000 */
[----:B------:R-:W-:Y:S02]  /*7880*/  SEL R26, R22, R7, !P1 ;  /* 0x00000007161a7207 */ /* 0x000fe40004800000 */
[----:B------:R-:W-:Y:S02]  /*7890*/  SEL R28, R27, R20, !P4 ;  /* 0x000000141b1c7207 */ /* 0x000fe40006000000 */
[----:B------:R-:W-:Y:S02]  /*78a0*/  ISETP.NE.AND P4, PT, R29, R30, PT ;  /* 0x0000001e1d00720c */ /* 0x000fe40003f85270 */
[----:B------:R-:W-:-:S02]  /*78b0*/  ISETP.GE.AND P5, PT, R17, R12, PT ;  /* 0x0000000c1100720c */ /* 0x000fc40003fa6270 */
[C---:B------:R-:W-:Y:S02]  /*78c0*/  LEA.HI R27, R26.reuse, R26, RZ, 0x1 ;  /* 0x0000001a1a1b7211 */ /* 0x040fe400078f08ff */
[----:B------:R-:W-:Y:S02]  /*78d0*/  LEA.HI R29, R23, R23, RZ, 0x1 ;  /* 0x00000017171d7211 */ /* 0x000fe400078f08ff */
[----:B------:R-:W-:Y:S02]  /*78e0*/  SEL R30, RZ, 0xffffffff, !P5 ;  /* 0xffffffffff1e7807 */ /* 0x000fe40006800000 */
[----:B------:R-:W-:Y:S02]  /*78f0*/  LOP3.LUT R27, R27, 0xfffffffe, RZ, 0xc0, !PT ;  /* 0xfffffffe1b1b7812 */ /* 0x000fe400078ec0ff */
[----:B------:R-:W-:Y:S02]  /*7900*/  LOP3.LUT R32, R29, 0xfffffffe, RZ, 0xc0, !PT ;  /* 0xfffffffe1d207812 */ /* 0x000fe400078ec0ff */
[----:B------:R-:W-:Y:S01]  /*7910*/  ISETP.GE.AND P5, PT, R19, R10, PT ;  /* 0x0000000a1300720c */ /* 0x000fe20003fa6270 */
[----:B------:R-:W-:Y:S01]  /*7920*/  IMAD.IADD R27, R26, 0x1, -R27 ;  /* 0x000000011a1b7824 */ /* 0x000fe200078e0a1b */
[----:B------:R-:W-:Y:S01]  /*7930*/  SEL R31, R30, R17, !P6 ;  /* 0x000000111e1f7207 */ /* 0x000fe20007000000 */
[----:B------:R-:W-:Y:S01]  /*7940*/  IMAD.IADD R32, R23, 0x1, -R32 ;  /* 0x0000000117207824 */ /* 0x000fe200078e0a20 */
[----:B------:R-:W-:-:S02]  /*7950*/  ISETP.GE.AND P6, PT, R14, R13, PT ;  /* 0x0000000d0e00720c */ /* 0x000fc40003fc6270 */
[----:B------:R-:W-:Y:S02]  /*7960*/  SEL R30, RZ, 0xffffffff, !P5 ;  /* 0xffffffffff1e7807 */ /* 0x000fe40006800000 */
[----:B------:R-:W-:Y:S02]  /*7970*/  ISETP.GE.AND P5, PT, R18, R15, PT ;  /* 0x0000000f1200720c */ /* 0x000fe40003fa6270 */
[----:B------:R-:W-:Y:S02]  /*7980*/  SEL R29, RZ, 0xffffffff, !P6 ;  /* 0xffffffffff1d7807 */ /* 0x000fe40007000000 */
[----:B------:R-:W-:Y:S02]  /*7990*/  ISETP.NE.AND P6, PT, R27, R32, PT ;  /* 0x000000201b00720c */ /* 0x000fe40003fc5270 */
[----:B------:R-:W-:Y:S02]  /*79a0*/  SEL R27, RZ, 0xffffffff, !P5 ;  /* 0xffffffffff1b7807 */ /* 0x000fe40006800000 */
[----:B------:R-:W-:-:S02]  /*79b0*/  ISETP.GE.AND P5, PT, R16, R21, PT ;  /* 0x000000151000720c */ /* 0x000fc40003fa6270 */
[----:B------:R-:W-:Y:S02]  /*79c0*/  LOP3.LUT R32, R25, 0x1, RZ, 0xc0, !PT ;  /* 0x0000000119207812 */ /* 0x000fe400078ec0ff */
[----:B------:R-:W-:Y:S02]  /*79d0*/  SEL R25, R7, R22, !P1 ;  /* 0x0000001607197207 */ /* 0x000fe40004800000 */
[----:B------:R-:W-:Y:S02]  /*79e0*/  SEL R7, RZ, 0xffffffff, !P5 ;  /* 0xffffffffff077807 */ /* 0x000fe40006800000 */
[----:B------:R-:W-:Y:S02]  /*79f0*/  LOP3.LUT R31, R31, 0x1, RZ, 0xc0, !PT ;  /* 0x000000011f1f7812 */ /* 0x000fe400078ec0ff */
[----:B------:R-:W-:Y:S02]  /*7a00*/  ISETP.GE.AND P5, PT, R26, R23, PT ;  /* 0x000000171a00720c */ /* 0x000fe40003fa6270 */
[----:B------:R-:W-:-:S02]  /*7a10*/  SEL R29, R29, R14, !P2 ;  /* 0x0000000e1d1d7207 */ /* 0x000fc40005000000 */
[----:B------:R-:W-:Y:S02]  /*7a20*/  ISETP.NE.U32.AND P2, PT, R31, 0x1, PT ;  /* 0x000000011f00780c */ /* 0x000fe40003f45070 */
[----:B------:R-:W-:Y:S02]  /*7a30*/  SEL R31, RZ, 0xffffffff, !P5 ;  /* 0xffffffffff1f7807 */ /* 0x000fe40006800000 */
[----:B------:R-:W-:Y:S02]  /*7a40*/  SEL R27, R27, R18, !P3 ;  /* 0x000000121b1b7207 */ /* 0x000fe40005800000 */
[----:B------:R-:W-:Y:S02]  /*7a50*/  SEL R30, R30, R19, !P0 ;  /* 0x000000131e1e7207 */ /* 0x000fe40004000000 */
[----:B------:R-:W-:Y:S02]  /*7a60*/  LOP3.LUT R28, R28, 0x1, RZ, 0xc0, !PT ;  /* 0x000000011c1c7812 */ /* 0x000fe400078ec0ff */
[----:B------:R-:W-:-:S02]  /*7a70*/  SEL R31, R31, R26, !P6 ;  /* 0x0000001a1f1f7207 */ /* 0x000fc40007000000 */
[----:B------:R-:W-:Y:S02]  /*7a80*/  SEL R7, R7, R16, !P4 ;  /* 0x0000001007077207 */ /* 0x000fe40006000000 */
[----:B------:R-:W-:Y:S02]  /*7a90*/  LOP3.LUT R27, R27, 0x1, RZ, 0xc0, !PT ;  /* 0x000000011b1b7812 */ /* 0x000fe400078ec0ff */
[----:B------:R-:W-:Y:S02]  /*7aa0*/  ISETP.NE.U32.AND P1, PT, R32, 0x1, PT ;  /* 0x000000012000780c */ /* 0x000fe40003f25070 */
[----:B------:R-:W-:Y:S02]  /*7ab0*/  LOP3.LUT R30, R30, 0x1, RZ, 0xc0, !PT ;  /* 0x000000011e1e7812 */ /* 0x000fe400078ec0ff */
[----:B------:R-:W-:Y:S02]  /*7ac0*/  LOP3.LUT R29, R29, 0x1, RZ, 0xc0, !PT ;  /* 0x000000011d1d7812 */ /* 0x000fe400078ec0ff */
[----:B------:R-:W-:-:S02]  /*7ad0*/  ISETP.NE.U32.AND P0, PT, R28, 0x1, PT ;  /* 0x000000011c00780c */ /* 0x000fc40003f05070 */
[----:B------:R-:W-:Y:S02]  /*7ae0*/  LOP3.LUT R31, R31, 0x1, RZ, 0xc0, !PT ;  /* 0x000000011f1f7812 */ /* 0x000fe400078ec0ff */
[----:B------:R-:W-:Y:S02]  /*7af0*/  ISETP.NE.U32.AND P4, PT, R27, 0x1, PT ;  /* 0x000000011b00780c */ /* 0x000fe40003f85070 */
[----:B------:R-:W-:Y:S02]  /*7b00*/  LOP3.LUT R22, R7, 0x1, RZ, 0xc0, !PT ;  /* 0x0000000107167812 */ /* 0x000fe400078ec0ff */
[----:B------:R-:W-:Y:S02]  /*7b10*/  ISETP.NE.U32.AND P3, PT, R30, 0x1, PT ;  /* 0x000000011e00780c */ /* 0x000fe40003f65070 */
[----:B------:R-:W-:Y:S02]  /*7b20*/  ISETP.NE.U32.AND P5, PT, R29, 0x1, PT ;  /* 0x000000011d00780c */ /* 0x000fe40003fa5070 */
        /* <DEDUP_REMOVED lines=10> */
[----:B------:R-:W-:Y:S01]  /*7bd0*/  SEL R35, R13, R14, !P5 ;  /* 0x0000000e0d237207 */ /* 0x000fe20006800000 */
[----:B------:R-:W-:Y:S01]  /*7be0*/  IMAD.MOV.U32 R14, RZ, RZ, 0x2 ;  /* 0x00000002ff0e7424 */ /* 0x000fe200078e00ff */
[----:B------:R-:W-:Y:S02]  /*7bf0*/  SEL R13, R18, R15, !P4 ;  /* 0x0000000f120d7207 */ /* 0x000fe40006000000 */
[----:B------:R-:W-:Y:S01]  /*7c00*/  SEL R37, R15, R18, !P4 ;  /* 0x000000120f257207 */ /* 0x000fe20006000000 */
[----:B------:R-:W-:Y:S01]  /*7c10*/  IMAD.MOV.U32 R15, RZ, RZ, 0x44 ;  /* 0x00000044ff0f7424 */ /* 0x000fe200078e00ff */
[----:B------:R-:W-:-:S02]  /*7c20*/  ISETP.NE.U32.AND P1, PT, R22, 0x1, PT ;  /* 0x000000011600780c */ /* 0x000fc40003f25070 */
[----:B------:R-:W-:Y:S01]  /*7c30*/  SEL R22, R26, R23, !P0 ;  /* 0x000000171a167207 */ /* 0x000fe20004000000 */
[----:B------:R-:W-:Y:S01]  /*7c40*/  IMAD R12, R0, R15, UR4 ;  /* 0x00000004000c7e24 */ /* 0x000fe2000f8e020f */
[----:B------:R-:W-:Y:S02]  /*7c50*/  SEL R20, R16, R21, !P1 ;  /* 0x0000001510147207 */ /* 0x000fe40004800000 */
[----:B------:R-:W-:Y:S02]  /*7c60*/  SEL R18, R21, R16, !P1 ;  /* 0x0000001015127207 */ /* 0x000fe40004800000 */
[----:B------:R-:W-:-:S07]  /*7c70*/  SEL R23, R23, R26, !P0 ;  /* 0x0000001a17177207 */ /* 0x000fce0004000000 */
.L_x_1879:
[----:B------:R-:W-:Y:S01]  /*7c80*/  IMAD.MOV R15, RZ, RZ, -R14 ;  /* 0x000000ffff0f7224 */ /* 0x000fe200078e0a0e */
[----:B------:R-:W-:Y:S01]  /*7c90*/  BAR.SYNC.DEFER_BLOCKING 0x0 ;  /* 0x0000000000007b1d */ /* 0x000fe20000010000 */
[----:B------:R-:W-:-:S03]  /*7ca0*/  VIADD R21, R14, 0xffffffff ;  /* 0xffffffff0e157836 */ /* 0x000fc60000000000 */
[----:B------:R-:W-:Y:S02]  /*7cb0*/  LOP3.LUT R10, R0, R15, RZ, 0xc0, !PT ;  /* 0x0000000f000a7212 */ /* 0x000fe400078ec0ff */
[----:B------:R-:W-:Y:S01]  /*7cc0*/  LOP3.LUT R21, R21, R0, RZ, 0xc0, !PT ;  /* 0x0000000015157212 */ /* 0x000fe200078ec0ff */
[----:B------:R-:W-:Y:S02]  /*7cd0*/  BSSY.RECONVERGENT B0, `(.L_x_1842) ;  /* 0x000003d000007945 */ /* 0x000fe40003800200 */
[----:B--2---:R-:W-:Y:S01]  /*7ce0*/  IMAD R16, R10, 0x11, RZ ;  /* 0x000000110a107824 */ /* 0x004fe200078e02ff */
[----:B------:R-:W-:Y:S01]  /*7cf0*/  SHF.R.U32.HI R10, RZ, 0x1, R14 ;  /* 0x00000001ff0a7819 */ /* 0x000fe2000001160e */
[----:B------:R-:W-:-:S03]  /*7d00*/  IMAD R21, R21, 0x11, RZ ;  /* 0x0000001115157824 */ /* 0x000fc600078e02ff */
[----:B------:R-:W-:Y:S02]  /*7d10*/  VIMNMX.U32 R16, PT, PT, R16, 0x1100, PT ;  /* 0x0000110010107848 */ /* 0x000fe40003fe0000 */
[----:B------:R-:W-:-:S03]  /*7d20*/  VIMNMX.U32 R24, PT, PT, R21, 0x1100, PT ;  /* 0x0000110015187848 */ /* 0x000fc60003fe0000 */
[----:B------:R-:W-:-:S05]  /*7d30*/  IMAD R15, R10, 0x11, R16 ;  /* 0x000000110a0f7824 */ /* 0x000fca00078e0210 */
[----:B------:R-:W-:Y:S01]  /*7d40*/  VIMNMX.U32 R15, PT, PT, R15, 0x1100, PT ;  /* 0x000011000f0f7848 */ /* 0x000fe20003fe0000 */
[----:B------:R0:W-:Y:S03]  /*7d50*/  STS [R12+0x4], R7 ;  /* 0x000004070c007388 */ /* 0x0001e60000000800 */
[----:B------:R-:W-:Y:S01]  /*7d60*/  VIADDMNMX R26, R15, -R16, R24, PT ;  /* 0x800000100f1a7246 */ /* 0x000fe20003800118 */
[--C-:B------:R-:W-:Y:S01]  /*7d70*/  IMAD R10, R10, 0x11, R15.reuse ;  /* 0x000000110a0a7824 */ /* 0x100fe200078e020f */
[----:B------:R1:W-:Y:S04]  /*7d80*/  STS [R12], R27 ;  /* 0x0000001b0c007388 */ /* 0x0003e80000000800 */
[----:B------:R-:W-:Y:S01]  /*7d90*/  VIMNMX.U32 R10, PT, PT, R10, 0x1100, PT ;  /* 0x000011000a0a7848 */ /* 0x000fe20003fe0000 */
[----:B------:R1:W-:Y:S04]  /*7da0*/  STS [R12+0x8], R29 ;  /* 0x0000081d0c007388 */ /* 0x0003e80000000800 */
[----:B------:R-:W-:Y:S01]  /*7db0*/  IMAD.IADD R21, R10, 0x1, -R15 ;  /* 0x000000010a157824 */ /* 0x000fe200078e0a0f */
[----:B------:R1:W-:Y:S04]  /*7dc0*/  STS [R12+0xc], R9 ;  /* 0x00000c090c007388 */ /* 0x0003e80000000800 */
[C---:B------:R-:W-:Y:S01]  /*7dd0*/  ISETP.GE.AND P0, PT, R24.reuse, R21, PT ;  /* 0x000000151800720c */ /* 0x040fe20003f06270 */
[----:B------:R-:W-:Y:S01]  /*7de0*/  IMAD.IADD R21, R24, 0x1, -R21 ;  /* 0x0000000118157824 */ /* 0x000fe200078e0a15 */
[----:B------:R1:W-:Y:S04]  /*7df0*/  STS [R12+0x10], R31 ;  /* 0x0000101f0c007388 */ /* 0x0003e80000000800 */
[----:B0-----:R-:W-:Y:S01]  /*7e00*/  SEL R7, R21, RZ, P0 ;  /* 0x000000ff15077207 */ /* 0x001fe20000000000 */
[----:B------:R1:W-:Y:S03]  /*7e10*/  STS [R12+0x14], R11 ;  /* 0x0000140b0c007388 */ /* 0x0003e60000000800 */
[----:B------:R-:W-:Y:S01]  /*7e20*/  ISETP.GE.AND P0, PT, R7, R26, PT ;  /* 0x0000001a0700720c */ /* 0x000fe20003f06270 */
        /* <DEDUP_REMOVED lines=11> */
[----:B------:R-:W-:Y:S06]  /*7ee0*/  BAR.SYNC.DEFER_BLOCKING 0x0 ;  /* 0x0000000000007b1d */ /* 0x000fec0000010000 */
[----:B------:R-:W-:Y:S05]  /*7ef0*/  @P0 BRA `(.L_x_1843) ;  /* 0x0000000000680947 */ /* 0x000fea0003800000 */
[----:B-1----:R-:W-:-:S07]  /*7f00*/  IMAD.IADD R22, R24, 0x1, R15 ;  /* 0x0000000118167824 */ /* 0x002fce00078e020f */
.L_x_1844:
[----:B------:R-:W-:-:S05]  /*7f10*/  IMAD.IADD R9, R26, 0x1, -R7 ;  /* 0x000000011a097824 */ /* 0x000fca00078e0a07 */
[----:B------:R-:W-:-:S04]  /*7f20*/  LEA.HI R18, R9, R9, RZ, 0x1 ;  /* 0x0000000909127211 */ /* 0x000fc800078f08ff */
[----:B------:R-:W-:-:S04]  /*7f30*/  LEA.HI.SX32 R9, R18, R7, 0x1f ;  /* 0x0000000712097211 */ /* 0x000fc800078ffaff */
[----:B------:R-:W-:Y:S01]  /*7f40*/  LOP3.LUT R13, RZ, R9, RZ, 0x33, !PT ;  /* 0x00000009ff0d7212 */ /* 0x000fe200078e33ff */
[----:B------:R-:W-:-:S04]  /*7f50*/  IMAD.IADD R11, R16, 0x1, R9 ;  /* 0x00000001100b7824 */ /* 0x000fc800078e0209 */
[----:B------:R-:W-:Y:S01]  /*7f60*/  IMAD.IADD R13, R22, 0x1, R13 ;  /* 0x00000001160d7824 */ /* 0x000fe200078e020d */
[----:B------:R-:W-:-:S04]  /*7f70*/  LEA R11, R11, UR4, 0x2 ;  /* 0x000000040b0b7c11 */ /* 0x000fc8000f8e10ff */
[----:B------:R-:W-:Y:S02]  /*7f80*/  LEA R13, R13, UR4, 0x2 ;  /* 0x000000040d0d7c11 */ /* 0x000fe4000f8e10ff */
[----:B------:R-:W0:Y:S04]  /*7f90*/  LDS R11, [R11] ;  /* 0x000000000b0b7984 */ /* 0x000e280000000800 */
[----:B------:R-:W1:Y:S01]  /*7fa0*/  LDS R18, [R13] ;  /* 0x000000000d127984 */ /* 0x000e620000000800 */
[----:B0-----:R-:W-:Y:S02]  /*7fb0*/  LEA.HI R19, R11, R11, RZ, 0x1 ;  /* 0x0000000b0b137211 */ /* 0x001fe400078f08ff */
[----:B-1----:R-:W-:Y:S02]  /*7fc0*/  LEA.HI R17, R18, R18, RZ, 0x1 ;  /* 0x0000001212117211 */ /* 0x002fe400078f08ff */
[----:B------:R-:W-:-:S02]  /*7fd0*/  LOP3.LUT R20, R19, 0xfffffffe, RZ, 0xc0, !PT ;  /* 0xfffffffe13147812 */ /* 0x000fc400078ec0ff */
[----:B------:R-:W-:Y:S02]  /*7fe0*/  LOP3.LUT R17, R17, 0xfffffffe, RZ, 0xc0, !PT ;  /* 0xfffffffe11117812 */ /* 0x000fe400078ec0ff */
        /* <DEDUP_REMOVED lines=11> */
.L_x_1843:
[----:B------:R-:W-:Y:S05]  /*80a0*/  BSYNC.RECONVERGENT B0 ;  /* 0x0000000000007941 */ /* 0x000fea0003800200 */
.L_x_1842:
[----:B-1----:R-:W-:Y:S01]  /*80b0*/  IMAD.IADD R22, R16, 0x1, R7 ;  /* 0x0000000110167824 */ /* 0x002fe200078e0207 */
[----:B------:R-:W-:Y:S01]  /*80c0*/  IADD3 R11, PT, PT, -R7, R15, R24 ;  /* 0x0000000f070b7210 */ /* 0x000fe20007ffe118 */
[----:B------:R-:W-:Y:S01]  /*80d0*/  BSSY.RECONVERGENT B0, `(.L_x_1845) ;  /* 0x0000019000007945 */ /* 0x000fe20003800200 */
[----:B------:R-:W-:Y:S02]  /*80e0*/  PLOP3.LUT P0, PT, PT, PT, PT, 0x8, 0x80 ;  /* 0x000000000080781c */ /* 0x000fe40003f0e170 */
[----:B------:R-:W-:Y:S02]  /*80f0*/  LEA R13, R22, UR4, 0x2 ;  /* 0x00000004160d7c11 */ /* 0x000fe4000f8e10ff */
[C---:B------:R-:W-:Y:S02]  /*8100*/  LEA R17, R11.reuse, UR4, 0x2 ;  /* 0x000000040b117c11 */ /* 0x040fe4000f8e10ff */
[----:B------:R-:W-:Y:S01]  /*8110*/  ISETP.GE.AND P1, PT, R11, R10, PT ;  /* 0x0000000a0b00720c */ /* 0x000fe20003f26270 */
[----:B------:R0:W1:Y:S04]  /*8120*/  LDS R21, [R13] ;  /* 0x000000000d157984 */ /* 0x0000680000000800 */
[----:B------:R0:W2:Y:S08]  /*8130*/  LDS R16, [R17] ;  /* 0x0000000011107984 */ /* 0x0000b00000000800 */
        /* <DEDUP_REMOVED lines=18> */
.L_x_1846:
[----:B------:R-:W-:Y:S05]  /*8260*/  BSYNC.RECONVERGENT B0 ;  /* 0x0000000000007941 */ /* 0x000fea0003800200 */
.L_x_1845:
        /* <DEDUP_REMOVED lines=30> */
.L_x_1848:
[----:B------:R-:W-:Y:S05]  /*8450*/  BSYNC.RECONVERGENT B0 ;  /* 0x0000000000007941 */ /* 0x000fea0003800200 */
.L_x_1847:
        /* <DEDUP_REMOVED lines=8> */
[----:B------:R-:W-:-:S03]  /*84e0*/  @P0 LEA R17, R9, UR4, 0x2 ;  /* 0x0000000409110c11 */ /* 0x000fc6000f8e10ff */
[----:B------:R0:W1:Y:S04]  /*84f0*/  @!P0 LDS R21, [R13] ;  /* 0x000000000d158984 */ /* 0x0000680000000800 */
[----:B------:R0:W2:Y:S01]  /*8500*/  @P0 LDS R16, [R17] ;  /* 0x0000000011100984 */ /* 0x0000a20000000800 */
[----:B------:R-:W-:Y:S01]  /*8510*/  PLOP3.LUT P0, PT, PT, PT, PT, 0x8, 0x80 ;  /* 0x000000000080781c */ /* 0x000fe20003f0e170 */
[----:B------:R-:W-:-:S12]  /*8520*/  @P1 BRA `(.L_x_1850) ;  /* 0x0000000000441947 */ /* 0x000fd80003800000 */
[----:B------:R-:W-:Y:S02]  /*8530*/  ISETP.GE.AND P1, PT, R18, R15, PT ;  /* 0x0000000f1200720c */ /* 0x000fe40003f26270 */
[----:B------:R-:W-:-:S11]  /*8540*/  PLOP3.LUT P0, PT, PT, PT, PT, 0x80, 0x8 ;  /* 0x000000000008781c */ /* 0x000fd60003f0f070 */
[----:B------:R-:W-:Y:S05]  /*8550*/  @P1 BRA `(.L_x_1850) ;  /* 0x0000000000381947 */ /* 0x000fea0003800000 */
[C---:B0-2---:R-:W-:Y:S02]  /*8560*/  LEA.HI R13, R16.reuse, R16, RZ, 0x1 ;  /* 0x00000010100d7211 */ /* 0x045fe400078f08ff */
        /* <DEDUP_REMOVED lines=13> */
.L_x_1850:
[----:B------:R-:W-:Y:S05]  /*8640*/  BSYNC.RECONVERGENT B0 ;  /* 0x0000000000007941 */ /* 0x000fea0003800200 */
.L_x_1849:
[----:B------:R-:W-:Y:S01]  /*8650*/  @!P0 IMAD.MOV R11, RZ, RZ, R9 ;  /* 0x000000ffff0b8224 */ /* 0x000fe200078e0209 */
[----:B------:R-:W-:Y:S01]  /*8660*/  BSSY.RECONVERGENT B0, `(.L_x_1851) ;  /* 0x000001d000007945 */ /* 0x000fe20003800200 */
[----:B------:R-:W-:Y:S01]  /*8670*/  @P0 IMAD.MOV R20, RZ, RZ, R18 ;  /* 0x000000ffff140224 */ /* 0x000fe200078e0212 */
[----:B-12---:R-:W-:Y:S01]  /*8680*/  SEL R29, R16, R21, P0 ;  /* 0x00000015101d7207 */ /* 0x006fe20000000000 */
[C---:B0-----:R-:W-:Y:S01]  /*8690*/  VIADD R13, R11.reuse, 0x1 ;  /* 0x000000010b0d7836 */ /* 0x041fe20000000000 */
        /* <DEDUP_REMOVED lines=25> */
.L_x_1852:
[----:B------:R-:W-:Y:S05]  /*8830*/  BSYNC.RECONVERGENT B0 ;  /* 0x0000000000007941 */ /* 0x000fea0003800200 */
.L_x_1851:
        /* <DEDUP_REMOVED lines=30> */
.L_x_1854:
[----:B------:R-:W-:Y:S05]  /*8a20*/  BSYNC.RECONVERGENT B0 ;  /* 0x0000000000007941 */ /* 0x000fea0003800200 */
.L_x_1853:
        /* <DEDUP_REMOVED lines=30> */
.L_x_1856:
[----:B------:R-:W-:Y:S05]  /*8c10*/  BSYNC.RECONVERGENT B0 ;  /* 0x0000000000007941 */ /* 0x000fea0003800200 */
.L_x_1855:
        /* <DEDUP_REMOVED lines=16> */
[----:B0-2---:R-:W-:Y:S02]  /*8d20*/  LEA.HI R19, R16, R16, RZ, 0x1 ;  /* 0x0000001010137211 */ /* 0x005fe400078f08ff */
        /* <DEDUP_REMOVED lines=13> */
.L_x_1858:
[----:B------:R-:W-:Y:S05]  /*8e00*/  BSYNC.RECONVERGENT B0 ;  /* 0x0000000000007941 */ /* 0x000fea0003800200 */
.L_x_1857:
        /* <DEDUP_REMOVED lines=30> */
.L_x_1860:
[----:B------:R-:W-:Y:S05]  /*8ff0*/  BSYNC.RECONVERGENT B0 ;  /* 0x0000000000007941 */ /* 0x000fea0003800200 */
.L_x_1859:
        /* <DEDUP_REMOVED lines=17> */
[CC--:B-1----:R-:W-:Y:S02]  /*9110*/  LEA.HI R24, R21.reuse, R21.reuse, RZ, 0x1 ;  /* 0x0000001515187211 */ /* 0x0c2fe400078f08ff */
        /* <DEDUP_REMOVED lines=12> */
.L_x_1862:
[----:B------:R-:W-:Y:S05]  /*91e0*/  BSYNC.RECONVERGENT B0 ;  /* 0x0000000000007941 */ /* 0x000fea0003800200 */
.L_x_1861:
        /* <DEDUP_REMOVED lines=30> */
.L_x_1864:
[----:B------:R-:W-:Y:S05]  /*93d0*/  BSYNC.RECONVERGENT B0 ;  /* 0x0000000000007941 */ /* 0x000fea0003800200 */
.L_x_1863:
        /* <DEDUP_REMOVED lines=30> */
.L_x_1866:
[----:B------:R-:W-:Y:S05]  /*95c0*/  BSYNC.RECONVERGENT B0 ;  /* 0x0000000000007941 */ /* 0x000fea0003800200 */
.L_x_1865:
        /* <DEDUP_REMOVED lines=8> */
[----:B0-----:R-:W-:-:S03]  /*9650*/  @P0 LEA R22, R23, UR4, 0x2 ;  /* 0x0000000417160c11 */ /* 0x001fc6000f8e10ff */
        /* <DEDUP_REMOVED lines=21> */
.L_x_1868:
[----:B------:R-:W-:Y:S05]  /*97b0*/  BSYNC.RECONVERGENT B0 ;  /* 0x0000000000007941 */ /* 0x000fea0003800200 */
.L_x_1867:
        /* <DEDUP_REMOVED lines=30> */
.L_x_1870:
[----:B------:R-:W-:Y:S05]  /*99a0*/  BSYNC.RECONVERGENT B0 ;  /* 0x0000000000007941 */ /* 0x000fea0003800200 */
.L_x_1869:
[----:B------:R-:W-:Y:S01]  /*99b0*/  @!P0 IMAD.MOV R23, RZ, RZ, R25 ;  /* 0x000000ffff178224 */ /* 0x000fe200078e0219 */
[----:B------:R-:W-:Y:S01]  /*99c0*/  BSSY.RECONVERGENT B0, `(.L_x_1871) ;  /* 0x000001d000007945 */ /* 0x000fe20003800200 */
[----:B------:R-:W-:Y:S01]  /*99d0*/  @P0 IMAD.MOV R20, RZ, RZ, R18 ;  /* 0x000000ffff140224 */ /* 0x000fe200078e0212 */
[----:B-12---:R-:W-:Y:S01]  /*99e0*/  SEL R18, R16, R21, P0 ;  /* 0x0000001510127207 */ /* 0x006fe20000000000 */
[C---:B------:R-:W-:Y:S01]  /*99f0*/  VIADD R25, R23.reuse, 0x1 ;  /* 0x0000000117197836 */ /* 0x040fe20000000000 */
[C---:B------:R-:W-:Y:S01]  /*9a00*/  ISETP.GE.AND P1, PT, R23.reuse, R10, PT ;  /* 0x0000000a1700720c */ /* 0x040fe20003f26270 */
[C---:B0-----:R-:W-:Y:S01]  /*9a10*/  VIADD R22, R20.reuse, 0x1 ;  /* 0x0000000114167836 */ /* 0x041fe20000000000 */
        /* <DEDUP_REMOVED lines=23> */
.L_x_1872:
[----:B------:R-:W-:Y:S05]  /*9b90*/  BSYNC.RECONVERGENT B0 ;  /* 0x0000000000007941 */ /* 0x000fea0003800200 */
.L_x_1871:
        /* <DEDUP_REMOVED lines=30> */
.L_x_1874:
[----:B------:R-:W-:Y:S05]  /*9d80*/  BSYNC.RECONVERGENT B0 ;  /* 0x0000000000007941 */ /* 0x000fea0003800200 */
.L_x_1873:
[----:B------:R-:W-:Y:S01]  /*9d90*/  @!P0 IMAD.MOV R24, RZ, RZ, R25 ;  /* 0x000000ffff188224 */ /* 0x000fe200078e0219 */
[----:B------:R-:W-:Y:S01]  /*9da0*/  BSSY.RECONVERGENT B0, `(.L_x_1875) ;  /* 0x000001c000007945 */ /* 0x000fe20003800200 */
[----:B------:R-:W-:Y:S01]  /*9db0*/  @P0 IMAD.MOV R26, RZ, RZ, R22 ;  /* 0x000000ffff1a0224 */ /* 0x000fe200078e0216 */
[----:B012---:R-:W-:Y:S02]  /*9dc0*/  SEL R23, R16, R21, P0 ;  /* 0x0000001510177207 */ /* 0x007fe40000000000 */
[----:B------:R-:W-:Y:S01]  /*9dd0*/  ISETP.GE.AND P1, PT, R24, R10, PT ;  /* 0x0000000a1800720c */ /* 0x000fe20003f26270 */
        /* <DEDUP_REMOVED lines=24> */
.L_x_1876:
[----:B------:R-:W-:Y:S05]  /*9f60*/  BSYNC.RECONVERGENT B0 ;  /* 0x0000000000007941 */ /* 0x000fea0003800200 */
.L_x_1875:
[----:B------:R-:W-:Y:S01]  /*9f70*/  @P0 IMAD.MOV R28, RZ, RZ, R26 ;  /* 0x000000ffff1c0224 */ /* 0x000fe200078e021a */
[----:B012---:R-:W-:Y:S01]  /*9f80*/  SEL R22, R16, R21, P0 ;  /* 0x0000001510167207 */ /* 0x007fe20000000000 */
[----:B------:R-:W-:Y:S01]  /*9f90*/  VIADD R25, R24, 0x1 ;  /* 0x0000000118197836 */ /* 0x000fe20000000000 */
[----:B------:R-:W-:Y:S01]  /*9fa0*/  BSSY.RECONVERGENT B0, `(.L_x_1877) ;  /* 0x000001b000007945 */ /* 0x000fe20003800200 */
[----:B------:R-:W-:Y:S01]  /*9fb0*/  @!P0 IMAD.MOV R25, RZ, RZ, R24 ;  /* 0x000000ffff198224 */ /* 0x000fe200078e0218 */
[----:B------:R-:W-:-:S04]  /*9fc0*/  @!P0 LEA R26, R28, UR4, 0x2 ;  /* 0x000000041c1a8c11 */ /* 0x000fc8000f8e10ff */
[C---:B------:R-:W-:Y:S01]  /*9fd0*/  @P0 LEA R24, R25.reuse, UR4, 0x2 ;  /* 0x0000000419180c11 */ /* 0x040fe2000f8e10ff */
[----:B------:R-:W0:Y:S04]  /*9fe0*/  @!P0 LDS R21, [R26] ;  /* 0x000000001a158984 */ /* 0x000e280000000800 */
[----:B------:R1:W2:Y:S01]  /*9ff0*/  @P0 LDS R16, [R24] ;  /* 0x0000000018100984 */ /* 0x0002a20000000800 */
[----:B------:R-:W-:Y:S01]  /*a000*/  ISETP.GE.AND P0, PT, R25, R10, PT ;  /* 0x0000000a1900720c */ /* 0x000fe20003f06270 */
[----:B0-----:R-:W-:-:S12]  /*a010*/  IMAD.MOV.U32 R25, RZ, RZ, R21 ;  /* 0x000000ffff197224 */ /* 0x001fd800078e0015 */
        /* <DEDUP_REMOVED lines=19> */
.L_x_1878:
[----:B------:R-:W-:Y:S05]  /*a150*/  BSYNC.RECONVERGENT B0 ;  /* 0x0000000000007941 */ /* 0x000fea0003800200 */
.L_x_1877:
[C---:B------:R-:W-:Y:S01]  /*a160*/  ISETP.GE.U32.AND P0, PT, R14.reuse, 0x81, PT ;  /* 0x000000810e00780c */ /* 0x040fe20003f06070 */
[----:B------:R-:W-:-:S12]  /*a170*/  IMAD.SHL.U32 R14, R14, 0x2, RZ ;  /* 0x000000020e0e7824 */ /* 0x000fd800078e00ff */
[----:B------:R-:W-:Y:S05]  /*a180*/  @!P0 BRA `(.L_x_1879) ;  /* 0xffffffd800bc8947 */ /* 0x000fea000383ffff */
[----:B------:R-:W0:Y:S02]  /*a190*/  LDCU.U8 UR4, c[0x0][0x380] ;  /* 0x00007000ff0477ac */ /* 0x000e240008000000 */
[----:B0-----:R-:W-:-:S04]  /*a1a0*/  UPRMT UR4, UR4, 0x8880, URZ ;  /* 0x0000888004047896 */ /* 0x001fc800080000ff */
[----:B------:R-:W-:Y:S01]  /*a1b0*/  UISETP.NE.AND UP0, UPT, UR4, URZ, UPT ;  /* 0x000000ff0400728c */ /* 0x000fe2000bf05270 */
[----:B------:R-:W-:Y:S08]  /*a1c0*/  BAR.SYNC.DEFER_BLOCKING 0x0 ;  /* 0x0000000000007b1d */ /* 0x000ff00000010000 */
[----:B------:R-:W-:Y:S05]  /*a1d0*/  BRA.U !UP0, `(.L_x_1880) ;  /* 0x0000000108e87547 */ /* 0x000fea000b800000 */
[----:B------:R-:W-:Y:S01]  /*a1e0*/  STS [R6], R27 ;  /* 0x0000001b06007388 */ /* 0x000fe20000000800 */
[----:B------:R-:W0:Y:S01]  /*a1f0*/  LDCU.64 UR4, c[0x0][0x398] ;  /* 0x00007300ff0477ac */ /* 0x000e220008000a00 */
[----:B------:R-:W-:Y:S02]  /*a200*/  IADD3 R8, P0, P1, R3, UR8, R8 ;  /* 0x0000000803087c10 */ /* 0x000fe4000f91e008 */
[----:B------:R-:W-:Y:S02]  /*a210*/  STS [R6+0x4], R7 ;  /* 0x0000040706007388 */ /* 0x000fe40000000800 */
[----:B------:R-:W-:Y:S02]  /*a220*/  IADD3.X R3, PT, PT, RZ, UR9, RZ, P0, P1 ;  /* 0x00000009ff037c10 */ /* 0x000fe400087e24ff */
[----:B------:R-:W-:Y:S04]  /*a230*/  STS [R6+0x8], R29 ;  /* 0x0000081d06007388 */ /* 0x000fe80000000800 */
[----:B------:R-:W-:Y:S04]  /*a240*/  STS [R6+0xc], R9 ;  /* 0x00000c0906007388 */ /* 0x000fe80000000800 */
[----:B------:R-:W-:Y:S01]  /*a250*/  STS [R6+0x10], R31 ;  /* 0x0000101f06007388 */ /* 0x000fe20000000800 */
[----:B0-----:R-:W-:-:S03]  /*a260*/  LEA R2, P0, R8, UR4, 0x2 ;  /* 0x0000000408027c11 */ /* 0x001fc6000f8010ff */
[----:B------:R-:W-:Y:S01]  /*a270*/  STS [R6+0x14], R11 ;  /* 0x0000140b06007388 */ /* 0x000fe20000000800 */
[----:B------:R-:W-:-:S03]  /*a280*/  LEA.HI.X R3, R8, UR5, R3, 0x2, P0 ;  /* 0x0000000508037c11 */ /* 0x000fc600080f1403 */
        /* <DEDUP_REMOVED lines=12> */
[----:B------:R-:W0:Y:S04]  /*a350*/  LDS R7, [R5] ;  /* 0x0000000005077984 */ /* 0x000e280000000800 */
[----:B------:R-:W1:Y:S04]  /*a360*/  LDS R9, [R5+0x80] ;  /* 0x0000800005097984 */ /* 0x000e680000000800 */
[----:B------:R-:W3:Y:S04]  /*a370*/  LDS R11, [R5+0x100] ;  /* 0x00010000050b7984 */ /* 0x000ee80000000800 */
[----:B------:R-:W4:Y:S04]  /*a380*/  LDS R13, [R5+0x180] ;  /* 0x00018000050d7984 */ /* 0x000f280000000800 */
[----:B------:R-:W5:Y:S04]  /*a390*/  LDS R15, [R5+0x200] ;  /* 0x00020000050f7984 */ /* 0x000f680000000800 */
[----:B------:R-:W2:Y:S04]  /*a3a0*/  LDS R17, [R5+0x280] ;  /* 0x0002800005117984 */ /* 0x000ea80000000800 */
        /* <DEDUP_REMOVED lines=11> */
[----:B0-----:R-:W-:Y:S04]  /*a460*/  STG.E desc[UR10][R2.64], R7 ;  /* 0x0000000702007986 */ /* 0x001fe8000c10190a */
[----:B-1----:R-:W-:Y:S04]  /*a470*/  STG.E desc[UR10][R2.64+0x80], R9 ;  /* 0x0000800902007986 */ /* 0x002fe8000c10190a */
[----:B---3--:R-:W-:Y:S04]  /*a480*/  STG.E desc[UR10][R2.64+0x100], R11 ;  /* 0x0001000b02007986 */ /* 0x008fe8000c10190a */
[----:B----4-:R-:W-:Y:S04]  /*a490*/  STG.E desc[UR10][R2.64+0x180], R13 ;  /* 0x0001800d02007986 */ /* 0x010fe8000c10190a */
[----:B-----5:R-:W-:Y:S04]  /*a4a0*/  STG.E desc[UR10][R2.64+0x200], R15 ;  /* 0x0002000f02007986 */ /* 0x020fe8000c10190a */
[----:B--2---:R-:W-:Y:S04]  /*a4b0*/  STG.E desc[UR10][R2.64+0x280], R17 ;  /* 0x0002801102007986 */ /* 0x004fe8000c10190a */
        /* <DEDUP_REMOVED lines=12> */
.L_x_1880:
[----:B------:R-:W-:Y:S01]  /*a580*/  STS [R6], R27 ;  /* 0x0000001b06007388 */ /* 0x000fe20000000800 */
[----:B------:R-:W0:Y:S03]  /*a590*/  LDCU.64 UR4, c[0x0][0x3b0] ;  /* 0x00007600ff0477ac */ /* 0x000e260008000a00 */
[----:B------:R-:W-:Y:S04]  /*a5a0*/  STS [R6+0x4], R7 ;  /* 0x0000040706007388 */ /* 0x000fe80000000800 */
[----:B------:R-:W-:Y:S04]  /*a5b0*/  STS [R6+0x8], R29 ;  /* 0x0000081d06007388 */ /* 0x000fe80000000800 */
[----:B------:R-:W-:Y:S04]  /*a5c0*/  STS [R6+0xc], R9 ;  /* 0x00000c0906007388 */ /* 0x000fe80000000800 */
[----:B------:R-:W-:Y:S01]  /*a5d0*/  STS [R6+0x10], R31 ;  /* 0x0000101f06007388 */ /* 0x000fe20000000800 */
[----:B0-----:R-:W-:-:S03]  /*a5e0*/  IADD3 R2, P0, PT, R2, UR4, RZ ;  /* 0x0000000402027c10 */ /* 0x001fc6000ff1e0ff */
[----:B------:R-:W-:Y:S01]  /*a5f0*/  STS [R6+0x14], R11 ;  /* 0x0000140b06007388 */ /* 0x000fe20000000800 */
[----:B------:R-:W-:-:S03]  /*a600*/  IADD3.X R3, PT, PT, R4, UR5, RZ, P0, !PT ;  /* 0x0000000504037c10 */ /* 0x000fc600087fe4ff */
        /* <DEDUP_REMOVED lines=47> */
.L_x_1841:
[----:B------:R-:W0:Y:S01]  /*a900*/  LDCU.64 UR4, c[0x0][0x388] ;  /* 0x00007100ff0477ac */ /* 0x000e220008000a00 */
[----:B------:R-:W-:Y:S01]  /*a910*/  ACQBULK ;  /* 0x000000000000782e */ /* 0x000fe20000000000 */
[----:B------:R-:W1:Y:S01]  /*a920*/  S2R R0, SR_TID.X ;  /* 0x0000000000007919 */ /* 0x000e620000002100 */
[----:B------:R-:W2:Y:S01]  /*a930*/  LDC R5, c[0x0][0x3a8] ;  /* 0x0000ea00ff057b82 */ /* 0x000ea20000000800 */
[----:B0-----:R-:W-:-:S06]  /*a940*/  UIMAD.WIDE.U32 UR4, UR6, 0x4400, UR4 ;  /* 0x00004400060478a5 */ /* 0x001fcc000f8e0004 */
[----:B------:R-:W-:Y:S02]  /*a950*/  IMAD.U32 R2, RZ, RZ, UR4 ;  /* 0x00000004ff027e24 */ /* 0x000fe4000f8e00ff */
[----:B------:R-:W-:-:S05]  /*a960*/  IMAD.U32 R3, RZ, RZ, UR5 ;  /* 0x00000005ff037e24 */ /* 0x000fca000f8e00ff */
[----:B------:R0:W3:Y:S01]  /*a970*/  LDG.E R9, desc[UR10][R2.64] ;  /* 0x0000000a02097981 */ /* 0x0000e2000c1e1900 */
[----:B------:R-:W-:Y:S01]  /*a980*/  IMAD R4, RZ, RZ, -UR8 ;  /* 0x80000008ff047e24 */ /* 0x000fe2000f8e02ff */
[C---:B-1----:R-:W-:Y:S02]  /*a990*/  LOP3.LUT R18, R0.reuse, 0x1f, RZ, 0xc0, !PT ;  /* 0x0000001f00127812 */ /* 0x042fe400078ec0ff */
[----:B------:R-:W-:Y:S02]  /*a9a0*/  LOP3.LUT R19, R0, 0x3e0, RZ, 0xc0, !PT ;  /* 0x000003e000137812 */ /* 0x000fe400078ec0ff */
[----:B--2---:R-:W-:-:S03]  /*a9b0*/  VIADDMNMX R4, R4, R5, 0x1100, PT ;  /* 0x0000110004047446 */ /* 0x004fc60003800105 */
[----:B------:R-:W-:Y:S01]  /*a9c0*/  IMAD R18, R19, 0x11, R18 ;  /* 0x0000001113127824 */ /* 0x000fe200078e0212 */
[----:B------:R-:W-:-:S03]  /*a9d0*/  R2UR UR6, R4 ;  /* 0x00000000040672ca */ /* 0x000fc600000e0000 */
[C---:B0-----:R-:W-:Y:S01]  /*a9e0*/  VIADD R2, R18.reuse, 0x60 ;  /* 0x0000006012027836 */ /* 0x041fe20000000000 */
[C---:B------:R-:W-:Y:S01]  /*a9f0*/  LEA R10, P0, R18.reuse, UR4, 0x2 ;  /* 0x00000004120a7c11 */ /* 0x040fe2000f8010ff */
[C---:B------:R-:W-:Y:S02]  /*aa00*/  VIADD R4, R18.reuse, 0x20 ;  /* 0x0000002012047836 */ /* 0x040fe40000000000 */
[C---:B------:R-:W-:Y:S02]  /*aa10*/  VIADD R5, R18.reuse, 0x40 ;  /* 0x0000004012057836 */ /* 0x040fe40000000000 */
[----:B------:R-:W-:Y:S02]  /*aa20*/  IMAD.X R11, RZ, RZ, UR5, P0 ;  /* 0x00000005ff0b7e24 */ /* 0x000fe400080e06ff */
[C---:B------:R-:W-:Y:S02]  /*aa30*/  VIADD R3, R18.reuse, 0xa0 ;  /* 0x000000a012037836 */ /* 0x040fe40000000000 */
[----:B------:R-:W-:-:S02]  /*aa40*/  ISETP.GE.AND P2, PT, R18, UR6, PT ;  /* 0x0000000612007c0c */ /* 0x000fc4000bf46270 */
[----:B------:R-:W-:Y:S01]  /*aa50*/  ISETP.GE.AND P5, PT, R2, UR6, PT ;  /* 0x0000000602007c0c */ /* 0x000fe2000bfa6270 */
[----:B------:R-:W-:Y:S01]  /*aa60*/  VIADD R2, R18, 0x80 ;  /* 0x0000008012027836 */ /* 0x000fe20000000000 */
[----:B------:R-:W-:Y:S01]  /*aa70*/  ISETP.GE.AND P3, PT, R4, UR6, PT ;  /* 0x0000000604007c0c */ /* 0x000fe2000bf66270 */
[----:B------:R-:W-:Y:S01]  /*aa80*/  VIADD R4, R18, 0xc0 ;  /* 0x000000c012047836 */ /* 0x000fe20000000000 */
[----:B------:R-:W-:Y:S02]  /*aa90*/  ISETP.GE.AND P4, PT, R5, UR6, PT ;  /* 0x0000000605007c0c */ /* 0x000fe4000bf86270 */
[----:B------:R-:W-:Y:S01]  /*aaa0*/  ISETP.GE.AND P6, PT, R2, UR6, PT ;  /* 0x0000000602007c0c */ /* 0x000fe2000bfc6270 */
[C---:B------:R-:W-:Y:S01]  /*aab0*/  VIADD R2, R18.reuse, 0xe0 ;  /* 0x000000e012027836 */ /* 0x040fe20000000000 */
[----:B------:R-:W-:Y:S01]  /*aac0*/  ISETP.GE.AND P0, PT, R3, UR6, PT ;  /* 0x0000000603007c0c */ /* 0x000fe2000bf06270 */
[----:B------:R-:W-:Y:S01]  /*aad0*/  VIADD R3, R18, 0x120 ;  /* 0x0000012012037836 */ /* 0x000fe20000000000 */
[----:B------:R-:W-:Y:S01]  /*aae0*/  ISETP.GE.AND P1, PT, R4, UR6, PT ;  /* 0x0000000604007c0c */ /* 0x000fe2000bf26270 */
[----:B------:R-:W-:-:S02]  /*aaf0*/  VIADD R4, R18, 0x1a0 ;  /* 0x000001a012047836 */ /* 0x000fc40000000000 */
[C---:B------:R-:W-:Y:S02]  /*ab00*/  VIADD R5, R18.reuse, 0x1c0 ;  /* 0x000001c012057836 */ /* 0x040fe40000000000 */
[C---:B------:R-:W-:Y:S02]  /*ab10*/  VIADD R6, R18.reuse, 0x1e0 ;  /* 0x000001e012067836 */ /* 0x040fe40000000000 */
[----:B------:R-:W-:Y:S02]  /*ab20*/  VIADD R7, R18, 0x200 ;  /* 0x0000020012077836 */ /* 0x000fe40000000000 */
[----:B---3--:R-:W-:Y:S02]  /*ab30*/  IMAD.MOV.U32 R17, RZ, RZ, R9 ;  /* 0x000000ffff117224 */ /* 0x008fe400078e0009 */
[----:B------:R-:W2:Y:S01]  /*ab40*/  @!P2 LDG.E R9, desc[UR10][R10.64] ;  /* 0x0000000a0a09a981 */ /* 0x000ea2000c1e1900 */
[----:B------:R-:W-:Y:S01]  /*ab50*/  ISETP.GE.AND P2, PT, R2, UR6, PT ;  /* 0x0000000602007c0c */ /* 0x000fe2000bf46270 */
[----:B------:R-:W-:-:S02]  /*ab60*/  IMAD.MOV.U32 R13, RZ, RZ, R17 ;  /* 0x000000ffff0d7224 */ /* 0x000fc400078e0011 */
[--C-:B------:R-:W-:Y:S02]  /*ab70*/  IMAD.MOV.U32 R15, RZ, RZ, R17.reuse ;  /* 0x000000ffff0f7224 */ /* 0x100fe400078e0011 */
[----:B------:R-:W-:Y:S02]  /*ab80*/  VIADD R2, R18, 0x100 ;  /* 0x0000010012027836 */ /* 0x000fe40000000000 */
[----:B------:R-:W3:Y:S01]  /*ab90*/  @!P3 LDG.E R13, desc[UR10][R10.64+0x80] ;  /* 0x0000800a0a0db981 */ /* 0x000ee2000c1e1900 */
[----:B------:R-:W-:Y:S02]  /*aba0*/  IMAD.MOV.U32 R21, RZ, RZ, R17 ;  /* 0x000000ffff157224 */ /* 0x000fe400078e0011 */
[----:B------:R-:W-:Y:S01]  /*abb0*/  ISETP.GE.AND P3, PT, R2, UR6, PT ;  /* 0x0000000602007c0c */ /* 0x000fe2000bf66270 */
[----:B------:R-:W4:Y:S01]  /*abc0*/  @!P4 LDG.E R15, desc[UR10][R10.64+0x100] ;  /* 0x0001000a0a0fc981 */ /* 0x000f22000c1e1900 */
[----:B------:R-:W-:Y:S01]  /*abd0*/  ISETP.GE.AND P4, PT, R3, UR6, PT ;  /* 0x0000000603007c0c */ /* 0x000fe2000bf86270 */
[----:B------:R-:W-:-:S02]  /*abe0*/  VIADD R2, R18, 0x140 ;  /* 0x0000014012027836 */ /* 0x000fc40000000000 */
[----:B------:R-:W5:Y:S01]  /*abf0*/  @!P5 LDG.E R21, desc[UR10][R10.64+0x180] ;  /* 0x0001800a0a15d981 */ /* 0x000f62000c1e1900 */
[--C-:B------:R-:W-:Y:S02]  /*ac00*/  IMAD.MOV.U32 R23, RZ, RZ, R17.reuse ;  /* 0x000000ffff177224 */ /* 0x100fe400078e0011 */
[--C-:B------:R-:W-:Y:S01]  /*ac10*/  IMAD.MOV.U32 R25, RZ, RZ, R17.reuse ;  /* 0x000000ffff197224 */ /* 0x100fe200078e0011 */
[----:B------:R-:W-:Y:S01]  /*ac20*/  ISETP.GE.AND P5, PT, R2, UR6, PT ;  /* 0x0000000602007c0c */ /* 0x000fe2000bfa6270 */
[--C-:B------:R-:W-:Y:S02]  /*ac30*/  IMAD.MOV.U32 R27, RZ, RZ, R17.reuse ;  /* 0x000000ffff1b7224 */ /* 0x100fe400078e0011 */
[--C-:B------:R-:W-:Y:S01]  /*ac40*/  IMAD.MOV.U32 R29, RZ, RZ, R17.reuse ;  /* 0x000000ffff1d7224 */ /* 0x100fe200078e0011 */
[----:B------:R-:W5:Y:S01]  /*ac50*/  @!P6 LDG.E R23, desc[UR10][R10.64+0x200] ;  /* 0x0002000a0a17e981 */ /* 0x000f62000c1e1900 */
[--C-:B------:R-:W-:Y:S02]  /*ac60*/  IMAD.MOV.U32 R31, RZ, RZ, R17.reuse ;  /* 0x000000ffff1f7224 */ /* 0x100fe400078e0011 */
[----:B------:R-:W-:Y:S01]  /*ac70*/  IMAD.MOV.U32 R33, RZ, RZ, R17 ;  /* 0x000000ffff217224 */ /* 0x000fe200078e0011 */
[----:B------:R-:W5:Y:S01]  /*ac80*/  @!P0 LDG.E R25, desc[UR10][R10.64+0x280] ;  /* 0x0002800a0a198981 */ /* 0x000f62000c1e1900 */
[----:B------:R-:W-:-:S02]  /*ac90*/  VIADD R2, R18, 0x160 ;  /* 0x0000016012027836 */ /* 0x000fc40000000000 */
[----:B------:R-:W-:Y:S01]  /*aca0*/  VIADD R3, R18, 0x180 ;  /* 0x0000018012037836 */ /* 0x000fe20000000000 */
[----:B------:R-:W5:Y:S01]  /*acb0*/  @!P1 LDG.E R27, desc[UR10][R10.64+0x300] ;  /* 0x0003000a0a1b9981 */ /* 0x000f62000c1e1900 */
[----:B------:R-:W-:Y:S02]  /*acc0*/  ISETP.GE.AND P1, PT, R4, UR6, PT ;  /* 0x0000000604007c0c */ /* 0x000fe4000bf26270 */
[----:B------:R-:W-:Y:S01]  /*acd0*/  ISETP.GE.AND P6, PT, R2, UR6, PT ;  /* 0x0000000602007c0c */ /* 0x000fe2000bfc6270 */
[----:B------:R-:W5:Y:S01]  /*ace0*/  @!P2 LDG.E R29, desc[UR10][R10.64+0x380] ;  /* 0x0003800a0a1da981 */ /* 0x000f62000c1e1900 */
[----:B------:R-:W-:Y:S02]  /*acf0*/  ISETP.GE.AND P0, PT, R3, UR6, PT ;  /* 0x0000000603007c0c */ /* 0x000fe4000bf06270 */
[----:B------:R-:W-:Y:S01]  /*ad00*/  ISETP.GE.AND P2, PT, R5, UR6, PT ;  /* 0x0000000605007c0c */ /* 0x000fe2000bf46270 */
[----:B------:R-:W5:Y:S01]  /*ad10*/  @!P3 LDG.E R31, desc[UR10][R10.64+0x400] ;  /* 0x0004000a0a1fb981 */ /* 0x000f62000c1e1900 */
[----:B------:R-:W-:-:S03]  /*ad20*/  ISETP.GE.AND P3, PT, R6, UR6, PT ;  /* 0x0000000606007c0c */ /* 0x000fc6000bf66270 */
[----:B------:R-:W5:Y:S01]  /*ad30*/  @!P4 LDG.E R33, desc[UR10][R10.64+0x480] ;  /* 0x0004800a0a21c981 */ /* 0x000f62000c1e1900 */
[----:B------:R-:W-:Y:S01]  /*ad40*/  ISETP.GE.AND P4, PT, R7, UR6, PT ;  /* 0x0000000607007c0c */ /* 0x000fe2000bf86270 */
[--C-:B------:R-:W-:Y:S02]  /*ad50*/  IMAD.MOV.U32 R35, RZ, RZ, R17.reuse ;  /* 0x000000ffff237224 */ /* 0x100fe400078e0011 */
[--C-:B------:R-:W-:Y:S02]  /*ad60*/  IMAD.MOV.U32 R37, RZ, RZ, R17.reuse ;  /* 0x000000ffff257224 */ /* 0x100fe400078e0011 */
[--C-:B------:R-:W-:Y:S02]  /*ad70*/  IMAD.MOV.U32 R12, RZ, RZ, R17.reuse ;  /* 0x000000ffff0c7224 */ /* 0x100fe400078e0011 */
[--C-:B------:R-:W-:Y:S01]  /*ad80*/  IMAD.MOV.U32 R14, RZ, RZ, R17.reuse ;  /* 0x000000ffff0e7224 */ /* 0x100fe200078e0011 */
[----:B------:R-:W5:Y:S01]  /*ad90*/  @!P5 LDG.E R35, desc[UR10][R10.64+0x500] ;  /* 0x0005000a0a23d981 */ /* 0x000f62000c1e1900 */
[----:B------:R-:W-:-:S02]  /*ada0*/  IMAD.MOV.U32 R16, RZ, RZ, R17 ;  /* 0x000000ffff107224 */ /* 0x000fc400078e0011 */
[----:B------:R-:W-:Y:S01]  /*adb0*/  IMAD.MOV.U32 R24, RZ, RZ, R17 ;  /* 0x000000ffff187224 */ /* 0x000fe200078e0011 */
[----:B------:R-:W5:Y:S04]  /*adc0*/  @!P6 LDG.E R37, desc[UR10][R10.64+0x580] ;  /* 0x0005800a0a25e981 */ /* 0x000f68000c1e1900 */
[----:B------:R-:W5:Y:S04]  /*add0*/  @!P0 LDG.E R12, desc[UR10][R10.64+0x600] ;  /* 0x0006000a0a0c8981 */ /* 0x000f68000c1e1900 */
[----:B------:R-:W5:Y:S04]  /*ade0*/  @!P1 LDG.E R14, desc[UR10][R10.64+0x680] ;  /* 0x0006800a0a0e9981 */ /* 0x000f68000c1e1900 */
[----:B------:R-:W5:Y:S04]  /*adf0*/  @!P2 LDG.E R16, desc[UR10][R10.64+0x700] ;  /* 0x0007000a0a10a981 */ /* 0x000f68000c1e1900 */
[----:B------:R-:W5:Y:S04]  /*ae00*/  @!P3 LDG.E R24, desc[UR10][R10.64+0x780] ;  /* 0x0007800a0a18b981 */ /* 0x000f68000c1e1900 */
[----:B------:R-:W5:Y:S01]  /*ae10*/  @!P4 LDG.E R17, desc[UR10][R10.64+0x800] ;  /* 0x0008000a0a11c981 */ /* 0x000f62000c1e1900 */
[----:B------:R-:W0:Y:S01]  /*ae20*/  S2R R20, SR_LANEID ;  /* 0x0000000000147919 */ /* 0x000e220000000000 */
[----:B------:R-:W1:Y:S01]  /*ae30*/  S2UR UR5, SR_CgaCtaId ;  /* 0x00000000000579c3 */ /* 0x000e620000008800 */
[----:B------:R-:W-:Y:S01]  /*ae40*/  SHF.R.U32.HI R8, RZ, 0x5, R0 ;  /* 0x00000005ff087819 */ /* 0x000fe20000011600 */
[----:B------:R-:W-:-:S02]  /*ae50*/  UMOV UR4, 0x400 ;  /* 0x0000040000047882 */ /* 0x000fc40000000000 */
[----:B-1----:R-:W-:Y:S02]  /*ae60*/  ULEA UR4, UR5, UR4, 0x18 ;  /* 0x0000000405047291 */ /* 0x002fe4000f8ec0ff */
[----:B0-----:R-:W-:-:S05]  /*ae70*/  IMAD R8, R8, 0x220, R20 ;  /* 0x0000022008087824 */ /* 0x001fca00078e0214 */
[----:B------:R-:W-:-:S05]  /*ae80*/  LEA R8, R8, UR4, 0x2 ;  /* 0x0000000408087c11 */ /* 0x000fca000f8e10ff */
[----:B--2---:R0:W-:Y:S02]  /*ae90*/  STS [R8], R9 ;  /* 0x0000000908007388 */ /* 0x0041e40000000800 */
[----:B0-----:R-:W-:Y:S02]  /*aea0*/  IMAD R9, R20, 0x40, R8 ;  /* 0x0000004014097824 */ /* 0x001fe400078e0208 */
[----:B---3--:R-:W-:Y:S04]  /*aeb0*/  STS [R8+0x80], R13 ;  /* 0x0000800d08007388 */ /* 0x008fe80000000800 */
[----:B----4-:R-:W-:Y:S04]  /*aec0*/  STS [R8+0x100], R15 ;  /* 0x0001000f08007388 */ /* 0x010fe80000000800 */
[----:B-----5:R-:W-:Y:S04]  /*aed0*/  STS [R8+0x180], R21 ;  /* 0x0001801508007388 */ /* 0x020fe80000000800 */
[----:B------:R-:W-:Y:S04]  /*aee0*/  STS [R8+0x200], R23 ;  /* 0x0002001708007388 */ /* 0x000fe80000000800 */
[----:B------:R-:W-:Y:S04]  /*aef0*/  STS [R8+0x280], R25 ;  /* 0x0002801908007388 */ /* 0x000fe80000000800 */
[----:B------:R-:W-:Y:S04]  /*af00*/  STS [R8+0x300], R27 ;  /* 0x0003001b08007388 */ /* 0x000fe80000000800 */
[----:B------:R0:W-:Y:S04]  /*af10*/  STS [R8+0x380], R29 ;  /* 0x0003801d08007388 */ /* 0x0001e80000000800 */
[----:B------:R-:W-:Y:S04]  /*af20*/  STS [R8+0x400], R31 ;  /* 0x0004001f08007388 */ /* 0x000fe80000000800 */
[----:B------:R-:W-:Y:S04]  /*af30*/  STS [R8+0x480], R33 ;  /* 0x0004802108007388 */ /* 0x000fe80000000800 */
[----:B------:R-:W-:Y:S04]  /*af40*/  STS [R8+0x500], R35 ;  /* 0x0005002308007388 */ /* 0x000fe80000000800 */
[----:B------:R-:W-:Y:S04]  /*af50*/  STS [R8+0x580], R37 ;  /* 0x0005802508007388 */ /* 0x000fe80000000800 */
[----:B------:R-:W-:Y:S04]  /*af60*/  STS [R8+0x600], R12 ;  /* 0x0006000c08007388 */ /* 0x000fe80000000800 */
[----:B------:R-:W-:Y:S04]  /*af70*/  STS [R8+0x680], R14 ;  /* 0x0006800e08007388 */ /* 0x000fe80000000800 */
[----:B------:R1:W-:Y:S04]  /*af80*/  STS [R8+0x700], R16 ;  /* 0x0007001008007388 */ /* 0x0003e80000000800 */
[----:B------:R-:W-:Y:S04]  /*af90*/  STS [R8+0x780], R24 ;  /* 0x0007801808007388 */ /* 0x000fe80000000800 */
[----:B------:R2:W-:Y:S01]  /*afa0*/  STS [R8+0x800], R17 ;  /* 0x0008001108007388 */ /* 0x0005e20000000800 */
[----:B------:R-:W-:-:S03]  /*afb0*/  NOP ;  /* 0x0000000000007918 */ /* 0x000fc60000000000 */
[----:B------:R-:W3:Y:S04]  /*afc0*/  LDS R13, [R9] ;  /* 0x00000000090d7984 */ /* 0x000ee80000000800 */
[----:B------:R4:W0:Y:S04]  /*afd0*/  LDS R30, [R9+0x4] ;  /* 0x00000400091e7984 */ /* 0x0008280000000800 */
[----:B------:R4:W0:Y:S04]  /*afe0*/  LDS R28, [R9+0x8] ;  /* 0x00000800091c7984 */ /* 0x0008280000000800 */
[----:B------:R4:W0:Y:S04]  /*aff0*/  LDS R25, [R9+0xc] ;  /* 0x00000c0009197984 */ /* 0x0008280000000800 */
[----:B------:R4:W0:Y:S04]  /*b000*/  LDS R22, [R9+0x10] ;  /* 0x0000100009167984 */ /* 0x0008280000000800 */
[----:B------:R4:W0:Y:S04]  /*b010*/  LDS R23, [R9+0x14] ;  /* 0x0000140009177984 */ /* 0x0008280000000800 */
[----:B------:R4:W0:Y:S04]  /*b020*/  LDS R20, [R9+0x18] ;  /* 0x0000180009147984 */ /* 0x0008280000000800 */
[----:B------:R4:W1:Y:S04]  /*b030*/  LDS R15, [R9+0x1c] ;  /* 0x00001c00090f7984 */ /* 0x0008680000000800 */
[----:B------:R4:W1:Y:S04]  /*b040*/  LDS R26, [R9+0x20] ;  /* 0x00002000091a7984 */ /* 0x0008680000000800 */
[----:B------:R4:W1:Y:S04]  /*b050*/  LDS R33, [R9+0x24] ;  /* 0x0000240009217984 */ /* 0x0008680000000800 */
[----:B------:R4:W3:Y:S04]  /*b060*/  LDS R12, [R9+0x28] ;  /* 0x00002800090c7984 */ /* 0x0008e80000000800 */
[----:B------:R4:W3:Y:S04]  /*b070*/  LDS R27, [R9+0x2c] ;  /* 0x00002c00091b7984 */ /* 0x0008e80000000800 */
[----:B------:R4:W3:Y:S04]  /*b080*/  LDS R10, [R9+0x30] ;  /* 0x00003000090a7984 */ /* 0x0008e80000000800 */
[----:B------:R4:W4:Y:S04]  /*b090*/  LDS R31, [R9+0x34] ;  /* 0x00003400091f7984 */ /* 0x0009280000000800 */
[----:B------:R0:W4:Y:S04]  /*b0a0*/  LDS R14, [R9+0x38] ;  /* 0x00003800090e7984 */ /* 0x0001280000000800 */
[----:B------:R1:W4:Y:S04]  /*b0b0*/  LDS R21, [R9+0x3c] ;  /* 0x00003c0009157984 */ /* 0x0003280000000800 */
[----:B------:R1:W4:Y:S01]  /*b0c0*/  LDS R24, [R9+0x40] ;  /* 0x0000400009187984 */ /* 0x0003220000000800 */
[----:B------:R-:W-:Y:S01]  /*b0d0*/  BAR.SYNC.DEFER_BLOCKING 0x0 ;  /* 0x0000000000007b1d */ /* 0x000fe20000010000 */
[----:B0-----:R-:W-:-:S07]  /*b0e0*/  IMAD R29, R0, 0x11, RZ ;  /* 0x00000011001d7824 */ /* 0x001fce00078e02ff */
[----:B------:R-:W-:Y:S01]  /*b0f0*/  PREEXIT ;  /* 0x000000000000782d */ /* 0x000fe20000000000 */
[----:B------:R-:W-:Y:S01]  /*b100*/  BSSY.RECONVERGENT B0, `(.L_x_1881) ;  /* 0x000001f000007945 */ /* 0x000fe20003800200 */
[C---:B------:R-:W-:Y:S02]  /*b110*/  VIADD R11, R29.reuse, 0x1 ;  /* 0x000000011d0b7836 */ /* 0x040fe40000000000 */
[C---:B-1----:R-:W-:Y:S02]  /*b120*/  VIADD R16, R29.reuse, 0x2 ;  /* 0x000000021d107836 */ /* 0x042fe40000000000 */
[----:B--2---:R-:W-:Y:S01]  /*b130*/  VIADD R17, R29, 0x3 ;  /* 0x000000031d117836 */ /* 0x004fe20000000000 */
[----:B------:R-:W-:Y:S01]  /*b140*/  ISETP.GE.U32.AND P4, PT, R11, UR6, PT ;  /* 0x000000060b007c0c */ /* 0x000fe2000bf86070 */
[C---:B------:R-:W-:Y:S01]  /*b150*/  VIADD R32, R29.reuse, 0x6 ;  /* 0x000000061d207836 */ /* 0x040fe20000000000 */
[----:B------:R-:W-:Y:S01]  /*b160*/  ISETP.GE.U32.AND P0, PT, R16, UR6, PT ;  /* 0x0000000610007c0c */ /* 0x000fe2000bf06070 */
[----:B------:R-:W-:Y:S01]  /*b170*/  VIADD R16, R29, 0x5 ;  /* 0x000000051d107836 */ /* 0x000fe20000000000 */
[----:B------:R-:W-:Y:S01]  /*b180*/  ISETP.GE.U32.AND P1, PT, R17, UR6, PT ;  /* 0x0000000611007c0c */ /* 0x000fe2000bf26070 */
[C---:B------:R-:W-:Y:S01]  /*b190*/  VIADD R11, R29.reuse, 0x4 ;  /* 0x000000041d0b7836 */ /* 0x040fe20000000000 */
[----:B------:R-:W-:Y:S01]  /*b1a0*/  ISETP.GE.U32.AND P5, PT, R32, UR6, PT ;  /* 0x0000000620007c0c */ /* 0x000fe2000bfa6070 */
[----:B------:R-:W-:Y:S01]  /*b1b0*/  VIADD R32, R29, 0x7 ;  /* 0x000000071d207836 */ /* 0x000fe20000000000 */
[----:B------:R-:W-:Y:S01]  /*b1c0*/  ISETP.GE.U32.AND P3, PT, R16, UR6, PT ;  /* 0x0000000610007c0c */ /* 0x000fe2000bf66070 */
[--C-:B---3--:R-:W-:Y:S01]  /*b1d0*/  IMAD.MOV.U32 R16, RZ, RZ, R13.reuse ;  /* 0x000000ffff107224 */ /* 0x108fe200078e000d */
[----:B------:R-:W-:Y:S01]  /*b1e0*/  ISETP.GE.U32.AND P2, PT, R11, UR6, PT ;  /* 0x000000060b007c0c */ /* 0x000fe2000bf46070 */
[----:B------:R-:W-:-:S02]  /*b1f0*/  IMAD.MOV.U32 R17, RZ, RZ, R13 ;  /* 0x000000ffff117224 */ /* 0x000fc400078e000d */
[----:B------:R-:W-:Y:S10]  /*b200*/  @P4 BRA `(.L_x_1882) ;  /* 0x0000000000384947 */ /* 0x000ff40003800000 */
[----:B------:R-:W-:Y:S02]  /*b210*/  LEA.HI R11, R13, R13, RZ, 0x1 ;  /* 0x0000000d0d0b7211 */ /* 0x000fe400078f08ff */
[CC--:B------:R-:W-:Y:S02]  /*b220*/  LEA.HI R17, R30.reuse, R30.reuse, RZ, 0x1 ;  /* 0x0000001e1e117211 */ /* 0x0c0fe400078f08ff */
[----:B------:R-:W-:Y:S02]  /*b230*/  LOP3.LUT R16, R11, 0xfffffffe, RZ, 0xc0, !PT ;  /* 0xfffffffe0b107812 */ /* 0x000fe400078ec0ff */
[----:B------:R-:W-:Y:S02]  /*b240*/  LOP3.LUT R17, R17, 0xfffffffe, RZ, 0xc0, !PT ;  /* 0xfffffffe11117812 */ /* 0x000fe400078ec0ff */
[C---:B------:R-:W-:Y:S01]  /*b250*/  ISETP.GE.AND P4, PT, R13.reuse, R30, PT ;  /* 0x0000001e0d00720c */ /* 0x040fe20003f86270 */
[----:B------:R-:W-:Y:S02]  /*b260*/  IMAD.IADD R16, R13, 0x1, -R16 ;  /* 0x000000010d107824 */ /* 0x000fe400078e0a10 */
[----:B------:R-:W-:-:S05]  /*b270*/  IMAD.IADD R17, R30, 0x1, -R17 ;  /* 0x000000011e117824 */ /* 0x000fca00078e0a11 */
[----:B------:R-:W-:Y:S02]  /*b280*/  ISETP.NE.AND P6, PT, R16, R17, PT ;  /* 0x000000111000720c */ /* 0x000fe40003fc5270 */
[----:B------:R-:W-:-:S04]  /*b290*/  SEL R16, RZ, 0xffffffff, !P4 ;  /* 0xffffffffff107807 */ /* 0x000fc80006000000 */
[----:B------:R-:W-:-:S04]  /*b2a0*/  SEL R16, R16, R13, !P6 ;  /* 0x0000000d10107207 */ /* 0x000fc80007000000 */
[----:B------:R-:W-:-:S04]  /*b2b0*/  LOP3.LUT R16, R16, 0x1, RZ, 0xc0, !PT ;  /* 0x0000000110107812 */ /* 0x000fc800078ec0ff */
[----:B------:R-:W-:Y:S01]  /*b2c0*/  ISETP.NE.U32.AND P4, PT, R16, 0x1, PT ;  /* 0x000000011000780c */ /* 0x000fe20003f85070 */
[----:B------:R-:W-:-:S03]  /*b2d0*/  IMAD.MOV.U32 R16, RZ, RZ, R30 ;  /* 0x000000ffff107224 */ /* 0x000fc600078e001e */
[----:B------:R-:W-:-:S09]  /*b2e0*/  SEL R17, R13, R30, !P4 ;  /* 0x0000001e0d117207 */ /* 0x000fd20006000000 */
.L_x_1882:
[----:B------:R-:W-:Y:S05]  /*b2f0*/  BSYNC.RECONVERGENT B0 ;  /* 0x0000000000007941 */ /* 0x000fea0003800200 */
.L_x_1881:
[----:B------:R-:W-:Y:S01]  /*b300*/  BSSY.RECONVERGENT B0, `(.L_x_1883) ;  /* 0x0000013000007945 */ /* 0x000fe20003800200 */
[----:B------:R-:W-:Y:S01]  /*b310*/  ISETP.GE.U32.AND P4, PT, R32, UR6, PT ;  /* 0x0000000620007c0c */ /* 0x000fe2000bf86070 */
[----:B------:R-:W-:Y:S02]  /*b320*/  VIADD R34, R29, 0x8 ;  /* 0x000000081d227836 */ /* 0x000fe40000000000 */
[----:B------:R-:W-:Y:S01]  /*b330*/  IMAD.MOV.U32 R32, RZ, RZ, R17 ;  /* 0x000000ffff207224 */ /* 0x000fe200078e0011 */
[----:B------:R-:W-:Y:S09]  /*b340*/  @P0 BRA `(.L_x_1884) ;  /* 0x0000000000380947 */ /* 0x000ff20003800000 */
        /* <DEDUP_REMOVED lines=11> */
[----:B------:R-:W-:-:S04]  /*b400*/  ISETP.NE.U32.AND P0, PT, R30, 0x1, PT ;  /* 0x000000011e00780c */ /* 0x000fc80003f05070 */
[----:B------:R-:W-:Y:S01]  /*b410*/  SEL R32, R17, R28, !P0 ;  /* 0x0000001c11207207 */ /* 0x000fe20004000000 */
[----:B------:R-:W-:-:S08]  /*b420*/  IMAD.MOV.U32 R17, RZ, RZ, R28 ;  /* 0x000000ffff117224 */ /* 0x000fd000078e001c */
.L_x_1884:
[----:B------:R-:W-:Y:S05]  /*b430*/  BSYNC.RECONVERGENT B0 ;  /* 0x0000000000007941 */ /* 0x000fea0003800200 */
.L_x_1883:
        /* <DEDUP_REMOVED lines=19> */
.L_x_1886:
[----:B------:R-:W-:Y:S05]  /*b570*/  BSYNC.RECONVERGENT B0 ;  /* 0x0000000000007941 */ /* 0x000fea0003800200 */
.L_x_1885:
        /* <DEDUP_REMOVED lines=19> */
.L_x_1888:
[----:B------:R-:W-:Y:S05]  /*b6b0*/  BSYNC.RECONVERGENT B0 ;  /* 0x0000000000007941 */ /* 0x000fea0003800200 */
.L_x_1887:
[----:B------:R-:W-:Y:S01]  /*b6c0*/  BSSY.RECONVERGENT B0, `(.L_x_1889) ;  /* 0x0000013000007945 */ /* 0x000fe20003800200 */
[----:B------:R-:W-:Y:S01]  /*b6d0*/  ISETP.GE.U32.AND P2, PT, R34, UR6, PT ;  /* 0x0000000622007c0c */ /* 0x000fe2000bf46070 */
[----:B------:R-:W-:Y:S02]  /*b6e0*/  VIADD R34, R29, 0xb ;  /* 0x0000000b1d227836 */ /* 0x000fe40000000000 */
[----:B------:R-:W-:Y:S01]  /*b6f0*/  IMAD.MOV.U32 R25, RZ, RZ, R28 ;  /* 0x000000ffff197224 */ /* 0x000fe200078e001c */
[----:B------:R-:W-:Y:S09]  /*b700*/  @P3 BRA `(.L_x_1890) ;  /* 0x0000000000383947 */ /* 0x000ff20003800000 */
        /* <DEDUP_REMOVED lines=14> */
.L_x_1890:
[----:B------:R-:W-:Y:S05]  /*b7f0*/  BSYNC.RECONVERGENT B0 ;  /* 0x0000000000007941 */ /* 0x000fea0003800200 */
.L_x_1889:
        /* <DEDUP_REMOVED lines=19> */
.L_x_1892:
[----:B------:R-:W-:Y:S05]  /*b930*/  BSYNC.RECONVERGENT B0 ;  /* 0x0000000000007941 */ /* 0x000fea0003800200 */
.L_x_1891:
        /* <DEDUP_REMOVED lines=19> */
.L_x_1894:
[----:B------:R-:W-:Y:S05]  /*ba70*/  BSYNC.RECONVERGENT B0 ;  /* 0x0000000000007941 */ /* 0x000fea0003800200 */
.L_x_1893:
        /* <DEDUP_REMOVED lines=19> */
.L_x_1896:
[----:B------:R-:W-:Y:S05]  /*bbb0*/  BSYNC.RECONVERGENT B0 ;  /* 0x0000000000007941 */ /* 0x000fea0003800200 */
.L_x_1895:
        /* <DEDUP_REMOVED lines=19> */
.L_x_1898:
[----:B------:R-:W-:Y:S05]  /*bcf0*/  BSYNC.RECONVERGENT B0 ;  /* 0x0000000000007941 */ /* 0x000fea0003800200 */
.L_x_1897:
[----:B------:R-:W-:Y:S01]  /*bd00*/  BSSY.RECONVERGENT B0, `(.L_x_1899) ;  /* 0x0000012000007945 */ /* 0x000fe20003800200 */
[----:B------:R-:W-:Y:S01]  /*bd10*/  ISETP.GE.U32.AND P1, PT, R30, UR6, PT ;  /* 0x000000061e007c0c */ /* 0x000fe2000bf26070 */
[----:B------:R-:W-:Y:S02]  /*bd20*/  IMAD.MOV.U32 R26, RZ, RZ, R15 ;  /* 0x000000ffff1a7224 */ /* 0x000fe400078e000f */
[----:B------:R-:W-:Y:S10]  /*bd30*/  @P2 BRA `(.L_x_1900) ;  /* 0x0000000000382947 */ /* 0x000ff40003800000 */
[C---:B------:R-:W-:Y:S02]  /*bd40*/  LEA.HI R26, R15.reuse, R15, RZ, 0x1 ;  /* 0x0000000f0f1a7211 */ /* 0x040fe400078f08ff */
        /* <DEDUP_REMOVED lines=13> */
.L_x_1900:
[----:B------:R-:W-:Y:S05]  /*be20*/  BSYNC.RECONVERGENT B0 ;  /* 0x0000000000007941 */ /* 0x000fea0003800200 */
.L_x_1899:
[----:B------:R-:W-:Y:S01]  /*be30*/  BSSY.RECONVERGENT B0, `(.L_x_1901) ;  /* 0x0000013000007945 */ /* 0x000fe20003800200 */
[C---:B------:R-:W-:Y:S01]  /*be40*/  ISETP.GE.U32.AND P2, PT, R29.reuse, UR6, PT ;  /* 0x000000061d007c0c */ /* 0x040fe2000bf46070 */
        /* <DEDUP_REMOVED lines=17> */
.L_x_1902:
[----:B------:R-:W-:Y:S05]  /*bf60*/  BSYNC.RECONVERGENT B0 ;  /* 0x0000000000007941 */ /* 0x000fea0003800200 */
.L_x_1901:
[----:B------:R-:W-:Y:S01]  /*bf70*/  BSSY.RECONVERGENT B0, `(.L_x_1903) ;  /* 0x0000012000007945 */ /* 0x000fe20003800200 */
[----:B------:R-:W-:Y:S01]  /*bf80*/  ISETP.GE.U32.AND P3, PT, R12, UR6, PT ;  /* 0x000000060c007c0c */ /* 0x000fe2000bf66070 */
[----:B------:R-:W-:Y:S02]  /*bf90*/  IMAD.MOV.U32 R12, RZ, RZ, R29 ;  /* 0x000000ffff0c7224 */ /* 0x000fe400078e001d */
[----:B------:R-:W-:Y:S10]  /*bfa0*/  @P5 BRA `(.L_x_1904) ;  /* 0x0000000000385947 */ /* 0x000ff40003800000 */
[----:B------:R-:W-:Y:S02]  /*bfb0*/  LEA.HI R12, R29, R29, RZ, 0x1 ;  /* 0x0000001d1d0c7211 */ /* 0x000fe400078f08ff */
[-C--:B------:R-:W-:Y:S02]  /*bfc0*/  LEA.HI R27, R10, R10.reuse, RZ, 0x1 ;  /* 0x0000000a0a1b7211 */ /* 0x080fe400078f08ff */
[----:B------:R-:W-:Y:S02]  /*bfd0*/  LOP3.LUT R12, R12, 0xfffffffe, RZ, 0xc0, !PT ;  /* 0xfffffffe0c0c7812 */ /* 0x000fe400078ec0ff */
[----:B------:R-:W-:Y:S02]  /*bfe0*/  LOP3.LUT R27, R27, 0xfffffffe, RZ, 0xc0, !PT ;  /* 0xfffffffe1b1b7812 */ /* 0x000fe400078ec0ff */
[C---:B------:R-:W-:Y:S01]  /*bff0*/  ISETP.GE.AND P5, PT, R29.reuse, R10, PT ;  /* 0x0000000a1d00720c */ /* 0x040fe20003fa6270 */
[----:B------:R-:W-:Y:S02]  /*c000*/  IMAD.IADD R12, R29, 0x1, -R12 ;  /* 0x000000011d0c7824 */ /* 0x000fe400078e0a0c */
[----:B------:R-:W-:Y:S01]  /*c010*/  IMAD.IADD R27, R10, 0x1, -R27 ;  /* 0x000000010a1b7824 */ /* 0x000fe200078e0a1b */
[----:B------:R-:W-:-:S04]  /*c020*/  SEL R30, RZ, 0xffffffff, !P5 ;  /* 0xffffffffff1e7807 */ /* 0x000fc80006800000 */
[----:B------:R-:W-:-:S04]  /*c030*/  ISETP.NE.AND P5, PT, R12, R27, PT ;  /* 0x0000001b0c00720c */ /* 0x000fc80003fa5270 */
[----:B------:R-:W-:-:S04]  /*c040*/  SEL R30, R30, R29, !P5 ;  /* 0x0000001d1e1e7207 */ /* 0x000fc80006800000 */
[----:B------:R-:W-:-:S04]  /*c050*/  LOP3.LUT R30, R30, 0x1, RZ, 0xc0, !PT ;  /* 0x000000011e1e7812 */ /* 0x000fc800078ec0ff */
[----:B------:R-:W-:-:S04]  /*c060*/  ISETP.NE.U32.AND P5, PT, R30, 0x1, PT ;  /* 0x000000011e00780c */ /* 0x000fc80003fa5070 */
[----:B------:R-:W-:Y:S01]  /*c070*/  SEL R12, R29, R10, !P5 ;  /* 0x0000000a1d0c7207 */ /* 0x000fe20006800000 */
[----:B------:R-:W-:-:S08]  /*c080*/  IMAD.MOV.U32 R29, RZ, RZ, R10 ;  /* 0x000000ffff1d7224 */ /* 0x000fd000078e000a */
.L_x_1904:
[----:B------:R-:W-:Y:S05]  /*c090*/  BSYNC.RECONVERGENT B0 ;  /* 0x0000000000007941 */ /* 0x000fea0003800200 */
.L_x_1903:
[----:B------:R-:W-:Y:S01]  /*c0a0*/  BSSY.RECONVERGENT B0, `(.L_x_1905) ;  /* 0x0000011000007945 */ /* 0x000fe20003800200 */
[----:B------:R-:W-:-:S03]  /*c0b0*/  IMAD.MOV.U32 R27, RZ, RZ, R12 ;  /* 0x000000ffff1b7224 */ /* 0x000fc600078e000c */
[----:B------:R-:W-:Y:S05]  /*c0c0*/  @P4 BRA `(.L_x_1906) ;  /* 0x0000000000384947 */ /* 0x000fea0003800000 */
[----:B------:R-:W-:Y:S02]  /*c0d0*/  LEA.HI R10, R12, R12, RZ, 0x1 ;  /* 0x0000000c0c0a7211 */ /* 0x000fe400078f08ff */
[CC--:B----4-:R-:W-:Y:S02]  /*c0e0*/  LEA.HI R30, R31.reuse, R31.reuse, RZ, 0x1 ;  /* 0x0000001f1f1e7211 */ /* 0x0d0fe400078f08ff */
        /* <DEDUP_REMOVED lines=12> */
.L_x_1906:
[----:B------:R-:W-:Y:S05]  /*c1b0*/  BSYNC.RECONVERGENT B0 ;  /* 0x0000000000007941 */ /* 0x000fea0003800200 */
.L_x_1905:
[----:B------:R-:W-:Y:S01]  /*c1c0*/  BSSY.RECONVERGENT B0, `(.L_x_1907) ;  /* 0x0000011000007945 */ /* 0x000fe20003800200 */
[----:B------:R-:W-:-:S03]  /*c1d0*/  IMAD.MOV.U32 R10, RZ, RZ, R27 ;  /* 0x000000ffff0a7224 */ /* 0x000fc600078e001b */
[----:B------:R-:W-:Y:S05]  /*c1e0*/  @P0 BRA `(.L_x_1908) ;  /* 0x0000000000380947 */ /* 0x000fea0003800000 */
[C---:B------:R-:W-:Y:S02]  /*c1f0*/  LEA.HI R10, R27.reuse, R27, RZ, 0x1 ;  /* 0x0000001b1b0a7211 */ /* 0x040fe400078f08ff */
[-C--:B----4-:R-:W-:Y:S02]  /*c200*/  LEA.HI R30, R14, R14.reuse, RZ, 0x1 ;  /* 0x0000000e0e1e7211 */ /* 0x090fe400078f08ff */
        /* <DEDUP_REMOVED lines=12> */
.L_x_1908:
[----:B------:R-:W-:Y:S05]  /*c2d0*/  BSYNC.RECONVERGENT B0 ;  /* 0x0000000000007941 */ /* 0x000fea0003800200 */
.L_x_1907:
[----:B------:R-:W-:Y:S01]  /*c2e0*/  BSSY.RECONVERGENT B0, `(.L_x_1909) ;  /* 0x0000011000007945 */ /* 0x000fe20003800200 */
[----:B----4-:R-:W-:-:S03]  /*c2f0*/  IMAD.MOV.U32 R31, RZ, RZ, R10 ;  /* 0x000000ffff1f7224 */ /* 0x010fc600078e000a */
[----:B------:R-:W-:Y:S05]  /*c300*/  @P1 BRA `(.L_x_1910) ;  /* 0x0000000000381947 */ /* 0x000fea0003800000 */
[----:B------:R-:W-:Y:S02]  /*c310*/  LEA.HI R14, R10, R10, RZ, 0x1 ;  /* 0x0000000a0a0e7211 */ /* 0x000fe400078f08ff */
[CC--:B------:R-:W-:Y:S02]  /*c320*/  LEA.HI R30, R21.reuse, R21.reuse, RZ, 0x1 ;  /* 0x00000015151e7211 */ /* 0x0c0fe400078f08ff */
        /* <DEDUP_REMOVED lines=12> */
.L_x_1910:
[----:B------:R-:W-:Y:S05]  /*c3f0*/  BSYNC.RECONVERGENT B0 ;  /* 0x0000000000007941 */ /* 0x000fea0003800200 */
.L_x_1909:
[----:B------:R-:W-:Y:S01]  /*c400*/  BSSY.RECONVERGENT B0, `(.L_x_1911) ;  /* 0x0000773000007945 */ /* 0x000fe20003800200 */
[----:B------:R-:W-:-:S03]  /*c410*/  SEL R24, R24, R31, !P3 ;  /* 0x0000001f18187207 */ /* 0x000fc60005800000 */
[----:B------:R-:W-:Y:S05]  /*c420*/  @P2 BRA `(.L_x_1912) ;  /* 0x0000007400c02947 */ /* 0x000fea0003800000 */
[----:B------:R-:W-:Y:S02]  /*c430*/  LEA.HI R14, R16, R16, RZ, 0x1 ;  /* 0x00000010100e7211 */ /* 0x000fe400078f08ff */
[----:B------:R-:W-:Y:S02]  /*c440*/  LEA.HI R30, R13, R13, RZ, 0x1 ;  /* 0x0000000d0d1e7211 */ /* 0x000fe400078f08ff */
[----:B------:R-:W-:Y:S02]  /*c450*/  LOP3.LUT R21, R14, 0xfffffffe, RZ, 0xc0, !PT ;  /* 0xfffffffe0e157812 */ /* 0x000fe400078ec0ff */
[----:B------:R-:W-:Y:S02]  /*c460*/  LOP3.LUT R30, R30, 0xfffffffe, RZ, 0xc0, !PT ;  /* 0xfffffffe1e1e7812 */ /* 0x000fe400078ec0ff */
[----:B------:R-:W-:Y:S01]  /*c470*/  LEA.HI R14, R32, R32, RZ, 0x1 ;  /* 0x00000020200e7211 */ /* 0x000fe200078f08ff */
[----:B------:R-:W-:Y:S01]  /*c480*/  IMAD.IADD R21, R16, 0x1, -R21 ;  /* 0x0000000110157824 */ /* 0x000fe200078e0a15 */
[----:B------:R-:W-:Y:S01]  /*c490*/  LEA.HI R31, R17, R17, RZ, 0x1 ;  /* 0x00000011111f7211 */ /* 0x000fe200078f08ff */
[----:B------:R-:W-:Y:S01]  /*c4a0*/  IMAD.IADD R30, R13, 0x1, -R30 ;  /* 0x000000010d1e7824 */ /* 0x000fe200078e0a1e */
[----:B------:R-:W-:-:S02]  /*c4b0*/  LEA.HI R33, R11, R11, RZ, 0x1 ;  /* 0x0000000b0b217211 */ /* 0x000fc400078f08ff */
[----:B------:R-:W-:Y:S02]  /*c4c0*/  ISETP.GE.AND P0, PT, R16, R13, PT ;  /* 0x0000000d1000720c */ /* 0x000fe40003f06270 */
[----:B------:R-:W-:Y:S02]  /*c4d0*/  ISETP.NE.AND P4, PT, R21, R30, PT ;  /* 0x0000001e1500720c */ /* 0x000fe40003f85270 */
        /* <DEDUP_REMOVED lines=8> */
[----:B------:R-:W-:-:S02]  /*c560*/  IMAD.IADD R31, R28, 0x1, -R31 ;  /* 0x000000011c1f7824 */ /* 0x000fc400078e0a1f */
[----:B------:R-:W-:Y:S01]  /*c570*/  IMAD.IADD R30, R11, 0x1, -R30 ;  /* 0x000000010b1e7824 */ /* 0x000fe200078e0a1e */
[----:B------:R-:W-:Y:S02]  /*c580*/  ISETP.NE.AND P5, PT, R21, R14, PT ;  /* 0x0000000e1500720c */ /* 0x000fe40003fa5270 */
[----:B------:R-:W-:Y:S02]  /*c590*/  LEA.HI R14, R22, R22, RZ, 0x1 ;  /* 0x00000016160e7211 */ /* 0x000fe400078f08ff */
[----:B------:R-:W-:Y:S02]  /*c5a0*/  ISETP.NE.AND P3, PT, R31, R30, PT ;  /* 0x0000001e1f00720c */ /* 0x000fe40003f65270 */
[----:B------:R-:W-:Y:S02]  /*c5b0*/  LEA.HI R30, R25, R25, RZ, 0x1 ;  /* 0x00000019191e7211 */ /* 0x000fe400078f08ff */
[----:B------:R-:W-:Y:S02]  /*c5c0*/  LEA.HI R31, R20, R20, RZ, 0x1 ;  /* 0x00000014141f7211 */ /* 0x000fe400078f08ff */
[----:B------:R-:W-:-:S02]  /*c5d0*/  LOP3.LUT R21, R14, 0xfffffffe, RZ, 0xc0, !PT ;  /* 0xfffffffe0e157812 */ /* 0x000fc400078ec0ff */
[----:B------:R-:W-:Y:S02]  /*c5e0*/  LOP3.LUT R30, R30, 0xfffffffe, RZ, 0xc0, !PT ;  /* 0xfffffffe1e1e7812 */ /* 0x000fe400078ec0ff */
[----:B------:R-:W-:Y:S01]  /*c5f0*/  LOP3.LUT R31, R31, 0xfffffffe, RZ, 0xc0, !PT ;  /* 0xfffffffe1f1f7812 */ /* 0x000fe200078ec0ff */
[----:B------:R-:W-:Y:S01]  /*c600*/  IMAD.IADD R21, R22, 0x1, -R21 ;  /* 0x0000000116157824 */ /* 0x000fe200078e0a15 */
[----:B------:R-:W-:Y:S01]  /*c610*/  LOP3.LUT R14, R33, 0xfffffffe, RZ, 0xc0, !PT ;  /* 0xfffffffe210e7812 */ /* 0x000fe200078ec0ff */
[----:B------:R-:W-:Y:S01]  /*c620*/  IMAD.IADD R30, R25, 0x1, -R30 ;  /* 0x00000001191e7824 */ /* 0x000fe200078e0a1e */
[----:B------:R-:W-:Y:S01]  /*c630*/  LEA.HI R33, R29, R29, RZ, 0x1 ;  /* 0x0000001d1d217211 */ /* 0x000fe200078f08ff */
[----:B------:R-:W-:Y:S02]  /*c640*/  IMAD.IADD R31, R20, 0x1, -R31 ;  /* 0x00000001141f7824 */ /* 0x000fe400078e0a1f */
[----:B------:R-:W-:Y:S01]  /*c650*/  IMAD.IADD R14, R23, 0x1, -R14 ;  /* 0x00000001170e7824 */ /* 0x000fe200078e0a0e */
[----:B------:R-:W-:-:S02]  /*c660*/  ISETP.NE.AND P1, PT, R21, R30, PT ;  /* 0x0000001e1500720c */ /* 0x000fc40003f25270 */
        /* <DEDUP_REMOVED lines=11> */
[----:B------:R-:W-:Y:S02]  /*c720*/  IMAD.IADD R31, R12, 0x1, -R31 ;  /* 0x000000010c1f7824 */ /* 0x000fe400078e0a1f */
[----:B------:R-:W-:Y:S01]  /*c730*/  IMAD.IADD R14, R29, 0x1, -R14 ;  /* 0x000000011d0e7824 */ /* 0x000fe200078e0a0e */
[----:B------:R-:W-:Y:S02]  /*c740*/  ISETP.NE.AND P2, PT, R21, R30, PT ;  /* 0x0000001e1500720c */ /* 0x000fe40003f45270 */
[----:B------:R-:W-:-:S02]  /*c750*/  SEL R21, RZ, 0xffffffff, !P0 ;  /* 0xffffffffff157807 */ /* 0x000fc40004000000 */
[----:B------:R-:W-:Y:S02]  /*c760*/  ISETP.NE.AND P0, PT, R31, R14, PT ;  /* 0x0000000e1f00720c */ /* 0x000fe40003f05270 */
[----:B------:R-:W-:Y:S02]  /*c770*/  LEA.HI R30, R10, R10, RZ, 0x1 ;  /* 0x0000000a0a1e7211 */ /* 0x000fe400078f08ff */
[----:B------:R-:W-:Y:S02]  /*c780*/  SEL R14, R21, R16, !P4 ;  /* 0x00000010150e7207 */ /* 0x000fe40006000000 */
[----:B------:R-:W-:Y:S02]  /*c790*/  ISETP.GE.AND P4, PT, R32, R17, PT ;  /* 0x000000112000720c */ /* 0x000fe40003f86270 */
[----:B------:R-:W-:Y:S02]  /*c7a0*/  LOP3.LUT R31, R30, 0xfffffffe, RZ, 0xc0, !PT ;  /* 0xfffffffe1e1f7812 */ /* 0x000fe400078ec0ff */
[----:B------:R-:W-:-:S02]  /*c7b0*/  LOP3.LUT R34, R33, 0xfffffffe, RZ, 0xc0, !PT ;  /* 0xfffffffe21227812 */ /* 0x000fc400078ec0ff */
[----:B------:R-:W-:Y:S01]  /*c7c0*/  SEL R21, RZ, 0xffffffff, !P4 ;  /* 0xffffffffff157807 */ /* 0x000fe20006000000 */
[----:B------:R-:W-:Y:S01]  /*c7d0*/  IMAD.IADD R30, R10, 0x1, -R31 ;  /* 0x000000010a1e7824 */ /* 0x000fe200078e0a1f */
[----:B------:R-:W-:Y:S01]  /*c7e0*/  ISETP.GE.AND P4, PT, R28, R11, PT ;  /* 0x0000000b1c00720c */ /* 0x000fe20003f86270 */
[----:B------:R-:W-:Y:S01]  /*c7f0*/  IMAD.IADD R33, R27, 0x1, -R34 ;  /* 0x000000011b217824 */ /* 0x000fe200078e0a22 */
[----:B------:R-:W-:Y:S02]  /*c800*/  SEL R21, R21, R32, !P5 ;  /* 0x0000002015157207 */ /* 0x000fe40006800000 */
[----:B------:R-:W-:Y:S02]  /*c810*/  ISETP.GE.AND P5, PT, R22, R25, PT ;  /* 0x000000191600720c */ /* 0x000fe40003fa6270 */
[----:B------:R-:W-:Y:S02]  /*c820*/  SEL R31, RZ, 0xffffffff, !P4 ;  /* 0xffffffffff1f7807 */ /* 0x000fe40006000000 */
[----:B------:R-:W-:-:S02]  /*c830*/  ISETP.NE.AND P4, PT, R30, R33, PT ;  /* 0x000000211e00720c */ /* 0x000fc40003f85270 */
[----:B------:R-:W-:Y:S02]  /*c840*/  SEL R33, RZ, 0xffffffff, !P5 ;  /* 0xffffffffff217807 */ /* 0x000fe40006800000 */
[----:B------:R-:W-:Y:S02]  /*c850*/  ISETP.GE.AND P5, PT, R20, R23, PT ;  /* 0x000000171400720c */ /* 0x000fe40003fa6270 */
[----:B------:R-:W-:Y:S02]  /*c860*/  LOP3.LUT R14, R14, 0x1, RZ, 0xc0, !PT ;  /* 0x000000010e0e7812 */ /* 0x000fe400078ec0ff */
[----:B------:R-:W-:Y:S02]  /*c870*/  SEL R31, R31, R28, !P3 ;  /* 0x0000001c1f1f7207 */ /* 0x000fe40005800000 */
[----:B------:R-:W-:Y:S02]  /*c880*/  SEL R35, RZ, 0xffffffff, !P5 ;  /* 0xffffffffff237807 */ /* 0x000fe40006800000 */
[----:B------:R-:W-:-:S02]  /*c890*/  SEL R33, R33, R22, !P1 ;  /* 0x0000001621217207 */ /* 0x000fc40004800000 */
[----:B------:R-:W-:Y:S02]  /*c8a0*/  LOP3.LUT R21, R21, 0x1, RZ, 0xc0, !PT ;  /* 0x0000000115157812 */ /* 0x000fe400078ec0ff */
[----:B------:R-:W-:Y:S02]  /*c8b0*/  ISETP.GE.AND P1, PT, R26, R15, PT ;  /* 0x0000000f1a00720c */ /* 0x000fe40003f26270 */
[----:B------:R-:W-:Y:S02]  /*c8c0*/  ISETP.NE.U32.AND P3, PT, R14, 0x1, PT ;  /* 0x000000010e00780c */ /* 0x000fe40003f65070 */
[----:B------:R-:W-:Y:S02]  /*c8d0*/  LOP3.LUT R31, R31, 0x1, RZ, 0xc0, !PT ;  /* 0x000000011f1f7812 */ /* 0x000fe400078ec0ff */
[----:B------:R-:W-:Y:S02]  /*c8e0*/  SEL R14, R35, R20, !P6 ;  /* 0x00000014230e7207 */ /* 0x000fe40007000000 */
[----:B------:R-:W-:-:S02]  /*c8f0*/  ISETP.GE.AND P5, PT, R12, R29, PT ;  /* 0x0000001d0c00720c */ /* 0x000fc40003fa6270 */
[----:B------:R-:W-:Y:S02]  /*c900*/  ISETP.NE.U32.AND P6, PT, R21, 0x1, PT ;  /* 0x000000011500780c */ /* 0x000fe40003fc5070 */
[----:B------:R-:W-:Y:S02]  /*c910*/  SEL R21, RZ, 0xffffffff, !P1 ;  /* 0xffffffffff157807 */ /* 0x000fe40004800000 */
[----:B------:R-:W-:Y:S02]  /*c920*/  ISETP.NE.U32.AND P1, PT, R31, 0x1, PT ;  /* 0x000000011f00780c */ /* 0x000fe40003f25070 */
[----:B------:R-:W-:Y:S02]  /*c930*/  SEL R31, RZ, 0xffffffff, !P5 ;  /* 0xffffffffff1f7807 */ /* 0x000fe40006800000 */
[----:B------:R-:W-:Y:S02]  /*c940*/  SEL R21, R21, R26, !P2 ;  /* 0x0000001a15157207 */ /* 0x000fe40005000000 */
[----:B------:R-:W-:-:S02]  /*c950*/  LOP3.LUT R33, R33, 0x1, RZ, 0xc0, !PT ;  /* 0x0000000121217812 */ /* 0x000fc400078ec0ff */
[----:B------:R-:W-:Y:S02]  /*c960*/  ISETP.GE.AND P5, PT, R10, R27, PT ;  /* 0x0000001b0a00720c */ /* 0x000fe40003fa6270 */
[----:B------:R-:W-:Y:S02]  /*c970*/  SEL R31, R31, R12, !P0 ;  /* 0x0000000c1f1f7207 */ /* 0x000fe40004000000 */
[----:B------:R-:W-:Y:S02]  /*c980*/  LOP3.LUT R21, R21, 0x1, RZ, 0xc0, !PT ;  /* 0x0000000115157812 */ /* 0x000fe400078ec0ff */
[----:B------:R-:W-:Y:S02]  /*c990*/  ISETP.NE.U32.AND P2, PT, R33, 0x1, PT ;  /* 0x000000012100780c */ /* 0x000fe40003f45070 */
[----:B------:R-:W-:Y:S02]  /*c9a0*/  SEL R33, RZ, 0xffffffff, !P5 ;  /* 0xffffffffff217807 */ /* 0x000fe40006800000 */
[----:B------:R-:W-:-:S02]  /*c9b0*/  LOP3.LUT R14, R14, 0x1, RZ, 0xc0, !PT ;  /* 0x000000010e0e7812 */ /* 0x000fc400078ec0ff */
[----:B------:R-:W-:Y:S02]  /*c9c0*/  LOP3.LUT R31, R31, 0x1, RZ, 0xc0, !PT ;  /* 0x000000011f1f7812 */ /* 0x000fe400078ec0ff */
[----:B------:R-:W-:Y:S02]  /*c9d0*/  ISETP.NE.U32.AND P5, PT, R21, 0x1, PT ;  /* 0x000000011500780c */ /* 0x000fe40003fa5070 */
[----:B------:R-:W-:Y:S02]  /*c9e0*/  SEL R21, R16, R13, !P3 ;  /* 0x0000000d10157207 */ /* 0x000fe40005800000 */
[----:B------:R-:W-:Y:S02]  /*c9f0*/  SEL R30, R17, R32, !P6 ;  /* 0x00000020111e7207 */ /* 0x000fe40007000000 */
[----:B------:R-:W-:Y:S02]  /*ca00*/  SEL R33, R33, R10, !P4 ;  /* 0x0000000a21217207 */ /* 0x000fe40006000000 */
[----:B------:R-:W-:-:S02]  /*ca10*/  ISETP.NE.U32.AND P4, PT, R14, 0x1, PT ;  /* 0x000000010e00780c */ /* 0x000fc40003f85070 */
[----:B------:R-:W-:Y:S02]  /*ca20*/  ISETP.NE.U32.AND P0, PT, R31, 0x1, PT ;  /* 0x000000011f00780c */ /* 0x000fe40003f05070 */
[----:B------:R-:W-:Y:S02]  /*ca30*/  SEL R14, R13, R16, !P3 ;  /* 0x000000100d0e7207 */ /* 0x000fe40005800000 */
[----:B------:R-:W-:Y:S02]  /*ca40*/  SEL R31, R32, R17, !P6 ;  /* 0x00000011201f7207 */ /* 0x000fe40007000000 */
[----:B------:R-:W-:Y:S02]  /*ca50*/  LEA.HI R13, R30, R30, RZ, 0x1 ;  /* 0x0000001e1e0d7211 */ /* 0x000fe400078f08ff */
[----:B------:R-:W-:Y:S02]  /*ca60*/  LEA.HI R32, R21, R21, RZ, 0x1 ;  /* 0x0000001515207211 */ /* 0x000fe400078f08ff */
[----:B------:R-:W-:-:S02]  /*ca70*/  LOP3.LUT R13, R13, 0xfffffffe, RZ, 0xc0, !PT ;  /* 0xfffffffe0d0d7812 */ /* 0x000fc400078ec0ff */
[----:B------:R-:W-:Y:S02]  /*ca80*/  LOP3.LUT R32, R32, 0xfffffffe, RZ, 0xc0, !PT ;  /* 0xfffffffe20207812 */ /* 0x000fe400078ec0ff */
[----:B------:R-:W-:Y:S01]  /*ca90*/  SEL R34, R11, R28, !P1 ;  /* 0x0000001c0b227207 */ /* 0x000fe20004800000 */
[----:B------:R-:W-:Y:S01]  /*caa0*/  IMAD.IADD R13, R30, 0x1, -R13 ;  /* 0x000000011e0d7824 */ /* 0x000fe200078e0a0d */
[----:B------:R-:W-:Y:S01]  /*cab0*/  SEL R16, R22, R25, !P2 ;  /* 0x0000001916107207 */ /* 0x000fe20005000000 */
[----:B------:R-:W-:Y:S01]  /*cac0*/  IMAD.IADD R36, R21, 0x1, -R32 ;  /* 0x0000000115247824 */ /* 0x000fe200078e0a20 */
[----:B------:R-:W-:Y:S02]  /*cad0*/  SEL R17, R28, R11, !P1 ;  /* 0x0000000b1c117207 */ /* 0x000fe40004800000 */
[----:B------:R-:W-:Y:S02]  /*cae0*/  SEL R22, R25, R22, !P2 ;  /* 0x0000001619167207 */ /* 0x000fe40005000000 */
[----:B------:R-:W-:-:S02]  /*caf0*/  ISETP.NE.AND P2, PT, R13, R36, PT ;  /* 0x000000240d00720c */ /* 0x000fc40003f45270 */
        /* <DEDUP_REMOVED lines=18> */
[----:B------:R-:W-:-:S02]  /*cc20*/  SEL R29, R29, R12, !P0 ;  /* 0x0000000c1d1d7207 */ /* 0x000fc40004000000 */
[----:B------:R-:W-:Y:S02]  /*cc30*/  ISETP.NE.AND P1, PT, R11, R20, PT ;  /* 0x000000140b00720c */ /* 0x000fe40003f25270 */
[----:B------:R-:W-:Y:S02]  /*cc40*/  ISETP.NE.AND P0, PT, R13, R26, PT ;  /* 0x0000001a0d00720c */ /* 0x000fe40003f05270 */
[----:B------:R-:W-:Y:S02]  /*cc50*/  LEA.HI R11, R23, R23, RZ, 0x1 ;  /* 0x00000017170b7211 */ /* 0x000fe400078f08ff */
[----:B------:R-:W-:Y:S02]  /*cc60*/  LEA.HI R20, R32, R32, RZ, 0x1 ;  /* 0x0000002020147211 */ /* 0x000fe400078f08ff */
[----:B------:R-:W-:Y:S02]  /*cc70*/  LEA.HI R26, R25, R25, RZ, 0x1 ;  /* 0x00000019191a7211 */ /* 0x000fe400078f08ff */
[----:B------:R-:W-:-:S02]  /*cc80*/  LOP3.LUT R12, R11, 0xfffffffe, RZ, 0xc0, !PT ;  /* 0xfffffffe0b0c7812 */ /* 0x000fc400078ec0ff */
[----:B------:R-:W-:Y:S02]  /*cc90*/  LEA.HI R13, R16, R16, RZ, 0x1 ;  /* 0x00000010100d7211 */ /* 0x000fe400078f08ff */
[----:B------:R-:W-:Y:S01]  /*cca0*/  LOP3.LUT R11, R20, 0xfffffffe, RZ, 0xc0, !PT ;  /* 0xfffffffe140b7812 */ /* 0x000fe200078ec0ff */
[----:B------:R-:W-:Y:S01]  /*ccb0*/  IMAD.IADD R12, R23, 0x1, -R12 ;  /* 0x00000001170c7824 */ /* 0x000fe200078e0a0c */
[----:B------:R-:W-:Y:S02]  /*ccc0*/  LOP3.LUT R26, R26, 0xfffffffe, RZ, 0xc0, !PT ;  /* 0xfffffffe1a1a7812 */ /* 0x000fe400078ec0ff */
[----:B------:R-:W-:Y:S01]  /*ccd0*/  LOP3.LUT R13, R13, 0xfffffffe, RZ, 0xc0, !PT ;  /* 0xfffffffe0d0d7812 */ /* 0x000fe200078ec0ff */
[----:B------:R-:W-:Y:S01]  /*cce0*/  IMAD.IADD R11, R32, 0x1, -R11 ;  /* 0x00000001200b7824 */ /* 0x000fe200078e0a0b */
[----:B------:R-:W-:Y:S01]  /*ccf0*/  ISETP.NE.U32.AND P3, PT, R33, 0x1, PT ;  /* 0x000000012100780c */ /* 0x000fe20003f65070 */
[----:B------:R-:W-:Y:S01]  /*cd00*/  IMAD.IADD R20, R25, 0x1, -R26 ;  /* 0x0000000119147824 */ /* 0x000fe200078e0a1a */
[----:B------:R-:W-:Y:S01]  /*cd10*/  ISETP.GE.AND P5, PT, R30, R21, PT ;  /* 0x000000151e00720c */ /* 0x000fe20003fa6270 */
[----:B------:R-:W-:Y:S01]  /*cd20*/  IMAD.IADD R13, R16, 0x1, -R13 ;  /* 0x00000001100d7824 */ /* 0x000fe200078e0a0d */
[----:B------:R-:W-:-:S02]  /*cd30*/  SEL R33, R10, R27, !P3 ;  /* 0x0000001b0a217207 */ /* 0x000fc40005800000 */
[----:B------:R-:W-:Y:S02]  /*cd40*/  SEL R26, R27, R10, !P3 ;  /* 0x0000000a1b1a7207 */ /* 0x000fe40005800000 */
[----:B------:R-:W-:Y:S02]  /*cd50*/  ISETP.NE.AND P3, PT, R11, R20, PT ;  /* 0x000000140b00720c */ /* 0x000fe40003f65270 */
[----:B------:R-:W-:Y:S02]  /*cd60*/  LEA.HI R10, R29, R29, RZ, 0x1 ;  /* 0x0000001d1d0a7211 */ /* 0x000fe400078f08ff */
[----:B------:R-:W-:Y:S02]  /*cd70*/  LEA.HI R11, R28, R28, RZ, 0x1 ;  /* 0x0000001c1c0b7211 */ /* 0x000fe400078f08ff */
[----:B------:R-:W-:Y:S02]  /*cd80*/  ISETP.NE.AND P4, PT, R12, R13, PT ;  /* 0x0000000d0c00720c */ /* 0x000fe40003f85270 */
        /* <DEDUP_REMOVED lines=13> */
[----:B------:R-:W-:Y:S02]  /*ce60*/  SEL R11, RZ, 0xffffffff, !P5 ;  /* 0xffffffffff0b7807 */ /* 0x000fe40006800000 */
[----:B------:R-:W-:Y:S02]  /*ce70*/  ISETP.NE.AND P5, PT, R13, R20, PT ;  /* 0x000000140d00720c */ /* 0x000fe40003fa5270 */
[----:B------:R-:W-:Y:S02]  /*ce80*/  LOP3.LUT R13, R10, 0xfffffffe, RZ, 0xc0, !PT ;  /* 0xfffffffe0a0d7812 */ /* 0x000fe400078ec0ff */
[----:B------:R-:W-:-:S02]  /*ce90*/  SEL R11, R11, R30, !P2 ;  /* 0x0000001e0b0b7207 */ /* 0x000fc40005000000 */
[----:B------:R-:W-:Y:S01]  /*cea0*/  LOP3.LUT R12, R12, 0xfffffffe, RZ, 0xc0, !PT ;  /* 0xfffffffe0c0c7812 */ /* 0x000fe200078ec0ff */
[----:B------:R-:W-:Y:S01]  /*ceb0*/  IMAD.IADD R10, R24, 0x1, -R13 ;  /* 0x00000001180a7824 */ /* 0x000fe200078e0a0d */
[----:B------:R-:W-:Y:S02]  /*cec0*/  ISETP.GE.AND P2, PT, R34, R31, PT ;  /* 0x0000001f2200720c */ /* 0x000fe40003f46270 */
[----:B------:R-:W-:Y:S01]  /*ced0*/  LOP3.LUT R11, R11, 0x1, RZ, 0xc0, !PT ;  /* 0x000000010b0b7812 */ /* 0x000fe200078ec0ff */
[----:B------:R-:W-:Y:S01]  /*cee0*/  IMAD.IADD R27, R33, 0x1, -R12 ;  /* 0x00000001211b7824 */ /* 0x000fe200078e0a0c */
[----:B------:R-:W-:Y:S02]  /*cef0*/  SEL R13, RZ, 0xffffffff, !P2 ;  /* 0xffffffffff0d7807 */ /* 0x000fe40005000000 */
[----:B------:R-:W-:Y:S02]  /*cf00*/  ISETP.GE.AND P2, PT, R22, R17, PT ;  /* 0x000000111600720c */ /* 0x000fe40003f46270 */
[----:B------:R-:W-:-:S02]  /*cf10*/  SEL R13, R13, R34, !P1 ;  /* 0x000000220d0d7207 */ /* 0x000fc40004800000 */
[----:B------:R-:W-:Y:S02]  /*cf20*/  ISETP.NE.AND P1, PT, R10, R27, PT ;  /* 0x0000001b0a00720c */ /* 0x000fe40003f25270 */
[----:B------:R-:W-:Y:S02]  /*cf30*/  SEL R27, RZ, 0xffffffff, !P2 ;  /* 0xffffffffff1b7807 */ /* 0x000fe40005000000 */
[----:B------:R-:W-:Y:S02]  /*cf40*/  ISETP.GE.AND P2, PT, R23, R16, PT ;  /* 0x000000101700720c */ /* 0x000fe40003f46270 */
[----:B------:R-:W-:Y:S02]  /*cf50*/  LOP3.LUT R13, R13, 0x1, RZ, 0xc0, !PT ;  /* 0x000000010d0d7812 */ /* 0x000fe400078ec0ff */
[----:B------:R-:W-:Y:S02]  /*cf60*/  SEL R10, RZ, 0xffffffff, !P2 ;  /* 0xffffffffff0a7807 */ /* 0x000fe40005000000 */
[----:B------:R-:W-:-:S02]  /*cf70*/  ISETP.GE.AND P2, PT, R32, R25, PT ;  /* 0x000000192000720c */ /* 0x000fc40003f46270 */
[----:B------:R-:W-:Y:S02]  /*cf80*/  SEL R10, R10, R23, !P4 ;  /* 0x000000170a0a7207 */ /* 0x000fe40006000000 */
[----:B------:R-:W-:Y:S02]  /*cf90*/  ISETP.GE.AND P4, PT, R29, R28, PT ;  /* 0x0000001c1d00720c */ /* 0x000fe40003f86270 */
[----:B------:R-:W-:Y:S02]  /*cfa0*/  SEL R27, R27, R22, !P0 ;  /* 0x000000161b1b7207 */ /* 0x000fe40004000000 */
[----:B------:R-:W-:Y:S02]  /*cfb0*/  SEL R12, RZ, 0xffffffff, !P4 ;  /* 0xffffffffff0c7807 */ /* 0x000fe40006000000 */
[----:B------:R-:W-:Y:S02]  /*cfc0*/  ISETP.GE.AND P4, PT, R26, R15, PT ;  /* 0x0000000f1a00720c */ /* 0x000fe40003f86270 */
[----:B------:R-:W-:-:S02]  /*cfd0*/  ISETP.NE.U32.AND P0, PT, R11, 0x1, PT ;  /* 0x000000010b00780c */ /* 0x000fc40003f05070 */
[----:B------:R-:W-:Y:S02]  /*cfe0*/  SEL R11, RZ, 0xffffffff, !P2 ;  /* 0xffffffffff0b7807 */ /* 0x000fe40005000000 */
[----:B------:R-:W-:Y:S02]  /*cff0*/  ISETP.NE.U32.AND P2, PT, R13, 0x1, PT ;  /* 0x000000010d00780c */ /* 0x000fe40003f45070 */
[----:B------:R-:W-:Y:S02]  /*d000*/  LOP3.LUT R27, R27, 0x1, RZ, 0xc0, !PT ;  /* 0x000000011b1b7812 */ /* 0x000fe400078ec0ff */
[----:B------:R-:W-:Y:S02]  /*d010*/  SEL R12, R12, R29, !P6 ;  /* 0x0000001d0c0c7207 */ /* 0x000fe40007000000 */
[----:B------:R-:W-:Y:S02]  /*d020*/  SEL R13, RZ, 0xffffffff, !P4 ;  /* 0xffffffffff0d7807 */ /* 0x000fe40006000000 */
[----:B------:R-:W-:-:S02]  /*d030*/  ISETP.GE.AND P6, PT, R24, R33, PT ;  /* 0x000000211800720c */ /* 0x000fc40003fc6270 */
[----:B------:R-:W-:Y:S02]  /*d040*/  SEL R11, R11, R32, !P3 ;  /* 0x000000200b0b7207 */ /* 0x000fe40005800000 */
[----:B------:R-:W-:Y:S02]  /*d050*/  ISETP.NE.U32.AND P3, PT, R27, 0x1, PT ;  /* 0x000000011b00780c */ /* 0x000fe40003f65070 */
[----:B------:R-:W-:Y:S02]  /*d060*/  SEL R13, R13, R26, !P5 ;  /* 0x0000001a0d0d7207 */ /* 0x000fe40006800000 */
[----:B------:R-:W-:Y:S02]  /*d070*/  SEL R27, RZ, 0xffffffff, !P6 ;  /* 0xffffffffff1b7807 */ /* 0x000fe40007000000 */
[----:B------:R-:W-:Y:S02]  /*d080*/  LOP3.LUT R13, R13, 0x1, RZ, 0xc0, !PT ;  /* 0x000000010d0d7812 */ /* 0x000fe400078ec0ff */
[----:B------:R-:W-:-:S02]  /*d090*/  SEL R27, R27, R24, !P1 ;  /* 0x000000181b1b7207 */ /* 0x000fc40004800000 */
[----:B------:R-:W-:Y:S02]  /*d0a0*/  SEL R35, R21, R30, !P0 ;  /* 0x0000001e15237207 */ /* 0x000fe40004000000 */
[----:B------:R-:W-:Y:S02]  /*d0b0*/  ISETP.NE.U32.AND P1, PT, R13, 0x1, PT ;  /* 0x000000010d00780c */ /* 0x000fe40003f25070 */
[----:B------:R-:W-:Y:S02]  /*d0c0*/  LOP3.LUT R27, R27, 0x1, RZ, 0xc0, !PT ;  /* 0x000000011b1b7812 */ /* 0x000fe400078ec0ff */
[----:B------:R-:W-:Y:S02]  /*d0d0*/  SEL R13, R30, R21, !P0 ;  /* 0x000000151e0d7207 */ /* 0x000fe40004000000 */
[----:B------:R-:W-:Y:S02]  /*d0e0*/  LEA.HI R20, R14, R14, RZ, 0x1 ;  /* 0x0000000e0e147211 */ /* 0x000fe400078f08ff */
[----:B------:R-:W-:-:S02]  /*d0f0*/  LEA.HI R21, R35, R35, RZ, 0x1 ;  /* 0x0000002323157211 */ /* 0x000fc400078f08ff */
[----:B------:R-:W-:Y:S02]  /*d100*/  ISETP.NE.U32.AND P0, PT, R27, 0x1, PT ;  /* 0x000000011b00780c */ /* 0x000fe40003f05070 */
[----:B------:R-:W-:Y:S02]  /*d110*/  LOP3.LUT R27, R20, 0xfffffffe, RZ, 0xc0, !PT ;  /* 0xfffffffe141b7812 */ /* 0x000fe400078ec0ff */
[----:B------:R-:W-:Y:S02]  /*d120*/  LOP3.LUT R30, R21, 0xfffffffe, RZ, 0xc0, !PT ;  /* 0xfffffffe151e7812 */ /* 0x000fe400078ec0ff */
[----:B------:R-:W-:Y:S01]  /*d130*/  LOP3.LUT R10, R10, 0x1, RZ, 0xc0, !PT ;  /* 0x000000010a0a7812 */ /* 0x000fe200078ec0ff */
[----:B------:R-:W-:Y:S01]  /*d140*/  IMAD.IADD R27, R14, 0x1, -R27 ;  /* 0x000000010e1b7824 */ /* 0x000fe200078e0a1b */
[----:B------:R-:W-:Y:S01]  /*d150*/  LOP3.LUT R12, R12, 0x1, RZ, 0xc0, !PT ;  /* 0x000000010c0c7812 */ /* 0x000fe200078ec0ff */
[----:B------:R-:W-:Y:S01]  /*d160*/  IMAD.IADD R30, R35, 0x1, -R30 ;  /* 0x00000001231e7824 */ /* 0x000fe200078e0a1e */
[----:B------:R-:W-:-:S02]  /*d170*/  LOP3.LUT R11, R11, 0x1, RZ, 0xc0, !PT ;  /* 0x000000010b0b7812 */ /* 0x000fc400078ec0ff */
[----:B------:R-:W-:Y:S02]  /*d180*/  ISETP.NE.U32.AND P4, PT, R10, 0x1, PT ;  /* 0x000000010a00780c */ /* 0x000fe40003f85070 */
[----:B------:R-:W-:Y:S02]  /*d190*/  ISETP.NE.U32.AND P6, PT, R12, 0x1, PT ;  /* 0x000000010c00780c */ /* 0x000fe40003fc5070 */
[----:B------:R-:W-:Y:S02]  /*d1a0*/  ISETP.NE.U32.AND P5, PT, R11, 0x1, PT ;  /* 0x000000010b00780c */ /* 0x000fe40003fa5070 */
[----:B------:R-:W-:Y:S02]  /*d1b0*/  SEL R12, R31, R34, !P2 ;  /* 0x000000221f0c7207 */ /* 0x000fe40005000000 */
[----:B------:R-:W-:Y:S02]  /*d1c0*/  SEL R11, R22, R17, !P3 ;  /* 0x00000011160b7207 */ /* 0x000fe40005800000 */
[----:B------:R-:W-:-:S02]  /*d1d0*/  SEL R17, R17, R22, !P3 ;  /* 0x0000001611117207 */ /* 0x000fc40005800000 */
[----:B------:R-:W-:Y:S02]  /*d1e0*/  SEL R20, R23, R16, !P4 ;  /* 0x0000001017147207 */ /* 0x000fe40006000000 */
[----:B------:R-:W-:Y:S02]  /*d1f0*/  SEL R22, R16, R23, !P4 ;  /* 0x0000001710167207 */ /* 0x000fe40006000000 */
[----:B------:R-:W-:Y:S02]  /*d200*/  SEL R10, R34, R31, !P2 ;  /* 0x0000001f220a7207 */ /* 0x000fe40005000000 */
[----:B------:R-:W-:Y:S02]  /*d210*/  ISETP.NE.AND P4, PT, R30, R27, PT ;  /* 0x0000001b1e00720c */ /* 0x000fe40003f85270 */
        /* <DEDUP_REMOVED lines=46> */
[----:B------:R-:W-:Y:S01]  /*d500*/  ISETP.GE.AND P0, PT, R35, R14, PT ;  /* 0x0000000e2300720c */ /* 0x000fe20003f06270 */
[----:B------:R-:W-:Y:S02]  /*d510*/  IMAD.IADD R27, R16, 0x1, -R27 ;  /* 0x00000001101b7824 */ /* 0x000fe400078e0a1b */
[----:B------:R-:W-:Y:S01]  /*d520*/  IMAD.IADD R30, R31, 0x1, -R30 ;  /* 0x000000011f1e7824 */ /* 0x000fe200078e0a1e */
[----:B------:R-:W-:-:S02]  /*d530*/  ISETP.NE.AND P2, PT, R25, R26, PT ;  /* 0x0000001a1900720c */ /* 0x000fc40003f45270 */
[----:B------:R-:W-:Y:S02]  /*d540*/  SEL R26, RZ, 0xffffffff, !P0 ;  /* 0xffffffffff1a7807 */ /* 0x000fe40004000000 */
[----:B------:R-:W-:Y:S02]  /*d550*/  ISETP.NE.AND P0, PT, R27, R30, PT ;  /* 0x0000001e1b00720c */ /* 0x000fe40003f05270 */
[----:B------:R-:W-:Y:S02]  /*d560*/  LEA.HI R27, R24, R24, RZ, 0x1 ;  /* 0x00000018181b7211 */ /* 0x000fe400078f08ff */
[----:B------:R-:W-:Y:S02]  /*d570*/  SEL R25, R26, R35, !P4 ;  /* 0x000000231a197207 */ /* 0x000fe40006000000 */
[----:B------:R-:W-:Y:S02]  /*d580*/  ISETP.GE.AND P4, PT, R12, R13, PT ;  /* 0x0000000d0c00720c */ /* 0x000fe40003f86270 */
[----:B------:R-:W-:-:S02]  /*d590*/  LEA.HI R30, R29, R29, RZ, 0x1 ;  /* 0x0000001d1d1e7211 */ /* 0x000fc400078f08ff */
[----:B------:R-:W-:Y:S02]  /*d5a0*/  LOP3.LUT R33, R27, 0xfffffffe, RZ, 0xc0, !PT ;  /* 0xfffffffe1b217812 */ /* 0x000fe400078ec0ff */
[----:B------:R-:W-:Y:S02]  /*d5b0*/  SEL R27, RZ, 0xffffffff, !P4 ;  /* 0xffffffffff1b7807 */ /* 0x000fe40006000000 */
[----:B------:R-:W-:Y:S01]  /*d5c0*/  LOP3.LUT R30, R30, 0xfffffffe, RZ, 0xc0, !PT ;  /* 0xfffffffe1e1e7812 */ /* 0x000fe200078ec0ff */
[----:B------:R-:W-:Y:S01]  /*d5d0*/  IMAD.IADD R33, R24, 0x1, -R33 ;  /* 0x0000000118217824 */ /* 0x000fe200078e0a21 */
[----:B------:R-:W-:Y:S02]  /*d5e0*/  SEL R26, R27, R12, !P5 ;  /* 0x0000000c1b1a7207 */ /* 0x000fe40006800000 */
[----:B------:R-:W-:Y:S01]  /*d5f0*/  ISETP.GE.AND P5, PT, R22, R11, PT ;  /* 0x0000000b1600720c */ /* 0x000fe20003fa6270 */
[----:B------:R-:W-:Y:S01]  /*d600*/  IMAD.IADD R32, R29, 0x1, -R30 ;  /* 0x000000011d207824 */ /* 0x000fe200078e0a1e */
[----:B------:R-:W-:-:S02]  /*d610*/  ISETP.GE.AND P4, PT, R17, R10, PT ;  /* 0x0000000a1100720c */ /* 0x000fc40003f86270 */
[----:B------:R-:W-:Y:S02]  /*d620*/  SEL R27, RZ, 0xffffffff, !P5 ;  /* 0xffffffffff1b7807 */ /* 0x000fe40006800000 */
[----:B------:R-:W-:Y:S02]  /*d630*/  ISETP.GE.AND P5, PT, R23, R20, PT ;  /* 0x000000141700720c */ /* 0x000fe40003fa6270 */
[----:B------:R-:W-:Y:S02]  /*d640*/  SEL R30, RZ, 0xffffffff, !P4 ;  /* 0xffffffffff1e7807 */ /* 0x000fe40006000000 */
[----:B------:R-:W-:Y:S02]  /*d650*/  ISETP.NE.AND P4, PT, R33, R32, PT ;  /* 0x000000202100720c */ /* 0x000fe40003f85270 */
[----:B------:R-:W-:Y:S02]  /*d660*/  SEL R27, R27, R22, !P1 ;  /* 0x000000161b1b7207 */ /* 0x000fe40004800000 */
[----:B------:R-:W-:-:S02]  /*d670*/  ISETP.GE.AND P1, PT, R28, R21, PT ;  /* 0x000000151c00720c */ /* 0x000fc40003f26270 */
[----:B------:R-:W-:Y:S02]  /*d680*/  SEL R32, RZ, 0xffffffff, !P5 ;  /* 0xffffffffff207807 */ /* 0x000fe40006800000 */
[----:B------:R-:W-:Y:S02]  /*d690*/  ISETP.GE.AND P5, PT, R16, R31, PT ;  /* 0x0000001f1000720c */ /* 0x000fe40003fa6270 */
[----:B------:R-:W-:Y:S02]  /*d6a0*/  LOP3.LUT R25, R25, 0x1, RZ, 0xc0, !PT ;  /* 0x0000000119197812 */ /* 0x000fe400078ec0ff */
[----:B------:R-:W-:Y:S02]  /*d6b0*/  SEL R33, RZ, 0xffffffff, !P1 ;  /* 0xffffffffff217807 */ /* 0x000fe40004800000 */
[----:B------:R-:W-:Y:S02]  /*d6c0*/  SEL R37, RZ, 0xffffffff, !P5 ;  /* 0xffffffffff257807 */ /* 0x000fe40006800000 */
[----:B------:R-:W-:-:S02]  /*d6d0*/  LOP3.LUT R27, R27, 0x1, RZ, 0xc0, !PT ;  /* 0x000000011b1b7812 */ /* 0x000fc400078ec0ff */
[----:B------:R-:W-:Y:S02]  /*d6e0*/  ISETP.GE.AND P5, PT, R24, R29, PT ;  /* 0x0000001d1800720c */ /* 0x000fe40003fa6270 */
[----:B------:R-:W-:Y:S02]  /*d6f0*/  SEL R30, R30, R17, !P3 ;  /* 0x000000111e1e7207 */ /* 0x000fe40005800000 */
[----:B------:R-:W-:Y:S02]  /*d700*/  ISETP.NE.U32.AND P3, PT, R25, 0x1, PT ;  /* 0x000000011900780c */ /* 0x000fe40003f65070 */
[----:B------:R-:W-:Y:S02]  /*d710*/  SEL R33, R33, R28, !P2 ;  /* 0x0000001c21217207 */ /* 0x000fe40005000000 */
[----:B------:R-:W-:Y:S02]  /*d720*/  SEL R25, R32, R23, !P6 ;  /* 0x0000001720197207 */ /* 0x000fe40007000000 */
[----:B------:R-:W-:-:S02]  /*d730*/  ISETP.NE.U32.AND P2, PT, R27, 0x1, PT ;  /* 0x000000011b00780c */ /* 0x000fc40003f45070 */
[----:B------:R-:W-:Y:S02]  /*d740*/  SEL R27, RZ, 0xffffffff, !P5 ;  /* 0xffffffffff1b7807 */ /* 0x000fe40006800000 */
[----:B------:R-:W-:Y:S02]  /*d750*/  LOP3.LUT R26, R26, 0x1, RZ, 0xc0, !PT ;  /* 0x000000011a1a7812 */ /* 0x000fe400078ec0ff */
[----:B------:R-:W-:Y:S02]  /*d760*/  LOP3.LUT R25, R25, 0x1, RZ, 0xc0, !PT ;  /* 0x0000000119197812 */ /* 0x000fe400078ec0ff */
[----:B------:R-:W-:Y:S02]  /*d770*/  SEL R27, R27, R24, !P4 ;  /* 0x000000181b1b7207 */ /* 0x000fe40006000000 */
[----:B------:R-:W-:Y:S02]  /*d780*/  ISETP.NE.U32.AND P6, PT, R26, 0x1, PT ;  /* 0x000000011a00780c */ /* 0x000fe40003fc5070 */
[----:B------:R-:W-:-:S02]  /*d790*/  ISETP.NE.U32.AND P4, PT, R25, 0x1, PT ;  /* 0x000000011900780c */ /* 0x000fc40003f85070 */
[----:B------:R-:W-:Y:S02]  /*d7a0*/  LOP3.LUT R30, R30, 0x1, RZ, 0xc0, !PT ;  /* 0x000000011e1e7812 */ /* 0x000fe400078ec0ff */
[----:B------:R-:W-:Y:S02]  /*d7b0*/  LOP3.LUT R25, R27, 0x1, RZ, 0xc0, !PT ;  /* 0x000000011b197812 */ /* 0x000fe400078ec0ff */
[----:B------:R-:W-:Y:S02]  /*d7c0*/  SEL R27, R35, R14, !P3 ;  /* 0x0000000e231b7207 */ /* 0x000fe40005800000 */
[----:B------:R-:W-:Y:S02]  /*d7d0*/  SEL R26, R13, R12, !P6 ;  /* 0x0000000c0d1a7207 */ /* 0x000fe40007000000 */
[----:B------:R-:W-:Y:S02]  /*d7e0*/  SEL R14, R14, R35, !P3 ;  /* 0x000000230e0e7207 */ /* 0x000fe40005800000 */
[----:B------:R-:W-:-:S02]  /*d7f0*/  ISETP.NE.U32.AND P1, PT, R30, 0x1, PT ;  /* 0x000000011e00780c */ /* 0x000fc40003f25070 */
[----:B------:R-:W-:Y:S02]  /*d800*/  ISETP.NE.U32.AND P3, PT, R25, 0x1, PT ;  /* 0x000000011900780c */ /* 0x000fe40003f65070 */
[----:B------:R-:W-:Y:S02]  /*d810*/  LEA.HI R25, R26, R26, RZ, 0x1 ;  /* 0x0000001a1a197211 */ /* 0x000fe400078f08ff */
[----:B------:R-:W-:Y:S02]  /*d820*/  LEA.HI R30, R27, R27, RZ, 0x1 ;  /* 0x0000001b1b1e7211 */ /* 0x000fe400078f08ff */
[----:B------:R-:W-:Y:S02]  /*d830*/  LOP3.LUT R25, R25, 0xfffffffe, RZ, 0xc0, !PT ;  /* 0xfffffffe19197812 */ /* 0x000fe400078ec0ff */
[----:B------:R-:W-:Y:S02]  /*d840*/  LOP3.LUT R30, R30, 0xfffffffe, RZ, 0xc0, !PT ;  /* 0xfffffffe1e1e7812 */ /* 0x000fe400078ec0ff */
[----:B------:R-:W-:Y:S01]  /*d850*/  SEL R13, R12, R13, !P6 ;  /* 0x0000000d0c0d7207 */ /* 0x000fe20007000000 */
[----:B------:R-:W-:Y:S01]  /*d860*/  IMAD.IADD R25, R26, 0x1, -R25 ;  /* 0x000000011a197824 */ /* 0x000fe200078e0a19 */
[----:B------:R-:W-:Y:S01]  /*d870*/  SEL R12, R17, R10, !P1 ;  /* 0x0000000a110c7207 */ /* 0x000fe20004800000 */
[----:B------:R-:W-:Y:S01]  /*d880*/  IMAD.IADD R30, R27, 0x1, -R30 ;  /* 0x000000011b1e7824 */ /* 0x000fe200078e0a1e */
[----:B------:R-:W-:-:S02]  /*d890*/  SEL R10, R10, R17, !P1 ;  /* 0x000000110a0a7207 */ /* 0x000fc40004800000 */
[----:B------:R-:W-:Y:S02]  /*d8a0*/  LOP3.LUT R33, R33, 0x1, RZ, 0xc0, !PT ;  /* 0x0000000121217812 */ /* 0x000fe400078ec0ff */
[----:B------:R-:W-:Y:S02]  /*d8b0*/  SEL R17, R22, R11, !P2 ;  /* 0x0000000b16117207 */ /* 0x000fe40005000000 */
[----:B------:R-:W-:Y:S02]  /*d8c0*/  SEL R11, R11, R22, !P2 ;  /* 0x000000160b0b7207 */ /* 0x000fe40005000000 */
[----:B------:R-:W-:Y:S02]  /*d8d0*/  ISETP.NE.U32.AND P5, PT, R33, 0x1, PT ;  /* 0x000000012100780c */ /* 0x000fe40003fa5070 */
[----:B------:R-:W-:Y:S02]  /*d8e0*/  ISETP.NE.AND P2, PT, R25, R30, PT ;  /* 0x0000001e1900720c */ /* 0x000fe40003f45270 */
[----:B------:R-:W-:-:S02]  /*d8f0*/  SEL R37, R37, R16, !P0 ;  /* 0x0000001025257207 */ /* 0x000fc40004000000 */
[----:B------:R-:W-:Y:S02]  /*d900*/  LEA.HI R30, R11, R11, RZ, 0x1 ;  /* 0x0000000b0b1e7211 */ /* 0x000fe400078f08ff */
[----:B------:R-:W-:Y:S02]  /*d910*/  LEA.HI R33, R12, R12, RZ, 0x1 ;  /* 0x0000000c0c217211 */ /* 0x000fe400078f08ff */
[----:B------:R-:W-:Y:S02]  /*d920*/  SEL R22, R23, R20, !P4 ;  /* 0x0000001417167207 */ /* 0x000fe40006000000 */
[----:B------:R-:W-:Y:S02]  /*d930*/  SEL R20, R20, R23, !P4 ;  /* 0x0000001714147207 */ /* 0x000fe40006000000 */
[----:B------:R-:W-:Y:S02]  /*d940*/  LEA.HI R23, R10, R10, RZ, 0x1 ;  /* 0x0000000a0a177211 */ /* 0x000fe400078f08ff */
[----:B------:R-:W-:-:S02]  /*d950*/  LEA.HI R25, R13, R13, RZ, 0x1 ;  /* 0x0000000d0d197211 */ /* 0x000fc400078f08ff */
[----:B------:R-:W-:Y:S02]  /*d960*/  LOP3.LUT R37, R37, 0x1, RZ, 0xc0, !PT ;  /* 0x0000000125257812 */ /* 0x000fe400078ec0ff */
[----:B------:R-:W-:Y:S02]  /*d970*/  LOP3.LUT R30, R30, 0xfffffffe, RZ, 0xc0, !PT ;  /* 0xfffffffe1e1e7812 */ /* 0x000fe400078ec0ff */
[----:B------:R-:W-:Y:S02]  /*d980*/  LOP3.LUT R33, R33, 0xfffffffe, RZ, 0xc0, !PT ;  /* 0xfffffffe21217812 */ /* 0x000fe400078ec0ff */
[----:B------:R-:W-:Y:S02]  /*d990*/  SEL R32, R28, R21, !P5 ;  /* 0x000000151c207207 */ /* 0x000fe40006800000 */
[----:B------:R-:W-:Y:S01]  /*d9a0*/  SEL R21, R21, R28, !P5 ;  /* 0x0000001c15157207 */ /* 0x000fe20006800000 */
[----:B------:R-:W-:Y:S01]  /*d9b0*/  IMAD.IADD R34, R12, 0x1, -R33 ;  /* 0x000000010c227824 */ /* 0x000fe200078e0a21 */
[----:B------:R-:W-:-:S02]  /*d9c0*/  LOP3.LUT R23, R23, 0xfffffffe, RZ, 0xc0, !PT ;  /* 0xfffffffe17177812 */ /* 0x000fc400078ec0ff */
[----:B------:R-:W-:Y:S01]  /*d9d0*/  LOP3.LUT R28, R25, 0xfffffffe, RZ, 0xc0, !PT ;  /* 0xfffffffe191c7812 */ /* 0x000fe200078ec0ff */
[----:B------:R-:W-:Y:S01]  /*d9e0*/  IMAD.IADD R25, R11, 0x1, -R30 ;  /* 0x000000010b197824 */ /* 0x000fe200078e0a1e */
[----:B------:R-:W-:Y:S01]  /*d9f0*/  ISETP.NE.U32.AND P0, PT, R37, 0x1, PT ;  /* 0x000000012500780c */ /* 0x000fe20003f05070 */
[----:B------:R-:W-:Y:S01]  /*da00*/  IMAD.IADD R23, R10, 0x1, -R23 ;  /* 0x000000010a177824 */ /* 0x000fe200078e0a17 */
[----:B------:R-:W-:Y:S01]  /*da10*/  LEA.HI R33, R22, R22, RZ, 0x1 ;  /* 0x0000001616217211 */ /* 0x000fe200078f08ff */
[----:B------:R-:W-:Y:S01]  /*da20*/  IMAD.IADD R28, R13, 0x1, -R28 ;  /* 0x000000010d1c7824 */ /* 0x000fe200078e0a1c */
[----:B------:R-:W-:Y:S02]  /*da30*/  SEL R30, R16, R31, !P0 ;  /* 0x0000001f101e7207 */ /* 0x000fe40004000000 */
[----:B------:R-:W-:Y:S02]  /*da40*/  SEL R31, R31, R16, !P0 ;  /* 0x000000101f1f7207 */ /* 0x000fe40004000000 */
[----:B------:R-:W-:-:S02]  /*da50*/  ISETP.NE.AND P0, PT, R25, R34, PT ;  /* 0x000000221900720c */ /* 0x000fc40003f05270 */
[----:B------:R-:W-:Y:S02]  /*da60*/  LEA.HI R16, R20, R20, RZ, 0x1 ;  /* 0x0000001414107211 */ /* 0x000fe400078f08ff */
[----:B------:R-:W-:Y:S02]  /*da70*/  LEA.HI R25, R17, R17, RZ, 0x1 ;  /* 0x0000001111197211 */ /* 0x000fe400078f08ff */
[----:B------:R-:W-:Y:S02]  /*da80*/  ISETP.NE.AND P1, PT, R23, R28, PT ;  /* 0x0000001c1700720c */ /* 0x000fe40003f25270 */
[----:B------:R-:W-:Y:S02]  /*da90*/  LOP3.LUT R23, R16, 0xfffffffe, RZ, 0xc0, !PT ;  /* 0xfffffffe10177812 */ /* 0x000fe400078ec0ff */
[----:B------:R-:W-:Y:S02]  /*daa0*/  LEA.HI R28, R21, R21, RZ, 0x1 ;  /* 0x00000015151c7211 */ /* 0x000fe400078f08ff */
[----:B------:R-:W-:Y:S01]  /*dab0*/  LOP3.LUT R16, R25, 0xfffffffe, RZ, 0xc0, !PT ;  /* 0xfffffffe19107812 */ /* 0x000fe200078ec0ff */
[----:B------:R-:W-:Y:S01]  /*dac0*/  IMAD.IADD R23, R20, 0x1, -R23 ;  /* 0x0000000114177824 */ /* 0x000fe200078e0a17 */
[----:B------:R-:W-:-:S02]  /*dad0*/  LOP3.LUT R34, R28, 0xfffffffe, RZ, 0xc0, !PT ;  /* 0xfffffffe1c227812 */ /* 0x000fc400078ec0ff */
[----:B------:R-:W-:Y:S01]  /*dae0*/  LOP3.LUT R33, R33, 0xfffffffe, RZ, 0xc0, !PT ;  /* 0xfffffffe21217812 */ /* 0x000fe200078ec0ff */
[----:B------:R-:W-:Y:S01]  /*daf0*/  IMAD.IADD R28, R17, 0x1, -R16 ;  /* 0x00000001111c7824 */ /* 0x000fe200078e0a10 */
[----:B------:R-:W-:Y:S01]  /*db00*/  SEL R16, R24, R29, !P3 ;  /* 0x0000001d18107207 */ /* 0x000fe20005800000 */
[----:B------:R-:W-:Y:S01]  /*db10*/  IMAD.IADD R34, R21, 0x1, -R34 ;  /* 0x0000000115227824 */ /* 0x000fe200078e0a22 */
[----:B------:R-:W-:Y:S01]  /*db20*/  SEL R29, R29, R24, !P3 ;  /* 0x000000181d1d7207 */ /* 0x000fe20005800000 */
[----:B------:R-:W-:Y:S01]  /*db30*/  IMAD.IADD R33, R22, 0x1, -R33 ;  /* 0x0000000116217824 */ /* 0x000fe200078e0a21 */
[----:B------:R-:W-:Y:S02]  /*db40*/  ISETP.NE.AND P4, PT, R23, R28, PT ;  /* 0x0000001c1700720c */ /* 0x000fe40003f85270 */
[----:B------:R-:W-:Y:S02]  /*db50*/  LEA.HI R23, R31, R31, RZ, 0x1 ;  /* 0x0000001f1f177211 */ /* 0x000fe400078f08ff */
[----:B------:R-:W-:-:S02]  /*db60*/  LEA.HI R25, R32, R32, RZ, 0x1 ;  /* 0x0000002020197211 */ /* 0x000fc400078f08ff */
[----:B------:R-:W-:Y:S02]  /*db70*/  ISETP.NE.AND P3, PT, R34, R33, PT ;  /* 0x000000212200720c */ /* 0x000fe40003f65270 */
        /* <DEDUP_REMOVED lines=8> */
[----:B------:R-:W-:Y:S01]  /*dc00*/  ISETP.GE.AND P5, PT, R26, R27, PT ;  /* 0x0000001b1a00720c */ /* 0x000fe20003fa6270 */
[----:B------:R-:W-:-:S02]  /*dc10*/  IMAD.IADD R28, R29, 0x1, -R28 ;  /* 0x000000011d1c7824 */ /* 0x000fc400078e0a1c */
[----:B------:R-:W-:Y:S01]  /*dc20*/  IMAD.IADD R33, R30, 0x1, -R33 ;  /* 0x000000011e217824 */ /* 0x000fe200078e0a21 */
[----:B------:R-:W-:Y:S02]  /*dc30*/  ISETP.NE.AND P6, PT, R24, R25, PT ;  /* 0x000000191800720c */ /* 0x000fe40003fc5270 */
[----:B------:R-:W-:Y:S02]  /*dc40*/  LEA.HI R24, R15, R15, RZ, 0x1 ;  /* 0x0000000f0f187211 */ /* 0x000fe400078f08ff */
[----:B------:R-:W-:Y:S02]  /*dc50*/  SEL R23, RZ, 0xffffffff, !P5 ;  /* 0xffffffffff177807 */ /* 0x000fe40006800000 */
[----:B------:R-:W-:Y:S02]  /*dc60*/  LEA.HI R25, R16, R16, RZ, 0x1 ;  /* 0x0000001010197211 */ /* 0x000fe400078f08ff */
[----:B------:R-:W-:Y:S02]  /*dc70*/  ISETP.NE.AND P5, PT, R28, R33, PT ;  /* 0x000000211c00720c */ /* 0x000fe40003fa5270 */
[----:B------:R-:W-:-:S02]  /*dc80*/  LOP3.LUT R24, R24, 0xfffffffe, RZ, 0xc0, !PT ;  /* 0xfffffffe18187812 */ /* 0x000fc400078ec0ff */
[----:B------:R-:W-:Y:S02]  /*dc90*/  SEL R23, R23, R26, !P2 ;  /* 0x0000001a17177207 */ /* 0x000fe40005000000 */
[----:B------:R-:W-:Y:S01]  /*dca0*/  LOP3.LUT R33, R25, 0xfffffffe, RZ, 0xc0, !PT ;  /* 0xfffffffe19217812 */ /* 0x000fe200078ec0ff */
[----:B------:R-:W-:Y:S01]  /*dcb0*/  IMAD.IADD R24, R15, 0x1, -R24 ;  /* 0x000000010f187824 */ /* 0x000fe200078e0a18 */
[----:B------:R-:W-:Y:S02]  /*dcc0*/  ISETP.GE.AND P2, PT, R10, R13, PT ;  /* 0x0000000d0a00720c */ /* 0x000fe40003f46270 */
[----:B------:R-:W-:Y:S01]  /*dcd0*/  LOP3.LUT R23, R23, 0x1, RZ, 0xc0, !PT ;  /* 0x0000000117177812 */ /* 0x000fe200078ec0ff */
[----:B------:R-:W-:Y:S01]  /*dce0*/  IMAD.IADD R33, R16, 0x1, -R33 ;  /* 0x0000000110217824 */ /* 0x000fe200078e0a21 */
[----:B------:R-:W-:Y:S02]  /*dcf0*/  SEL R25, RZ, 0xffffffff, !P2 ;  /* 0xffffffffff197807 */ /* 0x000fe40005000000 */
[----:B------:R-:W-:-:S02]  /*dd00*/  ISETP.GE.AND P2, PT, R11, R12, PT ;  /* 0x0000000c0b00720c */ /* 0x000fc40003f46270 */
[----:B------:R-:W-:Y:S02]  /*dd10*/  SEL R25, R25, R10, !P1 ;  /* 0x0000000a19197207 */ /* 0x000fe40004800000 */
[----:B------:R-:W-:Y:S02]  /*dd20*/  ISETP.NE.AND P1, PT, R24, R33, PT ;  /* 0x000000211800720c */ /* 0x000fe40003f25270 */
[----:B------:R-:W-:Y:S02]  /*dd30*/  SEL R24, RZ, 0xffffffff, !P2 ;  /* 0xffffffffff187807 */ /* 0x000fe40005000000 */
[----:B------:R-:W-:Y:S02]  /*dd40*/  ISETP.GE.AND P2, PT, R20, R17, PT ;  /* 0x000000111400720c */ /* 0x000fe40003f46270 */
[----:B------:R-:W-:Y:S02]  /*dd50*/  SEL R24, R24, R11, !P0 ;  /* 0x0000000b18187207 */ /* 0x000fe40004000000 */
[----:B------:R-:W-:-:S02]  /*dd60*/  SEL R33, RZ, 0xffffffff, !P2 ;  /* 0xffffffffff217807 */ /* 0x000fc40005000000 */
[----:B------:R-:W-:Y:S02]  /*dd70*/  ISETP.GE.AND P2, PT, R21, R22, PT ;  /* 0x000000161500720c */ /* 0x000fe40003f46270 */
[----:B------:R-:W-:Y:S02]  /*dd80*/  SEL R33, R33, R20, !P4 ;  /* 0x0000001421217207 */ /* 0x000fe40006000000 */
[----:B------:R-:W-:Y:S02]  /*dd90*/  ISETP.GE.AND P4, PT, R31, R32, PT ;  /* 0x000000201f00720c */ /* 0x000fe40003f86270 */
[----:B------:R-:W-:Y:S02]  /*dda0*/  SEL R28, RZ, 0xffffffff, !P2 ;  /* 0xffffffffff1c7807 */ /* 0x000fe40005000000 */
[----:B------:R-:W-:Y:S02]  /*ddb0*/  LOP3.LUT R24, R24, 0x1, RZ, 0xc0, !PT ;  /* 0x0000000118187812 */ /* 0x000fe400078ec0ff */
[----:B------:R-:W-:-:S02]  /*ddc0*/  SEL R34, RZ, 0xffffffff, !P4 ;  /* 0xffffffffff227807 */ /* 0x000fc40006000000 */
[----:B------:R-:W-:Y:S02]  /*ddd0*/  ISETP.GE.AND P4, PT, R29, R30, PT ;  /* 0x0000001e1d00720c */ /* 0x000fe40003f86270 */
[----:B------:R-:W-:Y:S02]  /*dde0*/  SEL R28, R28, R21, !P3 ;  /* 0x000000151c1c7207 */ /* 0x000fe40005800000 */
[----:B------:R-:W-:Y:S02]  /*ddf0*/  ISETP.NE.U32.AND P3, PT, R24, 0x1, PT ;  /* 0x000000011800780c */ /* 0x000fe40003f65070 */
[----:B------:R-:W-:Y:S02]  /*de00*/  SEL R24, RZ, 0xffffffff, !P4 ;  /* 0xffffffffff187807 */ /* 0x000fe40006000000 */
[----:B------:R-:W-:Y:S02]  /*de10*/  SEL R34, R34, R31, !P6 ;  /* 0x0000001f22227207 */ /* 0x000fe40007000000 */
[----:B------:R-:W-:-:S02]  /*de20*/  ISETP.GE.AND P6, PT, R15, R16, PT ;  /* 0x000000100f00720c */ /* 0x000fc40003fc6270 */
[----:B------:R-:W-:Y:S02]  /*de30*/  SEL R24, R24, R29, !P5 ;  /* 0x0000001d18187207 */ /* 0x000fe40006800000 */
[----:B------:R-:W-:Y:S02]  /*de40*/  SEL R36, RZ, 0xffffffff, !P6 ;  /* 0xffffffffff247807 */ /* 0x000fe40007000000 */
[----:B------:R-:W-:Y:S02]  /*de50*/  LOP3.LUT R24, R24, 0x1, RZ, 0xc0, !PT ;  /* 0x0000000118187812 */ /* 0x000fe400078ec0ff */
[----:B------:R-:W-:Y:S02]  /*de60*/  ISETP.NE.U32.AND P0, PT, R23, 0x1, PT ;  /* 0x000000011700780c */ /* 0x000fe40003f05070 */
[----:B------:R-:W-:Y:S02]  /*de70*/  SEL R36, R36, R15, !P1 ;  /* 0x0000000f24247207 */ /* 0x000fe40004800000 */
[----:B------:R-:W-:-:S02]  /*de80*/  ISETP.NE.U32.AND P1, PT, R24, 0x1, PT ;  /* 0x000000011800780c */ /* 0x000fc40003f25070 */
[----:B------:R-:W-:Y:S02]  /*de90*/  SEL R24, R26, R27, !P0 ;  /* 0x0000001b1a187207 */ /* 0x000fe40004000000 */
[----:B------:R-:W-:Y:S02]  /*dea0*/  SEL R27, R27, R26, !P0 ;  /* 0x0000001a1b1b7207 */ /* 0x000fe40004000000 */
[----:B------:R-:W-:Y:S02]  /*deb0*/  LOP3.LUT R33, R33, 0x1, RZ, 0xc0, !PT ;  /* 0x0000000121217812 */ /* 0x000fe400078ec0ff */
[----:B------:R-:W-:Y:S02]  /*dec0*/  LEA.HI R26, R14, R14, RZ, 0x1 ;  /* 0x0000000e0e1a7211 */ /* 0x000fe400078f08ff */
[----:B------:R-:W-:Y:S02]  /*ded0*/  LOP3.LUT R25, R25, 0x1, RZ, 0xc0, !PT ;  /* 0x0000000119197812 */ /* 0x000fe400078ec0ff */
[----:B------:R-:W-:-:S02]  /*dee0*/  LEA.HI R23, R27, R27, RZ, 0x1 ;  /* 0x0000001b1b177211 */ /* 0x000fc400078f08ff */
[----:B------:R-:W-:Y:S02]  /*def0*/  ISETP.NE.U32.AND P4, PT, R33, 0x1, PT ;  /* 0x000000012100780c */ /* 0x000fe40003f85070 */
[----:B------:R-:W-:Y:S02]  /*df00*/  LOP3.LUT R33, R26, 0xfffffffe, RZ, 0xc0, !PT ;  /* 0xfffffffe1a217812 */ /* 0x000fe400078ec0ff */
[----:B------:R-:W-:Y:S02]  /*df10*/  ISETP.NE.U32.AND P2, PT, R25, 0x1, PT ;  /* 0x000000011900780c */ /* 0x000fe40003f45070 */
[----:B------:R-:W-:Y:S01]  /*df20*/  LOP3.LUT R26, R23, 0xfffffffe, RZ, 0xc0, !PT ;  /* 0xfffffffe171a7812 */ /* 0x000fe200078ec0ff */
[----:B------:R-:W-:Y:S01]  /*df30*/  IMAD.IADD R33, R14, 0x1, -R33 ;  /* 0x000000010e217824 */ /* 0x000fe200078e0a21 */
[----:B------:R-:W-:Y:S02]  /*df40*/  LOP3.LUT R28, R28, 0x1, RZ, 0xc0, !PT ;  /* 0x000000011c1c7812 */ /* 0x000fe400078ec0ff */
[----:B------:R-:W-:Y:S01]  /*df50*/  SEL R25, R10, R13, !P2 ;  /* 0x0000000d0a197207 */ /* 0x000fe20005000000 */
[----:B------:R-:W-:Y:S01]  /*df60*/  IMAD.IADD R26, R27, 0x1, -R26 ;  /* 0x000000011b1a7824 */ /* 0x000fe200078e0a1a */
[----:B------:R-:W-:-:S02]  /*df70*/  LOP3.LUT R34, R34, 0x1, RZ, 0xc0, !PT ;  /* 0x0000000122227812 */ /* 0x000fc400078ec0ff */
[----:B------:R-:W-:Y:S02]  /*df80*/  SEL R13, R13, R10, !P2 ;  /* 0x0000000a0d0d7207 */ /* 0x000fe40005000000 */
[----:B------:R-:W-:Y:S02]  /*df90*/  SEL R10, R11, R12, !P3 ;  /* 0x0000000c0b0a7207 */ /* 0x000fe40005800000 */
[----:B------:R-:W-:Y:S02]  /*dfa0*/  ISETP.NE.U32.AND P5, PT, R28, 0x1, PT ;  /* 0x000000011c00780c */ /* 0x000fe40003fa5070 */
[----:B------:R-:W-:Y:S02]  /*dfb0*/  SEL R12, R12, R11, !P3 ;  /* 0x0000000b0c0c7207 */ /* 0x000fe40005800000 */
[----:B------:R-:W-:Y:S02]  /*dfc0*/  SEL R11, R20, R17, !P4 ;  /* 0x00000011140b7207 */ /* 0x000fe40006000000 */
[----:B------:R-:W-:-:S02]  /*dfd0*/  ISETP.NE.U32.AND P6, PT, R34, 0x1, PT ;  /* 0x000000012200780c */ /* 0x000fc40003fc5070 */
[----:B------:R-:W-:Y:S02]  /*dfe0*/  SEL R17, R17, R20, !P4 ;  /* 0x0000001411117207 */ /* 0x000fe40006000000 */
[----:B------:R-:W-:Y:S02]  /*dff0*/  ISETP.NE.AND P4, PT, R26, R33, PT ;  /* 0x000000211a00720c */ /* 0x000fe40003f85270 */
[----:B------:R-:W-:Y:S02]  /*e000*/  SEL R23, R21, R22, !P5 ;  /* 0x0000001615177207 */ /* 0x000fe40006800000 */
[----:B------:R-:W-:Y:S02]  /*e010*/  LEA.HI R20, R13, R13, RZ, 0x1 ;  /* 0x0000000d0d147211 */ /* 0x000fe400078f08ff */
[----:B------:R-:W-:Y:S02]  /*e020*/  LEA.HI R26, R24, R24, RZ, 0x1 ;  /* 0x00000018181a7211 */ /* 0x000fe400078f08ff */
[----:B------:R-:W-:-:S02]  /*e030*/  SEL R22, R22, R21, !P5 ;  /* 0x0000001516167207 */ /* 0x000fc40006800000 */
[----:B------:R-:W-:Y:S02]  /*e040*/  SEL R21, R31, R32, !P6 ;  /* 0x000000201f157207 */ /* 0x000fe40007000000 */
[----:B------:R-:W-:Y:S02]  /*e050*/  SEL R32, R32, R31, !P6 ;  /* 0x0000001f20207207 */ /* 0x000fe40007000000 */
        /* <DEDUP_REMOVED lines=10> */
[----:B------:R-:W-:Y:S01]  /*e100*/  SEL R20, R29, R30, !P1 ;  /* 0x0000001e1d147207 */ /* 0x000fe20004800000 */
[----:B------:R-:W-:Y:S01]  /*e110*/  IMAD.IADD R34, R25, 0x1, -R34 ;  /* 0x0000000119227824 */ /* 0x000fe200078e0a22 */
[----:B------:R-:W-:Y:S02]  /*e120*/  ISETP.NE.AND P5, PT, R26, R31, PT ;  /* 0x0000001f1a00720c */ /* 0x000fe40003fa5270 */
[----:B------:R-:W-:-:S02]  /*e130*/  LEA.HI R26, R17, R17, RZ, 0x1 ;  /* 0x00000011111a7211 */ /* 0x000fc400078f08ff */
[----:B------:R-:W-:Y:S02]  /*e140*/  SEL R30, R30, R29, !P1 ;  /* 0x0000001d1e1e7207 */ /* 0x000fe40004800000 */
        /* <DEDUP_REMOVED lines=9> */
[----:B------:R-:W-:Y:S02]  /*e1e0*/  LOP3.LUT R34, R33, 0xfffffffe, RZ, 0xc0, !PT ;  /* 0xfffffffe21227812 */ /* 0x000fe400078ec0ff */
[----:B------:R-:W-:Y:S01]  /*e1f0*/  ISETP.NE.U32.AND P0, PT, R36, 0x1, PT ;  /* 0x000000012400780c */ /* 0x000fe20003f05070 */
[----:B------:R-:W-:Y:S01]  /*e200*/  IMAD.IADD R31, R22, 0x1, -R31 ;  /* 0x00000001161f7824 */ /* 0x000fe200078e0a1f */
[----:B------:R-:W-:Y:S01]  /*e210*/  ISETP.NE.AND P1, PT, R28, R29, PT ;  /* 0x0000001d1c00720c */ /* 0x000fe20003f25270 */
[----:B------:R-:W-:Y:S01]  /*e220*/  IMAD.IADD R34, R11, 0x1, -R34 ;  /* 0x000000010b227824 */ /* 0x000fe200078e0a22 */
[----:B------:R-:W-:-:S02]  /*e230*/  SEL R26, R15, R16, !P0 ;  /* 0x000000100f1a7207 */ /* 0x000fc40004000000 */
[----:B------:R-:W-:Y:S02]  /*e240*/  SEL R15, R16, R15, !P0 ;  /* 0x0000000f100f7207 */ /* 0x000fe40004000000 */
[----:B------:R-:W-:Y:S02]  /*e250*/  LEA.HI R16, R32, R32, RZ, 0x1 ;  /* 0x0000002020107211 */ /* 0x000fe400078f08ff */
[----:B------:R-:W-:Y:S02]  /*e260*/  LEA.HI R28, R23, R23, RZ, 0x1 ;  /* 0x00000017171c7211 */ /* 0x000fe400078f08ff */
[----:B------:R-:W-:Y:S02]  /*e270*/  LEA.HI R33, R21, R21, RZ, 0x1 ;  /* 0x0000001515217211 */ /* 0x000fe400078f08ff */
[----:B------:R-:W-:Y:S02]  /*e280*/  ISETP.NE.AND P6, PT, R31, R34, PT ;  /* 0x000000221f00720c */ /* 0x000fe40003fc5270 */
[----:B------:R-:W-:-:S02]  /*e290*/  LEA.HI R31, R30, R30, RZ, 0x1 ;  /* 0x0000001e1e1f7211 */ /* 0x000fc400078f08ff */
[----:B------:R-:W-:Y:S02]  /*e2a0*/  LOP3.LUT R29, R16, 0xfffffffe, RZ, 0xc0, !PT ;  /* 0xfffffffe101d7812 */ /* 0x000fe400078ec0ff */
[----:B------:R-:W-:Y:S02]  /*e2b0*/  LOP3.LUT R28, R28, 0xfffffffe, RZ, 0xc0, !PT ;  /* 0xfffffffe1c1c7812 */ /* 0x000fe400078ec0ff */
[----:B------:R-:W-:Y:S01]  /*e2c0*/  LOP3.LUT R16, R33, 0xfffffffe, RZ, 0xc0, !PT ;  /* 0xfffffffe21107812 */ /* 0x000fe200078ec0ff */
[----:B------:R-:W-:Y:S01]  /*e2d0*/  IMAD.IADD R29, R32, 0x1, -R29 ;  /* 0x00000001201d7824 */ /* 0x000fe200078e0a1d */
[----:B------:R-:W-:Y:S01]  /*e2e0*/  ISETP.GE.AND P0, PT, R27, R14, PT ;  /* 0x0000000e1b00720c */ /* 0x000fe20003f06270 */
[----:B------:R-:W-:Y:S01]  /*e2f0*/  IMAD.IADD R28, R23, 0x1, -R28 ;  /* 0x00000001171c7824 */ /* 0x000fe200078e0a1c */
[----:B------:R-:W-:Y:S01]  /*e300*/  LOP3.LUT R31, R31, 0xfffffffe, RZ, 0xc0, !PT ;  /* 0xfffffffe1f1f7812 */ /* 0x000fe200078ec0ff */
[----:B------:R-:W-:Y:S01]  /*e310*/  IMAD.IADD R34, R21, 0x1, -R16 ;  /* 0x0000000115227824 */ /* 0x000fe200078e0a10 */
[----:B------:R-:W-:-:S02]  /*e320*/  SEL R16, RZ, 0xffffffff, !P0 ;  /* 0xffffffffff107807 */ /* 0x000fc40004000000 */
[----:B------:R-:W-:Y:S01]  /*e330*/  ISETP.NE.AND P2, PT, R29, R28, PT ;  /* 0x0000001c1d00720c */ /* 0x000fe20003f45270 */
[----:B------:R-:W-:Y:S01]  /*e340*/  IMAD.IADD R31, R30, 0x1, -R31 ;  /* 0x000000011e1f7824 */ /* 0x000fe200078e0a1f */
[----:B------:R-:W-:Y:S02]  /*e350*/  LEA.HI R28, R15, R15, RZ, 0x1 ;  /* 0x0000000f0f1c7211 */ /* 0x000fe400078f08ff */
[----:B------:R-:W-:Y:S02]  /*e360*/  LEA.HI R29, R20, R20, RZ, 0x1 ;  /* 0x00000014141d7211 */ /* 0x000fe400078f08ff */
[----:B------:R-:W-:Y:S02]  /*e370*/  SEL R16, R16, R27, !P4 ;  /* 0x0000001b10107207 */ /* 0x000fe40006000000 */
[----:B------:R-:W-:Y:S02]  /*e380*/  ISETP.GE.AND P4, PT, R13, R24, PT ;  /* 0x000000180d00720c */ /* 0x000fe40003f86270 */
[----:B------:R-:W-:-:S02]  /*e390*/  ISETP.NE.AND P0, PT, R31, R34, PT ;  /* 0x000000221f00720c */ /* 0x000fc40003f05270 */
[----:B------:R-:W-:Y:S02]  /*e3a0*/  LOP3.LUT R34, R28, 0xfffffffe, RZ, 0xc0, !PT ;  /* 0xfffffffe1c227812 */ /* 0x000fe400078ec0ff */
[----:B------:R-:W-:Y:S02]  /*e3b0*/  LOP3.LUT R29, R29, 0xfffffffe, RZ, 0xc0, !PT ;  /* 0xfffffffe1d1d7812 */ /* 0x000fe400078ec0ff */
[----:B------:R-:W-:Y:S01]  /*e3c0*/  SEL R28, RZ, 0xffffffff, !P4 ;  /* 0xffffffffff1c7807 */ /* 0x000fe20006000000 */
[----:B------:R-:W-:Y:S01]  /*e3d0*/  IMAD.IADD R34, R15, 0x1, -R34 ;  /* 0x000000010f227824 */ /* 0x000fe200078e0a22 */
[----:B------:R-:W-:Y:S01]  /*e3e0*/  ISETP.GE.AND P4, PT, R12, R25, PT ;  /* 0x000000190c00720c */ /* 0x000fe20003f86270 */
[----:B------:R-:W-:Y:S01]  /*e3f0*/  IMAD.IADD R31, R20, 0x1, -R29 ;  /* 0x00000001141f7824 */ /* 0x000fe200078e0a1d */
[----:B------:R-:W-:Y:S02]  /*e400*/  SEL R28, R28, R13, !P5 ;  /* 0x0000000d1c1c7207 */ /* 0x000fe40006800000 */
[----:B------:R-:W-:-:S02]  /*e410*/  ISETP.GE.AND P5, PT, R17, R10, PT ;  /* 0x0000000a1100720c */ /* 0x000fc40003fa6270 */
[----:B------:R-:W-:Y:S02]  /*e420*/  SEL R29, RZ, 0xffffffff, !P4 ;  /* 0xffffffffff1d7807 */ /* 0x000fe40006000000 */
[----:B------:R-:W-:Y:S02]  /*e430*/  ISETP.NE.AND P4, PT, R34, R31, PT ;  /* 0x0000001f2200720c */ /* 0x000fe40003f85270 */
[----:B------:R-:W-:Y:S02]  /*e440*/  SEL R34, RZ, 0xffffffff, !P5 ;  /* 0xffffffffff227807 */ /* 0x000fe40006800000 */
[----:B------:R-:W-:Y:S02]  /*e450*/  ISETP.GE.AND P5, PT, R22, R11, PT ;  /* 0x0000000b1600720c */ /* 0x000fe40003fa6270 */
[----:B------:R-:W-:Y:S02]  /*e460*/  SEL R29, R29, R12, !P3 ;  /* 0x0000000c1d1d7207 */ /* 0x000fe40005800000 */
[----:B------:R-:W-:-:S02]  /*e470*/  LOP3.LUT R16, R16, 0x1, RZ, 0xc0, !PT ;  /* 0x0000000110107812 */ /* 0x000fc400078ec0ff */
[----:B------:R-:W-:Y:S02]  /*e480*/  SEL R34, R34, R17, !P1 ;  /* 0x0000001122227207 */ /* 0x000fe40004800000 */
[----:B------:R-:W-:Y:S02]  /*e490*/  SEL R31, RZ, 0xffffffff, !P5 ;  /* 0xffffffffff1f7807 */ /* 0x000fe40006800000 */
[----:B------:R-:W-:Y:S02]  /*e4a0*/  ISETP.GE.AND P1, PT, R32, R23, PT ;  /* 0x000000172000720c */ /* 0x000fe40003f26270 */
[----:B------:R-:W-:Y:S02]  /*e4b0*/  LOP3.LUT R29, R29, 0x1, RZ, 0xc0, !PT ;  /* 0x000000011d1d7812 */ /* 0x000fe400078ec0ff */
[----:B------:R-:W-:Y:S02]  /*e4c0*/  ISETP.NE.U32.AND P3, PT, R16, 0x1, PT ;  /* 0x000000011000780c */ /* 0x000fe40003f65070 */
[----:B------:R-:W-:-:S02]  /*e4d0*/  ISETP.GE.AND P5, PT, R30, R21, PT ;  /* 0x000000151e00720c */ /* 0x000fc40003fa6270 */
[----:B------:R-:W-:Y:S02]  /*e4e0*/  SEL R16, R31, R22, !P6 ;  /* 0x000000161f107207 */ /* 0x000fe40007000000 */
[----:B------:R-:W-:Y:S02]  /*e4f0*/  SEL R31, RZ, 0xffffffff, !P1 ;  /* 0xffffffffff1f7807 */ /* 0x000fe40004800000 */
[----:B------:R-:W-:Y:S02]  /*e500*/  ISETP.NE.U32.AND P1, PT, R29, 0x1, PT ;  /* 0x000000011d00780c */ /* 0x000fe40003f25070 */
[----:B------:R-:W-:Y:S02]  /*e510*/  LOP3.LUT R28, R28, 0x1, RZ, 0xc0, !PT ;  /* 0x000000011c1c7812 */ /* 0x000fe400078ec0ff */
[----:B------:R-:W-:Y:S02]  /*e520*/  SEL R29, RZ, 0xffffffff, !P5 ;  /* 0xffffffffff1d7807 */ /* 0x000fe40006800000 */
[----:B------:R-:W-:-:S02]  /*e530*/  ISETP.GE.AND P5, PT, R15, R20, PT ;  /* 0x000000140f00720c */ /* 0x000fc40003fa6270 */
[----:B------:R-:W-:Y:S02]  /*e540*/  ISETP.NE.U32.AND P6, PT, R28, 0x1, PT ;  /* 0x000000011c00780c */ /* 0x000fe40003fc5070 */
[----:B------:R-:W-:Y:S02]  /*e550*/  SEL R29, R29, R30, !P0 ;  /* 0x0000001e1d1d7207 */ /* 0x000fe40004000000 */
[----:B------:R-:W-:Y:S02]  /*e560*/  SEL R28, RZ, 0xffffffff, !P5 ;  /* 0xffffffffff1c7807 */ /* 0x000fe40006800000 */
[----:B------:R-:W-:Y:S02]  /*e570*/  LOP3.LUT R16, R16, 0x1, RZ, 0xc0, !PT ;  /* 0x0000000110107812 */ /* 0x000fe400078ec0ff */
[----:B------:R-:W-:Y:S02]  /*e580*/  LOP3.LUT R29, R29, 0x1, RZ, 0xc0, !PT ;  /* 0x000000011d1d7812 */ /* 0x000fe400078ec0ff */
[----:B------:R-:W-:-:S02]  /*e590*/  SEL R28, R28, R15, !P4 ;  /* 0x0000000f1c1c7207 */ /* 0x000fc40006000000 */
[----:B------:R-:W-:Y:S02]  /*e5a0*/  ISETP.NE.U32.AND P4, PT, R16, 0x1, PT ;  /* 0x000000011000780c */ /* 0x000fe40003f85070 */
[----:B------:R-:W-:Y:S02]  /*e5b0*/  ISETP.NE.U32.AND P0, PT, R29, 0x1, PT ;  /* 0x000000011d00780c */ /* 0x000fe40003f05070 */
[----:B------:R-:W-:Y:S02]  /*e5c0*/  LOP3.LUT R28, R28, 0x1, RZ, 0xc0, !PT ;  /* 0x000000011c1c7812 */ /* 0x000fe400078ec0ff */
[----:B------:R-:W-:Y:S02]  /*e5d0*/  SEL R29, R27, R14, !P3 ;  /* 0x0000000e1b1d7207 */ /* 0x000fe40005800000 */
[----:B------:R-:W-:Y:S02]  /*e5e0*/  SEL R16, R24, R13, !P6 ;  /* 0x0000000d18107207 */ /* 0x000fe40007000000 */
[----:B------:R-:W-:-:S02]  /*e5f0*/  SEL R14, R14, R27, !P3 ;  /* 0x0000001b0e0e7207 */ /* 0x000fc40005800000 */
[----:B------:R-:W-:Y:S02]  /*e600*/  LOP3.LUT R34, R34, 0x1, RZ, 0xc0, !PT ;  /* 0x0000000122227812 */ /* 0x000fe400078ec0ff */
[----:B------:R-:W-:Y:S02]  /*e610*/  ISETP.NE.U32.AND P3, PT, R28, 0x1, PT ;  /* 0x000000011c00780c */ /* 0x000fe40003f65070 */
[----:B------:R-:W-:Y:S02]  /*e620*/  LEA.HI R27, R16, R16, RZ, 0x1 ;  /* 0x00000010101b7211 */ /* 0x000fe400078f08ff */
[----:B------:R-:W-:Y:S02]  /*e630*/  LEA.HI R28, R29, R29, RZ, 0x1 ;  /* 0x0000001d1d1c7211 */ /* 0x000fe400078f08ff */
[----:B------:R-:W-:Y:S02]  /*e640*/  SEL R31, R31, R32, !P2 ;  /* 0x000000201f1f7207 */ /* 0x000fe40005000000 */
[----:B------:R-:W-:-:S02]  /*e650*/  ISETP.NE.U32.AND P2, PT, R34, 0x1, PT ;  /* 0x000000012200780c */ /* 0x000fc40003f45070 */
[----:B------:R-:W-:Y:S02]  /*e660*/  LOP3.LUT R27, R27, 0xfffffffe, RZ, 0xc0, !PT ;  /* 0xfffffffe1b1b7812 */ /* 0x000fe400078ec0ff */
[----:B------:R-:W-:Y:S02]  /*e670*/  LOP3.LUT R34, R28, 0xfffffffe, RZ, 0xc0, !PT ;  /* 0xfffffffe1c227812 */ /* 0x000fe400078ec0ff */
[----:B------:R-:W-:Y:S01]  /*e680*/  SEL R24, R13, R24, !P6 ;  /* 0x000000180d187207 */ /* 0x000fe20007000000 */
[----:B------:R-:W-:Y:S01]  /*e690*/  IMAD.IADD R27, R16, 0x1, -R27 ;  /* 0x00000001101b7824 */ /* 0x000fe200078e0a1b */
[----:B------:R-:W-:Y:S01]  /*e6a0*/  SEL R13, R12, R25, !P1 ;  /* 0x000000190c0d7207 */ /* 0x000fe20004800000 */
[----:B------:R-:W-:Y:S01]  /*e6b0*/  IMAD.IADD R34, R29, 0x1, -R34 ;  /* 0x000000011d227824 */ /* 0x000fe200078e0a22 */
[----:B------:R-:W-:Y:S02]  /*e6c0*/  LOP3.LUT R31, R31, 0x1, RZ, 0xc0, !PT ;  /* 0x000000011f1f7812 */ /* 0x000fe400078ec0ff */
[----:B------:R-:W-:-:S02]  /*e6d0*/  SEL R25, R25, R12, !P1 ;  /* 0x0000000c19197207 */ /* 0x000fc40004800000 */
[----:B------:R-:W-:Y:S02]  /*e6e0*/  SEL R12, R17, R10, !P2 ;  /* 0x0000000a110c7207 */ /* 0x000fe40005000000 */
[----:B------:R-:W-:Y:S02]  /*e6f0*/  SEL R10, R10, R17, !P2 ;  /* 0x000000110a0a7207 */ /* 0x000fe40005000000 */
[----:B------:R-:W-:Y:S02]  /*e700*/  ISETP.NE.U32.AND P5, PT, R31, 0x1, PT ;  /* 0x000000011f00780c */ /* 0x000fe40003fa5070 */
[----:B------:R-:W-:Y:S02]  /*e710*/  ISETP.NE.AND P2, PT, R27, R34, PT ;  /* 0x000000221b00720c */ /* 0x000fe40003f45270 */
[----:B------:R-:W-:Y:S02]  /*e720*/  SEL R28, R22, R11, !P4 ;  /* 0x0000000b161c7207 */ /* 0x000fe40006000000 */
[----:B------:R-:W-:-:S02]  /*e730*/  LEA.HI R17, R25, R25, RZ, 0x1 ;  /* 0x0000001919117211 */ /* 0x000fc400078f08ff */
[----:B------:R-:W-:Y:S02]  /*e740*/  LEA.HI R27, R24, R24, RZ, 0x1 ;  /* 0x00000018181b7211 */ /* 0x000fe400078f08ff */
[----:B------:R-:W-:Y:S02]  /*e750*/  LEA.HI R31, R10, R10, RZ, 0x1 ;  /* 0x0000000a0a1f7211 */ /* 0x000fe400078f08ff */
[----:B------:R-:W-:Y:S02]  /*e760*/  LEA.HI R33, R13, R13, RZ, 0x1 ;  /* 0x0000000d0d217211 */ /* 0x000fe400078f08ff */
[----:B------:R-:W-:Y:S02]  /*e770*/  SEL R11, R11, R22, !P4 ;  /* 0x000000160b0b7207 */ /* 0x000fe40006000000 */
[----:B------:R-:W-:Y:S02]  /*e780*/  SEL R22, R32, R23, !P5 ;  /* 0x0000001720167207 */ /* 0x000fe40006800000 */
[----:B------:R-:W-:-:S02]  /*e790*/  SEL R23, R23, R32, !P5 ;  /* 0x0000002017177207 */ /* 0x000fc40006800000 */
        /* <DEDUP_REMOVED lines=12> */
[----:B------:R-:W-:Y:S02]  /*e860*/  ISETP.NE.AND P0, PT, R31, R34, PT ;  /* 0x000000221f00720c */ /* 0x000fe40003f05270 */
[----:B------:R-:W-:Y:S02]  /*e870*/  LEA.HI R31, R12, R12, RZ, 0x1 ;  /* 0x0000000c0c1f7211 */ /* 0x000fe400078f08ff */
        /* <DEDUP_REMOVED lines=27> */
[----:B------:R-:W-:-:S02]  /*ea30*/  SEL R15, RZ, 0xffffffff, !P5 ;  /* 0xffffffffff0f7807 */ /* 0x000fc40006800000 */
[----:B------:R-:W-:Y:S02]  /*ea40*/  ISETP.NE.AND P6, PT, R30, R31, PT ;  /* 0x0000001f1e00720c */ /* 0x000fe40003fc5270 */
[----:B------:R-:W-:Y:S02]  /*ea50*/  ISETP.NE.AND P5, PT, R32, R33, PT ;  /* 0x000000212000720c */ /* 0x000fe40003fa5270 */
[----:B------:R-:W-:Y:S02]  /*ea60*/  LEA.HI R30, R26, R26, RZ, 0x1 ;  /* 0x0000001a1a1e7211 */ /* 0x000fe400078f08ff */
[----:B------:R-:W-:Y:S02]  /*ea70*/  LEA.HI R32, R17, R17, RZ, 0x1 ;  /* 0x0000001111207211 */ /* 0x000fe400078f08ff */
        /* <DEDUP_REMOVED lines=18> */
[----:B------:R-:W-:Y:S02]  /*eba0*/  SEL R34, RZ, 0xffffffff, !P2 ;  /* 0xffffffffff227807 */ /* 0x000fe40005000000 */
[----:B------:R-:W-:Y:S02]  /*ebb0*/  ISETP.NE.U32.AND P2, PT, R30, 0x1, PT ;  /* 0x000000011e00780c */ /* 0x000fe40003f45070 */
[----:B------:R-:W-:Y:S02]  /*ebc0*/  SEL R30, RZ, 0xffffffff, !P4 ;  /* 0xffffffffff1e7807 */ /* 0x000fe40006000000 */
[----:B------:R-:W-:-:S02]  /*ebd0*/  SEL R31, R31, R10, !P0 ;  /* 0x0000000a1f1f7207 */ /* 0x000fc40004000000 */
[----:B------:R-:W-:Y:S02]  /*ebe0*/  ISETP.GE.AND P4, PT, R20, R27, PT ;  /* 0x0000001b1400720c */ /* 0x000fe40003f86270 */
        /* <DEDUP_REMOVED lines=11> */
[----:B------:R-:W-:Y:S02]  /*eca0*/  ISETP.NE.U32.AND P1, PT, R15, 0x1, PT ;  /* 0x000000010f00780c */ /* 0x000fe40003f25070 */
[----:B------:R-:W-:Y:S02]  /*ecb0*/  LOP3.LUT R30, R30, 0x1, RZ, 0xc0, !PT ;  /* 0x000000011e1e7812 */ /* 0x000fe400078ec0ff */
[----:B------:R-:W-:Y:S02]  /*ecc0*/  LOP3.LUT R31, R31, 0x1, RZ, 0xc0, !PT ;  /* 0x000000011f1f7812 */ /* 0x000fe400078ec0ff */
[----:B------:R-:W-:Y:S02]  /*ecd0*/  SEL R15, R16, R29, !P0 ;  /* 0x0000001d100f7207 */ /* 0x000fe40004000000 */
[----:B------:R-:W-:Y:S02]  /*ece0*/  SEL R29, R29, R16, !P0 ;  /* 0x000000101d1d7207 */ /* 0x000fe40004000000 */
[----:B------:R-:W-:-:S02]  /*ecf0*/  ISETP.NE.U32.AND P6, PT, R30, 0x1, PT ;  /* 0x000000011e00780c */ /* 0x000fc40003fc5070 */
[----:B------:R-:W-:Y:S02]  /*ed00*/  ISETP.NE.U32.AND P0, PT, R31, 0x1, PT ;  /* 0x000000011f00780c */ /* 0x000fe40003f05070 */
[----:B------:R-:W-:Y:S02]  /*ed10*/  LOP3.LUT R32, R32, 0x1, RZ, 0xc0, !PT ;  /* 0x0000000120207812 */ /* 0x000fe400078ec0ff */
[----:B------:R-:W-:Y:S02]  /*ed20*/  LEA.HI R31, R14, R14, RZ, 0x1 ;  /* 0x0000000e0e1f7211 */ /* 0x000fe400078f08ff */
[----:B------:R-:W-:Y:S02]  /*ed30*/  LEA.HI R30, R29, R29, RZ, 0x1 ;  /* 0x0000001d1d1e7211 */ /* 0x000fe400078f08ff */
[----:B------:R-:W-:Y:S02]  /*ed40*/  LOP3.LUT R34, R34, 0x1, RZ, 0xc0, !PT ;  /* 0x0000000122227812 */ /* 0x000fe400078ec0ff */
[----:B------:R-:W-:-:S02]  /*ed50*/  ISETP.NE.U32.AND P4, PT, R32, 0x1, PT ;  /* 0x000000012000780c */ /* 0x000fc40003f85070 */
[----:B------:R-:W-:Y:S02]  /*ed60*/  LOP3.LUT R33, R31, 0xfffffffe, RZ, 0xc0, !PT ;  /* 0xfffffffe1f217812 */ /* 0x000fe400078ec0ff */
[----:B------:R-:W-:Y:S02]  /*ed70*/  LOP3.LUT R30, R30, 0xfffffffe, RZ, 0xc0, !PT ;  /* 0xfffffffe1e1e7812 */ /* 0x000fe400078ec0ff */
[----:B------:R-:W-:Y:S01]  /*ed80*/  ISETP.NE.U32.AND P5, PT, R34, 0x1, PT ;  /* 0x000000012200780c */ /* 0x000fe20003fa5070 */
[----:B------:R-:W-:Y:S01]  /*ed90*/  IMAD.IADD R33, R14, 0x1, -R33 ;  /* 0x000000010e217824 */ /* 0x000fe200078e0a21 */
[----:B------:R-:W-:Y:S01]  /*eda0*/  SEL R16, R25, R24, !P2 ;  /* 0x0000001819107207 */ /* 0x000fe20005000000 */
[----:B------:R-:W-:Y:S01]  /*edb0*/  IMAD.IADD R30, R29, 0x1, -R30 ;  /* 0x000000011d1e7824 */ /* 0x000fe200078e0a1e */
        /* <DEDUP_REMOVED lines=55> */
[----:B------:R-:W-:Y:S01]  /*f130*/  SEL R20, RZ, 0xffffffff, !P0 ;  /* 0xffffffffff147807 */ /* 0x000fe20004000000 */
[----:B------:R-:W-:Y:S01]  /*f140*/  IMAD.IADD R33, R10, 0x1, -R33 ;  /* 0x000000010a217824 */ /* 0x000fe200078e0a21 */
[----:B------:R-:W-:-:S02]  /*f150*/  LEA.HI R32, R23, R23, RZ, 0x1 ;  /* 0x0000001717207211 */ /* 0x000fc400078f08ff */
[----:B------:R-:W-:Y:S02]  /*f160*/  SEL R17, R20, R29, !P4 ;  /* 0x0000001d14117207 */ /* 0x000fe40006000000 */
[----:B------:R-:W-:Y:S02]  /*f170*/  ISETP.GE.AND P4, PT, R24, R15, PT ;  /* 0x0000000f1800720c */ /* 0x000fe40003f86270 */
[----:B------:R-:W-:Y:S02]  /*f180*/  ISETP.NE.AND P0, PT, R30, R33, PT ;  /* 0x000000211e00720c */ /* 0x000fe40003f05270 */
[----:B------:R-:W-:Y:S02]  /*f190*/  SEL R33, RZ, 0xffffffff, !P4 ;  /* 0xffffffffff217807 */ /* 0x000fe40006000000 */
[----:B------:R-:W-:Y:S02]  /*f1a0*/  LEA.HI R30, R26, R26, RZ, 0x1 ;  /* 0x0000001a1a1e7211 */ /* 0x000fe400078f08ff */
[----:B------:R-:W-:-:S02]  /*f1b0*/  ISETP.GE.AND P4, PT, R13, R16, PT ;  /* 0x000000100d00720c */ /* 0x000fc40003f86270 */
[----:B------:R-:W-:Y:S02]  /*f1c0*/  SEL R20, R33, R24, !P5 ;  /* 0x0000001821147207 */ /* 0x000fe40006800000 */
[----:B------:R-:W-:Y:S02]  /*f1d0*/  ISETP.GE.AND P5, PT, R12, R25, PT ;  /* 0x000000190c00720c */ /* 0x000fe40003fa6270 */
[----:B------:R-:W-:Y:S02]  /*f1e0*/  LOP3.LUT R35, R30, 0xfffffffe, RZ, 0xc0, !PT ;  /* 0xfffffffe1e237812 */ /* 0x000fe400078ec0ff */
[----:B------:R-:W-:Y:S02]  /*f1f0*/  SEL R30, RZ, 0xffffffff, !P4 ;  /* 0xffffffffff1e7807 */ /* 0x000fe40006000000 */
[----:B------:R-:W-:Y:S01]  /*f200*/  LOP3.LUT R17, R17, 0x1, RZ, 0xc0, !PT ;  /* 0x0000000111117812 */ /* 0x000fe200078ec0ff */
[----:B------:R-:W-:Y:S01]  /*f210*/  IMAD.IADD R35, R26, 0x1, -R35 ;  /* 0x000000011a237824 */ /* 0x000fe200078e0a23 */
        /* <DEDUP_REMOVED lines=8> */
[----:B------:R-:W-:Y:S02]  /*f2a0*/  SEL R33, R33, R12, !P1 ;  /* 0x0000000c21217207 */ /* 0x000fe40004800000 */
[----:B------:R-:W-:Y:S02]  /*f2b0*/  ISETP.GE.AND P5, PT, R27, R10, PT ;  /* 0x0000000a1b00720c */ /* 0x000fe40003fa6270 */
[----:B------:R-:W-:Y:S02]  /*f2c0*/  ISETP.GE.AND P1, PT, R22, R11, PT ;  /* 0x0000000b1600720c */ /* 0x000fe40003f26270 */
[----:B------:R-:W-:Y:S02]  /*f2d0*/  SEL R17, R17, R28, !P6 ;  /* 0x0000001c11117207 */ /* 0x000fe40007000000 */
[----:B------:R-:W-:Y:S02]  /*f2e0*/  ISETP.NE.U32.AND P6, PT, R20, 0x1, PT ;  /* 0x000000011400780c */ /* 0x000fe40003fc5070 */
[----:B------:R-:W-:-:S02]  /*f2f0*/  ISETP.NE.AND P4, PT, R35, R32, PT ;  /* 0x000000202300720c */ /* 0x000fc40003f85270 */
[----:B------:R-:W-:Y:S02]  /*f300*/  SEL R20, RZ, 0xffffffff, !P5 ;  /* 0xffffffffff147807 */ /* 0x000fe40006800000 */
[----:B------:R-:W-:Y:S02]  /*f310*/  SEL R35, RZ, 0xffffffff, !P1 ;  /* 0xffffffffff237807 */ /* 0x000fe40004800000 */
[----:B------:R-:W-:Y:S02]  /*f320*/  LOP3.LUT R33, R33, 0x1, RZ, 0xc0, !PT ;  /* 0x0000000121217812 */ /* 0x000fe400078ec0ff */
[----:B------:R-:W-:Y:S02]  /*f330*/  ISETP.GE.AND P5, PT, R26, R23, PT ;  /* 0x000000171a00720c */ /* 0x000fe40003fa6270 */
[----:B------:R-:W-:Y:S02]  /*f340*/  SEL R20, R20, R27, !P0 ;  /* 0x0000001b14147207 */ /* 0x000fe40004000000 */
[----:B------:R-:W-:-:S02]  /*f350*/  SEL R35, R35, R22, !P2 ;  /* 0x0000001623237207 */ /* 0x000fc40005000000 */
[----:B------:R-:W-:Y:S02]  /*f360*/  ISETP.NE.U32.AND P2, PT, R33, 0x1, PT ;  /* 0x000000012100780c */ /* 0x000fe40003f45070 */
[----:B------:R-:W-:Y:S02]  /*f370*/  SEL R33, RZ, 0xffffffff, !P5 ;  /* 0xffffffffff217807 */ /* 0x000fe40006800000 */
[----:B------:R-:W-:Y:S02]  /*f380*/  LOP3.LUT R17, R17, 0x1, RZ, 0xc0, !PT ;  /* 0x0000000111117812 */ /* 0x000fe400078ec0ff */
[----:B------:R-:W-:Y:S02]  /*f390*/  LOP3.LUT R20, R20, 0x1, RZ, 0xc0, !PT ;  /* 0x0000000114147812 */ /* 0x000fe400078ec0ff */
[----:B------:R-:W-:Y:S02]  /*f3a0*/  SEL R33, R33, R26, !P4 ;  /* 0x0000001a21217207 */ /* 0x000fe40006000000 */
[----:B------:R-:W-:-:S02]  /*f3b0*/  LOP3.LUT R30, R30, 0x1, RZ, 0xc0, !PT ;  /* 0x000000011e1e7812 */ /* 0x000fc400078ec0ff */
[----:B------:R-:W-:Y:S02]  /*f3c0*/  ISETP.NE.U32.AND P4, PT, R17, 0x1, PT ;  /* 0x000000011100780c */ /* 0x000fe40003f85070 */
[----:B------:R-:W-:Y:S02]  /*f3d0*/  ISETP.NE.U32.AND P0, PT, R20, 0x1, PT ;  /* 0x000000011400780c */ /* 0x000fe40003f05070 */
[----:B------:R-:W-:Y:S02]  /*f3e0*/  SEL R17, R29, R14, !P3 ;  /* 0x0000000e1d117207 */ /* 0x000fe40005800000 */
[----:B------:R-:W-:Y:S02]  /*f3f0*/  SEL R20, R15, R24, !P6 ;  /* 0x000000180f147207 */ /* 0x000fe40007000000 */
[----:B------:R-:W-:Y:S02]  /*f400*/  ISETP.NE.U32.AND P1, PT, R30, 0x1, PT ;  /* 0x000000011e00780c */ /* 0x000fe40003f25070 */
[----:B------:R-:W-:-:S02]  /*f410*/  SEL R14, R14, R29, !P3 ;  /* 0x0000001d0e0e7207 */ /* 0x000fc40005800000 */
        /* <DEDUP_REMOVED lines=8> */
[----:B------:R-:W-:-:S02]  /*f4a0*/  SEL R15, R24, R15, !P6 ;  /* 0x0000000f180f7207 */ /* 0x000fc40007000000 */
[----:B------:R-:W-:Y:S02]  /*f4b0*/  SEL R32, R12, R25, !P2 ;  /* 0x000000190c207207 */ /* 0x000fe40005000000 */
[----:B------:R-:W-:Y:S02]  /*f4c0*/  SEL R24, R13, R16, !P1 ;  /* 0x000000100d187207 */ /* 0x000fe40004800000 */
[----:B------:R-:W-:Y:S02]  /*f4d0*/  SEL R25, R25, R12, !P2 ;  /* 0x0000000c19197207 */ /* 0x000fe40005000000 */
[----:B------:R-:W-:Y:S02]  /*f4e0*/  ISETP.NE.U32.AND P5, PT, R35, 0x1, PT ;  /* 0x000000012300780c */ /* 0x000fe40003fa5070 */
[----:B------:R-:W-:Y:S02]  /*f4f0*/  ISETP.NE.U32.AND P3, PT, R33, 0x1, PT ;  /* 0x000000012100780c */ /* 0x000fe40003f65070 */
[----:B------:R-:W-:-:S02]  /*f500*/  ISETP.NE.AND P2, PT, R29, R30, PT ;  /* 0x0000001e1d00720c */ /* 0x000fc40003f45270 */
[----:B------:R-:W-:Y:S02]  /*f510*/  SEL R16, R16, R13, !P1 ;  /* 0x0000000d10107207 */ /* 0x000fe40004800000 */
[----:B------:R-:W-:Y:S02]  /*f520*/  LEA.HI R30, R25, R25, RZ, 0x1 ;  /* 0x00000019191e7211 */ /* 0x000fe400078f08ff */
[----:B------:R-:W-:Y:S02]  /*f530*/  LEA.HI R33, R24, R24, RZ, 0x1 ;  /* 0x0000001818217211 */ /* 0x000fe400078f08ff */
[----:B------:R-:W-:Y:S02]  /*f540*/  SEL R12, R28, R31, !P4 ;  /* 0x0000001f1c0c7207 */ /* 0x000fe40006000000 */
[----:B------:R-:W-:Y:S02]  /*f550*/  SEL R13, R22, R11, !P5 ;  /* 0x0000000b160d7207 */ /* 0x000fe40006800000 */
[----:B------:R-:W-:-:S02]  /*f560*/  SEL R31, R31, R28, !P4 ;  /* 0x0000001c1f1f7207 */ /* 0x000fc40006000000 */
[----:B------:R-:W-:Y:S02]  /*f570*/  SEL R11, R11, R22, !P5 ;  /* 0x000000160b0b7207 */ /* 0x000fe40006800000 */
        /* <DEDUP_REMOVED lines=47> */
[----:B------:R-:W-:Y:S02]  /*f870*/  LEA.HI R26, R22, R22, RZ, 0x1 ;  /* 0x00000016161a7211 */ /* 0x000fe400078f08ff */
[----:B------:R-:W-:Y:S02]  /*f880*/  SEL R27, R27, R20, !P2 ;  /* 0x000000141b1b7207 */ /* 0x000fe40005000000 */
[----:B------:R-:W-:-:S02]  /*f890*/  ISETP.GE.AND P2, PT, R16, R15, PT ;  /* 0x0000000f1000720c */ /* 0x000fc40003f46270 */
[----:B------:R-:W-:Y:S02]  /*f8a0*/  LOP3.LUT R28, R28, 0xfffffffe, RZ, 0xc0, !PT ;  /* 0xfffffffe1c1c7812 */ /* 0x000fe400078ec0ff */
[----:B------:R-:W-:Y:S02]  /*f8b0*/  LOP3.LUT R33, R26, 0xfffffffe, RZ, 0xc0, !PT ;  /* 0xfffffffe1a217812 */ /* 0x000fe400078ec0ff */
[----:B------:R-:W-:Y:S01]  /*f8c0*/  SEL R29, RZ, 0xffffffff, !P2 ;  /* 0xffffffffff1d7807 */ /* 0x000fe20005000000 */
[----:B------:R-:W-:Y:S01]  /*f8d0*/  IMAD.IADD R28, R21, 0x1, -R28 ;  /* 0x00000001151c7824 */ /* 0x000fe200078e0a1c */
[----:B------:R-:W-:Y:S01]  /*f8e0*/  ISETP.GE.AND P2, PT, R25, R24, PT ;  /* 0x000000181900720c */ /* 0x000fe20003f46270 */
[----:B------:R-:W-:Y:S01]  /*f8f0*/  IMAD.IADD R33, R22, 0x1, -R33 ;  /* 0x0000000116217824 */ /* 0x000fe200078e0a21 */
[----:B------:R-:W-:Y:S02]  /*f900*/  SEL R29, R29, R16, !P1 ;  /* 0x000000101d1d7207 */ /* 0x000fe40004800000 */
[----:B------:R-:W-:-:S02]  /*f910*/  SEL R26, RZ, 0xffffffff, !P2 ;  /* 0xffffffffff1a7807 */ /* 0x000fc40005000000 */
[----:B------:R-:W-:Y:S02]  /*f920*/  ISETP.GE.AND P2, PT, R31, R32, PT ;  /* 0x000000201f00720c */ /* 0x000fe40003f46270 */
[----:B------:R-:W-:Y:S02]  /*f930*/  ISETP.NE.AND P1, PT, R28, R33, PT ;  /* 0x000000211c00720c */ /* 0x000fe40003f25270 */
[----:B------:R-:W-:Y:S02]  /*f940*/  SEL R28, RZ, 0xffffffff, !P2 ;  /* 0xffffffffff1c7807 */ /* 0x000fe40005000000 */
[----:B------:R-:W-:Y:S02]  /*f950*/  LOP3.LUT R27, R27, 0x1, RZ, 0xc0, !PT ;  /* 0x000000011b1b7812 */ /* 0x000fe400078ec0ff */
[----:B------:R-:W-:Y:S02]  /*f960*/  SEL R28, R28, R31, !P4 ;  /* 0x0000001f1c1c7207 */ /* 0x000fe40006000000 */
[----:B------:R-:W-:-:S02]  /*f970*/  ISETP.GE.AND P4, PT, R10, R13, PT ;  /* 0x0000000d0a00720c */ /* 0x000fc40003f86270 */
[----:B------:R-:W-:Y:S02]  /*f980*/  ISETP.GE.AND P2, PT, R11, R12, PT ;  /* 0x0000000c0b00720c */ /* 0x000fe40003f46270 */
[----:B------:R-:W-:Y:S02]  /*f990*/  SEL R26, R26, R25, !P0 ;  /* 0x000000191a1a7207 */ /* 0x000fe40004000000 */
[----:B------:R-:W-:Y:S02]  /*f9a0*/  ISETP.NE.U32.AND P0, PT, R27, 0x1, PT ;  /* 0x000000011b00780c */ /* 0x000fe40003f05070 */
[----:B------:R-:W-:Y:S02]  /*f9b0*/  SEL R27, RZ, 0xffffffff, !P4 ;  /* 0xffffffffff1b7807 */ /* 0x000fe40006000000 */
[----:B------:R-:W-:Y:S02]  /*f9c0*/  SEL R34, RZ, 0xffffffff, !P2 ;  /* 0xffffffffff227807 */ /* 0x000fe40005000000 */
[----:B------:R-:W-:-:S02]  /*f9d0*/  LOP3.LUT R26, R26, 0x1, RZ, 0xc0, !PT ;  /* 0x000000011a1a7812 */ /* 0x000fc400078ec0ff */
[----:B------:R-:W-:Y:S02]  /*f9e0*/  ISETP.GE.AND P4, PT, R23, R30, PT ;  /* 0x0000001e1700720c */ /* 0x000fe40003f86270 */
[----:B------:R-:W-:Y:S02]  /*f9f0*/  SEL R27, R27, R10, !P6 ;  /* 0x0000000a1b1b7207 */ /* 0x000fe40007000000 */
[----:B------:R-:W-:Y:S02]  /*fa00*/  LOP3.LUT R28, R28, 0x1, RZ, 0xc0, !PT ;  /* 0x000000011c1c7812 */ /* 0x000fe400078ec0ff */
[----:B------:R-:W-:Y:S02]  /*fa10*/  SEL R34, R34, R11, !P3 ;  /* 0x0000000b22227207 */ /* 0x000fe40005800000 */
[----:B------:R-:W-:Y:S02]  /*fa20*/  ISETP.GE.AND P6, PT, R21, R22, PT ;  /* 0x000000161500720c */ /* 0x000fe40003fc6270 */
[----:B------:R-:W-:-:S02]  /*fa30*/  ISETP.NE.U32.AND P3, PT, R26, 0x1, PT ;  /* 0x000000011a00780c */ /* 0x000fc40003f65070 */
[----:B------:R-:W-:Y:S02]  /*fa40*/  SEL R26, RZ, 0xffffffff, !P4 ;  /* 0xffffffffff1a7807 */ /* 0x000fe40006000000 */
[----:B------:R-:W-:Y:S02]  /*fa50*/  ISETP.NE.U32.AND P4, PT, R28, 0x1, PT ;  /* 0x000000011c00780c */ /* 0x000fe40003f85070 */
        /* <DEDUP_REMOVED lines=15> */
[----:B------:R-:W-:-:S02]  /*fb50*/  LOP3.LUT R20, R16, 0xfffffffe, RZ, 0xc0, !PT ;  /* 0xfffffffe10147812 */ /* 0x000fc400078ec0ff */
[----:B------:R-:W-:Y:S01]  /*fb60*/  SEL R26, R26, R23, !P5 ;  /* 0x000000171a1a7207 */ /* 0x000fe20006800000 */
[----:B------:R-:W-:Y:S01]  /*fb70*/  IMAD.IADD R33, R14, 0x1, -R33 ;  /* 0x000000010e217824 */ /* 0x000fe200078e0a21 */
[----:B------:R-:W-:Y:S01]  /*fb80*/  ISETP.NE.U32.AND P5, PT, R34, 0x1, PT ;  /* 0x000000012200780c */ /* 0x000fe20003fa5070 */
[----:B------:R-:W-:Y:S01]  /*fb90*/  IMAD.IADD R20, R17, 0x1, -R20 ;  /* 0x0000000111147824 */ /* 0x000fe200078e0a14 */
[----:B------:R-:W-:Y:S02]  /*fba0*/  ISETP.NE.U32.AND P0, PT, R27, 0x1, PT ;  /* 0x000000011b00780c */ /* 0x000fe40003f05070 */
[----:B------:R-:W-:Y:S02]  /*fbb0*/  SEL R16, R11, R12, !P5 ;  /* 0x0000000c0b107207 */ /* 0x000fe40006800000 */
[----:B------:R-:W-:Y:S02]  /*fbc0*/  SEL R12, R12, R11, !P5 ;  /* 0x0000000b0c0c7207 */ /* 0x000fe40006800000 */
[----:B------:R-:W-:-:S02]  /*fbd0*/  LOP3.LUT R26, R26, 0x1, RZ, 0xc0, !PT ;  /* 0x000000011a1a7812 */ /* 0x000fc400078ec0ff */
[----:B------:R-:W-:Y:S02]  /*fbe0*/  SEL R27, R25, R24, !P3 ;  /* 0x00000018191b7207 */ /* 0x000fe40005800000 */
[----:B------:R-:W-:Y:S02]  /*fbf0*/  SEL R11, R10, R13, !P6 ;  /* 0x0000000d0a0b7207 */ /* 0x000fe40007000000 */
[----:B------:R-:W-:Y:S02]  /*fc00*/  SEL R24, R24, R25, !P3 ;  /* 0x0000001918187207 */ /* 0x000fe40005800000 */
[----:B------:R-:W-:Y:S02]  /*fc10*/  SEL R13, R13, R10, !P6 ;  /* 0x0000000a0d0d7207 */ /* 0x000fe40007000000 */
[----:B------:R-:W-:Y:S02]  /*fc20*/  ISETP.NE.AND P5, PT, R20, R33, PT ;  /* 0x000000211400720c */ /* 0x000fe40003fa5270 */
[----:B------:R-:W-:-:S02]  /*fc30*/  LEA.HI R10, R15, R15, RZ, 0x1 ;  /* 0x0000000f0f0a7211 */ /* 0x000fc400078f08ff */
[----:B------:R-:W-:Y:S02]  /*fc40*/  LEA.HI R20, R28, R28, RZ, 0x1 ;  /* 0x0000001c1c147211 */ /* 0x000fe400078f08ff */
[----:B------:R-:W-:Y:S02]  /*fc50*/  ISETP.NE.U32.AND P1, PT, R26, 0x1, PT ;  /* 0x000000011a00780c */ /* 0x000fe40003f25070 */
        /* <DEDUP_REMOVED lines=14> */
[----:B------:R-:W-:-:S02]  /*fd40*/  ISETP.NE.AND P6, PT, R10, R31, PT ;  /* 0x0000001f0a00720c */ /* 0x000fc40003fc5270 */
[----:B------:R-:W-:Y:S02]  /*fd50*/  LEA.HI R10, R32, R32, RZ, 0x1 ;  /* 0x00000020200a7211 */ /* 0x000fe400078f08ff */
[----:B------:R-:W-:Y:S02]  /*fd60*/  ISETP.NE.AND P4, PT, R33, R34, PT ;  /* 0x000000222100720c */ /* 0x000fe40003f85270 */
[----:B------:R-:W-:Y:S02]  /*fd70*/  SEL R30, R30, R23, !P1 ;  /* 0x000000171e1e7207 */ /* 0x000fe40004800000 */
[----:B------:R-:W-:Y:S02]  /*fd80*/  LEA.HI R33, R25, R25, RZ, 0x1 ;  /* 0x0000001919217211 */ /* 0x000fe400078f08ff */
[----:B------:R-:W-:Y:S02]  /*fd90*/  LOP3.LUT R23, R10, 0xfffffffe, RZ, 0xc0, !PT ;  /* 0xfffffffe0a177812 */ /* 0x000fe400078ec0ff */
[----:B------:R-:W-:-:S02]  /*fda0*/  LOP3.LUT R26, R26, 0xfffffffe, RZ, 0xc0, !PT ;  /* 0xfffffffe1a1a7812 */ /* 0x000fc400078ec0ff */
[----:B------:R-:W-:Y:S01]  /*fdb0*/  LEA.HI R31, R12, R12, RZ, 0x1 ;  /* 0x0000000c0c1f7211 */ /* 0x000fe200078f08ff */
[----:B------:R-:W-:Y:S01]  /*fdc0*/  IMAD.IADD R23, R32, 0x1, -R23 ;  /* 0x0000000120177824 */ /* 0x000fe200078e0a17 */
[----:B------:R-:W-:Y:S01]  /*fdd0*/  LOP3.LUT R10, R33, 0xfffffffe, RZ, 0xc0, !PT ;  /* 0xfffffffe210a7812 */ /* 0x000fe200078ec0ff */
[----:B------:R-:W-:Y:S01]  /*fde0*/  IMAD.IADD R26, R27, 0x1, -R26 ;  /* 0x000000011b1a7824 */ /* 0x000fe200078e0a1a */
[----:B------:R-:W-:Y:S02]  /*fdf0*/  LOP3.LUT R31, R31, 0xfffffffe, RZ, 0xc0, !PT ;  /* 0xfffffffe1f1f7812 */ /* 0x000fe400078ec0ff */
[----:B------:R-:W-:Y:S01]  /*fe00*/  LEA.HI R33, R11, R11, RZ, 0x1 ;  /* 0x0000000b0b217211 */ /* 0x000fe200078f08ff */
[----:B------:R-:W-:Y:S01]  /*fe10*/  IMAD.IADD R34, R25, 0x1, -R10 ;  /* 0x0000000119227824 */ /* 0x000fe200078e0a0a */
[----:B------:R-:W-:Y:S01]  /*fe20*/  SEL R10, R21, R22, !P0 ;  /* 0x00000016150a7207 */ /* 0x000fe20004000000 */
[----:B------:R-:W-:Y:S01]  /*fe30*/  IMAD.IADD R31, R12, 0x1, -R31 ;  /* 0x000000010c1f7824 */ /* 0x000fe200078e0a1f */
[----:B------:R-:W-:-:S02]  /*fe40*/  SEL R21, R22, R21, !P0 ;  /* 0x0000001516157207 */ /* 0x000fc40004000000 */
[----:B------:R-:W-:Y:S02]  /*fe50*/  ISETP.NE.AND P1, PT, R23, R26, PT ;  /* 0x0000001a1700720c */ /* 0x000fe40003f25270 */
[----:B------:R-:W-:Y:S02]  /*fe60*/  LEA.HI R22, R13, R13, RZ, 0x1 ;  /* 0x0000000d0d167211 */ /* 0x000fe400078f08ff */
[----:B------:R-:W-:Y:S02]  /*fe70*/  LEA.HI R23, R16, R16, RZ, 0x1 ;  /* 0x0000001010177211 */ /* 0x000fe400078f08ff */
[----:B------:R-:W-:Y:S02]  /*fe80*/  LEA.HI R26, R30, R30, RZ, 0x1 ;  /* 0x0000001e1e1a7211 */ /* 0x000fe400078f08ff */
[----:B------:R-:W-:Y:S02]  /*fe90*/  LOP3.LUT R22, R22, 0xfffffffe, RZ, 0xc0, !PT ;  /* 0xfffffffe16167812 */ /* 0x000fe400078ec0ff */
[----:B------:R-:W-:-:S02]  /*fea0*/  LOP3.LUT R23, R23, 0xfffffffe, RZ, 0xc0, !PT ;  /* 0xfffffffe17177812 */ /* 0x000fc400078ec0ff */
[----:B------:R-:W-:Y:S01]  /*feb0*/  ISETP.NE.AND P0, PT, R31, R34, PT ;  /* 0x000000221f00720c */ /* 0x000fe20003f05270 */
[----:B------:R-:W-:Y:S01]  /*fec0*/  IMAD.IADD R22, R13, 0x1, -R22 ;  /* 0x000000010d167824 */ /* 0x000fe200078e0a16 */
[----:B------:R-:W-:Y:S01]  /*fed0*/  LOP3.LUT R31, R26, 0xfffffffe, RZ, 0xc0, !PT ;  /* 0xfffffffe1a1f7812 */ /* 0x000fe200078ec0ff */
[----:B------:R-:W-:Y:S01]  /*fee0*/  IMAD.IADD R23, R16, 0x1, -R23 ;  /* 0x0000000110177824 */ /* 0x000fe200078e0a17 */
[----:B------:R-:W-:Y:S02]  /*fef0*/  LOP3.LUT R26, R33, 0xfffffffe, RZ, 0xc0, !PT ;  /* 0xfffffffe211a7812 */ /* 0x000fe400078ec0ff */
[----:B------:R-:W-:Y:S01]  /*ff00*/  ISETP.GE.AND P3, PT, R17, R14, PT ;  /* 0x0000000e1100720c */ /* 0x000fe20003f66270 */
[----:B------:R-:W-:Y:S01]  /*ff10*/  IMAD.IADD R31, R30, 0x1, -R31 ;  /* 0x000000011e1f7824 */ /* 0x000fe200078e0a1f */
[----:B------:R-:W-:Y:S01]  /*ff20*/  ISETP.NE.AND P2, PT, R22, R23, PT ;  /* 0x000000171600720c */ /* 0x000fe20003f45270 */
[----:B------:R-:W-:Y:S01]  /*ff30*/  IMAD.IADD R26, R11, 0x1, -R26 ;  /* 0x000000010b1a7824 */ /* 0x000fe200078e0a1a */
[----:B------:R-:W-:-:S02]  /*ff40*/  SEL R22, RZ, 0xffffffff, !P3 ;  /* 0xffffffffff167807 */ /* 0x000fc40005800000 */
[----:B------:R-:W-:Y:S02]  /*ff50*/  LEA.HI R23, R21, R21, RZ, 0x1 ;  /* 0x0000001515177211 */ /* 0x000fe400078f08ff */
[----:B------:R-:W-:Y:S02]  /*ff60*/  ISETP.NE.AND P3, PT, R31, R26, PT ;  /* 0x0000001a1f00720c */ /* 0x000fe40003f65270 */
[----:B------:R-:W-:Y:S02]  /*ff70*/  LEA.HI R26, R20, R20, RZ, 0x1 ;  /* 0x00000014141a7211 */ /* 0x000fe400078f08ff */
[----:B------:R-:W-:Y:S02]  /*ff80*/  SEL R22, R22, R17, !P5 ;  /* 0x0000001116167207 */ /* 0x000fe40006800000 */
[----:B------:R-:W-:Y:S02]  /*ff90*/  ISETP.GE.AND P5, PT, R15, R28, PT ;  /* 0x0000001c0f00720c */ /* 0x000fe40003fa6270 */
[----:B------:R-:W-:-:S02]  /*ffa0*/  LOP3.LUT R34, R23, 0xfffffffe, RZ, 0xc0, !PT ;  /* 0xfffffffe17227812 */ /* 0x000fc400078ec0ff */
[----:B------:R-:W-:Y:S02]  /*ffb0*/  LOP3.LUT R23, R26, 0xfffffffe, RZ, 0xc0, !PT ;  /* 0xfffffffe1a177812 */ /* 0x000fe400078ec0ff */
[----:B------:R-:W-:Y:S01]  /*ffc0*/  SEL R26, RZ, 0xffffffff, !P5 ;  /* 0xffffffffff1a7807 */ /* 0x000fe20006800000 */
[----:B------:R-:W-:Y:S01]  /*ffd0*/  IMAD.IADD R34, R21, 0x1, -R34 ;  /* 0x0000000115227824 */ /* 0x000fe200078e0a22 */
[----:B------:R-:W-:Y:S01]  /*ffe0*/  ISETP.GE.AND P5, PT, R24, R29, PT ;  /* 0x0000001d1800720c */ /* 0x000fe20003fa6270 */
[----:B------:R-:W-:Y:S01]  /*fff0*/  IMAD.IADD R33, R20, 0x1, -R23 ;  /* 0x0000000114217824 */ /* 0x000fe200078e0a17 */
[----:B------:R-:W-:Y:S02]  /*10000*/  SEL R23, R26, R15, !P6 ;  /* 0x0000000f1a177207 */ /* 0x000fe40007000000 */
[----:B------:R-:W-:Y:S02]  /*10010*/  ISETP.GE.AND P6, PT, R32, R27, PT ;  /* 0x0000001b2000720c */ /* 0x000fe40003fc6270 */
[----:B------:R-:W-:-:S02]  /*10020*/  SEL R31, RZ, 0xffffffff, !P5 ;  /* 0xffffffffff1f7807 */ /* 0x000fc40006800000 */
[----:B------:R-:W-:Y:S02]  /*10030*/  ISETP.NE.AND P5, PT, R34, R33, PT ;  /* 0x000000212200720c */ /* 0x000fe40003fa5270 */
[----:B------:R-:W-:Y:S02]  /*10040*/  SEL R33, RZ, 0xffffffff, !P6 ;  /* 0xffffffffff217807 */ /* 0x000fe40007000000 */
[----:B------:R-:W-:Y:S02]  /*10050*/  ISETP.GE.AND P6, PT, R12, R25, PT ;  /* 0x000000190c00720c */ /* 0x000fe40003fc6270 */
[----:B------:R-:W-:Y:S02]  /*10060*/  LOP3.LUT R22, R22, 0x1, RZ, 0xc0, !PT ;  /* 0x0000000116167812 */ /* 0x000fe400078ec0ff */
[----:B------:R-:W-:Y:S02]  /*10070*/  SEL R35, RZ, 0xffffffff, !P6 ;  /* 0xffffffffff237807 */ /* 0x000fe40007000000 */
[----:B------:R-:W-:-:S02]  /*10080*/  LOP3.LUT R23, R23, 0x1, RZ, 0xc0, !PT ;  /* 0x0000000117177812 */ /* 0x000fc400078ec0ff */
[----:B------:R-:W-:Y:S02]  /*10090*/  SEL R31, R31, R24, !P4 ;  /* 0x000000181f1f7207 */ /* 0x000fe40006000000 */
[----:B------:R-:W-:Y:S02]  /*100a0*/  ISETP.GE.AND P6, PT, R30, R11, PT ;  /* 0x0000000b1e00720c */ /* 0x000fe40003fc6270 */
[----:B------:R-:W-:Y:S02]  /*100b0*/  ISETP.NE.U32.AND P4, PT, R22, 0x1, PT ;  /* 0x000000011600780c */ /* 0x000fe40003f85070 */
[----:B------:R-:W-:Y:S02]  /*100c0*/  SEL R22, R35, R12, !P0 ;  /* 0x0000000c23167207 */ /* 0x000fe40004000000 */
[----:B------:R-:W-:Y:S02]  /*100d0*/  ISETP.NE.U32.AND P0, PT, R23, 0x1, PT ;  /* 0x000000011700780c */ /* 0x000fe40003f05070 */
[----:B------:R-:W-:-:S02]  /*100e0*/  SEL R23, RZ, 0xffffffff, !P6 ;  /* 0xffffffffff177807 */ /* 0x000fc40007000000 */
[----:B------:R-:W-:Y:S02]  /*100f0*/  ISETP.GE.AND P6, PT, R21, R20, PT ;  /* 0x000000141500720c */ /* 0x000fe40003fc6270 */
[----:B------:R-:W-:Y:S02]  /*10100*/  SEL R23, R23, R30, !P3 ;  /* 0x0000001e17177207 */ /* 0x000fe40005800000 */
[----:B------:R-:W-:Y:S02]  /*10110*/  SEL R33, R33, R32, !P1 ;  /* 0x0000002021217207 */ /* 0x000fe40004800000 */
[----:B------:R-:W-:Y:S02]  /*10120*/  SEL R34, RZ, 0xffffffff, !P6 ;  /* 0xffffffffff227807 */ /* 0x000fe40007000000 */
[----:B------:R-:W-:Y:S02]  /*10130*/  LOP3.LUT R22, R22, 0x1, RZ, 0xc0, !PT ;  /* 0x0000000116167812 */ /* 0x000fe400078ec0ff */
[----:B------:R-:W-:-:S02]  /*10140*/  LOP3.LUT R23, R23, 0x1, RZ, 0xc0, !PT ;  /* 0x0000000117177812 */ /* 0x000fc400078ec0ff */
[----:B------:R-:W-:Y:S02]  /*10150*/  ISETP.GE.AND P1, PT, R13, R16, PT ;  /* 0x000000100d00720c */ /* 0x000fe40003f26270 */
[----:B------:R-:W-:Y:S02]  /*10160*/  SEL R34, R34, R21, !P5 ;  /* 0x0000001522227207 */ /* 0x000fe40006800000 */
[----:B------:R-:W-:Y:S02]  /*10170*/  ISETP.NE.U32.AND P6, PT, R22, 0x1, PT ;  /* 0x000000011600780c */ /* 0x000fe40003fc5070 */
[----:B------:R-:W-:Y:S02]  /*10180*/  ISETP.NE.U32.AND P3, PT, R23, 0x1, PT ;  /* 0x000000011700780c */ /* 0x000fe40003f65070 */
[----:B------:R-:W-:Y:S02]  /*10190*/  SEL R26, RZ, 0xffffffff, !P1 ;  /* 0xffffffffff1a7807 */ /* 0x000fe40004800000 */
[----:B------:R-:W-:-:S02]  /*101a0*/  SEL R23, R17, R14, !P4 ;  /* 0x0000000e11177207 */ /* 0x000fc40006000000 */
[----:B------:R-:W-:Y:S02]  /*101b0*/  SEL R22, R28, R15, !P0 ;  /* 0x0000000f1c167207 */ /* 0x000fe40004000000 */
[----:B------:R-:W-:Y:S02]  /*101c0*/  LOP3.LUT R34, R34, 0x1, RZ, 0xc0, !PT ;  /* 0x0000000122227812 */ /* 0x000fe400078ec0ff */
[----:B------:R-:W-:Y:S02]  /*101d0*/  SEL R14, R14, R17, !P4 ;  /* 0x000000110e0e7207 */ /* 0x000fe40006000000 */
[----:B------:R-:W-:Y:S02]  /*101e0*/  SEL R28, R15, R28, !P0 ;  /* 0x0000001c0f1c7207 */ /* 0x000fe40004000000 */
[----:B------:R-:W-:Y:S02]  /*101f0*/  SEL R26, R26, R13, !P2 ;  /* 0x0000000d1a1a7207 */ /* 0x000fe40005000000 */
[----:B------:R-:W-:-:S02]  /*10200*/  LEA.HI R15, R22, R22, RZ, 0x1 ;  /* 0x00000016160f7211 */ /* 0x000fc400078f08ff */
[----:B------:R-:W-:Y:S02]  /*10210*/  LEA.HI R17, R23, R23, RZ, 0x1 ;  /* 0x0000001717117211 */ /* 0x000fe400078f08ff */
[----:B------:R-:W-:Y:S02]  /*10220*/  LOP3.LUT R31, R31, 0x1, RZ, 0xc0, !PT ;  /* 0x000000011f1f7812 */ /* 0x000fe400078ec0ff */
[----:B------:R-:W-:Y:S02]  /*10230*/  LOP3.LUT R33, R33, 0x1, RZ, 0xc0, !PT ;  /* 0x0000000121217812 */ /* 0x000fe400078ec0ff */
[----:B------:R-:W-:Y:S02]  /*10240*/  ISETP.NE.U32.AND P0, PT, R34, 0x1, PT ;  /* 0x000000012200780c */ /* 0x000fe40003f05070 */
[----:B------:R-:W-:Y:S02]  /*10250*/  LOP3.LUT R26, R26, 0x1, RZ, 0xc0, !PT ;  /* 0x000000011a1a7812 */ /* 0x000fe400078ec0ff */
[----:B------:R-:W-:-:S02]  /*10260*/  LOP3.LUT R15, R15, 0xfffffffe, RZ, 0xc0, !PT ;  /* 0xfffffffe0f0f7812 */ /* 0x000fc400078ec0ff */
[----:B------:R-:W-:Y:S02]  /*10270*/  LOP3.LUT R34, R17, 0xfffffffe, RZ, 0xc0, !PT ;  /* 0xfffffffe11227812 */ /* 0x000fe400078ec0ff */
[----:B------:R-:W-:Y:S01]  /*10280*/  ISETP.NE.U32.AND P1, PT, R31, 0x1, PT ;  /* 0x000000011f00780c */ /* 0x000fe20003f25070 */
[----:B------:R-:W-:Y:S01]  /*10290*/  IMAD.IADD R15, R22, 0x1, -R15 ;  /* 0x00000001160f7824 */ /* 0x000fe200078e0a0f */
[----:B------:R-:W-:Y:S01]  /*102a0*/  ISETP.NE.U32.AND P2, PT, R33, 0x1, PT ;  /* 0x000000012100780c */ /* 0x000fe20003f45070 */
[----:B------:R-:W-:Y:S01]  /*102b0*/  IMAD.IADD R34, R23, 0x1, -R34 ;  /* 0x0000000117227824 */ /* 0x000fe200078e0a22 */
[----:B------:R-:W-:Y:S02]  /*102c0*/  ISETP.NE.U32.AND P5, PT, R26, 0x1, PT ;  /* 0x000000011a00780c */ /* 0x000fe40003fa5070 */
        /* <DEDUP_REMOVED lines=8> */
[----:B------:R-:W-:Y:S02]  /*10350*/  ISETP.NE.AND P1, PT, R15, R34, PT ;  /* 0x000000220f00720c */ /* 0x000fe40003f25270 */
[----:B------:R-:W-:Y:S02]  /*10360*/  LEA.HI R13, R29, R29, RZ, 0x1 ;  /* 0x0000001d1d0d7211 */ /* 0x000fe400078f08ff */
        /* <DEDUP_REMOVED lines=35> */
[----:B------:R-:W-:-:S02]  /*105a0*/  LEA.HI R33, R13, R13, RZ, 0x1 ;  /* 0x0000000d0d217211 */ /* 0x000fc400078f08ff */
[----:B------:R-:W-:Y:S02]  /*105b0*/  LOP3.LUT R30, R21, 0xfffffffe, RZ, 0xc0, !PT ;  /* 0xfffffffe151e7812 */ /* 0x000fe400078ec0ff */
[----:B------:R-:W-:Y:S02]  /*105c0*/  LOP3.LUT R31, R31, 0xfffffffe, RZ, 0xc0, !PT ;  /* 0xfffffffe1f1f7812 */ /* 0x000fe400078ec0ff */
[----:B------:R-:W-:Y:S01]  /*105d0*/  LOP3.LUT R21, R32, 0xfffffffe, RZ, 0xc0, !PT ;  /* 0xfffffffe20157812 */ /* 0x000fe200078ec0ff */
[----:B------:R-:W-:Y:S01]  /*105e0*/  IMAD.IADD R30, R11, 0x1, -R30 ;  /* 0x000000010b1e7824 */ /* 0x000fe200078e0a1e */
[----:B------:R-:W-:Y:S01]  /*105f0*/  LOP3.LUT R34, R33, 0xfffffffe, RZ, 0xc0, !PT ;  /* 0xfffffffe21227812 */ /* 0x000fe200078ec0ff */
[----:B------:R-:W-:Y:S02]  /*10600*/  IMAD.IADD R31, R12, 0x1, -R31 ;  /* 0x000000010c1f7824 */ /* 0x000fe400078e0a1f */
[----:B------:R-:W-:Y:S01]  /*10610*/  IMAD.IADD R32, R20, 0x1, -R21 ;  /* 0x0000000114207824 */ /* 0x000fe200078e0a15 */
[----:B------:R-:W-:Y:S01]  /*10620*/  SEL R21, RZ, 0xffffffff, !P5 ;  /* 0xffffffffff157807 */ /* 0x000fe20006800000 */
[----:B------:R-:W-:Y:S01]  /*10630*/  IMAD.IADD R33, R13, 0x1, -R34 ;  /* 0x000000010d217824 */ /* 0x000fe200078e0a22 */
[----:B------:R-:W-:-:S02]  /*10640*/  ISETP.NE.AND P6, PT, R30, R31, PT ;  /* 0x0000001f1e00720c */ /* 0x000fc40003fc5270 */
[----:B------:R-:W-:Y:S02]  /*10650*/  LEA.HI R30, R10, R10, RZ, 0x1 ;  /* 0x0000000a0a1e7211 */ /* 0x000fe400078f08ff */
[----:B------:R-:W-:Y:S02]  /*10660*/  ISETP.NE.AND P5, PT, R32, R33, PT ;  /* 0x000000212000720c */ /* 0x000fe40003fa5270 */
[----:B------:R-:W-:Y:S02]  /*10670*/  LEA.HI R32, R15, R15, RZ, 0x1 ;  /* 0x0000000f0f207211 */ /* 0x000fe400078f08ff */
[----:B------:R-:W-:Y:S02]  /*10680*/  LOP3.LUT R31, R30, 0xfffffffe, RZ, 0xc0, !PT ;  /* 0xfffffffe1e1f7812 */ /* 0x000fe400078ec0ff */
[----:B------:R-:W-:Y:S02]  /*10690*/  SEL R21, R21, R22, !P1 ;  /* 0x0000001615157207 */ /* 0x000fe40004800000 */
[----:B------:R-:W-:Y:S01]  /*106a0*/  LOP3.LUT R32, R32, 0xfffffffe, RZ, 0xc0, !PT ;  /* 0xfffffffe20207812 */ /* 0x000fe200078ec0ff */
[----:B------:R-:W-:Y:S01]  /*106b0*/  IMAD.IADD R31, R10, 0x1, -R31 ;  /* 0x000000010a1f7824 */ /* 0x000fe200078e0a1f */
[----:B------:R-:W-:-:S02]  /*106c0*/  ISETP.GE.AND P1, PT, R29, R28, PT ;  /* 0x0000001c1d00720c */ /* 0x000fc40003f26270 */
[----:B------:R-:W-:Y:S01]  /*106d0*/  LOP3.LUT R21, R21, 0x1, RZ, 0xc0, !PT ;  /* 0x0000000115157812 */ /* 0x000fe200078ec0ff */
[----:B------:R-:W-:Y:S01]  /*106e0*/  IMAD.IADD R32, R15, 0x1, -R32 ;  /* 0x000000010f207824 */ /* 0x000fe200078e0a20 */
[----:B------:R-:W-:Y:S02]  /*106f0*/  SEL R30, RZ, 0xffffffff, !P1 ;  /* 0xffffffffff1e7807 */ /* 0x000fe40004800000 */
[----:B------:R-:W-:Y:S02]  /*10700*/  ISETP.GE.AND P1, PT, R27, R26, PT ;  /* 0x0000001a1b00720c */ /* 0x000fe40003f26270 */
[----:B------:R-:W-:Y:S02]  /*10710*/  SEL R30, R30, R29, !P2 ;  /* 0x0000001d1e1e7207 */ /* 0x000fe40005000000 */
[----:B------:R-:W-:Y:S02]  /*10720*/  ISETP.NE.AND P2, PT, R31, R32, PT ;  /* 0x000000201f00720c */ /* 0x000fe40003f45270 */
[----:B------:R-:W-:-:S02]  /*10730*/  SEL R32, RZ, 0xffffffff, !P1 ;  /* 0xffffffffff207807 */ /* 0x000fc40004800000 */
[----:B------:R-:W-:Y:S02]  /*10740*/  ISETP.GE.AND P1, PT, R25, R24, PT ;  /* 0x000000181900720c */ /* 0x000fe40003f26270 */
[----:B------:R-:W-:Y:S02]  /*10750*/  SEL R32, R32, R27, !P3 ;  /* 0x0000001b20207207 */ /* 0x000fe40005800000 */
[----:B------:R-:W-:Y:S02]  /*10760*/  ISETP.GE.AND P3, PT, R16, R17, PT ;  /* 0x000000111000720c */ /* 0x000fe40003f66270 */
[----:B------:R-:W-:Y:S02]  /*10770*/  SEL R34, RZ, 0xffffffff, !P1 ;  /* 0xffffffffff227807 */ /* 0x000fe40004800000 */
[----:B------:R-:W-:Y:S02]  /*10780*/  ISETP.NE.U32.AND P1, PT, R21, 0x1, PT ;  /* 0x000000011500780c */ /* 0x000fe40003f25070 */
[----:B------:R-:W-:-:S02]  /*10790*/  SEL R21, RZ, 0xffffffff, !P3 ;  /* 0xffffffffff157807 */ /* 0x000fc40005800000 */
[----:B------:R-:W-:Y:S02]  /*107a0*/  SEL R34, R34, R25, !P0 ;  /* 0x0000001922227207 */ /* 0x000fe40004000000 */
[----:B------:R-:W-:Y:S02]  /*107b0*/  LOP3.LUT R30, R30, 0x1, RZ, 0xc0, !PT ;  /* 0x000000011e1e7812 */ /* 0x000fe400078ec0ff */
[----:B------:R-:W-:Y:S02]  /*107c0*/  ISETP.GE.AND P0, PT, R11, R12, PT ;  /* 0x0000000c0b00720c */ /* 0x000fe40003f06270 */
[----:B------:R-:W-:Y:S02]  /*107d0*/  SEL R21, R21, R16, !P4 ;  /* 0x0000001015157207 */ /* 0x000fe40006000000 */
[----:B------:R-:W-:Y:S02]  /*107e0*/  ISETP.NE.U32.AND P3, PT, R30, 0x1, PT ;  /* 0x000000011e00780c */ /* 0x000fe40003f65070 */
[----:B------:R-:W-:-:S02]  /*107f0*/  ISETP.GE.AND P4, PT, R20, R13, PT ;  /* 0x0000000d1400720c */ /* 0x000fc40003f86270 */
[----:B------:R-:W-:Y:S02]  /*10800*/  SEL R30, RZ, 0xffffffff, !P0 ;  /* 0xffffffffff1e7807 */ /* 0x000fe40004000000 */
[----:B------:R-:W-:Y:S02]  /*10810*/  SEL R31, RZ, 0xffffffff, !P4 ;  /* 0xffffffffff1f7807 */ /* 0x000fe40006000000 */
[----:B------:R-:W-:Y:S02]  /*10820*/  SEL R30, R30, R11, !P6 ;  /* 0x0000000b1e1e7207 */ /* 0x000fe40007000000 */
[----:B------:R-:W-:Y:S02]  /*10830*/  ISETP.GE.AND P6, PT, R10, R15, PT ;  /* 0x0000000f0a00720c */ /* 0x000fe40003fc6270 */
[----:B------:R-:W-:Y:S02]  /*10840*/  LOP3.LUT R21, R21, 0x1, RZ, 0xc0, !PT ;  /* 0x0000000115157812 */ /* 0x000fe400078ec0ff */
[----:B------:R-:W-:-:S02]  /*10850*/  SEL R31, R31, R20, !P5 ;  /* 0x000000141f1f7207 */ /* 0x000fc40006800000 */
[----:B------:R-:W-:Y:S02]  /*10860*/  SEL R33, RZ, 0xffffffff, !P6 ;  /* 0xffffffffff217807 */ /* 0x000fe40007000000 */
[----:B------:R-:W-:Y:S02]  /*10870*/  ISETP.NE.U32.AND P6, PT, R21, 0x1, PT ;  /* 0x000000011500780c */ /* 0x000fe40003fc5070 */
[----:B------:R-:W-:Y:S02]  /*10880*/  LOP3.LUT R30, R30, 0x1, RZ, 0xc0, !PT ;  /* 0x000000011e1e7812 */ /* 0x000fe400078ec0ff */
[----:B------:R-:W-:Y:S02]  /*10890*/  LOP3.LUT R31, R31, 0x1, RZ, 0xc0, !PT ;  /* 0x000000011f1f7812 */ /* 0x000fe400078ec0ff */
[----:B------:R-:W-:Y:S02]  /*108a0*/  SEL R21, R22, R23, !P1 ;  /* 0x0000001716157207 */ /* 0x000fe40004800000 */
[----:B------:R-:W-:-:S02]  /*108b0*/  SEL R23, R23, R22, !P1 ;  /* 0x0000001617177207 */ /* 0x000fc40004800000 */
[----:B------:R-:W-:Y:S02]  /*108c0*/  SEL R33, R33, R10, !P2 ;  /* 0x0000000a21217207 */ /* 0x000fe40005000000 */
[----:B------:R-:W-:Y:S02]  /*108d0*/  LOP3.LUT R32, R32, 0x1, RZ, 0xc0, !PT ;  /* 0x0000000120207812 */ /* 0x000fe400078ec0ff */
[----:B------:R-:W-:Y:S02]  /*108e0*/  ISETP.NE.U32.AND P5, PT, R30, 0x1, PT ;  /* 0x000000011e00780c */ /* 0x000fe40003fa5070 */
[----:B------:R-:W-:Y:S02]  /*108f0*/  ISETP.NE.U32.AND P2, PT, R31, 0x1, PT ;  /* 0x000000011f00780c */ /* 0x000fe40003f45070 */
[----:B------:R-:W-:Y:S02]  /*10900*/  LEA.HI R31, R14, R14, RZ, 0x1 ;  /* 0x0000000e0e1f7211 */ /* 0x000fe400078f08ff */
[----:B------:R-:W-:-:S02]  /*10910*/  LEA.HI R30, R23, R23, RZ, 0x1 ;  /* 0x00000017171e7211 */ /* 0x000fc400078f08ff */
[----:B------:R-:W-:Y:S02]  /*10920*/  LOP3.LUT R34, R34, 0x1, RZ, 0xc0, !PT ;  /* 0x0000000122227812 */ /* 0x000fe400078ec0ff */
[----:B------:R-:W-:Y:S02]  /*10930*/  ISETP.NE.U32.AND P0, PT, R32, 0x1, PT ;  /* 0x000000012000780c */ /* 0x000fe40003f05070 */
[----:B------:R-:W-:Y:S02]  /*10940*/  LOP3.LUT R31, R31, 0xfffffffe, RZ, 0xc0, !PT ;  /* 0xfffffffe1f1f7812 */ /* 0x000fe400078ec0ff */
[----:B------:R-:W-:Y:S02]  /*10950*/  LOP3.LUT R32, R30, 0xfffffffe, RZ, 0xc0, !PT ;  /* 0xfffffffe1e207812 */ /* 0x000fe400078ec0ff */
[----:B------:R-:W-:Y:S01]  /*10960*/  ISETP.NE.U32.AND P4, PT, R34, 0x1, PT ;  /* 0x000000012200780c */ /* 0x000fe20003f85070 */
[----:B------:R-:W-:Y:S01]  /*10970*/  IMAD.IADD R31, R14, 0x1, -R31 ;  /* 0x000000010e1f7824 */ /* 0x000fe200078e0a1f */
[----:B------:R-:W-:Y:S01]  /*10980*/  SEL R22, R29, R28, !P3 ;  /* 0x0000001c1d167207 */ /* 0x000fe20005800000 */
[----:B------:R-:W-:Y:S01]  /*10990*/  IMAD.IADD R32, R23, 0x1, -R32 ;  /* 0x0000000117207824 */ /* 0x000fe200078e0a20 */
        /* <DEDUP_REMOVED lines=9> */
[----:B------:R-:W-:Y:S02]  /*10a30*/  LOP3.LUT R33, R33, 0x1, RZ, 0xc0, !PT ;  /* 0x0000000121217812 */ /* 0x000fe400078ec0ff */
[----:B------:R-:W-:Y:S02]  /*10a40*/  ISETP.NE.AND P0, PT, R32, R31, PT ;  /* 0x0000001f2000720c */ /* 0x000fe40003f05270 */
[----:B------:R-:W-:Y:S02]  /*10a50*/  LEA.HI R12, R28, R28, RZ, 0x1 ;  /* 0x0000001c1c0c7211 */ /* 0x000fe400078f08ff */
[----:B------:R-:W-:-:S02]  /*10a60*/  LEA.HI R31, R21, R21, RZ, 0x1 ;  /* 0x00000015151f7211 */ /* 0x000fc400078f08ff */
[----:B------:R-:W-:Y:S02]  /*10a70*/  ISETP.NE.U32.AND P1, PT, R33, 0x1, PT ;  /* 0x000000012100780c */ /* 0x000fe40003f25070 */
[----:B------:R-:W-:Y:S02]  /*10a80*/  LOP3.LUT R25, R12, 0xfffffffe, RZ, 0xc0, !PT ;  /* 0xfffffffe0c197812 */ /* 0x000fe400078ec0ff */
[----:B------:R-:W-:Y:S02]  /*10a90*/  LEA.HI R32, R27, R27, RZ, 0x1 ;  /* 0x0000001b1b207211 */ /* 0x000fe400078f08ff */
        /* <DEDUP_REMOVED lines=10> */
[----:B------:R-:W-:Y:S02]  /*10b40*/  LEA.HI R13, R30, R30, RZ, 0x1 ;  /* 0x0000001e1e0d7211 */ /* 0x000fe400078f08ff */
        /* <DEDUP_REMOVED lines=9> */
[----:B------:R-:W-:-:S02]  /*10be0*/  SEL R13, R10, R15, !P1 ;  /* 0x0000000f0a0d7207 */ /* 0x000fc40004800000 */
[----:B------:R-:W-:Y:S01]  /*10bf0*/  LEA.HI R33, R26, R26, RZ, 0x1 ;  /* 0x0000001a1a217211 */ /* 0x000fe200078f08ff */
        /* <DEDUP_REMOVED lines=9> */
[----:B------:R-:W-:Y:S01]  /*10c90*/  ISETP.GE.AND P6, PT, R23, R14, PT ;  /* 0x0000000e1700720c */ /* 0x000fe20003fc6270 */
[----:B------:R-:W-:Y:S01]  /*10ca0*/  IMAD.IADD R10, R11, 0x1, -R10 ;  /* 0x000000010b0a7824 */ /* 0x000fe200078e0a0a */
[----:B------:R-:W-:Y:S01]  /*10cb0*/  LEA.HI R32, R25, R25, RZ, 0x1 ;  /* 0x0000001919207211 */ /* 0x000fe200078f08ff */
[----:B------:R-:W-:Y:S01]  /*10cc0*/  IMAD.IADD R31, R24, 0x1, -R31 ;  /* 0x00000001181f7824 */ /* 0x000fe200078e0a1f */
[----:B------:R-:W-:Y:S02]  /*10cd0*/  ISETP.NE.AND P1, PT, R34, R33, PT ;  /* 0x000000212200720c */ /* 0x000fe40003f25270 */
[----:B------:R-:W-:-:S02]  /*10ce0*/  LEA.HI R33, R16, R16, RZ, 0x1 ;  /* 0x0000001010217211 */ /* 0x000fc400078f08ff */
[----:B------:R-:W-:Y:S02]  /*10cf0*/  ISETP.NE.AND P5, PT, R10, R31, PT ;  /* 0x0000001f0a00720c */ /* 0x000fe40003fa5270 */
[----:B------:R-:W-:Y:S02]  /*10d00*/  SEL R10, RZ, 0xffffffff, !P6 ;  /* 0xffffffffff0a7807 */ /* 0x000fe40007000000 */
[----:B------:R-:W-:Y:S02]  /*10d10*/  LOP3.LUT R32, R32, 0xfffffffe, RZ, 0xc0, !PT ;  /* 0xfffffffe20207812 */ /* 0x000fe400078ec0ff */
[----:B------:R-:W-:Y:S02]  /*10d20*/  LOP3.LUT R33, R33, 0xfffffffe, RZ, 0xc0, !PT ;  /* 0xfffffffe21217812 */ /* 0x000fe400078ec0ff */
[----:B------:R-:W-:Y:S01]  /*10d30*/  LEA.HI R31, R12, R12, RZ, 0x1 ;  /* 0x0000000c0c1f7211 */ /* 0x000fe200078f08ff */
[----:B------:R-:W-:Y:S01]  /*10d40*/  IMAD.IADD R32, R25, 0x1, -R32 ;  /* 0x0000000119207824 */ /* 0x000fe200078e0a20 */
[----:B------:R-:W-:Y:S01]  /*10d50*/  SEL R10, R10, R23, !P0 ;  /* 0x000000170a0a7207 */ /* 0x000fe20004000000 */
[----:B------:R-:W-:Y:S01]  /*10d60*/  IMAD.IADD R33, R16, 0x1, -R33 ;  /* 0x0000000110217824 */ /* 0x000fe200078e0a21 */
[----:B------:R-:W-:-:S02]  /*10d70*/  LEA.HI R20, R15, R15, RZ, 0x1 ;  /* 0x0000000f0f147211 */ /* 0x000fc400078f08ff */
[----:B------:R-:W-:Y:S02]  /*10d80*/  ISETP.GE.AND P0, PT, R28, R21, PT ;  /* 0x000000151c00720c */ /* 0x000fe40003f06270 */
[----:B------:R-:W-:Y:S02]  /*10d90*/  LOP3.LUT R35, R31, 0xfffffffe, RZ, 0xc0, !PT ;  /* 0xfffffffe1f237812 */ /* 0x000fe400078ec0ff */
[----:B------:R-:W-:Y:S02]  /*10da0*/  LOP3.LUT R20, R20, 0xfffffffe, RZ, 0xc0, !PT ;  /* 0xfffffffe14147812 */ /* 0x000fe400078ec0ff */
[----:B------:R-:W-:Y:S01]  /*10db0*/  SEL R31, RZ, 0xffffffff, !P0 ;  /* 0xffffffffff1f7807 */ /* 0x000fe20004000000 */
[----:B------:R-:W-:Y:S01]  /*10dc0*/  IMAD.IADD R34, R12, 0x1, -R35 ;  /* 0x000000010c227824 */ /* 0x000fe200078e0a23 */
[----:B------:R-:W-:Y:S02]  /*10dd0*/  ISETP.GE.AND P0, PT, R27, R22, PT ;  /* 0x000000161b00720c */ /* 0x000fe40003f06270 */
[----:B------:R-:W-:Y:S01]  /*10de0*/  ISETP.NE.AND P6, PT, R32, R33, PT ;  /* 0x000000212000720c */ /* 0x000fe20003fc5270 */
[----:B------:R-:W-:Y:S01]  /*10df0*/  IMAD.IADD R33, R15, 0x1, -R20 ;  /* 0x000000010f217824 */ /* 0x000fe200078e0a14 */
[----:B------:R-:W-:-:S02]  /*10e00*/  SEL R32, RZ, 0xffffffff, !P0 ;  /* 0xffffffffff207807 */ /* 0x000fc40004000000 */
[----:B------:R-:W-:Y:S02]  /*10e10*/  SEL R20, R31, R28, !P2 ;  /* 0x0000001c1f147207 */ /* 0x000fe40005000000 */
[----:B------:R-:W-:Y:S02]  /*10e20*/  ISETP.GE.AND P2, PT, R30, R29, PT ;  /* 0x0000001d1e00720c */ /* 0x000fe40003f46270 */
[----:B------:R-:W-:Y:S02]  /*10e30*/  LOP3.LUT R10, R10, 0x1, RZ, 0xc0, !PT ;  /* 0x000000010a0a7812 */ /* 0x000fe400078ec0ff */
[----:B------:R-:W-:Y:S02]  /*10e40*/  SEL R32, R32, R27, !P3 ;  /* 0x0000001b20207207 */ /* 0x000fe40005800000 */
[----:B------:R-:W-:Y:S02]  /*10e50*/  ISETP.GE.AND P3, PT, R17, R26, PT ;  /* 0x0000001a1100720c */ /* 0x000fe40003f66270 */
[----:B------:R-:W-:-:S02]  /*10e60*/  SEL R31, RZ, 0xffffffff, !P2 ;  /* 0xffffffffff1f7807 */ /* 0x000fc40005000000 */
[----:B------:R-:W-:Y:S02]  /*10e70*/  ISETP.NE.U32.AND P2, PT, R10, 0x1, PT ;  /* 0x000000010a00780c */ /* 0x000fe40003f45070 */
[----:B------:R-:W-:Y:S02]  /*10e80*/  SEL R10, RZ, 0xffffffff, !P3 ;  /* 0xffffffffff0a7807 */ /* 0x000fe40005800000 */
[----:B------:R-:W-:Y:S02]  /*10e90*/  SEL R31, R31, R30, !P4 ;  /* 0x0000001e1f1f7207 */ /* 0x000fe40006000000 */
[----:B------:R-:W-:Y:S02]  /*10ea0*/  LOP3.LUT R20, R20, 0x1, RZ, 0xc0, !PT ;  /* 0x0000000114147812 */ /* 0x000fe400078ec0ff */
[----:B------:R-:W-:Y:S02]  /*10eb0*/  ISETP.GE.AND P4, PT, R11, R24, PT ;  /* 0x000000180b00720c */ /* 0x000fe40003f86270 */
[----:B------:R-:W-:-:S02]  /*10ec0*/  LOP3.LUT R32, R32, 0x1, RZ, 0xc0, !PT ;  /* 0x0000000120207812 */ /* 0x000fc400078ec0ff */
[----:B------:R-:W-:Y:S02]  /*10ed0*/  ISETP.GE.AND P3, PT, R25, R16, PT ;  /* 0x000000101900720c */ /* 0x000fe40003f66270 */
[----:B------:R-:W-:Y:S02]  /*10ee0*/  SEL R10, R10, R17, !P1 ;  /* 0x000000110a0a7207 */ /* 0x000fe40004800000 */
[----:B------:R-:W-:Y:S02]  /*10ef0*/  ISETP.NE.U32.AND P1, PT, R20, 0x1, PT ;  /* 0x000000011400780c */ /* 0x000fe40003f25070 */
[----:B------:R-:W-:Y:S02]  /*10f00*/  SEL R20, RZ, 0xffffffff, !P4 ;  /* 0xffffffffff147807 */ /* 0x000fe40006000000 */
[----:B------:R-:W-:Y:S02]  /*10f10*/  ISETP.NE.U32.AND P4, PT, R32, 0x1, PT ;  /* 0x000000012000780c */ /* 0x000fe40003f85070 */
[----:B------:R-:W-:-:S02]  /*10f20*/  SEL R32, RZ, 0xffffffff, !P3 ;  /* 0xffffffffff207807 */ /* 0x000fc40005800000 */
[----:B------:R-:W-:Y:S02]  /*10f30*/  LOP3.LUT R10, R10, 0x1, RZ, 0xc0, !PT ;  /* 0x000000010a0a7812 */ /* 0x000fe400078ec0ff */
[----:B------:R-:W-:Y:S02]  /*10f40*/  SEL R32, R32, R25, !P6 ;  /* 0x0000001920207207 */ /* 0x000fe40007000000 */
[----:B------:R-:W-:Y:S02]  /*10f50*/  SEL R20, R20, R11, !P5 ;  /* 0x0000000b14147207 */ /* 0x000fe40006800000 */
[----:B------:R-:W-:Y:S02]  /*10f60*/  ISETP.NE.U32.AND P6, PT, R10, 0x1, PT ;  /* 0x000000010a00780c */ /* 0x000fe40003fc5070 */
[----:B------:R-:W-:Y:S02]  /*10f70*/  ISETP.GE.AND P5, PT, R15, R12, PT ;  /* 0x0000000c0f00720c */ /* 0x000fe40003fa6270 */
[----:B------:R-:W-:-:S02]  /*10f80*/  SEL R10, R23, R14, !P2 ;  /* 0x0000000e170a7207 */ /* 0x000fc40005000000 */
[----:B------:R-:W-:Y:S02]  /*10f90*/  LOP3.LUT R31, R31, 0x1, RZ, 0xc0, !PT ;  /* 0x000000011f1f7812 */ /* 0x000fe400078ec0ff */
[----:B------:R-:W-:Y:S02]  /*10fa0*/  SEL R14, R14, R23, !P2 ;  /* 0x000000170e0e7207 */ /* 0x000fe40005000000 */
[----:B------:R-:W-:Y:S02]  /*10fb0*/  SEL R23, R21, R28, !P1 ;  /* 0x0000001c15177207 */ /* 0x000fe40004800000 */
[----:B------:R-:W-:Y:S02]  /*10fc0*/  ISETP.NE.AND P0, PT, R33, R34, PT ;  /* 0x000000222100720c */ /* 0x000fe40003f05270 */
[----:B------:R-:W-:Y:S02]  /*10fd0*/  SEL R34, RZ, 0xffffffff, !P5 ;  /* 0xffffffffff227807 */ /* 0x000fe40006800000 */
[----:B------:R-:W-:-:S02]  /*10fe0*/  ISETP.NE.U32.AND P3, PT, R31, 0x1, PT ;  /* 0x000000011f00780c */ /* 0x000fc40003f65070 */
[----:B------:R-:W-:Y:S02]  /*10ff0*/  LOP3.LUT R32, R32, 0x1, RZ, 0xc0, !PT ;  /* 0x0000000120207812 */ /* 0x000fe400078ec0ff */
[----:B------:R-:W-:Y:S02]  /*11000*/  LEA.HI R31, R23, R23, RZ, 0x1 ;  /* 0x00000017171f7211 */ /* 0x000fe400078f08ff */
[----:B------:R-:W-:Y:S02]  /*11010*/  LEA.HI R33, R10, R10, RZ, 0x1 ;  /* 0x0000000a0a217211 */ /* 0x000fe400078f08ff */
[----:B------:R-:W-:Y:S02]  /*11020*/  SEL R34, R34, R15, !P0 ;  /* 0x0000000f22227207 */ /* 0x000fe40004000000 */
        /* <DEDUP_REMOVED lines=18> */
[----:B------:R-:W-:Y:S02]  /*11150*/  LOP3.LUT R34, R34, 0x1, RZ, 0xc0, !PT ;  /* 0x0000000122227812 */ /* 0x000fe400078ec0ff */
[----:B------:R-:W-:Y:S02]  /*11160*/  ISETP.NE.AND P2, PT, R32, R33, PT ;  /* 0x000000212000720c */ /* 0x000fe40003f45270 */
[----:B------:R-:W-:Y:S02]  /*11170*/  LEA.HI R31, R29, R29, RZ, 0x1 ;  /* 0x0000001d1d1f7211 */ /* 0x000fe400078f08ff */
[----:B------:R-:W-:-:S02]  /*11180*/  LEA.HI R33, R20, R20, RZ, 0x1 ;  /* 0x0000001414217211 */ /* 0x000fc400078f08ff */
[----:B------:R-:W-:Y:S02]  /*11190*/  LOP3.LUT R11, R11, 0xfffffffe, RZ, 0xc0, !PT ;  /* 0xfffffffe0b0b7812 */ /* 0x000fe400078ec0ff */
[----:B------:R-:W-:Y:S02]  /*111a0*/  LOP3.LUT R32, R30, 0xfffffffe, RZ, 0xc0, !PT ;  /* 0xfffffffe1e207812 */ /* 0x000fe400078ec0ff */
[----:B------:R-:W-:Y:S01]  /*111b0*/  ISETP.NE.U32.AND P1, PT, R34, 0x1, PT ;  /* 0x000000012200780c */ /* 0x000fe20003f25070 */
[----:B------:R-:W-:Y:S01]  /*111c0*/  IMAD.IADD R30, R28, 0x1, -R11 ;  /* 0x000000011c1e7824 */ /* 0x000fe200078e0a0b */
[----:B------:R-:W-:Y:S01]  /*111d0*/  LOP3.LUT R34, R31, 0xfffffffe, RZ, 0xc0, !PT ;  /* 0xfffffffe1f227812 */ /* 0x000fe200078ec0ff */
[----:B------:R-:W-:Y:S01]  /*111e0*/  IMAD.IADD R31, R21, 0x1, -R32 ;  /* 0x00000001151f7824 */ /* 0x000fe200078e0a20 */
[----:B------:R-:W-:Y:S02]  /*111f0*/  LOP3.LUT R33, R33, 0xfffffffe, RZ, 0xc0, !PT ;  /* 0xfffffffe21217812 */ /* 0x000fe400078ec0ff */
        /* <DEDUP_REMOVED lines=37> */
[----:B------:R-:W-:Y:S02]  /*11450*/  LEA.HI R31, R13, R13, RZ, 0x1 ;  /* 0x0000000d0d1f7211 */ /* 0x000fe400078f08ff */
[----:B------:R-:W-:Y:S02]  /*11460*/  ISETP.NE.AND P5, PT, R15, R32, PT ;  /* 0x000000200f00720c */ /* 0x000fe40003fa5270 */
        /* <DEDUP_REMOVED lines=14> */
[----:B------:R-:W-:Y:S02]  /*11550*/  SEL R32, R32, R29, !P3 ;  /* 0x0000001d20207207 */ /* 0x000fe40005800000 */
[----:B------:R-:W-:Y:S02]  /*11560*/  ISETP.GE.AND P3, PT, R24, R27, PT ;  /* 0x0000001b1800720c */ /* 0x000fe40003f66270 */
[----:B------:R-:W-:-:S02]  /*11570*/  SEL R34, RZ, 0xffffffff, !P2 ;  /* 0xffffffffff227807 */ /* 0x000fc40005000000 */
[----:B------:R-:W-:Y:S02]  /*11580*/  SEL R31, RZ, 0xffffffff, !P3 ;  /* 0xffffffffff1f7807 */ /* 0x000fe40005800000 */
[----:B------:R-:W-:Y:S02]  /*11590*/  SEL R34, R34, R17, !P1 ;  /* 0x0000001122227207 */ /* 0x000fe40004800000 */
[----:B------:R-:W-:Y:S02]  /*115a0*/  ISETP.GE.AND P1, PT, R25, R26, PT ;  /* 0x0000001a1900720c */ /* 0x000fe40003f26270 */
[----:B------:R-:W-:Y:S02]  /*115b0*/  LOP3.LUT R15, R15, 0x1, RZ, 0xc0, !PT ;  /* 0x000000010f0f7812 */ /* 0x000fe400078ec0ff */
[----:B------:R-:W-:Y:S02]  /*115c0*/  SEL R31, R31, R24, !P4 ;  /* 0x000000181f1f7207 */ /* 0x000fe40006000000 */
[----:B------:R-:W-:-:S02]  /*115d0*/  ISETP.GE.AND P4, PT, R12, R11, PT ;  /* 0x0000000b0c00720c */ /* 0x000fc40003f86270 */
[----:B------:R-:W-:Y:S02]  /*115e0*/  ISETP.NE.U32.AND P2, PT, R30, 0x1, PT ;  /* 0x000000011e00780c */ /* 0x000fe40003f45070 */
[----:B------:R-:W-:Y:S02]  /*115f0*/  SEL R30, RZ, 0xffffffff, !P1 ;  /* 0xffffffffff1e7807 */ /* 0x000fe40004800000 */
[----:B------:R-:W-:Y:S02]  /*11600*/  ISETP.NE.U32.AND P3, PT, R15, 0x1, PT ;  /* 0x000000010f00780c */ /* 0x000fe40003f65070 */
[----:B------:R-:W-:Y:S02]  /*11610*/  SEL R15, RZ, 0xffffffff, !P4 ;  /* 0xffffffffff0f7807 */ /* 0x000fe40006000000 */
[----:B------:R-:W-:Y:S02]  /*11620*/  LOP3.LUT R32, R32, 0x1, RZ, 0xc0, !PT ;  /* 0x0000000120207812 */ /* 0x000fe400078ec0ff */
[----:B------:R-:W-:-:S02]  /*11630*/  SEL R30, R30, R25, !P6 ;  /* 0x000000191e1e7207 */ /* 0x000fc40007000000 */
[----:B------:R-:W-:Y:S02]  /*11640*/  ISETP.GE.AND P6, PT, R13, R16, PT ;  /* 0x000000100d00720c */ /* 0x000fe40003fc6270 */
[----:B------:R-:W-:Y:S02]  /*11650*/  SEL R15, R15, R12, !P5 ;  /* 0x0000000c0f0f7207 */ /* 0x000fe40006800000 */
[----:B------:R-:W-:Y:S02]  /*11660*/  ISETP.NE.U32.AND P1, PT, R32, 0x1, PT ;  /* 0x000000012000780c */ /* 0x000fe40003f25070 */
        /* <DEDUP_REMOVED lines=14> */
[----:B------:R-:W-:-:S02]  /*11750*/  LOP3.LUT R30, R30, 0xfffffffe, RZ, 0xc0, !PT ;  /* 0xfffffffe1e1e7812 */ /* 0x000fc400078ec0ff */
[----:B------:R-:W-:Y:S01]  /*11760*/  ISETP.NE.U32.AND P4, PT, R34, 0x1, PT ;  /* 0x000000012200780c */ /* 0x000fe20003f85070 */
[----:B------:R-:W-:Y:S01]  /*11770*/  IMAD.IADD R31, R14, 0x1, -R31 ;  /* 0x000000010e1f7824 */ /* 0x000fe200078e0a1f */
[----:B------:R-:W-:Y:S01]  /*11780*/  SEL R10, R28, R21, !P3 ;  /* 0x000000151c0a7207 */ /* 0x000fe20005800000 */
[----:B------:R-:W-:Y:S01]  /*11790*/  IMAD.IADD R30, R23, 0x1, -R30 ;  /* 0x00000001171e7824 */ /* 0x000fe200078e0a1e */
        /* <DEDUP_REMOVED lines=8> */
[----:B------:R-:W-:Y:S02]  /*11820*/  ISETP.NE.AND P1, PT, R30, R31, PT ;  /* 0x0000001f1e00720c */ /* 0x000fe40003f25270 */
[----:B------:R-:W-:-:S02]  /*11830*/  LOP3.LUT R32, R32, 0x1, RZ, 0xc0, !PT ;  /* 0x0000000120207812 */ /* 0x000fc400078ec0ff */
[----:B------:R-:W-:Y:S02]  /*11840*/  SEL R26, R26, R25, !P5 ;  /* 0x000000191a1a7207 */ /* 0x000fe40006800000 */
        /* <DEDUP_REMOVED lines=13> */
[----:B------:R-:W-:Y:S01]  /*11920*/  LEA.HI R32, R27, R27, RZ, 0x1 ;  /* 0x0000001b1b207211 */ /* 0x000fe200078f08ff */
[----:B------:R-:W-:Y:S01]  /*11930*/  IMAD.IADD R35, R10, 0x1, -R31 ;  /* 0x000000010a237824 */ /* 0x000fe200078e0a1f */
[----:B------:R-:W-:-:S02]  /*11940*/  SEL R31, R11, R12, !P0 ;  /* 0x0000000c0b1f7207 */ /* 0x000fc40004000000 */
[----:B------:R-:W-:Y:S02]  /*11950*/  LEA.HI R11, R22, R22, RZ, 0x1 ;  /* 0x00000016160b7211 */ /* 0x000fe400078f08ff */
[----:B------:R-:W-:Y:S02]  /*11960*/  LEA.HI R12, R21, R21, RZ, 0x1 ;  /* 0x00000015150c7211 */ /* 0x000fe400078f08ff */
[----:B------:R-:W-:Y:S02]  /*11970*/  ISETP.NE.AND P0, PT, R30, R33, PT ;  /* 0x000000211e00720c */ /* 0x000fe40003f05270 */
[----:B------:R-:W-:Y:S02]  /*11980*/  LEA.HI R33, R20, R20, RZ, 0x1 ;  /* 0x0000001414217211 */ /* 0x000fe400078f08ff */
[----:B------:R-:W-:Y:S02]  /*11990*/  LOP3.LUT R11, R11, 0xfffffffe, RZ, 0xc0, !PT ;  /* 0xfffffffe0b0b7812 */ /* 0x000fe400078ec0ff */
[----:B------:R-:W-:-:S02]  /*119a0*/  LOP3.LUT R30, R12, 0xfffffffe, RZ, 0xc0, !PT ;  /* 0xfffffffe0c1e7812 */ /* 0x000fc400078ec0ff */
[----:B------:R-:W-:Y:S01]  /*119b0*/  ISETP.NE.AND P3, PT, R34, R35, PT ;  /* 0x000000232200720c */ /* 0x000fe20003f65270 */
[----:B------:R-:W-:Y:S01]  /*119c0*/  IMAD.IADD R12, R22, 0x1, -R11 ;  /* 0x00000001160c7824 */ /* 0x000fe200078e0a0b */
[----:B------:R-:W-:Y:S02]  /*119d0*/  LOP3.LUT R32, R32, 0xfffffffe, RZ, 0xc0, !PT ;  /* 0xfffffffe20207812 */ /* 0x000fe400078ec0ff */
        /* <DEDUP_REMOVED lines=8> */
[----:B------:R-:W-:Y:S02]  /*11a60*/  SEL R16, R16, R13, !P2 ;  /* 0x0000000d10107207 */ /* 0x000fe40005000000 */
[----:B------:R-:W-:Y:S02]  /*11a70*/  ISETP.NE.AND P2, PT, R32, R35, PT ;  /* 0x000000232000720c */ /* 0x000fe40003f45270 */
[----:B------:R-:W-:Y:S02]  /*11a80*/  LEA.HI R32, R31, R31, RZ, 0x1 ;  /* 0x0000001f1f207211 */ /* 0x000fe400078f08ff */
[----:B------:R-:W-:Y:S02]  /*11a90*/  LEA.HI R33, R24, R24, RZ, 0x1 ;  /* 0x0000001818217211 */ /* 0x000fe400078f08ff */
[----:B------:R-:W-:-:S02]  /*11aa0*/  LOP3.LUT R13, R12, 0xfffffffe, RZ, 0xc0, !PT ;  /* 0xfffffffe0c0d7812 */ /* 0x000fc400078ec0ff */
[----:B------:R-:W-:Y:S02]  /*11ab0*/  LOP3.LUT R30, R30, 0xfffffffe, RZ, 0xc0, !PT ;  /* 0xfffffffe1e1e7812 */ /* 0x000fe400078ec0ff */
[----:B------:R-:W-:Y:S01]  /*11ac0*/  ISETP.GE.AND P6, PT, R23, R14, PT ;  /* 0x0000000e1700720c */ /* 0x000fe20003fc6270 */
[----:B------:R-:W-:Y:S01]  /*11ad0*/  IMAD.IADD R13, R26, 0x1, -R13 ;  /* 0x000000011a0d7824 */ /* 0x000fe200078e0a0d */
[----:B------:R-:W-:Y:S01]  /*11ae0*/  LOP3.LUT R32, R32, 0xfffffffe, RZ, 0xc0, !PT ;  /* 0xfffffffe20207812 */ /* 0x000fe200078ec0ff */
[----:B------:R-:W-:Y:S01]  /*11af0*/  IMAD.IADD R30, R17, 0x1, -R30 ;  /* 0x00000001111e7824 */ /* 0x000fe200078e0a1e */
[----:B------:R-:W-:Y:S02]  /*11b00*/  LOP3.LUT R33, R33, 0xfffffffe, RZ, 0xc0, !PT ;  /* 0xfffffffe21217812 */ /* 0x000fe400078ec0ff */
[----:B------:R-:W-:Y:S01]  /*11b10*/  SEL R12, RZ, 0xffffffff, !P6 ;  /* 0xffffffffff0c7807 */ /* 0x000fe20007000000 */
[----:B------:R-:W-:Y:S01]  /*11b20*/  IMAD.IADD R32, R31, 0x1, -R32 ;  /* 0x000000011f207824 */ /* 0x000fe200078e0a20 */
[----:B------:R-:W-:Y:S01]  /*11b30*/  ISETP.NE.AND P5, PT, R13, R30, PT ;  /* 0x0000001e0d00720c */ /* 0x000fe20003fa5270 */
[----:B------:R-:W-:Y:S01]  /*11b40*/  IMAD.IADD R33, R24, 0x1, -R33 ;  /* 0x0000000118217824 */ /* 0x000fe200078e0a21 */
[----:B------:R-:W-:-:S02]  /*11b50*/  LEA.HI R13, R16, R16, RZ, 0x1 ;  /* 0x00000010100d7211 */ /* 0x000fc400078f08ff */
[----:B------:R-:W-:Y:S02]  /*11b60*/  LEA.HI R30, R25, R25, RZ, 0x1 ;  /* 0x00000019191e7211 */ /* 0x000fe400078f08ff */
[----:B------:R-:W-:Y:S02]  /*11b70*/  SEL R12, R12, R23, !P1 ;  /* 0x000000170c0c7207 */ /* 0x000fe40004800000 */
[----:B------:R-:W-:Y:S02]  /*11b80*/  ISETP.GE.AND P1, PT, R28, R15, PT ;  /* 0x0000000f1c00720c */ /* 0x000fe40003f26270 */
[----:B------:R-:W-:Y:S02]  /*11b90*/  ISETP.NE.AND P6, PT, R32, R33, PT ;  /* 0x000000212000720c */ /* 0x000fe40003fc5270 */
[----:B------:R-:W-:Y:S02]  /*11ba0*/  LOP3.LUT R33, R13, 0xfffffffe, RZ, 0xc0, !PT ;  /* 0xfffffffe0d217812 */ /* 0x000fe400078ec0ff */
[----:B------:R-:W-:-:S02]  /*11bb0*/  LOP3.LUT R30, R30, 0xfffffffe, RZ, 0xc0, !PT ;  /* 0xfffffffe1e1e7812 */ /* 0x000fc400078ec0ff */
[----:B------:R-:W-:Y:S01]  /*11bc0*/  SEL R13, RZ, 0xffffffff, !P1 ;  /* 0xffffffffff0d7807 */ /* 0x000fe20004800000 */
[----:B------:R-:W-:Y:S01]  /*11bd0*/  IMAD.IADD R33, R16, 0x1, -R33 ;  /* 0x0000000110217824 */ /* 0x000fe200078e0a21 */
[----:B------:R-:W-:Y:S01]  /*11be0*/  ISETP.GE.AND P1, PT, R29, R10, PT ;  /* 0x0000000a1d00720c */ /* 0x000fe20003f26270 */
[----:B------:R-:W-:Y:S01]  /*11bf0*/  IMAD.IADD R32, R25, 0x1, -R30 ;  /* 0x0000000119207824 */ /* 0x000fe200078e0a1e */
        /* <DEDUP_REMOVED lines=15> */
[----:B------:R-:W-:-:S02]  /*11cf0*/  SEL R13, RZ, 0xffffffff, !P4 ;  /* 0xffffffffff0d7807 */ /* 0x000fc40006000000 */
[----:B------:R-:W-:Y:S02]  /*11d00*/  LOP3.LUT R30, R30, 0x1, RZ, 0xc0, !PT ;  /* 0x000000011e1e7812 */ /* 0x000fe400078ec0ff */
[----:B------:R-:W-:Y:S02]  /*11d10*/  ISETP.GE.AND P3, PT, R31, R24, PT ;  /* 0x000000181f00720c */ /* 0x000fe40003f66270 */
[----:B------:R-:W-:Y:S02]  /*11d20*/  SEL R13, R13, R26, !P5 ;  /* 0x0000001a0d0d7207 */ /* 0x000fe40006800000 */
[----:B------:R-:W-:Y:S02]  /*11d30*/  LOP3.LUT R33, R33, 0x1, RZ, 0xc0, !PT ;  /* 0x0000000121217812 */ /* 0x000fe400078ec0ff */
[----:B------:R-:W-:Y:S02]  /*11d40*/  ISETP.NE.U32.AND P4, PT, R30, 0x1, PT ;  /* 0x000000011e00780c */ /* 0x000fe40003f85070 */
[----:B------:R-:W-:-:S02]  /*11d50*/  ISETP.GE.AND P5, PT, R16, R25, PT ;  /* 0x000000191000720c */ /* 0x000fc40003fa6270 */
[----:B------:R-:W-:Y:S02]  /*11d60*/  SEL R30, RZ, 0xffffffff, !P3 ;  /* 0xffffffffff1e7807 */ /* 0x000fe40005800000 */
[----:B------:R-:W-:Y:S02]  /*11d70*/  LOP3.LUT R13, R13, 0x1, RZ, 0xc0, !PT ;  /* 0x000000010d0d7812 */ /* 0x000fe400078ec0ff */
[----:B------:R-:W-:Y:S02]  /*11d80*/  LOP3.LUT R12, R12, 0x1, RZ, 0xc0, !PT ;  /* 0x000000010c0c7812 */ /* 0x000fe400078ec0ff */
[----:B------:R-:W-:Y:S02]  /*11d90*/  ISETP.NE.U32.AND P3, PT, R33, 0x1, PT ;  /* 0x000000012100780c */ /* 0x000fe40003f65070 */
[----:B------:R-:W-:Y:S02]  /*11da0*/  SEL R33, RZ, 0xffffffff, !P5 ;  /* 0xffffffffff217807 */ /* 0x000fe40006800000 */
[----:B------:R-:W-:-:S02]  /*11db0*/  SEL R30, R30, R31, !P6 ;  /* 0x0000001f1e1e7207 */ /* 0x000fc40007000000 */
[----:B------:R-:W-:Y:S02]  /*11dc0*/  ISETP.NE.U32.AND P5, PT, R13, 0x1, PT ;  /* 0x000000010d00780c */ /* 0x000fe40003fa5070 */
[----:B------:R-:W-:Y:S02]  /*11dd0*/  ISETP.NE.U32.AND P6, PT, R12, 0x1, PT ;  /* 0x000000010c00780c */ /* 0x000fe40003fc5070 */
[----:B------:R-:W-:Y:S02]  /*11de0*/  SEL R13, R15, R28, !P2 ;  /* 0x0000001c0f0d7207 */ /* 0x000fe40005000000 */
[----:B------:R-:W-:Y:S02]  /*11df0*/  SEL R12, R23, R14, !P0 ;  /* 0x0000000e170c7207 */ /* 0x000fe40004000000 */
[----:B------:R-:W-:Y:S02]  /*11e00*/  LOP3.LUT R30, R30, 0x1, RZ, 0xc0, !PT ;  /* 0x000000011e1e7812 */ /* 0x000fe400078ec0ff */
[----:B------:R-:W-:-:S02]  /*11e10*/  SEL R14, R14, R23, !P0 ;  /* 0x000000170e0e7207 */ /* 0x000fc40004000000 */
[----:B------:R-:W-:Y:S02]  /*11e20*/  LEA.HI R23, R13, R13, RZ, 0x1 ;  /* 0x0000000d0d177211 */ /* 0x000fe400078f08ff */
[----:B------:R-:W-:Y:S02]  /*11e30*/  LEA.HI R32, R12, R12, RZ, 0x1 ;  /* 0x0000000c0c207211 */ /* 0x000fe400078f08ff */
[----:B------:R-:W-:Y:S02]  /*11e40*/  SEL R33, R33, R16, !P1 ;  /* 0x0000001021217207 */ /* 0x000fe40004800000 */
[----:B------:R-:W-:Y:S02]  /*11e50*/  ISETP.NE.U32.AND P1, PT, R30, 0x1, PT ;  /* 0x000000011e00780c */ /* 0x000fe40003f25070 */
[----:B------:R-:W-:Y:S02]  /*11e60*/  LOP3.LUT R30, R23, 0xfffffffe, RZ, 0xc0, !PT ;  /* 0xfffffffe171e7812 */ /* 0x000fe400078ec0ff */
[----:B------:R-:W-:-:S02]  /*11e70*/  LOP3.LUT R23, R32, 0xfffffffe, RZ, 0xc0, !PT ;  /* 0xfffffffe20177812 */ /* 0x000fc400078ec0ff */
[----:B------:R-:W-:Y:S01]  /*11e80*/  SEL R28, R28, R15, !P2 ;  /* 0x0000000f1c1c7207 */ /* 0x000fe20005000000 */
        /* <DEDUP_REMOVED lines=9> */
[----:B------:R-:W-:Y:S02]  /*11f20*/  LOP3.LUT R33, R33, 0x1, RZ, 0xc0, !PT ;  /* 0x0000000121217812 */ /* 0x000fe400078ec0ff */
[----:B------:R-:W-:Y:S02]  /*11f30*/  SEL R26, R17, R26, !P5 ;  /* 0x0000001a111a7207 */ /* 0x000fe40006800000 */
[----:B------:R-:W-:Y:S02]  /*11f40*/  ISETP.NE.AND P2, PT, R30, R23, PT ;  /* 0x000000171e00720c */ /* 0x000fe40003f45270 */
[----:B------:R-:W-:-:S02]  /*11f50*/  LEA.HI R17, R29, R29, RZ, 0x1 ;  /* 0x0000001d1d117211 */ /* 0x000fc400078f08ff */
[----:B------:R-:W-:Y:S02]  /*11f60*/  LEA.HI R23, R28, R28, RZ, 0x1 ;  /* 0x0000001c1c177211 */ /* 0x000fe400078f08ff */
[----:B------:R-:W-:Y:S02]  /*11f70*/  LEA.HI R32, R22, R22, RZ, 0x1 ;  /* 0x0000001616207211 */ /* 0x000fe400078f08ff */
[----:B------:R-:W-:Y:S02]  /*11f80*/  ISETP.NE.U32.AND P0, PT, R33, 0x1, PT ;  /* 0x000000012100780c */ /* 0x000fe40003f05070 */
[----:B------:R-:W-:Y:S02]  /*11f90*/  LEA.HI R33, R15, R15, RZ, 0x1 ;  /* 0x0000000f0f217211 */ /* 0x000fe400078f08ff */
[----:B------:R-:W-:Y:S02]  /*11fa0*/  LOP3.LUT R30, R17, 0xfffffffe, RZ, 0xc0, !PT ;  /* 0xfffffffe111e7812 */ /* 0x000fe400078ec0ff */
[----:B------:R-:W-:-:S02]  /*11fb0*/  LOP3.LUT R23, R23, 0xfffffffe, RZ, 0xc0, !PT ;  /* 0xfffffffe17177812 */ /* 0x000fc400078ec0ff */
        /* <DEDUP_REMOVED lines=8> */
[----:B------:R-:W-:Y:S02]  /*12040*/  SEL R31, R24, R31, !P1 ;  /* 0x0000001f181f7207 */ /* 0x000fe40004800000 */
[----:B------:R-:W-:-:S02]  /*12050*/  ISETP.NE.AND P1, PT, R30, R23, PT ;  /* 0x000000171e00720c */ /* 0x000fc40003f25270 */
[----:B------:R-:W-:Y:S02]  /*12060*/  LEA.HI R23, R27, R27, RZ, 0x1 ;  /* 0x0000001b1b177211 */ /* 0x000fe400078f08ff */
[----:B------:R-:W-:Y:S02]  /*12070*/  LEA.HI R30, R10, R10, RZ, 0x1 ;  /* 0x0000000a0a1e7211 */ /* 0x000fe400078f08ff */
[----:B------:R-:W-:Y:S02]  /*12080*/  ISETP.NE.AND P3, PT, R32, R33, PT ;  /* 0x000000212000720c */ /* 0x000fe40003f65270 */
[----:B------:R-:W-:Y:S02]  /*12090*/  LOP3.LUT R24, R23, 0xfffffffe, RZ, 0xc0, !PT ;  /* 0xfffffffe17187812 */ /* 0x000fe400078ec0ff */
[----:B------:R-:W-:Y:S02]  /*120a0*/  LOP3.LUT R33, R30, 0xfffffffe, RZ, 0xc0, !PT ;  /* 0xfffffffe1e217812 */ /* 0x000fe400078ec0ff */
[----:B------:R-:W-:Y:S01]  /*120b0*/  LEA.HI R32, R26, R26, RZ, 0x1 ;  /* 0x0000001a1a207211 */ /* 0x000fe200078f08ff */
[----:B------:R-:W-:Y:S01]  /*120c0*/  IMAD.IADD R23, R27, 0x1, -R24 ;  /* 0x000000011b177824 */ /* 0x000fe200078e0a18 */
[----:B------:R-:W-:Y:S01]  /*120d0*/  SEL R24, R16, R25, !P0 ;  /* 0x0000001910187207 */ /* 0x000fe20004000000 */
[----:B------:R-:W-:Y:S01]  /*120e0*/  IMAD.IADD R30, R10, 0x1, -R33 ;  /* 0x000000010a1e7824 */ /* 0x000fe200078e0a21 */
[----:B------:R-:W-:-:S02]  /*120f0*/  SEL R16, R25, R16, !P0 ;  /* 0x0000001019107207 */ /* 0x000fc40004000000 */
[----:B------:R-:W-:Y:S02]  /*12100*/  LOP3.LUT R35, R32, 0xfffffffe, RZ, 0xc0, !PT ;  /* 0xfffffffe20237812 */ /* 0x000fe400078ec0ff */
[----:B------:R-:W-:Y:S02]  /*12110*/  ISETP.NE.AND P0, PT, R23, R30, PT ;  /* 0x0000001e1700720c */ /* 0x000fe40003f05270 */
[----:B------:R-:W-:Y:S01]  /*12120*/  LEA.HI R23, R31, R31, RZ, 0x1 ;  /* 0x0000001f1f177211 */ /* 0x000fe200078f08ff */
[----:B------:R-:W-:Y:S01]  /*12130*/  IMAD.IADD R35, R26, 0x1, -R35 ;  /* 0x000000011a237824 */ /* 0x000fe200078e0a23 */
        /* <DEDUP_REMOVED lines=13> */
[----:B------:R-:W-:Y:S02]  /*12210*/  LOP3.LUT R34, R34, 0xfffffffe, RZ, 0xc0, !PT ;  /* 0xfffffffe22227812 */ /* 0x000fe400078ec0ff */
[----:B------:R-:W-:Y:S02]  /*12220*/  SEL R30, RZ, 0xffffffff, !P5 ;  /* 0xffffffffff1e7807 */ /* 0x000fe40006800000 */
[----:B------:R-:W-:Y:S01]  /*12230*/  LEA.HI R25, R11, R11, RZ, 0x1 ;  /* 0x0000000b0b197211 */ /* 0x000fe200078f08ff */
[----:B------:R-:W-:Y:S01]  /*12240*/  IMAD.IADD R34, R21, 0x1, -R34 ;  /* 0x0000000115227824 */ /* 0x000fe200078e0a22 */
[----:B------:R-:W-:Y:S02]  /*12250*/  ISETP.NE.AND P5, PT, R23, R32, PT ;  /* 0x000000201700720c */ /* 0x000fe40003fa5270 */
[----:B------:R-:W-:Y:S02]  /*12260*/  LEA.HI R23, R24, R24, RZ, 0x1 ;  /* 0x0000001818177211 */ /* 0x000fe400078f08ff */
[----:B------:R-:W-:-:S02]  /*12270*/  LOP3.LUT R32, R25, 0xfffffffe, RZ, 0xc0, !PT ;  /* 0xfffffffe19207812 */ /* 0x000fc400078ec0ff */
[----:B------:R-:W-:Y:S02]  /*12280*/  SEL R30, R30, R13, !P2 ;  /* 0x0000000d1e1e7207 */ /* 0x000fe40005000000 */
[----:B------:R-:W-:Y:S01]  /*12290*/  LOP3.LUT R25, R23, 0xfffffffe, RZ, 0xc0, !PT ;  /* 0xfffffffe17197812 */ /* 0x000fe200078ec0ff */
[----:B------:R-:W-:Y:S01]  /*122a0*/  IMAD.IADD R23, R11, 0x1, -R32 ;  /* 0x000000010b177824 */ /* 0x000fe200078e0a20 */
[----:B------:R-:W-:Y:S02]  /*122b0*/  ISETP.GE.AND P2, PT, R29, R28, PT ;  /* 0x0000001c1d00720c */ /* 0x000fe40003f46270 */
[----:B------:R-:W-:Y:S01]  /*122c0*/  ISETP.NE.AND P4, PT, R35, R34, PT ;  /* 0x000000222300720c */ /* 0x000fe20003f85270 */
        /* <DEDUP_REMOVED lines=10> */
[----:B------:R-:W-:Y:S02]  /*12370*/  LOP3.LUT R30, R30, 0x1, RZ, 0xc0, !PT ;  /* 0x000000011e1e7812 */ /* 0x000fe400078ec0ff */
[----:B------:R-:W-:Y:S02]  /*12380*/  SEL R34, R34, R27, !P0 ;  /* 0x0000001b22227207 */ /* 0x000fe40004000000 */
[----:B------:R-:W-:Y:S02]  /*12390*/  SEL R25, RZ, 0xffffffff, !P3 ;  /* 0xffffffffff197807 */ /* 0x000fe40005800000 */
[----:B------:R-:W-:Y:S02]  /*123a0*/  ISETP.GE.AND P0, PT, R31, R20, PT ;  /* 0x000000141f00720c */ /* 0x000fe40003f06270 */
[----:B------:R-:W-:-:S02]  /*123b0*/  ISETP.NE.U32.AND P2, PT, R30, 0x1, PT ;  /* 0x000000011e00780c */ /* 0x000fc40003f45070 */
[----:B------:R-:W-:Y:S02]  /*123c0*/  LOP3.LUT R23, R23, 0x1, RZ, 0xc0, !PT ;  /* 0x0000000117177812 */ /* 0x000fe400078ec0ff */
[----:B------:R-:W-:Y:S02]  /*123d0*/  SEL R25, R25, R26, !P4 ;  /* 0x0000001a19197207 */ /* 0x000fe40006000000 */
[----:B------:R-:W-:Y:S02]  /*123e0*/  SEL R30, RZ, 0xffffffff, !P0 ;  /* 0xffffffffff1e7807 */ /* 0x000fe40004000000 */
[----:B------:R-:W-:Y:S02]  /*123f0*/  ISETP.GE.AND P4, PT, R16, R17, PT ;  /* 0x000000111000720c */ /* 0x000fe40003f86270 */
[----:B------:R-:W-:Y:S02]  /*12400*/  ISETP.NE.U32.AND P0, PT, R23, 0x1, PT ;  /* 0x000000011700780c */ /* 0x000fe40003f05070 */
[----:B------:R-:W-:-:S02]  /*12410*/  LOP3.LUT R32, R32, 0x1, RZ, 0xc0, !PT ;  /* 0x0000000120207812 */ /* 0x000fc400078ec0ff */
[----:B------:R-:W-:Y:S02]  /*12420*/  SEL R30, R30, R31, !P6 ;  /* 0x0000001f1e1e7207 */ /* 0x000fe40007000000 */
[----:B------:R-:W-:Y:S02]  /*12430*/  SEL R23, RZ, 0xffffffff, !P4 ;  /* 0xffffffffff177807 */ /* 0x000fe40006000000 */
[----:B------:R-:W-:Y:S02]  /*12440*/  ISETP.GE.AND P6, PT, R11, R24, PT ;  /* 0x000000180b00720c */ /* 0x000fe40003fc6270 */
[----:B------:R-:W-:Y:S02]  /*12450*/  ISETP.NE.U32.AND P3, PT, R32, 0x1, PT ;  /* 0x000000012000780c */ /* 0x000fe40003f65070 */
[----:B------:R-:W-:Y:S02]  /*12460*/  SEL R23, R23, R16, !P5 ;  /* 0x0000001017177207 */ /* 0x000fe40006800000 */
[----:B------:R-:W-:-:S02]  /*12470*/  SEL R32, RZ, 0xffffffff, !P6 ;  /* 0xffffffffff207807 */ /* 0x000fc40007000000 */
[----:B------:R-:W-:Y:S02]  /*12480*/  LOP3.LUT R23, R23, 0x1, RZ, 0xc0, !PT ;  /* 0x0000000117177812 */ /* 0x000fe400078ec0ff */
[----:B------:R-:W-:Y:S02]  /*12490*/  SEL R32, R32, R11, !P1 ;  /* 0x0000000b20207207 */ /* 0x000fe40004800000 */
[----:B------:R-:W-:Y:S02]  /*124a0*/  ISETP.NE.U32.AND P1, PT, R23, 0x1, PT ;  /* 0x000000011700780c */ /* 0x000fe40003f25070 */
[----:B------:R-:W-:Y:S02]  /*124b0*/  LOP3.LUT R30, R30, 0x1, RZ, 0xc0, !PT ;  /* 0x000000011e1e7812 */ /* 0x000fe400078ec0ff */
[----:B------:R-:W-:Y:S02]  /*124c0*/  LOP3.LUT R32, R32, 0x1, RZ, 0xc0, !PT ;  /* 0x0000000120207812 */ /* 0x000fe400078ec0ff */
[----:B------:R-:W-:-:S02]  /*124d0*/  SEL R23, R13, R12, !P2 ;  /* 0x0000000c0d177207 */ /* 0x000fc40005000000 */
[----:B------:R-:W-:Y:S02]  /*124e0*/  SEL R13, R12, R13, !P2 ;  /* 0x0000000d0c0d7207 */ /* 0x000fe40005000000 */
[----:B------:R-:W-:Y:S02]  /*124f0*/  ISETP.NE.U32.AND P5, PT, R30, 0x1, PT ;  /* 0x000000011e00780c */ /* 0x000fe40003fa5070 */
[----:B------:R-:W-:Y:S02]  /*12500*/  ISETP.NE.U32.AND P2, PT, R32, 0x1, PT ;  /* 0x000000012000780c */ /* 0x000fe40003f45070 */
[----:B------:R-:W-:Y:S02]  /*12510*/  LEA.HI R32, R14, R14, RZ, 0x1 ;  /* 0x0000000e0e207211 */ /* 0x000fe400078f08ff */
[----:B------:R-:W-:Y:S02]  /*12520*/  LEA.HI R30, R13, R13, RZ, 0x1 ;  /* 0x0000000d0d1e7211 */ /* 0x000fe400078f08ff */
[----:B------:R-:W-:-:S02]  /*12530*/  LOP3.LUT R34, R34, 0x1, RZ, 0xc0, !PT ;  /* 0x0000000122227812 */ /* 0x000fc400078ec0ff */
[----:B------:R-:W-:Y:S02]  /*12540*/  LOP3.LUT R25, R25, 0x1, RZ, 0xc0, !PT ;  /* 0x0000000119197812 */ /* 0x000fe400078ec0ff */
[----:B------:R-:W-:Y:S02]  /*12550*/  LOP3.LUT R33, R32, 0xfffffffe, RZ, 0xc0, !PT ;  /* 0xfffffffe20217812 */ /* 0x000fe400078ec0ff */
[----:B------:R-:W-:Y:S02]  /*12560*/  LOP3.LUT R30, R30, 0xfffffffe, RZ, 0xc0, !PT ;  /* 0xfffffffe1e1e7812 */ /* 0x000fe400078ec0ff */
[----:B------:R-:W-:Y:S01]  /*12570*/  ISETP.NE.U32.AND P4, PT, R34, 0x1, PT ;  /* 0x000000012200780c */ /* 0x000fe20003f85070 */
[----:B------:R-:W-:Y:S01]  /*12580*/  IMAD.IADD R33, R14, 0x1, -R33 ;  /* 0x000000010e217824 */ /* 0x000fe200078e0a21 */
[----:B------:R-:W-:Y:S01]  /*12590*/  ISETP.NE.U32.AND P6, PT, R25, 0x1, PT ;  /* 0x000000011900780c */ /* 0x000fe20003fc5070 */
        /* <DEDUP_REMOVED lines=30> */
[----:B------:R-:W-:Y:S02]  /*12780*/  LOP3.LUT R17, R16, 0xfffffffe, RZ, 0xc0, !PT ;  /* 0xfffffffe10117812 */ /* 0x000fe400078ec0ff */
[----:B------:R-:W-:Y:S02]  /*12790*/  LEA.HI R32, R26, R26, RZ, 0x1 ;  /* 0x0000001a1a207211 */ /* 0x000fe400078f08ff */
[----:B------:R-:W-:-:S02]  /*127a0*/  LEA.HI R34, R15, R15, RZ, 0x1 ;  /* 0x0000000f0f227211 */ /* 0x000fc400078f08ff */
[----:B------:R-:W-:Y:S01]  /*127b0*/  LOP3.LUT R16, R27, 0xfffffffe, RZ, 0xc0, !PT ;  /* 0xfffffffe1b107812 */ /* 0x000fe200078ec0ff */
[----:B------:R-:W-:Y:S01]  /*127c0*/  IMAD.IADD R27, R22, 0x1, -R17 ;  /* 0x00000001161b7824 */ /* 0x000fe200078e0a11 */
[----:B------:R-:W-:Y:S02]  /*127d0*/  LOP3.LUT R33, R32, 0xfffffffe, RZ, 0xc0, !PT ;  /* 0xfffffffe20217812 */ /* 0x000fe400078ec0ff */
        /* <DEDUP_REMOVED lines=27> */
[----:B------:R-:W-:-:S02]  /*12990*/  LOP3.LUT R24, R27, 0xfffffffe, RZ, 0xc0, !PT ;  /* 0xfffffffe1b187812 */ /* 0x000fc400078ec0ff */
[----:B------:R-:W-:Y:S02]  /*129a0*/  LEA.HI R32, R20, R20, RZ, 0x1 ;  /* 0x0000001414207211 */ /* 0x000fe400078f08ff */
[----:B------:R-:W-:Y:S01]  /*129b0*/  SEL R27, RZ, 0xffffffff, !P0 ;  /* 0xffffffffff1b7807 */ /* 0x000fe20004000000 */
[----:B------:R-:W-:Y:S01]  /*129c0*/  IMAD.IADD R33, R17, 0x1, -R24 ;  /* 0x0000000111217824 */ /* 0x000fe200078e0a18 */
[----:B------:R-:W-:Y:S02]  /*129d0*/  ISETP.GE.AND P0, PT, R29, R12, PT ;  /* 0x0000000c1d00720c */ /* 0x000fe40003f06270 */
[----:B------:R-:W-:Y:S02]  /*129e0*/  LOP3.LUT R35, R32, 0xfffffffe, RZ, 0xc0, !PT ;  /* 0xfffffffe20237812 */ /* 0x000fe400078ec0ff */
[----:B------:R-:W-:Y:S02]  /*129f0*/  SEL R32, RZ, 0xffffffff, !P0 ;  /* 0xffffffffff207807 */ /* 0x000fe40004000000 */
[----:B------:R-:W-:Y:S01]  /*12a00*/  SEL R24, R27, R28, !P1 ;  /* 0x0000001c1b187207 */ /* 0x000fe20004800000 */
[----:B------:R-:W-:Y:S01]  /*12a10*/  IMAD.IADD R34, R20, 0x1, -R35 ;  /* 0x0000000114227824 */ /* 0x000fe200078e0a23 */
[----:B------:R-:W-:-:S02]  /*12a20*/  ISETP.GE.AND P1, PT, R22, R25, PT ;  /* 0x000000191600720c */ /* 0x000fc40003f26270 */
[----:B------:R-:W-:Y:S02]  /*12a30*/  LOP3.LUT R11, R11, 0x1, RZ, 0xc0, !PT ;  /* 0x000000010b0b7812 */ /* 0x000fe400078ec0ff */
        /* <DEDUP_REMOVED lines=12> */
[----:B------:R-:W-:Y:S02]  /*12b00*/  SEL R24, R24, R31, !P5 ;  /* 0x0000001f18187207 */ /* 0x000fe40006800000 */
[----:B------:R-:W-:Y:S02]  /*12b10*/  ISETP.GE.AND P5, PT, R17, R20, PT ;  /* 0x000000141100720c */ /* 0x000fe40003fa6270 */
[----:B------:R-:W-:Y:S02]  /*12b20*/  ISETP.GE.AND P3, PT, R30, R21, PT ;  /* 0x000000151e00720c */ /* 0x000fe40003f66270 */
[----:B------:R-:W-:Y:S02]  /*12b30*/  ISETP.NE.U32.AND P4, PT, R32, 0x1, PT ;  /* 0x000000012000780c */ /* 0x000fe40003f85070 */
[----:B------:R-:W-:-:S02]  /*12b40*/  ISETP.NE.AND P0, PT, R33, R34, PT ;  /* 0x000000222100720c */ /* 0x000fc40003f05270 */
[----:B------:R-:W-:Y:S02]  /*12b50*/  SEL R32, RZ, 0xffffffff, !P5 ;  /* 0xffffffffff207807 */ /* 0x000fe40006800000 */
[----:B------:R-:W-:Y:S02]  /*12b60*/  SEL R33, RZ, 0xffffffff, !P3 ;  /* 0xffffffffff217807 */ /* 0x000fe40005800000 */
[----:B------:R-:W-:Y:S02]  /*12b70*/  LOP3.LUT R11, R11, 0x1, RZ, 0xc0, !PT ;  /* 0x000000010b0b7812 */ /* 0x000fe400078ec0ff */
[----:B------:R-:W-:Y:S02]  /*12b80*/  SEL R32, R32, R17, !P0 ;  /* 0x0000001120207207 */ /* 0x000fe40004000000 */
[----:B------:R-:W-:Y:S02]  /*12b90*/  SEL R33, R33, R30, !P6 ;  /* 0x0000001e21217207 */ /* 0x000fe40007000000 */
[----:B------:R-:W-:-:S02]  /*12ba0*/  ISETP.NE.U32.AND P6, PT, R11, 0x1, PT ;  /* 0x000000010b00780c */ /* 0x000fc40003fc5070 */
[----:B------:R-:W-:Y:S02]  /*12bb0*/  SEL R11, R13, R14, !P1 ;  /* 0x0000000e0d0b7207 */ /* 0x000fe40004800000 */
[----:B------:R-:W-:Y:S02]  /*12bc0*/  LOP3.LUT R24, R24, 0x1, RZ, 0xc0, !PT ;  /* 0x0000000118187812 */ /* 0x000fe400078ec0ff */
[----:B------:R-:W-:Y:S02]  /*12bd0*/  LOP3.LUT R32, R32, 0x1, RZ, 0xc0, !PT ;  /* 0x0000000120207812 */ /* 0x000fe400078ec0ff */
[----:B------:R-:W-:Y:S02]  /*12be0*/  SEL R13, R14, R13, !P1 ;  /* 0x0000000d0e0d7207 */ /* 0x000fe40004800000 */
[----:B------:R-:W-:Y:S02]  /*12bf0*/  SEL R14, R23, R28, !P2 ;  /* 0x0000001c170e7207 */ /* 0x000fe40005000000 */
[----:B------:R-:W-:-:S02]  /*12c00*/  LOP3.LUT R27, R27, 0x1, RZ, 0xc0, !PT ;  /* 0x000000011b1b7812 */ /* 0x000fc400078ec0ff */
[----:B------:R-:W-:Y:S02]  /*12c10*/  ISETP.NE.U32.AND P5, PT, R24, 0x1, PT ;  /* 0x000000011800780c */ /* 0x000fe40003fa5070 */
[----:B------:R-:W-:Y:S02]  /*12c20*/  ISETP.NE.U32.AND P1, PT, R32, 0x1, PT ;  /* 0x000000012000780c */ /* 0x000fe40003f25070 */
[----:B------:R-:W-:Y:S02]  /*12c30*/  LEA.HI R24, R14, R14, RZ, 0x1 ;  /* 0x0000000e0e187211 */ /* 0x000fe400078f08ff */
[----:B------:R-:W-:Y:S02]  /*12c40*/  LEA.HI R32, R11, R11, RZ, 0x1 ;  /* 0x0000000b0b207211 */ /* 0x000fe400078f08ff */
[----:B------:R-:W-:Y:S02]  /*12c50*/  ISETP.NE.U32.AND P3, PT, R27, 0x1, PT ;  /* 0x000000011b00780c */ /* 0x000fe40003f65070 */
        /* <DEDUP_REMOVED lines=8> */
[----:B------:R-:W-:-:S02]  /*12ce0*/  SEL R22, R25, R22, !P3 ;  /* 0x0000001619167207 */ /* 0x000fc40005800000 */
[----:B------:R-:W-:Y:S02]  /*12cf0*/  SEL R24, R26, R15, !P6 ;  /* 0x0000000f1a187207 */ /* 0x000fe40007000000 */
[----:B------:R-:W-:Y:S02]  /*12d00*/  SEL R25, R15, R26, !P6 ;  /* 0x0000001a0f197207 */ /* 0x000fe40007000000 */
[----:B------:R-:W-:Y:S02]  /*12d10*/  SEL R15, R31, R10, !P5 ;  /* 0x0000000a1f0f7207 */ /* 0x000fe40006800000 */
[----:B------:R-:W-:Y:S02]  /*12d20*/  LOP3.LUT R33, R33, 0x1, RZ, 0xc0, !PT ;  /* 0x0000000121217812 */ /* 0x000fe400078ec0ff */
[----:B------:R-:W-:Y:S02]  /*12d30*/  SEL R31, R10, R31, !P5 ;  /* 0x0000001f0a1f7207 */ /* 0x000fe40006800000 */
[----:B------:R-:W-:-:S02]  /*12d40*/  ISETP.NE.AND P2, PT, R27, R32, PT ;  /* 0x000000201b00720c */ /* 0x000fc40003f45270 */
[----:B------:R-:W-:Y:S02]  /*12d50*/  LEA.HI R10, R29, R29, RZ, 0x1 ;  /* 0x0000001d1d0a7211 */ /* 0x000fe400078f08ff */
[----:B------:R-:W-:Y:S02]  /*12d60*/  LEA.HI R26, R28, R28, RZ, 0x1 ;  /* 0x0000001c1c1a7211 */ /* 0x000fe400078f08ff */
[----:B------:R-:W-:Y:S02]  /*12d70*/  LEA.HI R32, R22, R22, RZ, 0x1 ;  /* 0x0000001616207211 */ /* 0x000fe400078f08ff */
[----:B------:R-:W-:Y:S02]  /*12d80*/  LEA.HI R34, R23, R23, RZ, 0x1 ;  /* 0x0000001717227211 */ /* 0x000fe400078f08ff */
[----:B------:R-:W-:Y:S02]  /*12d90*/  ISETP.NE.U32.AND P0, PT, R33, 0x1, PT ;  /* 0x000000012100780c */ /* 0x000fe40003f05070 */
        /* <DEDUP_REMOVED lines=24> */
[----:B------:R-:W-:Y:S01]  /*12f20*/  ISETP.GE.AND P4, PT, R14, R11, PT ;  /* 0x0000000b0e00720c */ /* 0x000fe20003f86270 */
[----:B------:R-:W-:Y:S01]  /*12f30*/  IMAD.IADD R35, R24, 0x1, -R21 ;  /* 0x0000000118237824 */ /* 0x000fe200078e0a15 */
[----:B------:R-:W-:-:S02]  /*12f40*/  SEL R21, R17, R20, !P1 ;  /* 0x0000001411157207 */ /* 0x000fc40004800000 */
[----:B------:R-:W-:Y:S02]  /*12f50*/  LEA.HI R17, R30, R30, RZ, 0x1 ;  /* 0x0000001e1e117211 */ /* 0x000fe400078f08ff */
[----:B------:R-:W-:Y:S02]  /*12f60*/  LEA.HI R20, R15, R15, RZ, 0x1 ;  /* 0x0000000f0f147211 */ /* 0x000fe400078f08ff */
[----:B------:R-:W-:Y:S02]  /*12f70*/  ISETP.NE.AND P1, PT, R26, R33, PT ;  /* 0x000000211a00720c */ /* 0x000fe40003f25270 */
        /* <DEDUP_REMOVED lines=9> */
[----:B------:R-:W-:Y:S02]  /*13010*/  IMAD.IADD R26, R27, 0x1, -R26 ;  /* 0x000000011b1a7824 */ /* 0x000fe400078e0a1a */
[----:B------:R-:W-:Y:S01]  /*13020*/  IMAD.IADD R33, R10, 0x1, -R33 ;  /* 0x000000010a217824 */ /* 0x000fe200078e0a21 */
[----:B------:R-:W-:-:S02]  /*13030*/  ISETP.NE.AND P6, PT, R17, R20, PT ;  /* 0x000000141100720c */ /* 0x000fc40003fc5270 */
[----:B------:R-:W-:Y:S02]  /*13040*/  SEL R17, RZ, 0xffffffff, !P4 ;  /* 0xffffffffff117807 */ /* 0x000fe40006000000 */
        /* <DEDUP_REMOVED lines=17> */
[----:B------:R-:W-:Y:S02]  /*13160*/  SEL R26, RZ, 0xffffffff, !P2 ;  /* 0xffffffffff1a7807 */ /* 0x000fe40005000000 */
[----:B------:R-:W-:-:S02]  /*13170*/  ISETP.NE.U32.AND P2, PT, R17, 0x1, PT ;  /* 0x000000011100780c */ /* 0x000fc40003f45070 */
[----:B------:R-:W-:Y:S02]  /*13180*/  SEL R26, R26, R25, !P1 ;  /* 0x000000191a1a7207 */ /* 0x000fe40004800000 */
[----:B------:R-:W-:Y:S02]  /*13190*/  ISETP.GE.AND P1, PT, R30, R15, PT ;  /* 0x0000000f1e00720c */ /* 0x000fe40003f26270 */
[----:B------:R-:W-:Y:S02]  /*131a0*/  ISETP.GE.AND P3, PT, R31, R24, PT ;  /* 0x000000181f00720c */ /* 0x000fe40003f66270 */
[----:B------:R-:W-:Y:S02]  /*131b0*/  SEL R17, RZ, 0xffffffff, !P1 ;  /* 0xffffffffff117807 */ /* 0x000fe40004800000 */
[----:B------:R-:W-:Y:S02]  /*131c0*/  LOP3.LUT R20, R20, 0x1, RZ, 0xc0, !PT ;  /* 0x0000000114147812 */ /* 0x000fe400078ec0ff */
[----:B------:R-:W-:-:S02]  /*131d0*/  SEL R17, R17, R30, !P6 ;  /* 0x0000001e11117207 */ /* 0x000fc40007000000 */
[----:B------:R-:W-:Y:S02]  /*131e0*/  SEL R32, RZ, 0xffffffff, !P3 ;  /* 0xffffffffff207807 */ /* 0x000fe40005800000 */
[----:B------:R-:W-:Y:S02]  /*131f0*/  ISETP.NE.U32.AND P3, PT, R20, 0x1, PT ;  /* 0x000000011400780c */ /* 0x000fe40003f65070 */
[----:B------:R-:W-:Y:S02]  /*13200*/  LOP3.LUT R20, R17, 0x1, RZ, 0xc0, !PT ;  /* 0x0000000111147812 */ /* 0x000fe400078ec0ff */
[----:B------:R-:W-:Y:S02]  /*13210*/  SEL R32, R32, R31, !P5 ;  /* 0x0000001f20207207 */ /* 0x000fe40006800000 */
[----:B------:R-:W-:Y:S02]  /*13220*/  LOP3.LUT R26, R26, 0x1, RZ, 0xc0, !PT ;  /* 0x000000011a1a7812 */ /* 0x000fe400078ec0ff */
[----:B------:R-:W-:-:S02]  /*13230*/  SEL R17, R14, R11, !P2 ;  /* 0x0000000b0e117207 */ /* 0x000fc40005000000 */
[----:B------:R-:W-:Y:S02]  /*13240*/  SEL R14, R11, R14, !P2 ;  /* 0x0000000e0b0e7207 */ /* 0x000fe40005000000 */
[----:B------:R-:W-:Y:S02]  /*13250*/  LOP3.LUT R33, R33, 0x1, RZ, 0xc0, !PT ;  /* 0x0000000121217812 */ /* 0x000fe400078ec0ff */
[----:B------:R-:W-:Y:S02]  /*13260*/  LOP3.LUT R32, R32, 0x1, RZ, 0xc0, !PT ;  /* 0x0000000120207812 */ /* 0x000fe400078ec0ff */
[----:B------:R-:W-:Y:S02]  /*13270*/  ISETP.NE.U32.AND P5, PT, R26, 0x1, PT ;  /* 0x000000011a00780c */ /* 0x000fe40003fa5070 */
[----:B------:R-:W-:Y:S02]  /*13280*/  ISETP.NE.U32.AND P2, PT, R20, 0x1, PT ;  /* 0x000000011400780c */ /* 0x000fe40003f45070 */
[----:B------:R-:W-:-:S02]  /*13290*/  LEA.HI R20, R13, R13, RZ, 0x1 ;  /* 0x0000000d0d147211 */ /* 0x000fc400078f08ff */
[----:B------:R-:W-:Y:S02]  /*132a0*/  LEA.HI R26, R14, R14, RZ, 0x1 ;  /* 0x0000000e0e1a7211 */ /* 0x000fe400078f08ff */
[----:B------:R-:W-:Y:S02]  /*132b0*/  ISETP.NE.U32.AND P6, PT, R33, 0x1, PT ;  /* 0x000000012100780c */ /* 0x000fe40003fc5070 */
[----:B------:R-:W-:Y:S02]  /*132c0*/  SEL R11, R29, R28, !P3 ;  /* 0x0000001c1d0b7207 */ /* 0x000fe40005800000 */
[----:B------:R-:W-:Y:S02]  /*132d0*/  ISETP.NE.U32.AND P1, PT, R32, 0x1, PT ;  /* 0x000000012000780c */ /* 0x000fe40003f25070 */
[----:B------:R-:W-:Y:S02]  /*132e0*/  SEL R28, R28, R29, !P3 ;  /* 0x0000001d1c1c7207 */ /* 0x000fe40005800000 */
        /* <DEDUP_REMOVED lines=10> */
[----:B------:R-:W-:Y:S02]  /*13390*/  LEA.HI R24, R28, R28, RZ, 0x1 ;  /* 0x0000001c1c187211 */ /* 0x000fe400078f08ff */
[----:B------:R-:W-:Y:S02]  /*133a0*/  LEA.HI R31, R17, R17, RZ, 0x1 ;  /* 0x00000011111f7211 */ /* 0x000fe400078f08ff */
[----:B------:R-:W-:Y:S02]  /*133b0*/  ISETP.NE.AND P1, PT, R29, R32, PT ;  /* 0x000000201d00720c */ /* 0x000fe40003f25270 */
[----:B------:R-:W-:Y:S02]  /*133c0*/  LOP3.LUT R29, R24, 0xfffffffe, RZ, 0xc0, !PT ;  /* 0xfffffffe181d7812 */ /* 0x000fe400078ec0ff */
[----:B------:R-:W-:-:S02]  /*133d0*/  LOP3.LUT R32, R31, 0xfffffffe, RZ, 0xc0, !PT ;  /* 0xfffffffe1f207812 */ /* 0x000fc400078ec0ff */
[----:B------:R-:W-:Y:S01]  /*133e0*/  LEA.HI R33, R22, R22, RZ, 0x1 ;  /* 0x0000001616217211 */ /* 0x000fe200078f08ff */
[----:B------:R-:W-:Y:S01]  /*133f0*/  IMAD.IADD R24, R28, 0x1, -R29 ;  /* 0x000000011c187824 */ /* 0x000fe200078e0a1d */
[----:B------:R-:W-:Y:S01]  /*13400*/  LEA.HI R34, R11, R11, RZ, 0x1 ;  /* 0x0000000b0b227211 */ /* 0x000fe200078f08ff */
[----:B------:R-:W-:Y:S01]  /*13410*/  IMAD.IADD R31, R17, 0x1, -R32 ;  /* 0x00000001111f7824 */ /* 0x000fe200078e0a20 */
[----:B------:R-:W-:Y:S02]  /*13420*/  LOP3.LUT R33, R33, 0xfffffffe, RZ, 0xc0, !PT ;  /* 0xfffffffe21217812 */ /* 0x000fe400078ec0ff */
[----:B------:R-:W-:Y:S02]  /*13430*/  LOP3.LUT R34, R34, 0xfffffffe, RZ, 0xc0, !PT ;  /* 0xfffffffe22227812 */ /* 0x000fe400078ec0ff */
[----:B------:R-:W-:Y:S01]  /*13440*/  SEL R29, R30, R15, !P2 ;  /* 0x0000000f1e1d7207 */ /* 0x000fe20005000000 */
[----:B------:R-:W-:Y:S01]  /*13450*/  IMAD.IADD R33, R22, 0x1, -R33 ;  /* 0x0000000116217824 */ /* 0x000fe200078e0a21 */
[----:B------:R-:W-:Y:S01]  /*13460*/  ISETP.NE.AND P6, PT, R24, R31, PT ;  /* 0x0000001f1800720c */ /* 0x000fe20003fc5270 */
[----:B------:R-:W-:Y:S01]  /*13470*/  IMAD.IADD R34, R11, 0x1, -R34 ;  /* 0x000000010b227824 */ /* 0x000fe200078e0a22 */
[----:B------:R-:W-:-:S02]  /*13480*/  SEL R15, R15, R30, !P2 ;  /* 0x0000001e0f0f7207 */ /* 0x000fc40005000000 */
        /* <DEDUP_REMOVED lines=8> */
[----:B------:R-:W-:Y:S02]  /*13510*/  ISETP.GE.AND P2, PT, R27, R10, PT ;  /* 0x0000000a1b00720c */ /* 0x000fe40003f46270 */
[----:B------:R-:W-:Y:S01]  /*13520*/  LOP3.LUT R33, R32, 0xfffffffe, RZ, 0xc0, !PT ;  /* 0xfffffffe20217812 */ /* 0x000fe200078ec0ff */
[----:B------:R-:W-:Y:S01]  /*13530*/  IMAD.IADD R31, R20, 0x1, -R31 ;  /* 0x00000001141f7824 */ /* 0x000fe200078e0a1f */
[----:B------:R-:W-:Y:S02]  /*13540*/  LOP3.LUT R34, R34, 0xfffffffe, RZ, 0xc0, !PT ;  /* 0xfffffffe22227812 */ /* 0x000fe400078ec0ff */
[----:B------:R-:W-:Y:S01]  /*13550*/  SEL R24, RZ, 0xffffffff, !P2 ;  /* 0xffffffffff187807 */ /* 0x000fe20005000000 */
[----:B------:R-:W-:Y:S01]  /*13560*/  IMAD.IADD R33, R26, 0x1, -R33 ;  /* 0x000000011a217824 */ /* 0x000fe200078e0a21 */
[----:B------:R-:W-:Y:S01]  /*13570*/  ISETP.NE.AND P5, PT, R30, R31, PT ;  /* 0x0000001f1e00720c */ /* 0x000fe20003fa5270 */
[----:B------:R-:W-:Y:S01]  /*13580*/  IMAD.IADD R34, R23, 0x1, -R34 ;  /* 0x0000000117227824 */ /* 0x000fe200078e0a22 */
[----:B------:R-:W-:-:S02]  /*13590*/  SEL R24, R24, R27, !P4 ;  /* 0x0000001b18187207 */ /* 0x000fc40006000000 */
[----:B------:R-:W-:Y:S02]  /*135a0*/  LEA.HI R30, R15, R15, RZ, 0x1 ;  /* 0x0000000f0f1e7211 */ /* 0x000fe400078f08ff */
[----:B------:R-:W-:Y:S02]  /*135b0*/  LEA.HI R31, R12, R12, RZ, 0x1 ;  /* 0x0000000c0c1f7211 */ /* 0x000fe400078f08ff */
[----:B------:R-:W-:Y:S02]  /*135c0*/  ISETP.GE.AND P4, PT, R16, R21, PT ;  /* 0x000000151000720c */ /* 0x000fe40003f86270 */
[----:B------:R-:W-:Y:S02]  /*135d0*/  LOP3.LUT R24, R24, 0x1, RZ, 0xc0, !PT ;  /* 0x0000000118187812 */ /* 0x000fe400078ec0ff */
[----:B------:R-:W-:Y:S02]  /*135e0*/  ISETP.NE.AND P2, PT, R33, R34, PT ;  /* 0x000000222100720c */ /* 0x000fe40003f45270 */
[----:B------:R-:W-:-:S02]  /*135f0*/  LOP3.LUT R30, R30, 0xfffffffe, RZ, 0xc0, !PT ;  /* 0xfffffffe1e1e7812 */ /* 0x000fc400078ec0ff */
[----:B------:R-:W-:Y:S02]  /*13600*/  LOP3.LUT R33, R31, 0xfffffffe, RZ, 0xc0, !PT ;  /* 0xfffffffe1f217812 */ /* 0x000fe400078ec0ff */
[----:B------:R-:W-:Y:S02]  /*13610*/  SEL R31, RZ, 0xffffffff, !P4 ;  /* 0xffffffffff1f7807 */ /* 0x000fe40006000000 */
[----:B------:R-:W-:Y:S01]  /*13620*/  ISETP.NE.U32.AND P4, PT, R24, 0x1, PT ;  /* 0x000000011800780c */ /* 0x000fe20003f85070 */
[----:B------:R-:W-:Y:S01]  /*13630*/  IMAD.IADD R24, R15, 0x1, -R30 ;  /* 0x000000010f187824 */ /* 0x000fe200078e0a1e */
[----:B------:R-:W-:Y:S01]  /*13640*/  SEL R31, R31, R16, !P0 ;  /* 0x000000101f1f7207 */ /* 0x000fe20004000000 */
[----:B------:R-:W-:Y:S01]  /*13650*/  IMAD.IADD R33, R12, 0x1, -R33 ;  /* 0x000000010c217824 */ /* 0x000fe200078e0a21 */
[----:B------:R-:W-:Y:S02]  /*13660*/  SEL R30, R27, R10, !P4 ;  /* 0x0000000a1b1e7207 */ /* 0x000fe40006000000 */
[----:B------:R-:W-:-:S02]  /*13670*/  SEL R10, R10, R27, !P4 ;  /* 0x0000001b0a0a7207 */ /* 0x000fc40006000000 */
[----:B------:R-:W-:Y:S02]  /*13680*/  ISETP.GE.AND P4, PT, R14, R13, PT ;  /* 0x0000000d0e00720c */ /* 0x000fe40003f86270 */
[----:B------:R-:W-:Y:S02]  /*13690*/  ISETP.NE.AND P0, PT, R24, R33, PT ;  /* 0x000000211800720c */ /* 0x000fe40003f05270 */
[----:B------:R-:W-:Y:S02]  /*136a0*/  LOP3.LUT R31, R31, 0x1, RZ, 0xc0, !PT ;  /* 0x000000011f1f7812 */ /* 0x000fe400078ec0ff */
[----:B------:R-:W-:Y:S02]  /*136b0*/  LEA.HI R24, R10, R10, RZ, 0x1 ;  /* 0x0000000a0a187211 */ /* 0x000fe400078f08ff */
[----:B------:R-:W-:Y:S02]  /*136c0*/  LEA.HI R32, R29, R29, RZ, 0x1 ;  /* 0x0000001d1d207211 */ /* 0x000fe400078f08ff */
[----:B------:R-:W-:-:S02]  /*136d0*/  SEL R27, RZ, 0xffffffff, !P4 ;  /* 0xffffffffff1b7807 */ /* 0x000fc40006000000 */
[----:B------:R-:W-:Y:S02]  /*136e0*/  ISETP.NE.U32.AND P4, PT, R31, 0x1, PT ;  /* 0x000000011f00780c */ /* 0x000fe40003f85070 */
[----:B------:R-:W-:Y:S02]  /*136f0*/  LOP3.LUT R31, R24, 0xfffffffe, RZ, 0xc0, !PT ;  /* 0xfffffffe181f7812 */ /* 0x000fe400078ec0ff */
[----:B------:R-:W-:Y:S02]  /*13700*/  LOP3.LUT R34, R32, 0xfffffffe, RZ, 0xc0, !PT ;  /* 0xfffffffe20227812 */ /* 0x000fe400078ec0ff */
[----:B------:R-:W-:Y:S01]  /*13710*/  SEL R24, R27, R14, !P1 ;  /* 0x0000000e1b187207 */ /* 0x000fe20004800000 */
[----:B------:R-:W-:Y:S01]  /*13720*/  IMAD.IADD R32, R10, 0x1, -R31 ;  /* 0x000000010a207824 */ /* 0x000fe200078e0a1f */
[----:B------:R-:W-:Y:S01]  /*13730*/  ISETP.GE.AND P1, PT, R28, R17, PT ;  /* 0x000000111c00720c */ /* 0x000fe20003f26270 */
[----:B------:R-:W-:Y:S01]  /*13740*/  IMAD.IADD R33, R29, 0x1, -R34 ;  /* 0x000000011d217824 */ /* 0x000fe200078e0a22 */
[----:B------:R-:W-:-:S02]  /*13750*/  SEL R27, R21, R16, !P4 ;  /* 0x00000010151b7207 */ /* 0x000fc40006000000 */
[----:B------:R-:W-:Y:S02]  /*13760*/  SEL R31, RZ, 0xffffffff, !P1 ;  /* 0xffffffffff1f7807 */ /* 0x000fe40004800000 */
[----:B------:R-:W-:Y:S02]  /*13770*/  ISETP.NE.AND P1, PT, R32, R33, PT ;  /* 0x000000212000720c */ /* 0x000fe40003f25270 */
[----:B------:R-:W-:Y:S02]  /*13780*/  LEA.HI R32, R27, R27, RZ, 0x1 ;  /* 0x0000001b1b207211 */ /* 0x000fe400078f08ff */
[----:B------:R-:W-:Y:S02]  /*13790*/  LEA.HI R33, R30, R30, RZ, 0x1 ;  /* 0x0000001e1e217211 */ /* 0x000fe400078f08ff */
[----:B------:R-:W-:Y:S02]  /*137a0*/  LOP3.LUT R34, R32, 0xfffffffe, RZ, 0xc0, !PT ;  /* 0xfffffffe20227812 */ /* 0x000fe400078ec0ff */
[----:B------:R-:W-:-:S02]  /*137b0*/  SEL R32, R31, R28, !P6 ;  /* 0x0000001c1f207207 */ /* 0x000fc40007000000 */
[----:B------:R-:W-:Y:S01]  /*137c0*/  ISETP.GE.AND P6, PT, R22, R11, PT ;  /* 0x0000000b1600720c */ /* 0x000fe20003fc6270 */
[----:B------:R-:W-:Y:S01]  /*137d0*/  IMAD.IADD R34, R27, 0x1, -R34 ;  /* 0x000000011b227824 */ /* 0x000fe200078e0a22 */
[----:B------:R-:W-:Y:S02]  /*137e0*/  LOP3.LUT R33, R33, 0xfffffffe, RZ, 0xc0, !PT ;  /* 0xfffffffe21217812 */ /* 0x000fe400078ec0ff */
[----:B------:R-:W-:Y:S02]  /*137f0*/  SEL R31, RZ, 0xffffffff, !P6 ;  /* 0xffffffffff1f7807 */ /* 0x000fe40007000000 */
[----:B------:R-:W-:Y:S01]  /*13800*/  LOP3.LUT R32, R32, 0x1, RZ, 0xc0, !PT ;  /* 0x0000000120207812 */ /* 0x000fe200078ec0ff */
[----:B------:R-:W-:Y:S01]  /*13810*/  IMAD.IADD R33, R30, 0x1, -R33 ;  /* 0x000000011e217824 */ /* 0x000fe200078e0a21 */
[----:B------:R-:W-:Y:S02]  /*13820*/  SEL R31, R31, R22, !P3 ;  /* 0x000000161f1f7207 */ /* 0x000fe40005800000 */
[----:B------:R-:W-:-:S02]  /*13830*/  ISETP.GE.AND P3, PT, R25, R20, PT ;  /* 0x000000141900720c */ /* 0x000fc40003f66270 */
[----:B------:R-:W-:Y:S02]  /*13840*/  ISETP.NE.AND P6, PT, R34, R33, PT ;  /* 0x000000212200720c */ /* 0x000fe40003fc5270 */
[----:B------:R-:W-:Y:S02]  /*13850*/  SEL R34, RZ, 0xffffffff, !P3 ;  /* 0xffffffffff227807 */ /* 0x000fe40005800000 */
[----:B------:R-:W-:Y:S02]  /*13860*/  ISETP.GE.AND P3, PT, R26, R23, PT ;  /* 0x000000171a00720c */ /* 0x000fe40003f66270 */
[----:B------:R-:W-:Y:S02]  /*13870*/  LOP3.LUT R33, R24, 0x1, RZ, 0xc0, !PT ;  /* 0x0000000118217812 */ /* 0x000fe400078ec0ff */
[----:B------:R-:W-:Y:S02]  /*13880*/  SEL R24, R16, R21, !P4 ;  /* 0x0000001510187207 */ /* 0x000fe40006000000 */
[----:B------:R-:W-:-:S02]  /*13890*/  SEL R21, RZ, 0xffffffff, !P3 ;  /* 0xffffffffff157807 */ /* 0x000fc40005800000 */
[----:B------:R-:W-:Y:S02]  /*138a0*/  ISETP.GE.AND P4, PT, R15, R12, PT ;  /* 0x0000000c0f00720c */ /* 0x000fe40003f86270 */
[----:B------:R-:W-:Y:S02]  /*138b0*/  SEL R34, R34, R25, !P5 ;  /* 0x0000001922227207 */ /* 0x000fe40006800000 */
[----:B------:R-:W-:Y:S02]  /*138c0*/  ISETP.GE.AND P5, PT, R27, R30, PT ;  /* 0x0000001e1b00720c */ /* 0x000fe40003fa6270 */
[----:B------:R-:W-:Y:S02]  /*138d0*/  SEL R16, R21, R26, !P2 ;  /* 0x0000001a15107207 */ /* 0x000fe40005000000 */
[----:B------:R-:W-:Y:S02]  /*138e0*/  SEL R36, RZ, 0xffffffff, !P4 ;  /* 0xffffffffff247807 */ /* 0x000fe40006000000 */
[----:B------:R-:W-:-:S02]  /*138f0*/  ISETP.GE.AND P2, PT, R10, R29, PT ;  /* 0x0000001d0a00720c */ /* 0x000fc40003f46270 */
[----:B------:R-:W-:Y:S02]  /*13900*/  ISETP.NE.U32.AND P4, PT, R32, 0x1, PT ;  /* 0x000000012000780c */ /* 0x000fe40003f85070 */
[----:B------:R-:W-:Y:S02]  /*13910*/  SEL R32, RZ, 0xffffffff, !P5 ;  /* 0xffffffffff207807 */ /* 0x000fe40006800000 */
[----:B------:R-:W-:Y:S02]  /*13920*/  LOP3.LUT R16, R16, 0x1, RZ, 0xc0, !PT ;  /* 0x0000000110107812 */ /* 0x000fe400078ec0ff */
[----:B------:R-:W-:Y:S02]  /*13930*/  ISETP.NE.U32.AND P3, PT, R33, 0x1, PT ;  /* 0x000000012100780c */ /* 0x000fe40003f65070 */
[----:B------:R-:W-:Y:S02]  /*13940*/  LOP3.LUT R31, R31, 0x1, RZ, 0xc0, !PT ;  /* 0x000000011f1f7812 */ /* 0x000fe400078ec0ff */
[----:B------:R-:W-:-:S02]  /*13950*/  SEL R21, RZ, 0xffffffff, !P2 ;  /* 0xffffffffff157807 */ /* 0x000fc40005000000 */
[----:B------:R-:W-:Y:S02]  /*13960*/  SEL R32, R32, R27, !P6 ;  /* 0x0000001b20207207 */ /* 0x000fe40007000000 */
[----:B------:R-:W-:Y:S02]  /*13970*/  LOP3.LUT R34, R34, 0x1, RZ, 0xc0, !PT ;  /* 0x0000000122227812 */ /* 0x000fe400078ec0ff */
[----:B------:R-:W-:Y:S02]  /*13980*/  SEL R36, R36, R15, !P0 ;  /* 0x0000000f24247207 */ /* 0x000fe40004000000 */
[----:B------:R-:W-:Y:S02]  /*13990*/  ISETP.NE.U32.AND P5, PT, R16, 0x1, PT ;  /* 0x000000011000780c */ /* 0x000fe40003fa5070 */
[----:B------:R-:W-:Y:S02]  /*139a0*/  SEL R16, R14, R13, !P3 ;  /* 0x0000000d0e107207 */ /* 0x000fe40005800000 */
[----:B------:R-:W-:-:S02]  /*139b0*/  ISETP.NE.U32.AND P2, PT, R31, 0x1, PT ;  /* 0x000000011f00780c */ /* 0x000fc40003f45070 */
[----:B------:R-:W-:Y:S02]  /*139c0*/  SEL R21, R21, R10, !P1 ;  /* 0x0000000a15157207 */ /* 0x000fe40004800000 */
[----:B------:R-:W-:Y:S02]  /*139d0*/  SEL R13, R13, R14, !P3 ;  /* 0x0000000e0d0d7207 */ /* 0x000fe40005800000 */
[----:B------:R-:W-:Y:S02]  /*139e0*/  LOP3.LUT R14, R32, 0x1, RZ, 0xc0, !PT ;  /* 0x00000001200e7812 */ /* 0x000fe400078ec0ff */
[----:B------:R-:W-:Y:S02]  /*139f0*/  ISETP.NE.U32.AND P0, PT, R34, 0x1, PT ;  /* 0x000000012200780c */ /* 0x000fe40003f05070 */
[----:B------:R-:W-:Y:S02]  /*13a00*/  LOP3.LUT R36, R36, 0x1, RZ, 0xc0, !PT ;  /* 0x0000000124247812 */ /* 0x000fe400078ec0ff */
[----:B------:R-:W-:-:S02]  /*13a10*/  SEL R32, R28, R17, !P4 ;  /* 0x000000111c207207 */ /* 0x000fc40006000000 */
[----:B------:R-:W-:Y:S02]  /*13a20*/  SEL R17, R17, R28, !P4 ;  /* 0x0000001c11117207 */ /* 0x000fe40006000000 */
[----:B------:R-:W-:Y:S02]  /*13a30*/  LOP3.LUT R21, R21, 0x1, RZ, 0xc0, !PT ;  /* 0x0000000115157812 */ /* 0x000fe400078ec0ff */
[----:B------:R-:W-:Y:S02]  /*13a40*/  SEL R28, R22, R11, !P2 ;  /* 0x0000000b161c7207 */ /* 0x000fe40005000000 */
[----:B------:R-:W-:Y:S02]  /*13a50*/  SEL R11, R11, R22, !P2 ;  /* 0x000000160b0b7207 */ /* 0x000fe40005000000 */
[----:B------:R-:W-:Y:S02]  /*13a60*/  ISETP.NE.U32.AND P1, PT, R36, 0x1, PT ;  /* 0x000000012400780c */ /* 0x000fe40003f25070 */
[----:B------:R-:W-:-:S02]  /*13a70*/  SEL R22, R25, R20, !P0 ;  /* 0x0000001419167207 */ /* 0x000fc40004000000 */
[----:B------:R-:W-:Y:S02]  /*13a80*/  SEL R25, R20, R25, !P0 ;  /* 0x0000001914197207 */ /* 0x000fe40004000000 */
[----:B------:R-:W-:Y:S02]  /*13a90*/  ISETP.NE.U32.AND P3, PT, R21, 0x1, PT ;  /* 0x000000011500780c */ /* 0x000fe40003f65070 */
        /* <DEDUP_REMOVED lines=8> */
[----:B------:R-:W-:-:S07]  /*13b20*/  SEL R27, R30, R27, !P4 ;  /* 0x0000001b1e1b7207 */ /* 0x000fce0006000000 */
.L_x_1912:
[----:B------:R-:W-:Y:S05]  /*13b30*/  BSYNC.RECONVERGENT B0 ;  /* 0x0000000000007941 */ /* 0x000fea0003800200 */
.L_x_1911:
[----:B------:R-:W-:-:S07]  /*13b40*/  IMAD.MOV.U32 R30, RZ, RZ, 0x2 ;  /* 0x00000002ff1e7424 */ /* 0x000fce00078e00ff */
.L_x_1950:
[----:B------:R-:W-:Y:S01]  /*13b50*/  IMAD.MOV R21, RZ, RZ, -R30 ;  /* 0x000000ffff157224 */ /* 0x000fe200078e0a1e */
[----:B------:R-:W0:Y:S08]  /*13b60*/  S2UR UR5, SR_CgaCtaId ;  /* 0x00000000000579c3 */ /* 0x000e300000008800 */
[----:B------:R-:W-:Y:S01]  /*13b70*/  BAR.SYNC.DEFER_BLOCKING 0x0 ;  /* 0x0000000000007b1d */ /* 0x000fe20000010000 */
[----:B------:R-:W-:Y:S01]  /*13b80*/  VIADD R33, R30, 0xffffffff ;  /* 0xffffffff1e217836 */ /* 0x000fe20000000000 */
[----:B------:R-:W-:Y:S01]  /*13b90*/  LOP3.LUT R14, R0, R21, RZ, 0xc0, !PT ;  /* 0x00000015000e7212 */ /* 0x000fe200078ec0ff */
[----:B--2---:R-:W-:-:S03]  /*13ba0*/  IMAD.MOV.U32 R31, RZ, RZ, 0x44 ;  /* 0x00000044ff1f7424 */ /* 0x004fc600078e00ff */
[----:B------:R-:W-:Y:S01]  /*13bb0*/  LOP3.LUT R33, R33, R0, RZ, 0xc0, !PT ;  /* 0x0000000021217212 */ /* 0x000fe200078ec0ff */
[----:B------:R-:W-:Y:S01]  /*13bc0*/  UMOV UR4, 0x400 ;  /* 0x0000040000047882 */ /* 0x000fe20000000000 */
[----:B------:R-:W-:Y:S01]  /*13bd0*/  IMAD R34, R14, 0x11, RZ ;  /* 0x000000110e227824 */ /* 0x000fe200078e02ff */
[----:B------:R-:W-:Y:S01]  /*13be0*/  SHF.R.U32.HI R14, RZ, 0x1, R30 ;  /* 0x00000001ff0e7819 */ /* 0x000fe2000001161e */
[----:B------:R-:W-:Y:S01]  /*13bf0*/  BSSY.RECONVERGENT B0, `(.L_x_1913) ;  /* 0x000003d000007945 */ /* 0x000fe20003800200 */
[----:B------:R-:W-:Y:S02]  /*13c00*/  IMAD R33, R33, 0x11, RZ ;  /* 0x0000001121217824 */ /* 0x000fe400078e02ff */
[----:B------:R-:W-:-:S03]  /*13c10*/  VIMNMX R34, PT, PT, R34, UR6, PT ;  /* 0x0000000622227c48 */ /* 0x000fc6000bfe0100 */
[----:B------:R-:W-:Y:S02]  /*13c20*/  VIMNMX R36, PT, PT, R33, UR6, PT ;  /* 0x0000000621247c48 */ /* 0x000fe4000bfe0100 */
[----:B------:R-:W-:-:S05]  /*13c30*/  IMAD R21, R14, 0x11, R34 ;  /* 0x000000110e157824 */ /* 0x000fca00078e0222 */
[----:B------:R-:W-:Y:S01]  /*13c40*/  VIMNMX R21, PT, PT, R21, UR6, PT ;  /* 0x0000000615157c48 */ /* 0x000fe2000bfe0100 */
[----:B0-----:R-:W-:-:S04]  /*13c50*/  ULEA UR4, UR5, UR4, 0x18 ;  /* 0x0000000405047291 */ /* 0x001fc8000f8ec0ff */
[----:B------:R-:W-:Y:S02]  /*13c60*/  IMAD R14, R14, 0x11, R21 ;  /* 0x000000110e0e7824 */ /* 0x000fe400078e0215 */
[----:B------:R-:W-:-:S03]  /*13c70*/  IMAD R31, R0, R31, UR4 ;  /* 0x00000004001f7e24 */ /* 0x000fc6000f8e021f */
[----:B------:R-:W-:Y:S02]  /*13c80*/  VIMNMX R14, PT, PT, R14, UR6, PT ;  /* 0x000000060e0e7c48 */ /* 0x000fe4000bfe0100 */
[----:B------:R0:W-:Y:S03]  /*13c90*/  STS [R31], R13 ;  /* 0x0000000d1f007388 */ /* 0x0001e60000000800 */
[----:B------:R-:W-:Y:S01]  /*13ca0*/  IMAD.IADD R33, R14, 0x1, -R21 ;  /* 0x000000010e217824 */ /* 0x000fe200078e0a15 */
[----:B------:R1:W-:Y:S04]  /*13cb0*/  STS [R31+0x4], R16 ;  /* 0x000004101f007388 */ /* 0x0003e80000000800 */
[C---:B------:R-:W-:Y:S01]  /*13cc0*/  ISETP.GE.AND P0, PT, R36.reuse, R33, PT ;  /* 0x000000212400720c */ /* 0x040fe20003f06270 */
[----:B------:R2:W-:Y:S01]  /*13cd0*/  STS [R31+0x8], R17 ;  /* 0x000008111f007388 */ /* 0x0005e20000000800 */
[----:B0-----:R-:W-:-:S03]  /*13ce0*/  IMAD.IADD R13, R36, 0x1, -R33 ;  /* 0x00000001240d7824 */ /* 0x001fc600078e0a21 */
[----:B------:R2:W-:Y:S01]  /*13cf0*/  STS [R31+0xc], R32 ;  /* 0x00000c201f007388 */ /* 0x0005e20000000800 */
[----:B-1----:R-:W-:Y:S02]  /*13d00*/  VIADDMNMX R16, R21, -R34, R36, PT ;  /* 0x8000002215107246 */ /* 0x002fe40003800124 */
[----:B------:R-:W-:Y:S01]  /*13d10*/  SEL R13, R13, RZ, P0 ;  /* 0x000000ff0d0d7207 */ /* 0x000fe20000000000 */
        /* <DEDUP_REMOVED lines=16> */
[----:B--2---:R-:W-:-:S07]  /*13e20*/  IMAD.IADD R25, R36, 0x1, R21 ;  /* 0x0000000124197824 */ /* 0x004fce00078e0215 */
.L_x_1915:
        /* <DEDUP_REMOVED lines=25> */
.L_x_1914:
[----:B------:R-:W-:Y:S05]  /*13fc0*/  BSYNC.RECONVERGENT B0 ;  /* 0x0000000000007941 */ /* 0x000fea0003800200 */
.L_x_1913:
[----:B------:R-:W-:Y:S01]  /*13fd0*/  IMAD.IADD R16, R34, 0x1, R13 ;  /* 0x0000000122107824 */ /* 0x000fe200078e020d */
[----:B--2---:R-:W-:Y:S01]  /*13fe0*/  IADD3 R17, PT, PT, -R13, R21, R36 ;  /* 0x000000150d117210 */ /* 0x004fe20007ffe124 */
        /* <DEDUP_REMOVED lines=25> */
.L_x_1917:
[----:B------:R-:W-:Y:S05]  /*14180*/  BSYNC.RECONVERGENT B0 ;  /* 0x0000000000007941 */ /* 0x000fea0003800200 */
.L_x_1916:
        /* <DEDUP_REMOVED lines=30> */
.L_x_1919:
[----:B------:R-:W-:Y:S05]  /*14370*/  BSYNC.RECONVERGENT B0 ;  /* 0x0000000000007941 */ /* 0x000fea0003800200 */
.L_x_1918:
        /* <DEDUP_REMOVED lines=30> */
.L_x_1921:
[----:B------:R-:W-:Y:S05]  /*14560*/  BSYNC.RECONVERGENT B0 ;  /* 0x0000000000007941 */ /* 0x000fea0003800200 */
.L_x_1920:
        /* <DEDUP_REMOVED lines=30> */
.L_x_1923:
[----:B------:R-:W-:Y:S05]  /*14750*/  BSYNC.RECONVERGENT B0 ;  /* 0x0000000000007941 */ /* 0x000fea0003800200 */
.L_x_1922:
        /* <DEDUP_REMOVED lines=30> */
.L_x_1925:
[----:B------:R-:W-:Y:S05]  /*14940*/  BSYNC.RECONVERGENT B0 ;  /* 0x0000000000007941 */ /* 0x000fea0003800200 */
.L_x_1924:
        /* <DEDUP_REMOVED lines=30> */
.L_x_1927:
[----:B------:R-:W-:Y:S05]  /*14b30*/  BSYNC.RECONVERGENT B0 ;  /* 0x0000000000007941 */ /* 0x000fea0003800200 */
.L_x_1926:
        /* <DEDUP_REMOVED lines=30> */
.L_x_1929:
[----:B------:R-:W-:Y:S05]  /*14d20*/  BSYNC.RECONVERGENT B0 ;  /* 0x0000000000007941 */ /* 0x000fea0003800200 */
.L_x_1928:
        /* <DEDUP_REMOVED lines=30> */
.L_x_1931:
[----:B------:R-:W-:Y:S05]  /*14f10*/  BSYNC.RECONVERGENT B0 ;  /* 0x0000000000007941 */ /* 0x000fea0003800200 */
.L_x_1930:
        /* <DEDUP_REMOVED lines=30> */
.L_x_1933:
[----:B------:R-:W-:Y:S05]  /*15100*/  BSYNC.RECONVERGENT B0 ;  /* 0x0000000000007941 */ /* 0x000fea0003800200 */
.L_x_1932:
        /* <DEDUP_REMOVED lines=30> */
.L_x_1935:
[----:B------:R-:W-:Y:S05]  /*152f0*/  BSYNC.RECONVERGENT B0 ;  /* 0x0000000000007941 */ /* 0x000fea0003800200 */
.L_x_1934:
        /* <DEDUP_REMOVED lines=30> */
.L_x_1937:
[----:B------:R-:W-:Y:S05]  /*154e0*/  BSYNC.RECONVERGENT B0 ;  /* 0x0000000000007941 */ /* 0x000fea0003800200 */
.L_x_1936:
        /* <DEDUP_REMOVED lines=30> */
.L_x_1939:
[----:B------:R-:W-:Y:S05]  /*156d0*/  BSYNC.RECONVERGENT B0 ;  /* 0x0000000000007941 */ /* 0x000fea0003800200 */
.L_x_1938:
        /* <DEDUP_REMOVED lines=30> */
.L_x_1941:
[----:B------:R-:W-:Y:S05]  /*158c0*/  BSYNC.RECONVERGENT B0 ;  /* 0x0000000000007941 */ /* 0x000fea0003800200 */
.L_x_1940:
        /* <DEDUP_REMOVED lines=30> */
.L_x_1943:
[----:B------:R-:W-:Y:S05]  /*15ab0*/  BSYNC.RECONVERGENT B0 ;  /* 0x0000000000007941 */ /* 0x000fea0003800200 */
.L_x_1942:
[----:B------:R-:W-:Y:S01]  /*15ac0*/  @!P0 IMAD.MOV R27, RZ, RZ, R33 ;  /* 0x000000ffff1b8224 */ /* 0x000fe200078e0221 */
[----:B------:R-:W-:Y:S01]  /*15ad0*/  BSSY.RECONVERGENT B0, `(.L_x_1944) ;  /* 0x000001c000007945 */ /* 0x000fe20003800200 */
[----:B------:R-:W-:Y:S01]  /*15ae0*/  @P0 IMAD.MOV R10, RZ, RZ, R12 ;  /* 0x000000ffff0a0224 */ /* 0x000fe200078e020c */
[----:B-12---:R-:W-:Y:S02]  /*15af0*/  SEL R12, R31, R34, P0 ;  /* 0x000000221f0c7207 */ /* 0x006fe40000000000 */
        /* <DEDUP_REMOVED lines=25> */
.L_x_1945:
[----:B------:R-:W-:Y:S05]  /*15c90*/  BSYNC.RECONVERGENT B0 ;  /* 0x0000000000007941 */ /* 0x000fea0003800200 */
.L_x_1944:
[----:B0-----:R-:W-:Y:S01]  /*15ca0*/  VIADD R33, R27, 0x1 ;  /* 0x000000011b217836 */ /* 0x001fe20000000000 */
[----:B------:R-:W-:Y:S01]  /*15cb0*/  BSSY.RECONVERGENT B0, `(.L_x_1946) ;  /* 0x000001c000007945 */ /* 0x000fe20003800200 */
[----:B------:R-:W-:Y:S01]  /*15cc0*/  @!P0 IMAD.MOV R33, RZ, RZ, R27 ;  /* 0x000000ffff218224 */ /* 0x000fe200078e021b */
[----:B-12---:R-:W-:Y:S01]  /*15cd0*/  SEL R27, R31, R34, P0 ;  /* 0x000000221f1b7207 */ /* 0x006fe20000000000 */
[----:B------:R-:W-:-:S03]  /*15ce0*/  @P0 IMAD.MOV R24, RZ, RZ, R10 ;  /* 0x000000ffff180224 */ /* 0x000fc600078e020a */
[C---:B------:R-:W-:Y:S02]  /*15cf0*/  ISETP.GE.AND P1, PT, R33.reuse, R14, PT ;  /* 0x0000000e2100720c */ /* 0x040fe40003f26270 */
        /* <DEDUP_REMOVED lines=23> */
.L_x_1947:
[----:B------:R-:W-:Y:S05]  /*15e70*/  BSYNC.RECONVERGENT B0 ;  /* 0x0000000000007941 */ /* 0x000fea0003800200 */
.L_x_1946:
[----:B------:R-:W-:Y:S01]  /*15e80*/  VIADD R36, R24, 0x1 ;  /* 0x0000000118247836 */ /* 0x000fe20000000000 */
[----:B012---:R-:W-:Y:S01]  /*15e90*/  SEL R10, R31, R34, P0 ;  /* 0x000000221f0a7207 */ /* 0x007fe20000000000 */
[----:B------:R-:W-:Y:S01]  /*15ea0*/  @P0 IMAD.MOV R36, RZ, RZ, R24 ;  /* 0x000000ffff240224 */ /* 0x000fe200078e0218 */
[----:B------:R-:W-:Y:S01]  /*15eb0*/  BSSY.RECONVERGENT B0, `(.L_x_1948) ;  /* 0x000001c000007945 */ /* 0x000fe20003800200 */
[----:B------:R-:W-:Y:S02]  /*15ec0*/  VIADD R35, R33, 0x1 ;  /* 0x0000000121237836 */ /* 0x000fe40000000000 */
        /* <DEDUP_REMOVED lines=26> */
.L_x_1949:
[----:B------:R-:W-:Y:S05]  /*16070*/  BSYNC.RECONVERGENT B0 ;  /* 0x0000000000007941 */ /* 0x000fea0003800200 */
.L_x_1948:
[C---:B------:R-:W-:Y:S01]  /*16080*/  ISETP.GE.U32.AND P0, PT, R30.reuse, 0x81, PT ;  /* 0x000000811e00780c */ /* 0x040fe20003f06070 */
[----:B------:R-:W-:-:S12]  /*16090*/  IMAD.SHL.U32 R30, R30, 0x2, RZ ;  /* 0x000000021e1e7824 */ /* 0x000fd800078e00ff */
[----:B------:R-:W-:Y:S05]  /*160a0*/  @!P0 BRA `(.L_x_1950) ;  /* 0xffffffd800a88947 */ /* 0x000fea000383ffff */
[----:B------:R-:W0:Y:S01]  /*160b0*/  LDCU.U8 UR5, c[0x0][0x380] ;  /* 0x00007000ff0577ac */ /* 0x000e220008000000 */
[----:B------:R-:W1:Y:S01]  /*160c0*/  S2R R21, SR_CTAID.X ;  /* 0x0000000000157919 */ /* 0x000e620000002500 */
[----:B0-----:R-:W-:-:S04]  /*160d0*/  UPRMT UR5, UR5, 0x8880, URZ ;  /* 0x0000888005057896 */ /* 0x001fc800080000ff */
[----:B------:R-:W-:Y:S01]  /*160e0*/  UISETP.NE.AND UP0, UPT, UR5, URZ, UPT ;  /* 0x000000ff0500728c */ /* 0x000fe2000bf05270 */
[----:B------:R-:W-:Y:S08]  /*160f0*/  BAR.SYNC.DEFER_BLOCKING 0x0 ;  /* 0x0000000000007b1d */ /* 0x000ff00000010000 */
[----:B------:R-:W-:Y:S05]  /*16100*/  BRA.U !UP0, `(.L_x_1951) ;  /* 0x0000000508947547 */ /* 0x000fea000b800000 */
[----:B------:R-:W-:Y:S01]  /*16110*/  ISETP.NE.AND P0, PT, R0, RZ, PT ;  /* 0x000000ff0000720c */ /* 0x000fe20003f05270 */
[----:B------:R-:W-:Y:S01]  /*16120*/  IMAD.U32 R30, RZ, RZ, UR6 ;  /* 0x00000006ff1e7e24 */ /* 0x000fe2000f8e00ff */
[----:B------:R-:W-:Y:S01]  /*16130*/  STS [R9], R13 ;  /* 0x0000000d09007388 */ /* 0x000fe20000000800 */
[----:B------:R-:W0:Y:S03]  /*16140*/  LDCU.64 UR8, c[0x0][0x398] ;  /* 0x00007300ff0877ac */ /* 0x000e260008000a00 */
[----:B------:R-:W-:Y:S04]  /*16150*/  STS [R9+0x4], R16 ;  /* 0x0000041009007388 */ /* 0x000fe80000000800 */
[----:B------:R-:W-:Y:S04]  /*16160*/  STS [R9+0x8], R17 ;  /* 0x0000081109007388 */ /* 0x000fe80000000800 */
[----:B------:R-:W-:Y:S04]  /*16170*/  STS [R9+0xc], R32 ;  /* 0x00000c2009007388 */ /* 0x000fe80000000800 */
[----:B------:R3:W-:Y:S04]  /*16180*/  STS [R9+0x10], R11 ;  /* 0x0000100b09007388 */ /* 0x0007e80000000800 */
[----:B------:R4:W-:Y:S04]  /*16190*/  STS [R9+0x14], R28 ;  /* 0x0000141c09007388 */ /* 0x0009e80000000800 */
        /* <DEDUP_REMOVED lines=9> */
[----:B------:R5:W-:Y:S04]  /*16230*/  STS [R9+0x3c], R10 ;  /* 0x00003c0a09007388 */ /* 0x000be80000000800 */
[----:B------:R1:W-:Y:S01]  /*16240*/  STS [R9+0x40], R24 ;  /* 0x0000401809007388 */ /* 0x0003e20000000800 */
        /* <DEDUP_REMOVED lines=8> */
[----:B--2---:R-:W-:Y:S04]  /*162d0*/  LDS R31, [R8+0x380] ;  /* 0x00038000081f7984 */ /* 0x004fe80000000800 */
        /* <DEDUP_REMOVED lines=9> */
[----:B------:R-:W-:Y:S01]  /*16370*/  @!P0 STS [UR4+0x4400], R30 ;  /* 0x0044001eff008988 */ /* 0x000fe20008000804 */
[----:B------:R-:W-:Y:S06]  /*16380*/  BAR.SYNC.DEFER_BLOCKING 0x0 ;  /* 0x0000000000007b1d */ /* 0x000fec0000010000 */
[----:B---3--:R-:W5:Y:S01]  /*16390*/  S2R R11, SR_TID.X ;  /* 0x00000000000b7919 */ /* 0x008f620000002100 */
[----:B----4-:R-:W2:Y:S01]  /*163a0*/  S2R R28, SR_TID.X ;  /* 0x00000000001c7919 */ /* 0x010ea20000002100 */
[----:B------:R-:W3:Y:S01]  /*163b0*/  LDS R22, [UR4+0x4400] ;  /* 0x00440004ff167984 */ /* 0x000ee20008000800 */
[----:B-----5:R-:W-:-:S02]  /*163c0*/  LOP3.LUT R10, R11, 0x1f, RZ, 0xc0, !PT ;  /* 0x0000001f0b0a7812 */ /* 0x020fc400078ec0ff */
[----:B-1----:R-:W-:Y:S01]  /*163d0*/  LOP3.LUT R9, R11, 0x3e0, RZ, 0xc0, !PT ;  /* 0x000003e00b097812 */ /* 0x002fe200078ec0ff */
[----:B------:R-:W-:Y:S02]  /*163e0*/  IMAD.MOV.U32 R11, RZ, RZ, RZ ;  /* 0x000000ffff0b7224 */ /* 0x000fe400078e00ff */
[----:B------:R-:W-:Y:S01]  /*163f0*/  IMAD.WIDE.U32 R10, R21, 0x1100, R10 ;  /* 0x00001100150a7825 */ /* 0x000fe200078e000a */
[C---:B--2---:R-:W-:Y:S02]  /*16400*/  LOP3.LUT R21, R28.reuse, 0x1f, RZ, 0xc0, !PT ;  /* 0x0000001f1c157812 */ /* 0x044fe400078ec0ff */
[----:B------:R-:W-:Y:S01]  /*16410*/  LOP3.LUT R28, R28, 0x3e0, RZ, 0xc0, !PT ;  /* 0x000003e01c1c7812 */ /* 0x000fe200078ec0ff */
[----:B------:R-:W-:-:S05]  /*16420*/  IMAD R9, R9, 0x11, RZ ;  /* 0x0000001109097824 */ /* 0x000fca00078e02ff */
[----:B------:R-:W-:Y:S01]  /*16430*/  IADD3 R9, P0, PT, R9, R10, RZ ;  /* 0x0000000a09097210 */ /* 0x000fe20007f1e0ff */
[----:B------:R-:W-:-:S04]  /*16440*/  IMAD R10, R28, 0x11, R21 ;  /* 0x000000111c0a7824 */ /* 0x000fc800078e0215 */
[----:B------:R-:W-:Y:S01]  /*16450*/  IMAD.X R24, RZ, RZ, R11, P0 ;  /* 0x000000ffff187224 */ /* 0x000fe200000e060b */
[C---:B0-----:R-:W-:Y:S01]  /*16460*/  LEA R8, P0, R9.reuse, UR8, 0x2 ;  /* 0x0000000809087c11 */ /* 0x041fe2000f8010ff */
[----:B------:R-:W-:Y:S01]  /*16470*/  VIADD R11, R10, 0x20 ;  /* 0x000000200a0b7836 */ /* 0x000fe20000000000 */
[-C--:B---3--:R-:W-:Y:S01]  /*16480*/  ISETP.GE.AND P2, PT, R18, R22.reuse, PT ;  /* 0x000000161200720c */ /* 0x088fe20003f46270 */
[C---:B------:R-:W-:Y:S01]  /*16490*/  VIADD R21, R10.reuse, 0x40 ;  /* 0x000000400a157836 */ /* 0x040fe20000000000 */
[----:B------:R-:W-:Y:S01]  /*164a0*/  LEA.HI.X R9, R9, UR9, R24, 0x2, P0 ;  /* 0x0000000909097c11 */ /* 0x000fe200080f1418 */
[C---:B------:R-:W-:Y:S01]  /*164b0*/  VIADD R18, R10.reuse, 0xa0 ;  /* 0x000000a00a127836 */ /* 0x040fe20000000000 */
[-C--:B------:R-:W-:Y:S01]  /*164c0*/  ISETP.GE.AND P1, PT, R11, R22.reuse, PT ;  /* 0x000000160b00720c */ /* 0x080fe20003f26270 */
[C---:B------:R-:W-:Y:S01]  /*164d0*/  VIADD R11, R10.reuse, 0x60 ;  /* 0x000000600a0b7836 */ /* 0x040fe20000000000 */
[-C--:B------:R-:W-:Y:S01]  /*164e0*/  ISETP.GE.AND P0, PT, R21, R22.reuse, PT ;  /* 0x000000161500720c */ /* 0x080fe20003f06270 */
[----:B------:R-:W-:Y:S01]  /*164f0*/  VIADD R21, R10, 0x80 ;  /* 0x000000800a157836 */ /* 0x000fe20000000000 */
[-C--:B------:R-:W-:Y:S01]  /*16500*/  ISETP.GE.AND P5, PT, R18, R22.reuse, PT ;  /* 0x000000161200720c */ /* 0x080fe20003fa6270 */
[C---:B------:R-:W-:Y:S01]  /*16510*/  VIADD R24, R10.reuse, 0xc0 ;  /* 0x000000c00a187836 */ /* 0x040fe20000000000 */
[-C--:B------:R-:W-:Y:S01]  /*16520*/  ISETP.GE.AND P4, PT, R11, R22.reuse, PT ;  /* 0x000000160b00720c */ /* 0x080fe20003f86270 */
[C---:B------:R-:W-:Y:S01]  /*16530*/  VIADD R11, R10.reuse, 0xe0 ;  /* 0x000000e00a0b7836 */ /* 0x040fe20000000000 */
[-C--:B------:R-:W-:Y:S01]  /*16540*/  ISETP.GE.AND P6, PT, R21, R22.reuse, PT ;  /* 0x000000161500720c */ /* 0x080fe20003fc6270 */
[----:B------:R0:W-:Y:S01]  /*16550*/  @!P2 STG.E desc[UR10][R8.64], R14 ;  /* 0x0000000e0800a986 */ /* 0x0001e2000c10190a */
[----:B------:R-:W-:Y:S01]  /*16560*/  VIADD R21, R10, 0x100 ;  /* 0x000001000a157836 */ /* 0x000fe20000000000 */
[----:B------:R-:W-:-:S02]  /*16570*/  ISETP.GE.AND P3, PT, R24, R22, PT ;  /* 0x000000161800720c */ /* 0x000fc40003f66270 */
[-C--:B------:R-:W-:Y:S01]  /*16580*/  ISETP.GE.AND P2, PT, R11, R22.reuse, PT ;  /* 0x000000160b00720c */ /* 0x080fe20003f46270 */
[C---:B------:R-:W-:Y:S01]  /*16590*/  VIADD R11, R10.reuse, 0x120 ;  /* 0x000001200a0b7836 */ /* 0x040fe20000000000 */
[----:B------:R0:W-:Y:S01]  /*165a0*/  @!P1 STG.E desc[UR10][R8.64+0x80], R16 ;  /* 0x0000801008009986 */ /* 0x0001e2000c10190a */
[-C--:B------:R-:W-:Y:S01]  /*165b0*/  ISETP.GE.AND P1, PT, R21, R22.reuse, PT ;  /* 0x000000161500720c */ /* 0x080fe20003f26270 */
[----:B------:R-:W-:Y:S02]  /*165c0*/  VIADD R21, R10, 0x140 ;  /* 0x000001400a157836 */ /* 0x000fe40000000000 */
[----:B------:R0:W-:Y:S01]  /*165d0*/  @!P0 STG.E desc[UR10][R8.64+0x100], R0 ;  /* 0x0001000008008986 */ /* 0x0001e2000c10190a */
[----:B------:R-:W-:-:S03]  /*165e0*/  ISETP.GE.AND P0, PT, R11, R22, PT ;  /* 0x000000160b00720c */ /* 0x000fc60003f06270 */
        /* <DEDUP_REMOVED lines=23> */
.L_x_1951:
[----:B------:R-:W-:Y:S01]  /*16760*/  ISETP.NE.AND P0, PT, R0, RZ, PT ;  /* 0x000000ff0000720c */ /* 0x000fe20003f05270 */
[----:B------:R0:W-:Y:S01]  /*16770*/  STS [R9+0x14], R28 ;  /* 0x0000141c09007388 */ /* 0x0001e20000000800 */
[----:B------:R-:W3:Y:S01]  /*16780*/  LDCU.64 UR8, c[0x0][0x3b0] ;  /* 0x00007600ff0877ac */ /* 0x000ee20008000a00 */
[----:B------:R-:W-:Y:S02]  /*16790*/  IMAD.MOV.U32 R19, RZ, RZ, RZ ;  /* 0x000000ffff137224 */ /* 0x000fe400078e00ff */
[----:B------:R-:W-:Y:S04]  /*167a0*/  STS [R9], R13 ;  /* 0x0000000d09007388 */ /* 0x000fe80000000800 */
[----:B------:R-:W-:Y:S01]  /*167b0*/  STS [R9+0x4], R16 ;  /* 0x0000041009007388 */ /* 0x000fe20000000800 */
[----:B0-----:R-:W-:-:S03]  /*167c0*/  IMAD.U32 R28, RZ, RZ, UR6 ;  /* 0x00000006ff1c7e24 */ /* 0x001fc6000f8e00ff */
        /* <DEDUP_REMOVED lines=13> */
[----:B-1----:R-:W-:-:S03]  /*168a0*/  IMAD.WIDE.U32 R12, R21, 0x1100, R18 ;  /* 0x00001100150c7825 */ /* 0x002fc600078e0012 */
[----:B------:R-:W-:Y:S01]  /*168b0*/  STS [R9+0x40], R24 ;  /* 0x0000401809007388 */ /* 0x000fe20000000800 */
[----:B------:R-:W-:-:S03]  /*168c0*/  NOP ;  /* 0x0000000000007918 */ /* 0x000fc60000000000 */
[----:B------:R-:W-:Y:S04]  /*168d0*/  LDS R20, [R8] ;  /* 0x0000000008147984 */ /* 0x000fe80000000800 */
        /* <DEDUP_REMOVED lines=18> */
[----:B------:R-:W0:Y:S01]  /*16a00*/  S2R R11, SR_TID.X ;  /* 0x00000000000b7919 */ /* 0x000e220000002100 */
[----:B------:R-:W2:Y:S01]  /*16a10*/  LDS R26, [UR4+0x4400] ;  /* 0x00440004ff1a7984 */ /* 0x000ea20008000800 */
[----:B0-----:R-:W-:-:S02]  /*16a20*/  LOP3.LUT R10, R11, 0x1f, RZ, 0xc0, !PT ;  /* 0x0000001f0b0a7812 */ /* 0x001fc400078ec0ff */
[----:B------:R-:W-:-:S05]  /*16a30*/  LOP3.LUT R11, R11, 0x3e0, RZ, 0xc0, !PT ;  /* 0x000003e00b0b7812 */ /* 0x000fca00078ec0ff */
[----:B------:R-:W-:Y:S01]  /*16a40*/  IMAD R19, R11, 0x11, R10 ;  /* 0x000000110b137824 */ /* 0x000fe200078e020a */
[----:B---3--:R-:W-:-:S03]  /*16a50*/  LEA R10, P0, R12, UR8, 0x2 ;  /* 0x000000080c0a7c11 */ /* 0x008fc6000f8010ff */
[C---:B------:R-:W-:Y:S01]  /*16a60*/  VIADD R21, R19.reuse, 0x20 ;  /* 0x0000002013157836 */ /* 0x040fe20000000000 */
[----:B------:R-:W-:Y:S01]  /*16a70*/  LEA.HI.X R11, R12, UR9, R13, 0x2, P0 ;  /* 0x000000090c0b7c11 */ /* 0x000fe200080f140d */
[C---:B-1----:R-:W-:Y:S02]  /*16a80*/  VIADD R8, R19.reuse, 0x40 ;  /* 0x0000004013087836 */ /* 0x042fe40000000000 */
[C---:B------:R-:W-:Y:S02]  /*16a90*/  VIADD R13, R19.reuse, 0xe0 ;  /* 0x000000e0130d7836 */ /* 0x040fe40000000000 */
[----:B------:R-:W-:Y:S01]  /*16aa0*/  VIADD R12, R19, 0xc0 ;  /* 0x000000c0130c7836 */ /* 0x000fe20000000000 */
[-C--:B--2---:R-:W-:Y:S02]  /*16ab0*/  ISETP.GE.AND P2, PT, R18, R26.reuse, PT ;  /* 0x0000001a1200720c */ /* 0x084fe40003f46270 */
[-C--:B------:R-:W-:Y:S01]  /*16ac0*/  ISETP.GE.AND P3, PT, R21, R26.reuse, PT ;  /* 0x0000001a1500720c */ /* 0x080fe20003f66270 */
[C---:B------:R-:W-:Y:S01]  /*16ad0*/  VIADD R21, R19.reuse, 0x80 ;  /* 0x0000008013157836 */ /* 0x040fe20000000000 */
        /* <DEDUP_REMOVED lines=8> */
[----:B------:R0:W-:Y:S01]  /*16b60*/  @!P2 STG.E desc[UR10][R10.64], R20 ;  /* 0x000000140a00a986 */ /* 0x0001e2000c10190a */
[-C--:B------:R-:W-:Y:S01]  /*16b70*/  ISETP.GE.AND P2, PT, R13, R26.reuse, PT ;  /* 0x0000001a0d00720c */ /* 0x080fe20003f46270 */
[----:B------:R-:W-:Y:S02]  /*16b80*/  VIADD R13, R19, 0x60 ;  /* 0x00000060130d7836 */ /* 0x000fe40000000000 */
        /* <DEDUP_REMOVED lines=28> */
.L_x_1952:
        /* <DEDUP_REMOVED lines=11> */
.L_x_2221:


//--------------------- .text._ZN3cub18CUB_300001_SM_10006detail10merge_sort26DeviceMergeSortMergeKernelINS2_10policy_hubIN6thrust24THRUST_300001_SM_1000_NS6detail15normal_iteratorINS6_10device_ptrIiEEEEE9Policy600ESB_PNS0_8NullTypeESB_SF_j17evens_before_oddsiSE_EEvbT2_T3_T4_PT6_PT7_T5_PSJ_SJ_NS1_7vsmem_tE --------------------------
	.section	.text._ZN3cub18CUB_300001_SM_10006detail10merge_sort26DeviceMergeSortMergeKernelINS2_10policy_hubIN6thrust24THRUST_300001_SM_1000_NS6detail15normal_iteratorINS6_10device_ptrIiEEEEE9Policy600ESB_PNS0_8NullTypeESB_SF_j17evens_before_oddsiSE_EEvbT2_T3_T4_PT6_PT7_T5_PSJ_SJ_NS1_7vsmem_tE,"ax",@progbits
	.align	128
        .global         _ZN3cub18CUB_300001_SM_10006detail10merge_sort26DeviceMergeSortMergeKernelINS2_10policy_hubIN6thrust24THRUST_300001_SM_1000_NS6detail15normal_iteratorINS6_10device_ptrIiEEEEE9Policy600ESB_PNS0_8NullTypeESB_SF_j17evens_before_oddsiSE_EEvbT2_T3_T4_PT6_PT7_T5_PSJ_SJ_NS1_7vsmem_tE
        .type           _ZN3cub18CUB_300001_SM_10006detail10merge_sort26DeviceMergeSortMergeKernelINS2_10policy_hubIN6thrust24THRUST_300001_SM_1000_NS6detail15normal_iteratorINS6_10device_ptrIiEEEEE9Policy600ESB_PNS0_8NullTypeESB_SF_j17evens_before_oddsiSE_EEvbT2_T3_T4_PT6_PT7_T5_PSJ_SJ_NS1_7vsmem_tE,@function
        .size           _ZN3cub18CUB_300001_SM_10006detail10merge_sort26DeviceMergeSortMergeKernelINS2_10policy_hubIN6thrust24THRUST_300001_SM_1000_NS6detail15normal_iteratorINS6_10device_ptrIiEEEEE9Policy600ESB_PNS0_8NullTypeESB_SF_j17evens_before_oddsiSE_EEvbT2_T3_T4_PT6_PT7_T5_PSJ_SJ_NS1_7vsmem_tE,(.L_x_2222 - _ZN3cub18CUB_300001_SM_10006detail10merge_sort26DeviceMergeSortMergeKernelINS2_10policy_hubIN6thrust24THRUST_300001_SM_1000_NS6detail15normal_iteratorINS6_10device_ptrIiEEEEE9Policy600ESB_PNS0_8NullTypeESB_SF_j17evens_before_oddsiSE_EEvbT2_T3_T4_PT6_PT7_T5_PSJ_SJ_NS1_7vsmem_tE)
        .other          _ZN3cub18CUB_300001_SM_10006detail10merge_sort26DeviceMergeSortMergeKernelINS2_10policy_hubIN6thrust24THRUST_300001_SM_1000_NS6detail15normal_iteratorINS6_10device_ptrIiEEEEE9Policy600ESB_PNS0_8NullTypeESB_SF_j17evens_before_oddsiSE_EEvbT2_T3_T4_PT6_PT7_T5_PSJ_SJ_NS1_7vsmem_tE,@"STO_CUDA_ENTRY STV_DEFAULT"
_ZN3cub18CUB_300001_SM_10006detail10merge_sort26DeviceMergeSortMergeKernelINS2_10policy_hubIN6thrust24THRUST_300001_SM_1000_NS6detail15normal_iteratorINS6_10device_ptrIiEEEEE9Policy600ESB_PNS0_8NullTypeESB_SF_j17evens_before_oddsiSE_EEvbT2_T3_T4_PT6_PT7_T5_PSJ_SJ_NS1_7vsmem_tE:
.text._ZN3cub18CUB_300001_SM_10006detail10merge_sort26DeviceMergeSortMergeKernelINS2_10policy_hubIN6thrust24THRUST_300001_SM_1000_NS6detail15normal_iteratorINS6_10device_ptrIiEEEEE9Policy600ESB_PNS0_8NullTypeESB_SF_j17evens_before_oddsiSE_EEvbT2_T3_T4_PT6_PT7_T5_PSJ_SJ_NS1_7vsmem_tE:
[----:B------:R-:W-:Y:S08]  /*0000*/  LDC R1, c[0x0][0x37c] ;  /* 0x0000df00ff017b82 */ /* 0x000ff00000000800 */
[----:B------:R-:W0:Y:S01]  /*0010*/  S2UR UR7, SR_CTAID.X ;  /* 0x00000000000779c3 */ /* 0x000e220000002500 */
[----:B------:R-:W1:Y:S01]  /*0020*/  LDCU UR4, c[0x0][0x370] ;  /* 0x00006e00ff0477ac */ /* 0x000e620008000800 */
[----:B------:R-:W2:Y:S01]  /*0030*/  S2R R0, SR_TID.X ;  /* 0x0000000000007919 */ /* 0x000ea20000002100 */
[----:B------:R-:W3:Y:S01]  /*0040*/  LDCU.64 UR10, c[0x0][0x358] ;  /* 0x00006b00ff0a77ac */ /* 0x000ee20008000a00 */
[----:B-1----:R-:W-:-:S04]  /*0050*/  UIADD3 UR4, UPT, UPT, UR4, -0x1, URZ ;  /* 0xffffffff04047890 */ /* 0x002fc8000fffe0ff */
[----:B0-----:R-:W-:-:S09]  /*0060*/  UISETP.GE.U32.AND UP0, UPT, UR7, UR4, UPT ;  /* 0x000000040700728c */ /* 0x001fd2000bf06070 */
[----:B---3--:R-:W-:Y:S05]  /*0070*/  BRA.U UP0, `(.L_x_1953) ;  /* 0x0000004100b07547 */ /* 0x008fea000b800000 */
[----:B------:R-:W0:Y:S01]  /*0080*/  LDCU.64 UR4, c[0x0][0x3b8] ;  /* 0x00007700ff0477ac */ /* 0x000e220008000a00 */
[----:B------:R-:W1:Y:S01]  /*0090*/  LDC R7, c[0x0][0x3c0] ;  /* 0x0000f000ff077b82 */ /* 0x000e620000000800 */
[----:B------:R-:W3:Y:S01]  /*00a0*/  LDCU.U8 UR6, c[0x0][0x380] ;  /* 0x00007000ff0677ac */ /* 0x000ee20008000000 */
[----:B0-----:R-:W-:-:S06]  /*00b0*/  UIMAD.WIDE.U32 UR4, UR7, 0x4, UR4 ;  /* 0x00000004070478a5 */ /* 0x001fcc000f8e0004 */
[----:B------:R-:W-:Y:S02]  /*00c0*/  IMAD.U32 R2, RZ, RZ, UR4 ;  /* 0x00000004ff027e24 */ /* 0x000fe4000f8e00ff */
[----:B------:R-:W-:-:S05]  /*00d0*/  IMAD.U32 R3, RZ, RZ, UR5 ;  /* 0x00000005ff037e24 */ /* 0x000fca000f8e00ff */
[----:B------:R-:W4:Y:S04]  /*00e0*/  LDG.E R4, desc[UR10][R2.64+0x4] ;  /* 0x0000040a02047981 */ /* 0x000f28000c1e1900 */
[----:B------:R0:W5:Y:S01]  /*00f0*/  LDG.E R9, desc[UR10][R2.64] ;  /* 0x0000000a02097981 */ /* 0x000162000c1e1900 */
[----:B-1----:R-:W-:Y:S01]  /*0100*/  IMAD.MOV R6, RZ, RZ, -R7 ;  /* 0x000000ffff067224 */ /* 0x002fe200078e0a07 */
[----:B---3--:R-:W-:Y:S01]  /*0110*/  UPRMT UR6, UR6, 0x8880, URZ ;  /* 0x0000888006067896 */ /* 0x008fe200080000ff */
[----:B------:R-:W-:-:S03]  /*0120*/  ACQBULK ;  /* 0x000000000000782e */ /* 0x000fc60000000000 */
[C---:B------:R-:W-:Y:S01]  /*0130*/  LOP3.LUT R5, R6.reuse, UR7, RZ, 0xc0, !PT ;  /* 0x0000000706057c12 */ /* 0x040fe2000f8ec0ff */
[----:B------:R-:W-:Y:S01]  /*0140*/  UISETP.NE.AND UP0, UPT, UR6, URZ, UPT ;  /* 0x000000ff0600728c */ /* 0x000fe2000bf05270 */
[----:B------:R-:W-:Y:S02]  /*0150*/  LOP3.LUT R6, R6, UR7, RZ, 0xfc, !PT ;  /* 0x0000000706067c12 */ /* 0x000fe4000f8efcff */
[----:B0-----:R-:W-:Y:S01]  /*0160*/  SHF.R.U32.HI R2, RZ, 0x1, R7 ;  /* 0x00000001ff027819 */ /* 0x001fe20000011607 */
[C---:B------:R-:W-:Y:S01]  /*0170*/  IMAD R8, R5.reuse, 0x1100, RZ ;  /* 0x0000110005087824 */ /* 0x040fe200078e02ff */
[----:B------:R-:W-:Y:S02]  /*0180*/  IADD3 R5, PT, PT, -R5, UR7, RZ ;  /* 0x0000000705057c10 */ /* 0x000fe4000fffe1ff */
[----:B------:R-:W-:Y:S01]  /*0190*/  ISETP.NE.AND P0, PT, R6, -0x1, PT ;  /* 0xffffffff0600780c */ /* 0x000fe20003f05270 */
[----:B------:R-:W-:Y:S01]  /*01a0*/  IMAD R2, R2, 0x1100, RZ ;  /* 0x0000110002027824 */ /* 0x000fe200078e02ff */
[----:B------:R-:W-:Y:S01]  /*01b0*/  R2UR UR8, R8 ;  /* 0x00000000080872ca */ /* 0x000fe200000e0000 */
[----:B------:R-:W-:Y:S01]  /*01c0*/  IMAD R5, R5, 0x1100, RZ ;  /* 0x0000110005057824 */ /* 0x000fe200078e02ff */
[----:B------:R-:W0:Y:S11]  /*01d0*/  LDC R8, c[0x0][0x398] ;  /* 0x0000e600ff087b82 */ /* 0x000e360000000800 */
[----:B0-----:R-:W-:-:S05]  /*01e0*/  VIADD R3, R8, -UR8 ;  /* 0x8000000808037c36 */ /* 0x001fca0008000000 */
[CC--:B------:R-:W-:Y:S02]  /*01f0*/  @!P0 VIMNMX.U32 R6, PT, PT, R2.reuse, R3.reuse, PT ;  /* 0x0000000302068248 */ /* 0x0c0fe40003fe0000 */
[----:B------:R-:W-:-:S05]  /*0200*/  VIMNMX.U32 R3, PT, PT, R2, R3, !PT ;  /* 0x0000000302037248 */ /* 0x000fca0007fe0000 */
[----:B------:R-:W-:Y:S02]  /*0210*/  IMAD.IADD R20, R3, 0x1, -R2 ;  /* 0x0000000103147824 */ /* 0x000fe400078e0a02 */
[----:B----4-:R-:W-:Y:S01]  /*0220*/  VIADD R4, R4, -UR8 ;  /* 0x8000000804047c36 */ /* 0x010fe20008000000 */
[----:B-----5:R-:W-:-:S04]  /*0230*/  R2UR UR4, R9 ;  /* 0x00000000090472ca */ /* 0x020fc800000e0000 */
[----:B------:R-:W-:Y:S02]  /*0240*/  R2UR UR5, R4 ;  /* 0x00000000040572ca */ /* 0x000fe400000e0000 */
[----:B------:R-:W-:-:S04]  /*0250*/  VIMNMX.U32 R4, PT, PT, R5, -0x1101, !PT ;  /* 0xffffeeff05047848 */ /* 0x000fc80007fe0000 */
[----:B------:R-:W-:-:S03]  /*0260*/  LOP3.LUT R4, RZ, R4, RZ, 0x33, !PT ;  /* 0x00000004ff047212 */ /* 0x000fc600078e33ff */
[----:B------:R-:W-:-:S04]  /*0270*/  UIADD3 UR4, UPT, UPT, UR4, -UR8, URZ ;  /* 0x8000000804047290 */ /* 0x000fc8000fffe0ff */
[C---:B------:R-:W-:Y:S02]  /*0280*/  IADD3 R7, PT, PT, R5.reuse, -UR5, R4 ;  /* 0x8000000505077c10 */ /* 0x040fe4000fffe004 */
[----:B------:R-:W-:Y:S02]  /*0290*/  @!P0 R2UR UR5, R6 ;  /* 0x00000000060582ca */ /* 0x000fe400000e0000 */
[----:B------:R-:W-:Y:S02]  /*02a0*/  SEL R7, R2, R7, !P0 ;  /* 0x0000000702077207 */ /* 0x000fe40004000000 */
[----:B------:R-:W-:Y:S02]  /*02b0*/  VIADDMNMX.U32 R19, R5, -UR4, R20, PT ;  /* 0x8000000405137c46 */ /* 0x000fe4000b800014 */
[----:B------:R-:W-:-:S07]  /*02c0*/  VIMNMX.U32 R20, PT, PT, R20, R7, PT ;  /* 0x0000000714147248 */ /* 0x000fce0003fe0000 */
[----:B------:R-:W-:Y:S01]  /*02d0*/  UIADD3 UR5, UPT, UPT, -UR4, UR5, URZ ;  /* 0x0000000504057290 */ /* 0x000fe2000fffe1ff */
[----:B------:R-:W-:Y:S11]  /*02e0*/  BRA.U !UP0, `(.L_x_1954) ;  /* 0x0000000508447547 */ /* 0x000ff6000b800000 */
[----:B------:R-:W0:Y:S01]  /*02f0*/  LDCU.64 UR12, c[0x0][0x388] ;  /* 0x00007100ff0c77ac */ /* 0x000e220008000a00 */
[----:B------:R-:W-:Y:S01]  /*0300*/  IMAD.U32 R5, RZ, RZ, UR8 ;  /* 0x00000008ff057e24 */ /* 0x000fe2000f8e00ff */
[----:B------:R-:W-:Y:S01]  /*0310*/  IADD3 R3, P1, P2, R19, UR8, R2 ;  /* 0x0000000813037c10 */ /* 0x000fe2000fa3e002 */
[C---:B--2---:R-:W-:Y:S01]  /*0320*/  VIADD R6, R0.reuse, 0x100 ;  /* 0x0000010000067836 */ /* 0x044fe20000000000 */
[C---:B------:R-:W-:Y:S01]  /*0330*/  ISETP.GE.AND P3, PT, R0.reuse, UR5, PT ;  /* 0x0000000500007c0c */ /* 0x040fe2000bf66270 */
[C---:B------:R-:W-:Y:S01]  /*0340*/  VIADD R2, R0.reuse, -UR5 ;  /* 0x8000000500027c36 */ /* 0x040fe20008000000 */
[----:B------:R-:W-:Y:S02]  /*0350*/  IADD3 R4, P4, P5, R0, UR4, R5 ;  /* 0x0000000400047c10 */ /* 0x000fe4000fd9e005 */
[----:B------:R-:W-:Y:S02]  /*0360*/  IADD3.X R7, PT, PT, RZ, RZ, RZ, P1, P2 ;  /* 0x000000ffff077210 */ /* 0x000fe40000fe44ff */
[----:B------:R-:W-:Y:S01]  /*0370*/  ISETP.GE.AND P2, PT, R6, UR5, PT ;  /* 0x0000000506007c0c */ /* 0x000fe2000bf46270 */
[----:B------:R-:W-:Y:S01]  /*0380*/  VIADD R6, R0, 0x200 ;  /* 0x0000020000067836 */ /* 0x000fe20000000000 */
[----:B------:R-:W-:-:S02]  /*0390*/  IADD3.X R5, PT, PT, RZ, RZ, RZ, P4, P5 ;  /* 0x000000ffff057210 */ /* 0x000fc400027ea4ff */
[----:B------:R-:W-:Y:S02]  /*03a0*/  IADD3 R3, P0, PT, R2, R3, RZ ;  /* 0x0000000302037210 */ /* 0x000fe40007f1e0ff */
[----:B0-----:R-:W-:Y:S02]  /*03b0*/  LEA R14, P1, R4, UR12, 0x2 ;  /* 0x0000000c040e7c11 */ /* 0x001fe4000f8210ff */
[----:B------:R-:W-:Y:S02]  /*03c0*/  LEA.HI.X.SX32 R2, R2, R7, 0x1, P0 ;  /* 0x0000000702027211 */ /* 0x000fe400000f0eff */
[----:B------:R-:W-:Y:S02]  /*03d0*/  LEA.HI.X R15, R4, UR13, R5, 0x2, P1 ;  /* 0x0000000d040f7c11 */ /* 0x000fe400088f1405 */
[----:B------:R-:W-:Y:S02]  /*03e0*/  ISETP.GE.AND P1, PT, R6, UR5, PT ;  /* 0x0000000506007c0c */ /* 0x000fe4000bf26270 */
[C---:B------:R-:W-:Y:S01]  /*03f0*/  LEA R12, P0, R3.reuse, UR12, 0x2 ;  /* 0x0000000c030c7c11 */ /* 0x040fe2000f8010ff */
[----:B------:R0:W5:Y:S03]  /*0400*/  @!P3 LDG.E R18, desc[UR10][R14.64] ;  /* 0x0000000a0e12b981 */ /* 0x000166000c1e1900 */
[----:B------:R-:W-:-:S05]  /*0410*/  LEA.HI.X R13, R3, UR13, R2, 0x2, P0 ;  /* 0x0000000d030d7c11 */ /* 0x000fca00080f1402 */
[----:B------:R0:W5:Y:S04]  /*0420*/  @P2 LDG.E R11, desc[UR10][R12.64+0x400] ;  /* 0x0004000a0c0b2981 */ /* 0x000168000c1e1900 */
[----:B------:R0:W5:Y:S01]  /*0430*/  @P1 LDG.E R10, desc[UR10][R12.64+0x800] ;  /* 0x0008000a0c0a1981 */ /* 0x000162000c1e1900 */
[C---:B------:R-:W-:Y:S01]  /*0440*/  VIADD R2, R0.reuse, 0x300 ;  /* 0x0000030000027836 */ /* 0x040fe20000000000 */
[----:B------:R-:W-:-:S04]  /*0450*/  LOP3.LUT R3, R0, 0x400, RZ, 0xfc, !PT ;  /* 0x0000040000037812 */ /* 0x000fc800078efcff */
[----:B------:R-:W-:Y:S01]  /*0460*/  ISETP.GE.AND P0, PT, R2, UR5, PT ;  /* 0x0000000502007c0c */ /* 0x000fe2000bf06270 */
[C---:B------:R-:W-:Y:S01]  /*0470*/  VIADD R2, R0.reuse, 0x500 ;  /* 0x0000050000027836 */ /* 0x040fe20000000000 */
[----:B------:R-:W-:Y:S01]  /*0480*/  ISETP.GE.AND P6, PT, R3, UR5, PT ;  /* 0x0000000503007c0c */ /* 0x000fe2000bfc6270 */
[C---:B------:R-:W-:Y:S02]  /*0490*/  VIADD R3, R0.reuse, 0x600 ;  /* 0x0000060000037836 */ /* 0x040fe40000000000 */
[----:B------:R-:W-:Y:S01]  /*04a0*/  VIADD R4, R0, 0x700 ;  /* 0x0000070000047836 */ /* 0x000fe20000000000 */
[----:B------:R-:W-:Y:S02]  /*04b0*/  ISETP.GE.AND P5, PT, R2, UR5, PT ;  /* 0x0000000502007c0c */ /* 0x000fe4000bfa6270 */
[----:B------:R-:W-:Y:S01]  /*04c0*/  ISETP.GE.AND P4, PT, R3, UR5, PT ;  /* 0x0000000503007c0c */ /* 0x000fe2000bf86270 */
[C---:B------:R-:W-:Y:S01]  /*04d0*/  VIADD R3, R0.reuse, 0x900 ;  /* 0x0000090000037836 */ /* 0x040fe20000000000 */
[----:B------:R-:W-:-:S03]  /*04e0*/  LOP3.LUT R2, R0, 0x800, RZ, 0xfc, !PT ;  /* 0x0000080000027812 */ /* 0x000fc600078efcff */
[----:B------:R0:W5:Y:S04]  /*04f0*/  @P0 LDG.E R9, desc[UR10][R12.64+0xc00] ;  /* 0x000c000a0c090981 */ /* 0x000168000c1e1900 */
[----:B------:R0:W5:Y:S04]  /*0500*/  @P6 LDG.E R8, desc[UR10][R12.64+0x1000] ;  /* 0x0010000a0c086981 */ /* 0x000168000c1e1900 */
[----:B------:R0:W5:Y:S04]  /*0510*/  @P5 LDG.E R7, desc[UR10][R12.64+0x1400] ;  /* 0x0014000a0c075981 */ /* 0x000168000c1e1900 */
[----:B------:R0:W5:Y:S04]  /*0520*/  @P4 LDG.E R6, desc[UR10][R12.64+0x1800] ;  /* 0x0018000a0c064981 */ /* 0x000168000c1e1900 */
[----:B------:R0:W5:Y:S01]  /*0530*/  @P3 LDG.E R18, desc[UR10][R12.64] ;  /* 0x0000000a0c123981 */ /* 0x000162000c1e1900 */
[----:B------:R-:W-:-:S03]  /*0540*/  ISETP.GE.AND P3, PT, R4, UR5, PT ;  /* 0x0000000504007c0c */ /* 0x000fc6000bf66270 */
[----:B------:R0:W5:Y:S01]  /*0550*/  @!P2 LDG.E R11, desc[UR10][R14.64+0x400] ;  /* 0x0004000a0e0ba981 */ /* 0x000162000c1e1900 */
[----:B------:R-:W-:-:S03]  /*0560*/  ISETP.GE.AND P2, PT, R2, UR5, PT ;  /* 0x0000000502007c0c */ /* 0x000fc6000bf46270 */
[----:B------:R0:W5:Y:S01]  /*0570*/  @!P1 LDG.E R10, desc[UR10][R14.64+0x800] ;  /* 0x0008000a0e0a9981 */ /* 0x000162000c1e1900 */
[----:B------:R-:W-:-:S05]  /*0580*/  ISETP.GE.AND P1, PT, R3, UR5, PT ;  /* 0x0000000503007c0c */ /* 0x000fca000bf26270 */
[----:B------:R0:W5:Y:S04]  /*0590*/  @P3 LDG.E R5, desc[UR10][R12.64+0x1c00] ;  /* 0x001c000a0c053981 */ /* 0x000168000c1e1900 */
[----:B------:R0:W5:Y:S04]  /*05a0*/  @P2 LDG.E R4, desc[UR10][R12.64+0x2000] ;  /* 0x0020000a0c042981 */ /* 0x000168000c1e1900 */
[----:B------:R0:W5:Y:S01]  /*05b0*/  @P1 LDG.E R3, desc[UR10][R12.64+0x2400] ;  /* 0x0024000a0c031981 */ /* 0x000162000c1e1900 */
[C---:B------:R-:W-:Y:S02]  /*05c0*/  VIADD R2, R0.reuse, 0xa00 ;  /* 0x00000a0000027836 */ /* 0x040fe40000000000 */
[----:B------:R-:W-:Y:S01]  /*05d0*/  VIADD R16, R0, 0xb00 ;  /* 0x00000b0000107836 */ /* 0x000fe20000000000 */
[----:B------:R0:W5:Y:S02]  /*05e0*/  @!P0 LDG.E R9, desc[UR10][R14.64+0xc00] ;  /* 0x000c000a0e098981 */ /* 0x000164000c1e1900 */
[----:B------:R-:W-:-:S02]  /*05f0*/  ISETP.GE.AND P0, PT, R2, UR5, PT ;  /* 0x0000000502007c0c */ /* 0x000fc4000bf06270 */
[----:B------:R-:W-:Y:S01]  /*0600*/  LOP3.LUT R2, R0, 0xc00, RZ, 0xfc, !PT ;  /* 0x00000c0000027812 */ /* 0x000fe200078efcff */
[----:B------:R0:W5:Y:S01]  /*0610*/  @!P6 LDG.E R8, desc[UR10][R14.64+0x1000] ;  /* 0x0010000a0e08e981 */ /* 0x000162000c1e1900 */
[----:B------:R-:W-:Y:S01]  /*0620*/  ISETP.GE.AND P6, PT, R16, UR5, PT ;  /* 0x0000000510007c0c */ /* 0x000fe2000bfc6270 */
[----:B------:R-:W-:Y:S02]  /*0630*/  VIADD R16, R0, 0xd00 ;  /* 0x00000d0000107836 */ /* 0x000fe40000000000 */
[----:B------:R0:W5:Y:S01]  /*0640*/  @!P5 LDG.E R7, desc[UR10][R14.64+0x1400] ;  /* 0x0014000a0e07d981 */ /* 0x000162000c1e1900 */
[----:B------:R-:W-:Y:S01]  /*0650*/  ISETP.GE.AND P5, PT, R2, UR5, PT ;  /* 0x0000000502007c0c */ /* 0x000fe2000bfa6270 */
[----:B------:R-:W-:Y:S02]  /*0660*/  VIADD R2, R0, 0xe00 ;  /* 0x00000e0000027836 */ /* 0x000fe40000000000 */
[----:B------:R0:W5:Y:S01]  /*0670*/  @!P4 LDG.E R6, desc[UR10][R14.64+0x1800] ;  /* 0x0018000a0e06c981 */ /* 0x000162000c1e1900 */
[----:B------:R-:W-:Y:S01]  /*0680*/  ISETP.GE.AND P4, PT, R16, UR5, PT ;  /* 0x0000000510007c0c */ /* 0x000fe2000bf86270 */
[----:B------:R-:W-:-:S04]  /*0690*/  VIADD R16, R0, 0xf00 ;  /* 0x00000f0000107836 */ /* 0x000fc80000000000 */
[----:B------:R0:W5:Y:S04]  /*06a0*/  @P6 LDG.E R21, desc[UR10][R12.64+0x2c00] ;  /* 0x002c000a0c156981 */ /* 0x000168000c1e1900 */
[----:B------:R0:W5:Y:S04]  /*06b0*/  @P5 LDG.E R26, desc[UR10][R12.64+0x3000] ;  /* 0x0030000a0c1a5981 */ /* 0x000168000c1e1900 */
[----:B------:R0:W5:Y:S04]  /*06c0*/  @P4 LDG.E R27, desc[UR10][R12.64+0x3400] ;  /* 0x0034000a0c1b4981 */ /* 0x000168000c1e1900 */
[----:B------:R0:W5:Y:S01]  /*06d0*/  @!P3 LDG.E R5, desc[UR10][R14.64+0x1c00] ;  /* 0x001c000a0e05b981 */ /* 0x000162000c1e1900 */
[----:B------:R-:W-:-:S02]  /*06e0*/  ISETP.GE.AND P3, PT, R2, UR5, PT ;  /* 0x0000000502007c0c */ /* 0x000fc4000bf66270 */
[----:B------:R-:W-:Y:S01]  /*06f0*/  LOP3.LUT R2, R0, 0x1000, RZ, 0xfc, !PT ;  /* 0x0000100000027812 */ /* 0x000fe200078efcff */
[----:B------:R0:W5:Y:S01]  /*0700*/  @!P2 LDG.E R4, desc[UR10][R14.64+0x2000] ;  /* 0x0020000a0e04a981 */ /* 0x000162000c1e1900 */
[----:B------:R-:W-:-:S03]  /*0710*/  ISETP.GE.AND P2, PT, R16, UR5, PT ;  /* 0x0000000510007c0c */ /* 0x000fc6000bf46270 */
[----:B------:R0:W5:Y:S01]  /*0720*/  @!P1 LDG.E R3, desc[UR10][R14.64+0x2400] ;  /* 0x0024000a0e039981 */ /* 0x000162000c1e1900 */
[----:B------:R-:W-:-:S03]  /*0730*/  ISETP.GE.AND P1, PT, R2, UR5, PT ;  /* 0x0000000502007c0c */ /* 0x000fc6000bf26270 */
        /* <DEDUP_REMOVED lines=12> */
.L_x_1954:
[----:B------:R-:W-:Y:S01]  /*0800*/  IMAD.U32 R23, RZ, RZ, UR4 ;  /* 0x00000004ff177e24 */ /* 0x000fe2000f8e00ff */
[----:B------:R-:W-:Y:S01]  /*0810*/  IADD3 R22, P0, P3, R19, UR8, R2 ;  /* 0x0000000813167c10 */ /* 0x000fe2000fb1e002 */
[C---:B--2---:R-:W-:Y:S01]  /*0820*/  VIADD R5, R0.reuse, -UR5 ;  /* 0x8000000500057c36 */ /* 0x044fe20008000000 */
[C---:B------:R-:W-:Y:S01]  /*0830*/  ISETP.GE.AND P1, PT, R0.reuse, UR5, PT ;  /* 0x0000000500007c0c */ /* 0x040fe2000bf26270 */
[C---:B------:R-:W-:Y:S01]  /*0840*/  VIADD R7, R0.reuse, 0x100 ;  /* 0x0000010000077836 */ /* 0x040fe20000000000 */
[----:B------:R-:W-:Y:S01]  /*0850*/  IADD3 R23, P6, PT, R23, UR8, RZ ;  /* 0x0000000817177c10 */ /* 0x000fe2000ffde0ff */
[C---:B------:R-:W-:Y:S01]  /*0860*/  VIADD R9, R0.reuse, 0x300 ;  /* 0x0000030000097836 */ /* 0x040fe20000000000 */
[C---:B------:R-:W-:Y:S01]  /*0870*/  SEL R2, R0.reuse, R5, !P1 ;  /* 0x0000000500027207 */ /* 0x040fe20004800000 */
[----:B------:R-:W-:Y:S01]  /*0880*/  VIADD R8, R7, -UR5 ;  /* 0x8000000507087c36 */ /* 0x000fe20008000000 */
[----:B------:R-:W-:Y:S01]  /*0890*/  SEL R3, R23, R22, !P1 ;  /* 0x0000001617037207 */ /* 0x000fe20004800000 */
[----:B------:R-:W-:Y:S01]  /*08a0*/  VIADD R10, R0, 0x200 ;  /* 0x00000200000a7836 */ /* 0x000fe20000000000 */
[----:B------:R-:W-:Y:S01]  /*08b0*/  ISETP.GE.AND P4, PT, R7, UR5, PT ;  /* 0x0000000507007c0c */ /* 0x000fe2000bf86270 */
[----:B------:R-:W-:Y:S01]  /*08c0*/  VIADD R6, R9, -UR5 ;  /* 0x8000000509067c36 */ /* 0x000fe20008000000 */
[----:B------:R-:W-:Y:S01]  /*08d0*/  IADD3 R2, P5, PT, R2, R3, RZ ;  /* 0x0000000302027210 */ /* 0x000fe20007fbe0ff */
[----:B------:R-:W-:Y:S01]  /*08e0*/  IMAD.X R25, RZ, RZ, RZ, P6 ;  /* 0x000000ffff197224 */ /* 0x000fe200030e06ff */
[----:B------:R-:W-:Y:S01]  /*08f0*/  IADD3.X R24, PT, PT, RZ, RZ, RZ, P0, P3 ;  /* 0x000000ffff187210 */ /* 0x000fe200007e64ff */
[----:B------:R-:W-:Y:S01]  /*0900*/  VIADD R11, R0, 0x500 ;  /* 0x00000500000b7836 */ /* 0x000fe20000000000 */
[----:B------:R-:W-:Y:S01]  /*0910*/  SEL R3, R7, R8, !P4 ;  /* 0x0000000807037207 */ /* 0x000fe20006000000 */
[----:B------:R-:W-:Y:S01]  /*0920*/  VIADD R7, R10, -UR5 ;  /* 0x800000050a077c36 */ /* 0x000fe20008000000 */
[----:B------:R-:W-:Y:S01]  /*0930*/  SEL R4, R23, R22, !P4 ;  /* 0x0000001617047207 */ /* 0x000fe20006000000 */
[----:B------:R-:W-:Y:S01]  /*0940*/  VIADD R14, R11, -UR5 ;  /* 0x800000050b0e7c36 */ /* 0x000fe20008000000 */
[----:B------:R-:W-:Y:S01]  /*0950*/  ISETP.GE.AND P0, PT, R9, UR5, PT ;  /* 0x0000000509007c0c */ /* 0x000fe2000bf06270 */
[----:B------:R-:W-:Y:S01]  /*0960*/  VIADD R21, R0, 0x600 ;  /* 0x0000060000157836 */ /* 0x000fe20000000000 */
[----:B------:R-:W-:Y:S01]  /*0970*/  ISETP.GE.AND P2, PT, R10, UR5, PT ;  /* 0x000000050a007c0c */ /* 0x000fe2000bf46270 */
[----:B------:R-:W0:Y:S01]  /*0980*/  LDCU.64 UR8, c[0x0][0x3a0] ;  /* 0x00007400ff0877ac */ /* 0x000e220008000a00 */
[----:B------:R-:W-:Y:S01]  /*0990*/  SHF.R.S32.HI R13, RZ, 0x1f, R5 ;  /* 0x0000001fff0d7819 */ /* 0x000fe20000011405 */
[----:B------:R-:W-:Y:S01]  /*09a0*/  VIADD R17, R0, 0x700 ;  /* 0x0000070000117836 */ /* 0x000fe20000000000 */
[----:B------:R-:W-:-:S02]  /*09b0*/  IADD3 R3, P3, PT, R3, R4, RZ ;  /* 0x0000000403037210 */ /* 0x000fc40007f7e0ff */
[----:B------:R-:W-:Y:S02]  /*09c0*/  SEL R5, R9, R6, !P0 ;  /* 0x0000000609057207 */ /* 0x000fe40004000000 */
[----:B------:R-:W-:Y:S02]  /*09d0*/  SEL R4, R10, R7, !P2 ;  /* 0x000000070a047207 */ /* 0x000fe40005000000 */
[CC--:B------:R-:W-:Y:S02]  /*09e0*/  SEL R9, R23.reuse, R22.reuse, !P2 ;  /* 0x0000001617097207 */ /* 0x0c0fe40005000000 */
[----:B------:R-:W-:Y:S02]  /*09f0*/  SHF.R.S32.HI R8, RZ, 0x1f, R8 ;  /* 0x0000001fff087819 */ /* 0x000fe40000011408 */
[----:B------:R-:W-:Y:S02]  /*0a00*/  SEL R10, R23, R22, !P0 ;  /* 0x00000016170a7207 */ /* 0x000fe40004000000 */
[----:B------:R-:W-:-:S02]  /*0a10*/  SEL R13, R13, RZ, P1 ;  /* 0x000000ff0d0d7207 */ /* 0x000fc40000800000 */
[CC--:B------:R-:W-:Y:S02]  /*0a20*/  SEL R12, R25.reuse, R24.reuse, !P1 ;  /* 0x00000018190c7207 */ /* 0x0c0fe40004800000 */
[----:B------:R-:W-:Y:S02]  /*0a30*/  IADD3 R4, P1, PT, R4, R9, RZ ;  /* 0x0000000904047210 */ /* 0x000fe40007f3e0ff */
[----:B------:R-:W-:Y:S01]  /*0a40*/  SEL R9, R25, R24, !P4 ;  /* 0x0000001819097207 */ /* 0x000fe20006000000 */
[----:B------:R-:W-:Y:S01]  /*0a50*/  IMAD.X R13, R13, 0x1, R12, P5 ;  /* 0x000000010d0d7824 */ /* 0x000fe200028e060c */
[----:B------:R-:W-:Y:S02]  /*0a60*/  SEL R8, R8, RZ, P4 ;  /* 0x000000ff08087207 */ /* 0x000fe40002000000 */
[----:B------:R-:W-:Y:S02]  /*0a70*/  IADD3 R5, P6, PT, R5, R10, RZ ;  /* 0x0000000a05057210 */ /* 0x000fe40007fde0ff */
[----:B------:R-:W-:Y:S01]  /*0a80*/  ISETP.GE.AND P4, PT, R11, UR5, PT ;  /* 0x000000050b007c0c */ /* 0x000fe2000bf86270 */
[----:B------:R-:W-:Y:S01]  /*0a90*/  IMAD.X R12, R8, 0x1, R9, P3 ;  /* 0x00000001080c7824 */ /* 0x000fe200018e0609 */
[----:B------:R-:W-:-:S02]  /*0aa0*/  LOP3.LUT R10, R0, 0x400, RZ, 0xfc, !PT ;  /* 0x00000400000a7812 */ /* 0x000fc400078efcff */
[----:B------:R-:W-:Y:S02]  /*0ab0*/  SHF.R.S32.HI R7, RZ, 0x1f, R7 ;  /* 0x0000001fff077819 */ /* 0x000fe40000011407 */
[----:B------:R-:W-:Y:S01]  /*0ac0*/  SEL R8, R11, R14, !P4 ;  /* 0x0000000e0b087207 */ /* 0x000fe20006000000 */
[C---:B------:R-:W-:Y:S01]  /*0ad0*/  VIADD R15, R10.reuse, -UR5 ;  /* 0x800000050a0f7c36 */ /* 0x040fe20008000000 */
[----:B------:R-:W-:Y:S02]  /*0ae0*/  SEL R11, R23, R22, !P4 ;  /* 0x00000016170b7207 */ /* 0x000fe40006000000 */
[----:B------:R-:W-:Y:S02]  /*0af0*/  SEL R7, R7, RZ, P2 ;  /* 0x000000ff07077207 */ /* 0x000fe40001000000 */
[----:B------:R-:W-:Y:S02]  /*0b00*/  SEL R16, R25, R24, !P2 ;  /* 0x0000001819107207 */ /* 0x000fe40005000000 */
[----:B------:R-:W-:-:S02]  /*0b10*/  ISETP.GE.AND P5, PT, R10, UR5, PT ;  /* 0x000000050a007c0c */ /* 0x000fc4000bfa6270 */
[----:B------:R-:W-:Y:S01]  /*0b20*/  IADD3 R8, P3, PT, R8, R11, RZ ;  /* 0x0000000b08087210 */ /* 0x000fe20007f7e0ff */
[----:B------:R-:W-:Y:S01]  /*0b30*/  IMAD.X R11, R7, 0x1, R16, P1 ;  /* 0x00000001070b7824 */ /* 0x000fe200008e0610 */
[----:B------:R-:W-:Y:S01]  /*0b40*/  SEL R9, R10, R15, !P5 ;  /* 0x0000000f0a097207 */ /* 0x000fe20006800000 */
[----:B------:R-:W-:Y:S01]  /*0b50*/  VIADD R16, R21, -UR5 ;  /* 0x8000000515107c36 */ /* 0x000fe20008000000 */
[----:B------:R-:W-:Y:S02]  /*0b60*/  SEL R10, R23, R22, !P5 ;  /* 0x00000016170a7207 */ /* 0x000fe40006800000 */
[----:B------:R-:W-:Y:S02]  /*0b70*/  ISETP.GE.AND P1, PT, R21, UR5, PT ;  /* 0x0000000515007c0c */ /* 0x000fe4000bf26270 */
[----:B------:R-:W-:Y:S02]  /*0b80*/  SHF.R.S32.HI R6, RZ, 0x1f, R6 ;  /* 0x0000001fff067819 */ /* 0x000fe40000011406 */
[----:B------:R-:W-:-:S02]  /*0b90*/  IADD3 R9, P2, PT, R9, R10, RZ ;  /* 0x0000000a09097210 */ /* 0x000fc40007f5e0ff */
[----:B------:R-:W-:Y:S02]  /*0ba0*/  SEL R7, R21, R16, !P1 ;  /* 0x0000001015077207 */ /* 0x000fe40004800000 */
[----:B------:R-:W-:Y:S02]  /*0bb0*/  SEL R21, R25, R24, !P0 ;  /* 0x0000001819157207 */ /* 0x000fe40004000000 */
[----:B------:R-:W-:Y:S01]  /*0bc0*/  SEL R10, R6, RZ, P0 ;  /* 0x000000ff060a7207 */ /* 0x000fe20000000000 */
[----:B------:R-:W-:Y:S01]  /*0bd0*/  VIADD R6, R17, -UR5 ;  /* 0x8000000511067c36 */ /* 0x000fe20008000000 */
[----:B------:R-:W-:Y:S02]  /*0be0*/  SEL R18, R23, R22, !P1 ;  /* 0x0000001617127207 */ /* 0x000fe40004800000 */
[----:B------:R-:W-:Y:S01]  /*0bf0*/  ISETP.GE.AND P0, PT, R17, UR5, PT ;  /* 0x0000000511007c0c */ /* 0x000fe2000bf06270 */
[----:B------:R-:W-:Y:S01]  /*0c00*/  IMAD.X R10, R10, 0x1, R21, P6 ;  /* 0x000000010a0a7824 */ /* 0x000fe200030e0615 */
[----:B------:R-:W-:-:S02]  /*0c10*/  SHF.R.S32.HI R15, RZ, 0x1f, R15 ;  /* 0x0000001fff0f7819 */ /* 0x000fc4000001140f */
[----:B------:R-:W-:Y:S02]  /*0c20*/  IADD3 R7, P6, PT, R7, R18, RZ ;  /* 0x0000001207077210 */ /* 0x000fe40007fde0ff */
[----:B------:R-:W-:Y:S02]  /*0c30*/  SEL R21, R17, R6, !P0 ;  /* 0x0000000611157207 */ /* 0x000fe40004000000 */
[----:B------:R-:W-:Y:S02]  /*0c40*/  SEL R18, R23, R22, !P0 ;  /* 0x0000001617127207 */ /* 0x000fe40004000000 */
[----:B------:R-:W-:Y:S02]  /*0c50*/  SEL R26, R25, R24, !P5 ;  /* 0x00000018191a7207 */ /* 0x000fe40006800000 */
[----:B------:R-:W-:Y:S02]  /*0c60*/  SEL R15, R15, RZ, P5 ;  /* 0x000000ff0f0f7207 */ /* 0x000fe40002800000 */
[----:B------:R-:W-:-:S02]  /*0c70*/  SHF.R.S32.HI R14, RZ, 0x1f, R14 ;  /* 0x0000001fff0e7819 */ /* 0x000fc4000001140e */
[----:B------:R-:W-:Y:S01]  /*0c80*/  IADD3 R21, P5, PT, R21, R18, RZ ;  /* 0x0000001215157210 */ /* 0x000fe20007fbe0ff */
[----:B------:R-:W-:Y:S01]  /*0c90*/  IMAD.X R18, R15, 0x1, R26, P2 ;  /* 0x000000010f127824 */ /* 0x000fe200010e061a */
[----:B------:R-:W-:Y:S02]  /*0ca0*/  SEL R14, R14, RZ, P4 ;  /* 0x000000ff0e0e7207 */ /* 0x000fe40002000000 */
[----:B------:R-:W-:Y:S02]  /*0cb0*/  SEL R27, R25, R24, !P4 ;  /* 0x00000018191b7207 */ /* 0x000fe40006000000 */
[----:B0-----:R-:W-:-:S03]  /*0cc0*/  LEA R28, P2, R2, UR8, 0x2 ;  /* 0x00000008021c7c11 */ /* 0x001fc6000f8410ff */
[----:B------:R-:W-:Y:S01]  /*0cd0*/  IMAD.X R27, R14, 0x1, R27, P3 ;  /* 0x000000010e1b7824 */ /* 0x000fe200018e061b */
[----:B------:R-:W-:Y:S02]  /*0ce0*/  LEA.HI.X R29, R2, UR9, R13, 0x2, P2 ;  /* 0x00000009021d7c11 */ /* 0x000fe400090f140d */
[C---:B------:R-:W-:Y:S02]  /*0cf0*/  LEA R14, P2, R3.reuse, UR8, 0x2 ;  /* 0x00000008030e7c11 */ /* 0x040fe4000f8410ff */
[C---:B------:R-:W-:Y:S02]  /*0d00*/  LEA R2, P3, R4.reuse, UR8, 0x2 ;  /* 0x0000000804027c11 */ /* 0x040fe4000f8610ff */
[----:B------:R-:W-:Y:S02]  /*0d10*/  LEA.HI.X R15, R3, UR9, R12, 0x2, P2 ;  /* 0x00000009030f7c11 */ /* 0x000fe400090f140c */
[----:B------:R-:W-:Y:S02]  /*0d20*/  LEA.HI.X R3, R4, UR9, R11, 0x2, P3 ;  /* 0x0000000904037c11 */ /* 0x000fe400098f140b */
[----:B------:R-:W-:Y:S01]  /*0d30*/  LOP3.LUT R26, R0, 0x800, RZ, 0xfc, !PT ;  /* 0x00000800001a7812 */ /* 0x000fe200078efcff */
[----:B------:R0:W5:Y:S01]  /*0d40*/  LDG.E R11, desc[UR10][R14.64] ;  /* 0x0000000a0e0b7981 */ /* 0x000162000c1e1900 */
[----:B------:R-:W-:-:S02]  /*0d50*/  LEA R4, P2, R5, UR8, 0x2 ;  /* 0x0000000805047c11 */ /* 0x000fc4000f8410ff */
[----:B------:R-:W-:Y:S01]  /*0d60*/  LEA R12, P3, R9, UR8, 0x2 ;  /* 0x00000008090c7c11 */ /* 0x000fe2000f8610ff */
[C---:B------:R-:W-:Y:S01]  /*0d70*/  VIADD R17, R26.reuse, -UR5 ;  /* 0x800000051a117c36 */ /* 0x040fe20008000000 */
[----:B------:R-:W-:Y:S02]  /*0d80*/  LEA.HI.X R5, R5, UR9, R10, 0x2, P2 ;  /* 0x0000000905057c11 */ /* 0x000fe400090f140a */
[----:B------:R-:W-:Y:S01]  /*0d90*/  LEA.HI.X R13, R9, UR9, R18, 0x2, P3 ;  /* 0x00000009090d7c11 */ /* 0x000fe200098f1412 */
[----:B------:R1:W5:Y:S01]  /*0da0*/  LDG.E R10, desc[UR10][R2.64] ;  /* 0x0000000a020a7981 */ /* 0x000362000c1e1900 */
[C---:B------:R-:W-:Y:S02]  /*0db0*/  ISETP.GE.AND P3, PT, R26.reuse, UR5, PT ;  /* 0x000000051a007c0c */ /* 0x040fe4000bf66270 */
[----:B------:R-:W-:Y:S01]  /*0dc0*/  SHF.R.S32.HI R16, RZ, 0x1f, R16 ;  /* 0x0000001fff107819 */ /* 0x000fe20000011410 */
[----:B------:R2:W5:Y:S01]  /*0dd0*/  LDG.E R18, desc[UR10][R28.64] ;  /* 0x0000000a1c127981 */ /* 0x000562000c1e1900 */
[----:B------:R-:W-:-:S02]  /*0de0*/  SEL R26, R26, R17, !P3 ;  /* 0x000000111a1a7207 */ /* 0x000fc40005800000 */
[----:B0-----:R-:W-:Y:S01]  /*0df0*/  SEL R15, R16, RZ, P1 ;  /* 0x000000ff100f7207 */ /* 0x001fe20000800000 */
[----:B------:R0:W5:Y:S01]  /*0e00*/  LDG.E R9, desc[UR10][R4.64] ;  /* 0x0000000a04097981 */ /* 0x000162000c1e1900 */
[----:B-1----:R-:W-:Y:S01]  /*0e10*/  VIADD R3, R0, 0x900 ;  /* 0x0000090000037836 */ /* 0x002fe20000000000 */
[----:B------:R-:W-:Y:S02]  /*0e20*/  LEA R2, P4, R8, UR8, 0x2 ;  /* 0x0000000808027c11 */ /* 0x000fe4000f8810ff */
[----:B--2---:R-:W-:Y:S01]  /*0e30*/  SEL R29, R23, R22, !P3 ;  /* 0x00000016171d7207 */ /* 0x004fe20005800000 */
[----:B------:R-:W-:Y:S01]  /*0e40*/  VIADD R14, R3, -UR5 ;  /* 0x80000005030e7c36 */ /* 0x000fe20008000000 */
[----:B------:R-:W-:Y:S02]  /*0e50*/  SEL R28, R25, R24, !P1 ;  /* 0x00000018191c7207 */ /* 0x000fe40004800000 */
[----:B------:R-:W-:Y:S02]  /*0e60*/  ISETP.GE.AND P2, PT, R3, UR5, PT ;  /* 0x0000000503007c0c */ /* 0x000fe4000bf46270 */
[----:B------:R-:W-:Y:S01]  /*0e70*/  IADD3 R16, P1, PT, R26, R29, RZ ;  /* 0x0000001d1a107210 */ /* 0x000fe20007f3e0ff */
[----:B------:R-:W-:Y:S01]  /*0e80*/  IMAD.X R26, R15, 0x1, R28, P6 ;  /* 0x000000010f1a7824 */ /* 0x000fe200030e061c */
[----:B------:R-:W-:-:S02]  /*0e90*/  SEL R15, R3, R14, !P2 ;  /* 0x0000000e030f7207 */ /* 0x000fc40005000000 */
[----:B------:R-:W-:Y:S01]  /*0ea0*/  LEA.HI.X R3, R8, UR9, R27, 0x2, P4 ;  /* 0x0000000908037c11 */ /* 0x000fe2000a0f141b */
[----:B------:R-:W-:Y:S01]  /*0eb0*/  VIADD R27, R0, 0xa00 ;  /* 0x00000a00001b7836 */ /* 0x000fe20000000000 */
[----:B0-----:R-:W-:Y:S01]  /*0ec0*/  LEA R4, P4, R7, UR8, 0x2 ;  /* 0x0000000807047c11 */ /* 0x001fe2000f8810ff */
[----:B------:R-:W5:Y:S01]  /*0ed0*/  LDG.E R8, desc[UR10][R12.64] ;  /* 0x0000000a0c087981 */ /* 0x000f62000c1e1900 */
[----:B------:R-:W-:Y:S02]  /*0ee0*/  SEL R28, R23, R22, !P2 ;  /* 0x00000016171c7207 */ /* 0x000fe40005000000 */
[----:B------:R-:W-:Y:S01]  /*0ef0*/  LEA.HI.X R5, R7, UR9, R26, 0x2, P4 ;  /* 0x0000000907057c11 */ /* 0x000fe2000a0f141a */
[C---:B------:R-:W-:Y:S01]  /*0f00*/  VIADD R26, R27.reuse, -UR5 ;  /* 0x800000051b1a7c36 */ /* 0x040fe20008000000 */
[----:B------:R-:W-:Y:S01]  /*0f10*/  ISETP.GE.AND P4, PT, R27, UR5, PT ;  /* 0x000000051b007c0c */ /* 0x000fe2000bf86270 */
[----:B------:R0:W5:Y:S01]  /*0f20*/  LDG.E R7, desc[UR10][R2.64] ;  /* 0x0000000a02077981 */ /* 0x000162000c1e1900 */
[----:B------:R-:W-:-:S02]  /*0f30*/  SHF.R.S32.HI R6, RZ, 0x1f, R6 ;  /* 0x0000001fff067819 */ /* 0x000fc40000011406 */
[----:B------:R-:W-:Y:S02]  /*0f40*/  IADD3 R15, P6, PT, R15, R28, RZ ;  /* 0x0000001c0f0f7210 */ /* 0x000fe40007fde0ff */
[----:B------:R-:W-:Y:S02]  /*0f50*/  SEL R28, R27, R26, !P4 ;  /* 0x0000001a1b1c7207 */ /* 0x000fe40006000000 */
[----:B------:R-:W-:Y:S02]  /*0f60*/  SEL R29, R23, R22, !P4 ;  /* 0x00000016171d7207 */ /* 0x000fe40006000000 */
[----:B------:R-:W-:Y:S02]  /*0f70*/  SHF.R.S32.HI R27, RZ, 0x1f, R17 ;  /* 0x0000001fff1b7819 */ /* 0x000fe40000011411 */
[----:B0-----:R-:W-:Y:S02]  /*0f80*/  SEL R3, R25, R24, !P0 ;  /* 0x0000001819037207 */ /* 0x001fe40004000000 */
[----:B------:R-:W-:-:S02]  /*0f90*/  SEL R2, R6, RZ, P0 ;  /* 0x000000ff06027207 */ /* 0x000fc40000000000 */
[----:B------:R-:W-:Y:S02]  /*0fa0*/  IADD3 R17, P0, PT, R28, R29, RZ ;  /* 0x0000001d1c117210 */ /* 0x000fe40007f1e0ff */
[----:B------:R-:W-:Y:S01]  /*0fb0*/  SEL R6, R25, R24, !P3 ;  /* 0x0000001819067207 */ /* 0x000fe20005800000 */
[----:B------:R-:W-:Y:S01]  /*0fc0*/  IMAD.X R28, R2, 0x1, R3, P5 ;  /* 0x00000001021c7824 */ /* 0x000fe200028e0603 */
[----:B------:R-:W-:Y:S01]  /*0fd0*/  SEL R27, R27, RZ, P3 ;  /* 0x000000ff1b1b7207 */ /* 0x000fe20001800000 */
[----:B------:R-:W-:Y:S01]  /*0fe0*/  VIADD R2, R0, 0xb00 ;  /* 0x00000b0000027836 */ /* 0x000fe20000000000 */
[----:B------:R-:W-:-:S03]  /*0ff0*/  LEA R12, P3, R21, UR8, 0x2 ;  /* 0x00000008150c7c11 */ /* 0x000fc6000f8610ff */
[----:B------:R-:W-:Y:S01]  /*1000*/  IMAD.X R3, R27, 0x1, R6, P1 ;  /* 0x000000011b037824 */ /* 0x000fe200008e0606 */
[C---:B------:R-:W-:Y:S01]  /*1010*/  ISETP.GE.AND P1, PT, R2.reuse, UR5, PT ;  /* 0x0000000502007c0c */ /* 0x040fe2000bf26270 */
[C---:B------:R-:W-:Y:S01]  /*1020*/  VIADD R27, R2.reuse, -UR5 ;  /* 0x80000005021b7c36 */ /* 0x040fe20008000000 */
[----:B------:R-:W-:Y:S01]  /*1030*/  LEA.HI.X R13, R21, UR9, R28, 0x2, P3 ;  /* 0x00000009150d7c11 */ /* 0x000fe200098f141c */
[----:B------:R-:W5:Y:S01]  /*1040*/  LDG.E R6, desc[UR10][R4.64] ;  /* 0x0000000a04067981 */ /* 0x000f62000c1e1900 */
[----:B------:R-:W-:Y:S02]  /*1050*/  SEL R28, R23, R22, !P1 ;  /* 0x00000016171c7207 */ /* 0x000fe40004800000 */
[----:B------:R-:W-:Y:S02]  /*1060*/  SEL R21, R2, R27, !P1 ;  /* 0x0000001b02157207 */ /* 0x000fe40004800000 */
[----:B------:R-:W-:Y:S02]  /*1070*/  SHF.R.S32.HI R14, RZ, 0x1f, R14 ;  /* 0x0000001fff0e7819 */ /* 0x000fe4000001140e */
[----:B------:R-:W-:-:S02]  /*1080*/  SHF.R.S32.HI R26, RZ, 0x1f, R26 ;  /* 0x0000001fff1a7819 */ /* 0x000fc4000001141a */
[----:B------:R-:W-:Y:S01]  /*1090*/  LEA R2, P5, R16, UR8, 0x2 ;  /* 0x0000000810027c11 */ /* 0x000fe2000f8a10ff */
[----:B------:R0:W5:Y:S01]  /*10a0*/  LDG.E R5, desc[UR10][R12.64] ;  /* 0x0000000a0c057981 */ /* 0x000162000c1e1900 */
[----:B------:R-:W-:Y:S02]  /*10b0*/  IADD3 R21, P3, PT, R21, R28, RZ ;  /* 0x0000001c15157210 */ /* 0x000fe40007f7e0ff */
[----:B------:R-:W-:Y:S02]  /*10c0*/  SEL R14, R14, RZ, P2 ;  /* 0x000000ff0e0e7207 */ /* 0x000fe40001000000 */
[CC--:B------:R-:W-:Y:S02]  /*10d0*/  SEL R29, R25.reuse, R24.reuse, !P2 ;  /* 0x00000018191d7207 */ /* 0x0c0fe40005000000 */
[----:B------:R-:W-:Y:S02]  /*10e0*/  SEL R26, R26, RZ, P4 ;  /* 0x000000ff1a1a7207 */ /* 0x000fe40002000000 */
[----:B------:R-:W-:-:S02]  /*10f0*/  SEL R28, R25, R24, !P4 ;  /* 0x00000018191c7207 */ /* 0x000fc40006000000 */
[----:B------:R-:W-:Y:S01]  /*1100*/  LEA.HI.X R3, R16, UR9, R3, 0x2, P5 ;  /* 0x0000000910037c11 */ /* 0x000fe2000a8f1403 */
[----:B------:R-:W-:Y:S01]  /*1110*/  IMAD.X R16, R14, 0x1, R29, P6 ;  /* 0x000000010e107824 */ /* 0x000fe200030e061d */
[----:B------:R-:W-:Y:S01]  /*1120*/  LOP3.LUT R29, R0, 0xc00, RZ, 0xfc, !PT ;  /* 0x00000c00001d7812 */ /* 0x000fe200078efcff */
[----:B------:R-:W-:Y:S01]  /*1130*/  IMAD.X R28, R26, 0x1, R28, P0 ;  /* 0x000000011a1c7824 */ /* 0x000fe200000e061c */
[----:B------:R-:W-:Y:S01]  /*1140*/  LEA R14, P0, R15, UR8, 0x2 ;  /* 0x000000080f0e7c11 */ /* 0x000fe2000f8010ff */
[----:B------:R-:W5:Y:S01]  /*1150*/  LDG.E R4, desc[UR10][R2.64] ;  /* 0x0000000a02047981 */ /* 0x000f62000c1e1900 */
[C---:B------:R-:W-:Y:S01]  /*1160*/  ISETP.GE.AND P4, PT, R29.reuse, UR5, PT ;  /* 0x000000051d007c0c */ /* 0x040fe2000bf86270 */
[----:B0-----:R-:W-:Y:S01]  /*1170*/  VIADD R12, R29, -UR5 ;  /* 0x800000051d0c7c36 */ /* 0x001fe20008000000 */
[----:B------:R-:W-:Y:S02]  /*1180*/  LEA.HI.X R15, R15, UR9, R16, 0x2, P0 ;  /* 0x000000090f0f7c11 */ /* 0x000fe400080f1410 */
[----:B------:R-:W-:-:S02]  /*1190*/  LEA R16, P0, R17, UR8, 0x2 ;  /* 0x0000000811107c11 */ /* 0x000fc4000f8010ff */
[----:B------:R-:W-:Y:S02]  /*11a0*/  SHF.R.S32.HI R27, RZ, 0x1f, R27 ;  /* 0x0000001fff1b7819 */ /* 0x000fe4000001141b */
[----:B------:R-:W-:Y:S01]  /*11b0*/  SEL R26, R29, R12, !P4 ;  /* 0x0000000c1d1a7207 */ /* 0x000fe20006000000 */
[----:B------:R0:W5:Y:S01]  /*11c0*/  LDG.E R3, desc[UR10][R14.64] ;  /* 0x0000000a0e037981 */ /* 0x000162000c1e1900 */
[----:B------:R-:W-:Y:S02]  /*11d0*/  LEA.HI.X R17, R17, UR9, R28, 0x2, P0 ;  /* 0x0000000911117c11 */ /* 0x000fe400080f141c */
[----:B------:R-:W-:Y:S02]  /*11e0*/  SEL R13, R23, R22, !P4 ;  /* 0x00000016170d7207 */ /* 0x000fe40006000000 */
[----:B------:R-:W-:Y:S01]  /*11f0*/  SHF.R.S32.HI R12, RZ, 0x1f, R12 ;  /* 0x0000001fff0c7819 */ /* 0x000fe2000001140c */
[----:B------:R1:W5:Y:S01]  /*1200*/  LDG.E R2, desc[UR10][R16.64] ;  /* 0x0000000a10027981 */ /* 0x000362000c1e1900 */
[----:B------:R-:W-:-:S02]  /*1210*/  SEL R27, R27, RZ, P1 ;  /* 0x000000ff1b1b7207 */ /* 0x000fc40000800000 */
[-C--:B------:R-:W-:Y:S02]  /*1220*/  SEL R28, R25, R24.reuse, !P1 ;  /* 0x00000018191c7207 */ /* 0x080fe40004800000 */
[----:B------:R-:W-:Y:S02]  /*1230*/  IADD3 R26, P2, PT, R26, R13, RZ ;  /* 0x0000000d1a1a7210 */ /* 0x000fe40007f5e0ff */
[----:B------:R-:W-:Y:S01]  /*1240*/  SEL R12, R12, RZ, P4 ;  /* 0x000000ff0c0c7207 */ /* 0x000fe20002000000 */
[----:B------:R-:W-:Y:S01]  /*1250*/  IMAD.X R28, R27, 0x1, R28, P3 ;  /* 0x000000011b1c7824 */ /* 0x000fe200018e061c */
[----:B------:R-:W-:Y:S01]  /*1260*/  SEL R29, R25, R24, !P4 ;  /* 0x00000018191d7207 */ /* 0x000fe20006000000 */
[----:B------:R-:W-:-:S04]  /*1270*/  VIADD R27, R0, 0xd00 ;  /* 0x00000d00001b7836 */ /* 0x000fc80000000000 */
[----:B------:R-:W-:Y:S01]  /*1280*/  IMAD.X R29, R12, 0x1, R29, P2 ;  /* 0x000000010c1d7824 */ /* 0x000fe200010e061d */
[----:B------:R-:W-:Y:S01]  /*1290*/  LEA R12, P0, R21, UR8, 0x2 ;  /* 0x00000008150c7c11 */ /* 0x000fe2000f8010ff */
[C---:B0-----:R-:W-:Y:S01]  /*12a0*/  VIADD R14, R27.reuse, -UR5 ;  /* 0x800000051b0e7c36 */ /* 0x041fe20008000000 */
[----:B------:R-:W-:Y:S02]  /*12b0*/  ISETP.GE.AND P2, PT, R27, UR5, PT ;  /* 0x000000051b007c0c */ /* 0x000fe4000bf46270 */
[----:B------:R-:W-:Y:S02]  /*12c0*/  LEA.HI.X R13, R21, UR9, R28, 0x2, P0 ;  /* 0x00000009150d7c11 */ /* 0x000fe400080f141c */
[----:B------:R-:W-:Y:S02]  /*12d0*/  SEL R27, R27, R14, !P2 ;  /* 0x0000000e1b1b7207 */ /* 0x000fe40005000000 */
[----:B------:R-:W-:Y:S02]  /*12e0*/  SHF.R.S32.HI R21, RZ, 0x1f, R14 ;  /* 0x0000001fff157819 */ /* 0x000fe4000001140e */
[----:B------:R-:W-:-:S02]  /*12f0*/  SEL R28, R23, R22, !P2 ;  /* 0x00000016171c7207 */ /* 0x000fc40005000000 */
[----:B-1----:R-:W-:Y:S02]  /*1300*/  SEL R17, R21, RZ, P2 ;  /* 0x000000ff15117207 */ /* 0x002fe40001000000 */
[----:B------:R-:W-:Y:S02]  /*1310*/  IADD3 R27, P1, PT, R27, R28, RZ ;  /* 0x0000001c1b1b7210 */ /* 0x000fe40007f3e0ff */
[----:B------:R-:W-:Y:S01]  /*1320*/  SEL R16, R25, R24, !P2 ;  /* 0x0000001819107207 */ /* 0x000fe20005000000 */
[----:B------:R-:W-:Y:S01]  /*1330*/  VIADD R28, R0, 0xe00 ;  /* 0x00000e00001c7836 */ /* 0x000fe20000000000 */
[C---:B------:R-:W-:Y:S01]  /*1340*/  LEA R14, P0, R26.reuse, UR8, 0x2 ;  /* 0x000000081a0e7c11 */ /* 0x040fe2000f8010ff */
[----:B------:R0:W5:Y:S02]  /*1350*/  LDG.E R21, desc[UR10][R12.64] ;  /* 0x0000000a0c157981 */ /* 0x000164000c1e1900 */
[----:B------:R-:W-:Y:S01]  /*1360*/  IMAD.X R17, R17, 0x1, R16, P1 ;  /* 0x0000000111117824 */ /* 0x000fe200008e0610 */
[----:B------:R-:W-:Y:S01]  /*1370*/  LEA.HI.X R15, R26, UR9, R29, 0x2, P0 ;  /* 0x000000091a0f7c11 */ /* 0x000fe200080f141d */
[----:B------:R-:W-:Y:S01]  /*1380*/  VIADD R29, R28, -UR5 ;  /* 0x800000051c1d7c36 */ /* 0x000fe20008000000 */
[----:B------:R-:W-:-:S02]  /*1390*/  LEA R16, P0, R27, UR8, 0x2 ;  /* 0x000000081b107c11 */ /* 0x000fc4000f8010ff */
[C---:B------:R-:W-:Y:S01]  /*13a0*/  ISETP.GE.AND P1, PT, R28.reuse, UR5, PT ;  /* 0x000000051c007c0c */ /* 0x040fe2000bf26270 */
[----:B------:R1:W5:Y:S01]  /*13b0*/  LDG.E R26, desc[UR10][R14.64] ;  /* 0x0000000a0e1a7981 */ /* 0x000362000c1e1900 */
[----:B------:R-:W-:Y:S02]  /*13c0*/  LEA.HI.X R17, R27, UR9, R17, 0x2, P0 ;  /* 0x000000091b117c11 */ /* 0x000fe400080f1411 */
[----:B------:R-:W-:Y:S02]  /*13d0*/  SEL R28, R28, R29, !P1 ;  /* 0x0000001d1c1c7207 */ /* 0x000fe40004800000 */
[----:B------:R-:W-:Y:S02]  /*13e0*/  SEL R27, R23, R22, !P1 ;  /* 0x00000016171b7207 */ /* 0x000fe40004800000 */
[----:B------:R-:W-:Y:S02]  /*13f0*/  SHF.R.S32.HI R29, RZ, 0x1f, R29 ;  /* 0x0000001fff1d7819 */ /* 0x000fe4000001141d */
[----:B0-----:R-:W-:-:S02]  /*1400*/  IADD3 R13, P0, PT, R28, R27, RZ ;  /* 0x0000001b1c0d7210 */ /* 0x001fc40007f1e0ff */
[----:B------:R-:W-:Y:S01]  /*1410*/  SEL R28, R29, RZ, P1 ;  /* 0x000000ff1d1c7207 */ /* 0x000fe20000800000 */
[----:B------:R-:W-:Y:S01]  /*1420*/  VIADD R29, R0, 0xf00 ;  /* 0x00000f00001d7836 */ /* 0x000fe20000000000 */
[----:B-1----:R-:W-:Y:S01]  /*1430*/  SEL R15, R25, R24, !P1 ;  /* 0x00000018190f7207 */ /* 0x002fe20004800000 */
[----:B------:R0:W5:Y:S02]  /*1440*/  LDG.E R27, desc[UR10][R16.64] ;  /* 0x0000000a101b7981 */ /* 0x000164000c1e1900 */
[C---:B------:R-:W-:Y:S01]  /*1450*/  VIADD R14, R29.reuse, -UR5 ;  /* 0x800000051d0e7c36 */ /* 0x040fe20008000000 */
[----:B------:R-:W-:Y:S01]  /*1460*/  ISETP.GE.AND P1, PT, R29, UR5, PT ;  /* 0x000000051d007c0c */ /* 0x000fe2000bf26270 */
[----:B------:R-:W-:Y:S01]  /*1470*/  IMAD.X R28, R28, 0x1, R15, P0 ;  /* 0x000000011c1c7824 */ /* 0x000fe200000e060f */
[----:B------:R-:W-:Y:S02]  /*1480*/  LEA R12, P0, R13, UR8, 0x2 ;  /* 0x000000080d0c7c11 */ /* 0x000fe4000f8010ff */
[----:B------:R-:W-:-:S02]  /*1490*/  SEL R15, R29, R14, !P1 ;  /* 0x0000000e1d0f7207 */ /* 0x000fc40004800000 */
[----:B------:R-:W-:Y:S02]  /*14a0*/  SHF.R.S32.HI R14, RZ, 0x1f, R14 ;  /* 0x0000001fff0e7819 */ /* 0x000fe4000001140e */
[----:B0-----:R-:W-:Y:S02]  /*14b0*/  SEL R16, R23, R22, !P1 ;  /* 0x0000001617107207 */ /* 0x001fe40004800000 */
[----:B------:R-:W-:Y:S02]  /*14c0*/  LEA.HI.X R13, R13, UR9, R28, 0x2, P0 ;  /* 0x000000090d0d7c11 */ /* 0x000fe400080f141c */
[----:B------:R-:W-:Y:S02]  /*14d0*/  IADD3 R15, P0, PT, R15, R16, RZ ;  /* 0x000000100f0f7210 */ /* 0x000fe40007f1e0ff */
[----:B------:R-:W-:Y:S02]  /*14e0*/  SEL R14, R14, RZ, P1 ;  /* 0x000000ff0e0e7207 */ /* 0x000fe40000800000 */
[----:B------:R-:W-:-:S05]  /*14f0*/  SEL R17, R25, R24, !P1 ;  /* 0x0000001819117207 */ /* 0x000fca0004800000 */
[----:B------:R-:W-:Y:S01]  /*1500*/  IMAD.X R16, R14, 0x1, R17, P0 ;  /* 0x000000010e107824 */ /* 0x000fe200000e0611 */
[C---:B------:R-:W-:Y:S02]  /*1510*/  LEA R14, P0, R15.reuse, UR8, 0x2 ;  /* 0x000000080f0e7c11 */ /* 0x040fe4000f8010ff */
[----:B------:R-:W-:Y:S02]  /*1520*/  LOP3.LUT R17, R0, 0x1000, RZ, 0xfc, !PT ;  /* 0x0000100000117812 */ /* 0x000fe400078efcff */
[----:B------:R-:W-:Y:S02]  /*1530*/  LEA.HI.X R15, R15, UR9, R16, 0x2, P0 ;  /* 0x000000090f0f7c11 */ /* 0x000fe400080f1410 */
[C---:B------:R-:W-:Y:S01]  /*1540*/  ISETP.GE.AND P1, PT, R17.reuse, UR5, PT ;  /* 0x0000000511007c0c */ /* 0x040fe2000bf26270 */
[----:B------:R-:W-:-:S03]  /*1550*/  VIADD R16, R17, -UR5 ;  /* 0x8000000511107c36 */ /* 0x000fc60008000000 */
[----:B------:R-:W-:Y:S02]  /*1560*/  SEL R22, R23, R22, !P1 ;  /* 0x0000001617167207 */ /* 0x000fe40004800000 */
[----:B------:R-:W-:Y:S01]  /*1570*/  SEL R17, R17, R16, !P1 ;  /* 0x0000001011117207 */ /* 0x000fe20004800000 */
[----:B------:R1:W5:Y:S01]  /*1580*/  LDG.E R23, desc[UR10][R14.64] ;  /* 0x0000000a0e177981 */ /* 0x000362000c1e1900 */
        /* <DEDUP_REMOVED lines=9> */
.L_x_1955:
[----:B------:R-:W2:Y:S01]  /*1620*/  S2UR UR6, SR_CgaCtaId ;  /* 0x00000000000679c3 */ /* 0x000ea20000008800 */
[----:B------:R-:W-:Y:S01]  /*1630*/  UMOV UR4, 0x400 ;  /* 0x0000040000047882 */ /* 0x000fe20000000000 */
[----:B------:R-:W-:Y:S01]  /*1640*/  IMAD.IADD R20, R20, 0x1, -R19 ;  /* 0x0000000114147824 */ /* 0x000fe200078e0a13 */
[----:B--2---:R-:W-:-:S06]  /*1650*/  ULEA UR4, UR6, UR4, 0x18 ;  /* 0x0000000406047291 */ /* 0x004fcc000f8ec0ff */
[----:B01----:R-:W-:-:S05]  /*1660*/  LEA R13, R0, UR4, 0x2 ;  /* 0x00000004000d7c11 */ /* 0x003fca000f8e10ff */
[----:B-----5:R-:W-:Y:S04]  /*1670*/  STS [R13], R18 ;  /* 0x000000120d007388 */ /* 0x020fe80000000800 */
        /* <DEDUP_REMOVED lines=19> */
[----:B------:R-:W-:Y:S01]  /*17b0*/  VIADD R5, R20, UR5 ;  /* 0x0000000514057c36 */ /* 0x000fe20008000000 */
[----:B------:R-:W-:Y:S04]  /*17c0*/  BSSY.RECONVERGENT B0, `(.L_x_1956) ;  /* 0x0000021000007945 */ /* 0x000fe80003800200 */
[----:B------:R-:W-:-:S04]  /*17d0*/  VIMNMX R3, PT, PT, R5, R2, PT ;  /* 0x0000000205037248 */ /* 0x000fc80003fe0100 */
[C---:B------:R-:W-:Y:S01]  /*17e0*/  ISETP.GE.AND P0, PT, R3.reuse, R20, PT ;  /* 0x000000140300720c */ /* 0x040fe20003f06270 */
[C---:B------:R-:W-:Y:S01]  /*17f0*/  IMAD.IADD R6, R3.reuse, 0x1, -R20 ;  /* 0x0000000103067824 */ /* 0x040fe200078e0a14 */
[----:B------:R-:W-:-:S04]  /*1800*/  VIMNMX R7, PT, PT, R3, UR5, PT ;  /* 0x0000000503077c48 */ /* 0x000fc8000bfe0100 */
[----:B------:R-:W-:-:S04]  /*1810*/  SEL R6, R6, RZ, P0 ;  /* 0x000000ff06067207 */ /* 0x000fc80000000000 */
[----:B------:R-:W-:-:S13]  /*1820*/  ISETP.GE.AND P0, PT, R6, R7, PT ;  /* 0x000000070600720c */ /* 0x000fda0003f06270 */
[----:B-1----:R-:W-:Y:S05]  /*1830*/  @P0 BRA `(.L_x_1957) ;  /* 0x0000000000640947 */ /* 0x002fea0003800000 */
[----:B------:R-:W-:-:S07]  /*1840*/  VIADD R2, R3, UR5 ;  /* 0x0000000503027c36 */ /* 0x000fce0008000000 */
.L_x_1958:
[----:B------:R-:W-:-:S05]  /*1850*/  IMAD.IADD R4, R7, 0x1, -R6 ;  /* 0x0000000107047824 */ /* 0x000fca00078e0a06 */
[----:B------:R-:W-:-:S04]  /*1860*/  LEA.HI R9, R4, R4, RZ, 0x1 ;  /* 0x0000000404097211 */ /* 0x000fc800078f08ff */
[----:B------:R-:W-:-:S04]  /*1870*/  LEA.HI.SX32 R4, R9, R6, 0x1f ;  /* 0x0000000609047211 */ /* 0x000fc800078ffaff */
[----:B------:R-:W-:Y:S02]  /*1880*/  LOP3.LUT R9, RZ, R4, RZ, 0x33, !PT ;  /* 0x00000004ff097212 */ /* 0x000fe400078e33ff */
[----:B------:R-:W-:-:S03]  /*1890*/  LEA R8, R4, UR4, 0x2 ;  /* 0x0000000404087c11 */ /* 0x000fc6000f8e10ff */
[----:B------:R-:W-:-:S03]  /*18a0*/  IMAD.IADD R9, R2, 0x1, R9 ;  /* 0x0000000102097824 */ /* 0x000fc600078e0209 */
[----:B------:R-:W0:Y:S02]  /*18b0*/  LDS R8, [R8] ;  /* 0x0000000008087984 */ /* 0x000e240000000800 */
[----:B------:R-:W-:-:S05]  /*18c0*/  LEA R9, R9, UR4, 0x2 ;  /* 0x0000000409097c11 */ /* 0x000fca000f8e10ff */
[----:B------:R-:W1:Y:S01]  /*18d0*/  LDS R11, [R9] ;  /* 0x00000000090b7984 */ /* 0x000e620000000800 */
[----:B0-----:R-:W-:-:S04]  /*18e0*/  LEA.HI R12, R8, R8, RZ, 0x1 ;  /* 0x00000008080c7211 */ /* 0x001fc800078f08ff */
[----:B------:R-:W-:Y:S02]  /*18f0*/  LOP3.LUT R13, R12, 0xfffffffe, RZ, 0xc0, !PT ;  /* 0xfffffffe0c0d7812 */ /* 0x000fe400078ec0ff */
[----:B-1----:R-:W-:-:S03]  /*1900*/  LEA.HI R10, R11, R11, RZ, 0x1 ;  /* 0x0000000b0b0a7211 */ /* 0x002fc600078f08ff */
[----:B------:R-:W-:Y:S01]  /*1910*/  IMAD.IADD R13, R8, 0x1, -R13 ;  /* 0x00000001080d7824 */ /* 0x000fe200078e0a0d */
[----:B------:R-:W-:Y:S02]  /*1920*/  ISETP.GE.AND P0, PT, R11, R8, PT ;  /* 0x000000080b00720c */ /* 0x000fe40003f06270 */
[----:B------:R-:W-:-:S05]  /*1930*/  LOP3.LUT R10, R10, 0xfffffffe, RZ, 0xc0, !PT ;  /* 0xfffffffe0a0a7812 */ /* 0x000fca00078ec0ff */
        /* <DEDUP_REMOVED lines=9> */
.L_x_1957:
[----:B------:R-:W-:Y:S05]  /*19d0*/  BSYNC.RECONVERGENT B0 ;  /* 0x0000000000007941 */ /* 0x000fea0003800200 */
.L_x_1956:
[----:B------:R-:W-:Y:S01]  /*19e0*/  IADD3 R8, PT, PT, R3, UR5, -R6 ;  /* 0x0000000503087c10 */ /* 0x000fe2000fffe806 */
[----:B------:R-:W-:Y:S01]  /*19f0*/  BSSY.RECONVERGENT B0, `(.L_x_1959) ;  /* 0x0000019000007945 */ /* 0x000fe20003800200 */
[----:B------:R-:W-:Y:S02]  /*1a00*/  LEA R12, R6, UR4, 0x2 ;  /* 0x00000004060c7c11 */ /* 0x000fe4000f8e10ff */
[C---:B------:R-:W-:Y:S02]  /*1a10*/  LEA R11, R8.reuse, UR4, 0x2 ;  /* 0x00000004080b7c11 */ /* 0x040fe4000f8e10ff */
[----:B------:R-:W-:Y:S01]  /*1a20*/  ISETP.GE.AND P1, PT, R8, R5, PT ;  /* 0x000000050800720c */ /* 0x000fe20003f26270 */
[----:B------:R0:W1:Y:S01]  /*1a30*/  LDS R4, [R12] ;  /* 0x000000000c047984 */ /* 0x0000620000000800 */
[----:B------:R-:W-:-:S03]  /*1a40*/  PLOP3.LUT P0, PT, PT, PT, PT, 0x8, 0x80 ;  /* 0x000000000080781c */ /* 0x000fc60003f0e170 */
[----:B------:R0:W2:Y:S08]  /*1a50*/  LDS R3, [R11] ;  /* 0x000000000b037984 */ /* 0x0000b00000000800 */
[----:B0-----:R-:W-:Y:S05]  /*1a60*/  @P1 BRA `(.L_x_1960) ;  /* 0x0000000000441947 */ /* 0x001fea0003800000 */
[----:B------:R-:W-:Y:S02]  /*1a70*/  ISETP.GE.AND P1, PT, R6, UR5, PT ;  /* 0x0000000506007c0c */ /* 0x000fe4000bf26270 */
        /* <DEDUP_REMOVED lines=16> */
.L_x_1960:
[----:B------:R-:W-:Y:S05]  /*1b80*/  BSYNC.RECONVERGENT B0 ;  /* 0x0000000000007941 */ /* 0x000fea0003800200 */
.L_x_1959:
        /* <DEDUP_REMOVED lines=13> */
[----:B------:R-:W-:Y:S02]  /*1c60*/  ISETP.GE.AND P1, PT, R9, UR5, PT ;  /* 0x0000000509007c0c */ /* 0x000fe4000bf26270 */
        /* <DEDUP_REMOVED lines=16> */
.L_x_1962:
[----:B------:R-:W-:Y:S05]  /*1d70*/  BSYNC.RECONVERGENT B0 ;  /* 0x0000000000007941 */ /* 0x000fea0003800200 */
.L_x_1961:
        /* <DEDUP_REMOVED lines=13> */
[----:B------:R-:W-:Y:S02]  /*1e50*/  ISETP.GE.AND P1, PT, R7, UR5, PT ;  /* 0x0000000507007c0c */ /* 0x000fe4000bf26270 */
        /* <DEDUP_REMOVED lines=16> */
.L_x_1964:
[----:B------:R-:W-:Y:S05]  /*1f60*/  BSYNC.RECONVERGENT B0 ;  /* 0x0000000000007941 */ /* 0x000fea0003800200 */
.L_x_1963:
        /* <DEDUP_REMOVED lines=30> */
.L_x_1966:
[----:B------:R-:W-:Y:S05]  /*2150*/  BSYNC.RECONVERGENT B0 ;  /* 0x0000000000007941 */ /* 0x000fea0003800200 */
.L_x_1965:
        /* <DEDUP_REMOVED lines=30> */
.L_x_1968:
[----:B------:R-:W-:Y:S05]  /*2340*/  BSYNC.RECONVERGENT B0 ;  /* 0x0000000000007941 */ /* 0x000fea0003800200 */
.L_x_1967:
        /* <DEDUP_REMOVED lines=30> */
.L_x_1970:
[----:B------:R-:W-:Y:S05]  /*2530*/  BSYNC.RECONVERGENT B0 ;  /* 0x0000000000007941 */ /* 0x000fea0003800200 */
.L_x_1969:
        /* <DEDUP_REMOVED lines=30> */
.L_x_1972:
[----:B------:R-:W-:Y:S05]  /*2720*/  BSYNC.RECONVERGENT B0 ;  /* 0x0000000000007941 */ /* 0x000fea0003800200 */
.L_x_1971:
        /* <DEDUP_REMOVED lines=30> */
.L_x_1974:
[----:B------:R-:W-:Y:S05]  /*2910*/  BSYNC.RECONVERGENT B0 ;  /* 0x0000000000007941 */ /* 0x000fea0003800200 */
.L_x_1973:
        /* <DEDUP_REMOVED lines=30> */
.L_x_1976:
[----:B------:R-:W-:Y:S05]  /*2b00*/  BSYNC.RECONVERGENT B0 ;  /* 0x0000000000007941 */ /* 0x000fea0003800200 */
.L_x_1975:
        /* <DEDUP_REMOVED lines=30> */
.L_x_1978:
[----:B------:R-:W-:Y:S05]  /*2cf0*/  BSYNC.RECONVERGENT B0 ;  /* 0x0000000000007941 */ /* 0x000fea0003800200 */
.L_x_1977:
        /* <DEDUP_REMOVED lines=30> */
.L_x_1980:
[----:B------:R-:W-:Y:S05]  /*2ee0*/  BSYNC.RECONVERGENT B0 ;  /* 0x0000000000007941 */ /* 0x000fea0003800200 */
.L_x_1979:
        /* <DEDUP_REMOVED lines=30> */
.L_x_1982:
[----:B------:R-:W-:Y:S05]  /*30d0*/  BSYNC.RECONVERGENT B0 ;  /* 0x0000000000007941 */ /* 0x000fea0003800200 */
.L_x_1981:
        /* <DEDUP_REMOVED lines=30> */
.L_x_1984:
[----:B------:R-:W-:Y:S05]  /*32c0*/  BSYNC.RECONVERGENT B0 ;  /* 0x0000000000007941 */ /* 0x000fea0003800200 */
.L_x_1983:
        /* <DEDUP_REMOVED lines=30> */
.L_x_1986:
[----:B------:R-:W-:Y:S05]  /*34b0*/  BSYNC.RECONVERGENT B0 ;  /* 0x0000000000007941 */ /* 0x000fea0003800200 */
.L_x_1985:
        /* <DEDUP_REMOVED lines=30> */
.L_x_1988:
[----:B------:R-:W-:Y:S05]  /*36a0*/  BSYNC.RECONVERGENT B0 ;  /* 0x0000000000007941 */ /* 0x000fea0003800200 */
.L_x_1987:
        /* <DEDUP_REMOVED lines=29> */
.L_x_1990:
[----:B------:R-:W-:Y:S05]  /*3880*/  BSYNC.RECONVERGENT B0 ;  /* 0x0000000000007941 */ /* 0x000fea0003800200 */
.L_x_1989:
[----:B------:R-:W-:Y:S01]  /*3890*/  @P0 IMAD.MOV R23, RZ, RZ, R21 ;  /* 0x000000ffff170224 */ /* 0x000fe200078e0215 */
[----:B012---:R-:W-:Y:S01]  /*38a0*/  SEL R20, R3, R4, P0 ;  /* 0x0000000403147207 */ /* 0x007fe20000000000 */
[----:B------:R-:W-:Y:S01]  /*38b0*/  VIADD R24, R22, 0x1 ;  /* 0x0000000116187836 */ /* 0x000fe20000000000 */
[----:B------:R-:W-:Y:S01]  /*38c0*/  BSSY.RECONVERGENT B0, `(.L_x_1991) ;  /* 0x000001b000007945 */ /* 0x000fe20003800200 */
[----:B------:R-:W-:Y:S01]  /*38d0*/  @!P0 IMAD.MOV R24, RZ, RZ, R22 ;  /* 0x000000ffff188224 */ /* 0x000fe200078e0216 */
[----:B------:R-:W-:-:S04]  /*38e0*/  @!P0 LEA R21, R23, UR4, 0x2 ;  /* 0x0000000417158c11 */ /* 0x000fc8000f8e10ff */
[C---:B------:R-:W-:Y:S01]  /*38f0*/  ISETP.GE.AND P1, PT, R24.reuse, R5, PT ;  /* 0x000000051800720c */ /* 0x040fe20003f26270 */
[----:B------:R-:W0:Y:S01]  /*3900*/  @!P0 LDS R4, [R21] ;  /* 0x0000000015048984 */ /* 0x000e220000000800 */
[----:B------:R-:W-:-:S05]  /*3910*/  @P0 LEA R24, R24, UR4, 0x2 ;  /* 0x0000000418180c11 */ /* 0x000fca000f8e10ff */
[----:B------:R1:W2:Y:S01]  /*3920*/  @P0 LDS R3, [R24] ;  /* 0x0000000018030984 */ /* 0x0002a20000000800 */
[----:B0-----:R-:W-:-:S05]  /*3930*/  IMAD.MOV.U32 R5, RZ, RZ, R4 ;  /* 0x000000ffff057224 */ /* 0x001fca00078e0004 */
[----:B-1----:R-:W-:Y:S05]  /*3940*/  @P1 BRA `(.L_x_1992) ;  /* 0x0000000000481947 */ /* 0x002fea0003800000 */
[----:B------:R-:W-:Y:S01]  /*3950*/  ISETP.GE.AND P0, PT, R23, UR5, PT ;  /* 0x0000000517007c0c */ /* 0x000fe2000bf06270 */
        /* <DEDUP_REMOVED lines=17> */
.L_x_1992:
[----:B------:R-:W-:Y:S05]  /*3a70*/  BSYNC.RECONVERGENT B0 ;  /* 0x0000000000007941 */ /* 0x000fea0003800200 */
.L_x_1991:
[----:B------:R-:W-:Y:S01]  /*3a80*/  BAR.SYNC.DEFER_BLOCKING 0x0 ;  /* 0x0000000000007b1d */ /* 0x000fe20000010000 */
[----:B------:R-:W-:-:S05]  /*3a90*/  UIMAD UR5, UR7, 0x1100, URZ ;  /* 0x00001100070578a4 */ /* 0x000fca000f8e02ff */
[----:B------:R-:W-:Y:S07]  /*3aa0*/  BRA.U !UP0, `(.L_x_1993) ;  /* 0x0000000508107547 */ /* 0x000fee000b800000 */
[----:B------:R-:W0:Y:S01]  /*3ab0*/  S2R R4, SR_LANEID ;  /* 0x0000000000047919 */ /* 0x000e220000000000 */
[----:B--2---:R-:W-:Y:S01]  /*3ac0*/  SHF.R.U32.HI R3, RZ, 0x5, R0 ;  /* 0x00000005ff037819 */ /* 0x004fe20000011600 */
[----:B------:R-:W1:Y:S01]  /*3ad0*/  LDCU.64 UR6, c[0x0][0x3a0] ;  /* 0x00007400ff0677ac */ /* 0x000e620008000a00 */
[----:B------:R-:W-:-:S03]  /*3ae0*/  LOP3.LUT R22, R0, 0x3e0, RZ, 0xc0, !PT ;  /* 0x000003e000167812 */ /* 0x000fc600078ec0ff */
[----:B0-----:R-:W-:-:S04]  /*3af0*/  IMAD R3, R3, 0x20, R4 ;  /* 0x0000002003037824 */ /* 0x001fc800078e0204 */
[----:B------:R-:W-:-:S05]  /*3b00*/  IMAD R3, R3, 0x11, RZ ;  /* 0x0000001103037824 */ /* 0x000fca00078e02ff */
[----:B------:R-:W-:Y:S01]  /*3b10*/  LEA R21, R3, UR4, 0x2 ;  /* 0x0000000403157c11 */ /* 0x000fe2000f8e10ff */
[----:B------:R-:W-:-:S04]  /*3b20*/  IMAD R3, R4, -0x10, R3 ;  /* 0xfffffff004037824 */ /* 0x000fc800078e0203 */
[----:B------:R0:W-:Y:S04]  /*3b30*/  STS [R21], R2 ;  /* 0x0000000215007388 */ /* 0x0001e80000000800 */
[----:B------:R-:W-:Y:S04]  /*3b40*/  STS [R21+0x4], R6 ;  /* 0x0000040615007388 */ /* 0x000fe80000000800 */
[----:B------:R-:W-:Y:S01]  /*3b50*/  STS [R21+0x8], R7 ;  /* 0x0000080715007388 */ /* 0x000fe20000000800 */
[----:B0-----:R-:W-:Y:S02]  /*3b60*/  LOP3.LUT R2, R0, 0x1f, RZ, 0xc0, !PT ;  /* 0x0000001f00027812 */ /* 0x001fe400078ec0ff */
[----:B------:R-:W-:Y:S01]  /*3b70*/  LEA R0, R3, UR4, 0x2 ;  /* 0x0000000403007c11 */ /* 0x000fe2000f8e10ff */
[----:B------:R-:W-:Y:S02]  /*3b80*/  STS [R21+0xc], R8 ;  /* 0x00000c0815007388 */ /* 0x000fe40000000800 */
[----:B------:R-:W-:-:S02]  /*3b90*/  IMAD R2, R22, 0x11, R2 ;  /* 0x0000001116027824 */ /* 0x000fc400078e0202 */
[----:B------:R-:W-:Y:S03]  /*3ba0*/  STS [R21+0x10], R9 ;  /* 0x0000100915007388 */ /* 0x000fe60000000800 */
[----:B------:R-:W-:Y:S01]  /*3bb0*/  IADD3 R3, P0, PT, R2, UR5, RZ ;  /* 0x0000000502037c10 */ /* 0x000fe2000ff1e0ff */
[----:B------:R-:W-:Y:S04]  /*3bc0*/  STS [R21+0x14], R10 ;  /* 0x0000140a15007388 */ /* 0x000fe80000000800 */
[----:B------:R-:W-:Y:S04]  /*3bd0*/  STS [R21+0x18], R11 ;  /* 0x0000180b15007388 */ /* 0x000fe80000000800 */
[----:B------:R0:W-:Y:S04]  /*3be0*/  STS [R21+0x1c], R12 ;  /* 0x00001c0c15007388 */ /* 0x0001e80000000800 */
[----:B------:R-:W-:Y:S04]  /*3bf0*/  STS [R21+0x20], R13 ;  /* 0x0000200d15007388 */ /* 0x000fe80000000800 */
[----:B------:R-:W-:Y:S01]  /*3c00*/  STS [R21+0x24], R14 ;  /* 0x0000240e15007388 */ /* 0x000fe20000000800 */
[----:B0-----:R-:W-:Y:S01]  /*3c10*/  IMAD.X R12, RZ, RZ, RZ, P0 ;  /* 0x000000ffff0c7224 */ /* 0x001fe200000e06ff */
        /* <DEDUP_REMOVED lines=45> */
.L_x_1993:
[----:B--2---:R-:W0:Y:S01]  /*3ef0*/  S2R R3, SR_LANEID ;  /* 0x0000000000037919 */ /* 0x004e220000000000 */
[----:B------:R-:W-:Y:S01]  /*3f00*/  SHF.R.U32.HI R4, RZ, 0x5, R0 ;  /* 0x00000005ff047819 */ /* 0x000fe20000011600 */
[----:B------:R-:W1:Y:S04]  /*3f10*/  LDCU.64 UR6, c[0x0][0x388] ;  /* 0x00007100ff0677ac */ /* 0x000e680008000a00 */
[----:B0-----:R-:W-:-:S04]  /*3f20*/  IMAD R4, R4, 0x20, R3 ;  /* 0x0000002004047824 */ /* 0x001fc800078e0203 */
[----:B------:R-:W-:-:S04]  /*3f30*/  IMAD R4, R4, 0x11, RZ ;  /* 0x0000001104047824 */ /* 0x000fc800078e02ff */
[----:B------:R-:W-:Y:S01]  /*3f40*/  IMAD R3, R3, -0x10, R4 ;  /* 0xfffffff003037824 */ /* 0x000fe200078e0204 */
[----:B------:R-:W-:-:S05]  /*3f50*/  LEA R21, R4, UR4, 0x2 ;  /* 0x0000000404157c11 */ /* 0x000fca000f8e10ff */
[----:B------:R0:W-:Y:S04]  /*3f60*/  STS [R21+0x1c], R12 ;  /* 0x00001c0c15007388 */ /* 0x0001e80000000800 */
[----:B------:R2:W-:Y:S04]  /*3f70*/  STS [R21], R2 ;  /* 0x0000000215007388 */ /* 0x0005e80000000800 */
[----:B------:R-:W-:Y:S01]  /*3f80*/  STS [R21+0x4], R6 ;  /* 0x0000040615007388 */ /* 0x000fe20000000800 */
[----:B0-----:R-:W-:-:S03]  /*3f90*/  LEA R12, R3, UR4, 0x2 ;  /* 0x00000004030c7c11 */ /* 0x001fc6000f8e10ff */
[----:B------:R-:W-:Y:S01]  /*3fa0*/  STS [R21+0x8], R7 ;  /* 0x0000080715007388 */ /* 0x000fe20000000800 */
[----:B--2---:R-:W-:-:S03]  /*3fb0*/  LOP3.LUT R2, R0, 0x3e0, RZ, 0xc0, !PT ;  /* 0x000003e000027812 */ /* 0x004fc600078ec0ff */
[----:B------:R-:W-:Y:S01]  /*3fc0*/  STS [R21+0xc], R8 ;  /* 0x00000c0815007388 */ /* 0x000fe20000000800 */
[----:B------:R-:W-:Y:S01]  /*3fd0*/  LOP3.LUT R0, R0, 0x1f, RZ, 0xc0, !PT ;  /* 0x0000001f00007812 */ /* 0x000fe200078ec0ff */
[----:B------:R-:W-:Y:S02]  /*3fe0*/  IMAD R3, R2, 0x11, RZ ;  /* 0x0000001102037824 */ /* 0x000fe400078e02ff */
[----:B------:R-:W-:Y:S02]  /*3ff0*/  STS [R21+0x10], R9 ;  /* 0x0000100915007388 */ /* 0x000fe40000000800 */
[----:B------:R-:W-:Y:S02]  /*4000*/  VIADD R0, R0, UR5 ;  /* 0x0000000500007c36 */ /* 0x000fe40008000000 */
[----:B------:R-:W-:Y:S03]  /*4010*/  STS [R21+0x14], R10 ;  /* 0x0000140a15007388 */ /* 0x000fe60000000800 */
[----:B------:R-:W-:Y:S01]  /*4020*/  IADD3 R0, P0, PT, R3, R0, RZ ;  /* 0x0000000003007210 */ /* 0x000fe20007f1e0ff */
[----:B------:R-:W-:Y:S04]  /*4030*/  STS [R21+0x18], R11 ;  /* 0x0000180b15007388 */ /* 0x000fe80000000800 */
[----:B------:R-:W-:Y:S01]  /*4040*/  STS [R21+0x20], R13 ;  /* 0x0000200d15007388 */ /* 0x000fe20000000800 */
[----:B------:R-:W-:Y:S01]  /*4050*/  IMAD.X R3, RZ, RZ, RZ, P0 ;  /* 0x000000ffff037224 */ /* 0x000fe200000e06ff */
        /* <DEDUP_REMOVED lines=46> */
.L_x_1953:
[----:B------:R-:W0:Y:S01]  /*4340*/  LDCU.64 UR4, c[0x0][0x3b8] ;  /* 0x00007700ff0477ac */ /* 0x000e220008000a00 */
[----:B------:R-:W1:Y:S08]  /*4350*/  LDC R5, c[0x0][0x3c0] ;  /* 0x0000f000ff057b82 */ /* 0x000e700000000800 */
[----:B------:R-:W3:Y:S01]  /*4360*/  LDC R10, c[0x0][0x398] ;  /* 0x0000e600ff0a7b82 */ /* 0x000ee20000000800 */
[----:B0-----:R-:W-:-:S06]  /*4370*/  UIMAD.WIDE.U32 UR4, UR7, 0x4, UR4 ;  /* 0x00000004070478a5 */ /* 0x001fcc000f8e0004 */
[----:B------:R-:W-:Y:S02]  /*4380*/  IMAD.U32 R2, RZ, RZ, UR4 ;  /* 0x00000004ff027e24 */ /* 0x000fe4000f8e00ff */
[----:B------:R-:W-:Y:S02]  /*4390*/  IMAD.U32 R3, RZ, RZ, UR5 ;  /* 0x00000005ff037e24 */ /* 0x000fe4000f8e00ff */
[--C-:B-1----:R-:W-:Y:S01]  /*43a0*/  IMAD.MOV R7, RZ, RZ, -R5.reuse ;  /* 0x000000ffff077224 */ /* 0x102fe200078e0a05 */
[----:B------:R-:W0:Y:S02]  /*43b0*/  LDCU.U8 UR4, c[0x0][0x380] ;  /* 0x00007000ff0477ac */ /* 0x000e240008000000 */
[----:B------:R-:W4:Y:S04]  /*43c0*/  LDG.E R6, desc[UR10][R2.64+0x4] ;  /* 0x0000040a02067981 */ /* 0x000f28000c1e1900 */
[----:B------:R1:W5:Y:S01]  /*43d0*/  LDG.E R4, desc[UR10][R2.64] ;  /* 0x0000000a02047981 */ /* 0x000362000c1e1900 */
[----:B------:R-:W-:Y:S01]  /*43e0*/  LOP3.LUT R27, R7, UR7, RZ, 0xc0, !PT ;  /* 0x00000007071b7c12 */ /* 0x000fe2000f8ec0ff */
[----:B------:R-:W-:Y:S01]  /*43f0*/  BSSY.RECONVERGENT B0, `(.L_x_1994) ;  /* 0x00001b2000007945 */ /* 0x000fe20003800200 */
[----:B------:R-:W-:Y:S01]  /*4400*/  SHF.R.U32.HI R5, RZ, 0x1, R5 ;  /* 0x00000001ff057819 */ /* 0x000fe20000011605 */
[----:B------:R-:W-:Y:S01]  /*4410*/  ACQBULK ;  /* 0x000000000000782e */ /* 0x000fe20000000000 */
[C---:B------:R-:W-:Y:S01]  /*4420*/  IADD3 R8, PT, PT, -R27.reuse, UR7, RZ ;  /* 0x000000071b087c10 */ /* 0x040fe2000fffe1ff */
[----:B------:R-:W-:Y:S01]  /*4430*/  IMAD R27, R27, 0x1100, RZ ;  /* 0x000011001b1b7824 */ /* 0x000fe200078e02ff */
[----:B------:R-:W-:Y:S01]  /*4440*/  LOP3.LUT R7, R7, UR7, RZ, 0xfc, !PT ;  /* 0x0000000707077c12 */ /* 0x000fe2000f8efcff */
[----:B------:R-:W-:-:S02]  /*4450*/  IMAD R5, R5, 0x1100, RZ ;  /* 0x0000110005057824 */ /* 0x000fc400078e02ff */
[----:B------:R-:W-:Y:S01]  /*4460*/  IMAD R8, R8, 0x1100, RZ ;  /* 0x0000110008087824 */ /* 0x000fe200078e02ff */
[----:B------:R-:W-:Y:S01]  /*4470*/  ISETP.NE.AND P0, PT, R7, -0x1, PT ;  /* 0xffffffff0700780c */ /* 0x000fe20003f05270 */
[--C-:B---3--:R-:W-:Y:S01]  /*4480*/  IMAD.IADD R10, R10, 0x1, -R27.reuse ;  /* 0x000000010a0a7824 */ /* 0x108fe200078e0a1b */
[----:B0-----:R-:W-:Y:S02]  /*4490*/  UPRMT UR4, UR4, 0x8880, URZ ;  /* 0x0000888004047896 */ /* 0x001fe400080000ff */
[----:B-1----:R-:W-:Y:S02]  /*44a0*/  VIMNMX.U32 R2, PT, PT, R8, -0x1101, !PT ;  /* 0xffffeeff08027848 */ /* 0x002fe40007fe0000 */
[----:B------:R-:W-:Y:S02]  /*44b0*/  UISETP.NE.AND UP0, UPT, UR4, URZ, UPT ;  /* 0x000000ff0400728c */ /* 0x000fe4000bf05270 */
[----:B------:R-:W-:Y:S01]  /*44c0*/  LOP3.LUT R2, RZ, R2, RZ, 0x33, !PT ;  /* 0x00000002ff027212 */ /* 0x000fe200078e33ff */
[--C-:B----4-:R-:W-:Y:S01]  /*44d0*/  IMAD.IADD R25, R6, 0x1, -R27.reuse ;  /* 0x0000000106197824 */ /* 0x110fe200078e0a1b */
[----:B------:R-:W-:Y:S01]  /*44e0*/  VIMNMX.U32 R6, PT, PT, R5, R10, !PT ;  /* 0x0000000a05067248 */ /* 0x000fe20007fe0000 */
[----:B-----5:R-:W-:-:S03]  /*44f0*/  IMAD.IADD R4, R4, 0x1, -R27 ;  /* 0x0000000104047824 */ /* 0x020fc600078e0a1b */
[----:B------:R-:W-:Y:S01]  /*4500*/  IADD3 R2, PT, PT, -R25, R8, R2 ;  /* 0x0000000819027210 */ /* 0x000fe20007ffe102 */
[----:B------:R-:W-:Y:S01]  /*4510*/  IMAD.IADD R23, R6, 0x1, -R5 ;  /* 0x0000000106177824 */ /* 0x000fe200078e0a05 */
[C---:B------:R-:W-:Y:S02]  /*4520*/  @!P0 VIMNMX.U32 R25, PT, PT, R5.reuse, R10, PT ;  /* 0x0000000a05198248 */ /* 0x040fe40003fe0000 */
[----:B------:R-:W-:Y:S02]  /*4530*/  SEL R2, R5, R2, !P0 ;  /* 0x0000000205027207 */ /* 0x000fe40004000000 */
[----:B------:R-:W-:Y:S01]  /*4540*/  VIADDMNMX.U32 R24, R8, -R4, R23, PT ;  /* 0x8000000408187246 */ /* 0x000fe20003800017 */
[----:B------:R-:W-:Y:S01]  /*4550*/  IMAD.IADD R25, R25, 0x1, -R4 ;  /* 0x0000000119197824 */ /* 0x000fe200078e0a04 */
[----:B------:R-:W-:-:S05]  /*4560*/  VIMNMX.U32 R23, PT, PT, R23, R2, PT ;  /* 0x0000000217177248 */ /* 0x000fca0003fe0000 */
[----:B------:R-:W-:Y:S01]  /*4570*/  IMAD.IADD R23, R23, 0x1, -R24 ;  /* 0x0000000117177824 */ /* 0x000fe200078e0a18 */
[----:B------:R-:W-:Y:S06]  /*4580*/  BRA.U !UP0, `(.L_x_1995) ;  /* 0x0000000908507547 */ /* 0x000fec000b800000 */
[----:B------:R-:W-:Y:S01]  /*4590*/  IMAD.IADD R2, R25, 0x1, R23 ;  /* 0x0000000119027824 */ /* 0x000fe200078e0217 */
[----:B------:R-:W0:Y:S01]  /*45a0*/  LDCU.64 UR4, c[0x0][0x388] ;  /* 0x00007100ff0477ac */ /* 0x000e220008000a00 */
[----:B------:R-:W-:Y:S01]  /*45b0*/  IADD3 R3, P0, P1, R24, R27, R5 ;  /* 0x0000001b18037210 */ /* 0x000fe2000791e005 */
[----:B------:R-:W-:Y:S02]  /*45c0*/  BSSY.RECONVERGENT B1, `(.L_x_1996) ;  /* 0x0000012000017945 */ /* 0x000fe40003800200 */
[----:B------:R-:W-:Y:S01]  /*45d0*/  R2UR UR6, R2 ;  /* 0x00000000020672ca */ /* 0x000fe200000e0000 */
[C---:B--2---:R-:W-:Y:S01]  /*45e0*/  IMAD.IADD R2, R0.reuse, 0x1, -R25 ;  /* 0x0000000100027824 */ /* 0x044fe200078e0a19 */
[----:B------:R-:W-:Y:S02]  /*45f0*/  IADD3.X R5, PT, PT, RZ, RZ, RZ, P0, P1 ;  /* 0x000000ffff057210 */ /* 0x000fe400007e24ff */
[----:B------:R-:W-:Y:S02]  /*4600*/  IADD3 R4, P0, P1, R0, R4, R27 ;  /* 0x0000000400047210 */ /* 0x000fe4000791e01b */
[----:B------:R-:W-:-:S04]  /*4610*/  IADD3 R3, P2, PT, R2, R3, RZ ;  /* 0x0000000302037210 */ /* 0x000fc80007f5e0ff */
[----:B------:R-:W-:Y:S02]  /*4620*/  LEA.HI.X.SX32 R2, R2, R5, 0x1, P2 ;  /* 0x0000000502027211 */ /* 0x000fe400010f0eff */
[----:B------:R-:W-:Y:S02]  /*4630*/  IADD3.X R5, PT, PT, RZ, RZ, RZ, P0, P1 ;  /* 0x000000ffff057210 */ /* 0x000fe400007e24ff */
[----:B------:R-:W-:Y:S02]  /*4640*/  ISETP.GE.AND P0, PT, R0, UR6, PT ;  /* 0x0000000600007c0c */ /* 0x000fe4000bf06270 */
[C---:B0-----:R-:W-:Y:S02]  /*4650*/  LEA R12, P1, R4.reuse, UR4, 0x2 ;  /* 0x00000004040c7c11 */ /* 0x041fe4000f8210ff */
[----:B------:R-:W-:Y:S02]  /*4660*/  LEA R14, P2, R3, UR4, 0x2 ;  /* 0x00000004030e7c11 */ /* 0x000fe4000f8410ff */
[----:B------:R-:W-:-:S02]  /*4670*/  LEA.HI.X R13, R4, UR5, R5, 0x2, P1 ;  /* 0x00000005040d7c11 */ /* 0x000fc400088f1405 */
[----:B------:R-:W-:Y:S01]  /*4680*/  LEA.HI.X R15, R3, UR5, R2, 0x2, P2 ;  /* 0x00000005030f7c11 */ /* 0x000fe200090f1402 */
[----:B------:R-:W-:-:S04]  /*4690*/  VIADD R2, R0, 0x100 ;  /* 0x0000010000027836 */ /* 0x000fc80000000000 */
[----:B------:R-:W-:Y:S05]  /*46a0*/  @P0 BRA `(.L_x_1997) ;  /* 0x00000000000c0947 */ /* 0x000fea0003800000 */
[----:B------:R-:W-:-:S13]  /*46b0*/  ISETP.GE.AND P0, PT, R0, R25, PT ;  /* 0x000000190000720c */ /* 0x000fda0003f06270 */
[----:B------:R0:W5:Y:S04]  /*46c0*/  @!P0 LDG.E R22, desc[UR10][R12.64] ;  /* 0x0000000a0c168981 */ /* 0x000168000c1e1900 */
[----:B------:R0:W5:Y:S02]  /*46d0*/  @P0 LDG.E R22, desc[UR10][R14.64] ;  /* 0x0000000a0e160981 */ /* 0x000164000c1e1900 */
.L_x_1997:
[----:B------:R-:W-:Y:S05]  /*46e0*/  BSYNC.RECONVERGENT B1 ;  /* 0x0000000000017941 */ /* 0x000fea0003800200 */
.L_x_1996:
[----:B------:R-:W-:Y:S01]  /*46f0*/  ISETP.GE.AND P0, PT, R2, UR6, PT ;  /* 0x0000000602007c0c */ /* 0x000fe2000bf06270 */
[----:B------:R-:W-:Y:S01]  /*4700*/  VIADD R4, R0, 0x200 ;  /* 0x0000020000047836 */ /* 0x000fe20000000000 */
[----:B------:R-:W-:Y:S04]  /*4710*/  BSSY.RECONVERGENT B1, `(.L_x_1998) ;  /* 0x0000006000017945 */ /* 0x000fe80003800200 */
[----:B------:R-:W-:-:S07]  /*4720*/  ISETP.GE.AND P1, PT, R4, UR6, PT ;  /* 0x0000000604007c0c */ /* 0x000fce000bf26270 */
[----:B------:R-:W-:Y:S06]  /*4730*/  @P0 BRA `(.L_x_1999) ;  /* 0x00000000000c0947 */ /* 0x000fec0003800000 */
[----:B------:R-:W-:-:S13]  /*4740*/  ISETP.GE.AND P0, PT, R2, R25, PT ;  /* 0x000000190200720c */ /* 0x000fda0003f06270 */
[----:B------:R1:W5:Y:S04]  /*4750*/  @P0 LDG.E R21, desc[UR10][R14.64+0x400] ;  /* 0x0004000a0e150981 */ /* 0x000368000c1e1900 */
[----:B------:R1:W5:Y:S02]  /*4760*/  @!P0 LDG.E R21, desc[UR10][R12.64+0x400] ;  /* 0x0004000a0c158981 */ /* 0x000364000c1e1900 */
.L_x_1999:
[----:B------:R-:W-:Y:S05]  /*4770*/  BSYNC.RECONVERGENT B1 ;  /* 0x0000000000017941 */ /* 0x000fea0003800200 */
.L_x_1998:
[----:B------:R-:W-:Y:S04]  /*4780*/  BSSY.RECONVERGENT B1, `(.L_x_2000) ;  /* 0x0000005000017945 */ /* 0x000fe80003800200 */
[----:B------:R-:W-:Y:S05]  /*4790*/  @P1 BRA `(.L_x_2001) ;  /* 0x00000000000c1947 */ /* 0x000fea0003800000 */
[----:B------:R-:W-:-:S13]  /*47a0*/  ISETP.GE.AND P0, PT, R4, R25, PT ;  /* 0x000000190400720c */ /* 0x000fda0003f06270 */
[----:B------:R2:W5:Y:S04]  /*47b0*/  @P0 LDG.E R20, desc[UR10][R14.64+0x800] ;  /* 0x0008000a0e140981 */ /* 0x000568000c1e1900 */
[----:B------:R2:W5:Y:S02]  /*47c0*/  @!P0 LDG.E R20, desc[UR10][R12.64+0x800] ;  /* 0x0008000a0c148981 */ /* 0x000564000c1e1900 */
.L_x_2001:
[----:B------:R-:W-:Y:S05]  /*47d0*/  BSYNC.RECONVERGENT B1 ;  /* 0x0000000000017941 */ /* 0x000fea0003800200 */
.L_x_2000:
[C---:B------:R-:W-:Y:S01]  /*47e0*/  VIADD R2, R0.reuse, 0x300 ;  /* 0x0000030000027836 */ /* 0x040fe20000000000 */
[----:B------:R-:W-:Y:S01]  /*47f0*/  LOP3.LUT R4, R0, 0x400, RZ, 0xfc, !PT ;  /* 0x0000040000047812 */ /* 0x000fe200078efcff */
[----:B------:R-:W-:Y:S03]  /*4800*/  BSSY.RECONVERGENT B1, `(.L_x_2002) ;  /* 0x0000007000017945 */ /* 0x000fe60003800200 */
[----:B------:R-:W-:Y:S02]  /*4810*/  ISETP.GE.AND P0, PT, R2, UR6, PT ;  /* 0x0000000602007c0c */ /* 0x000fe4000bf06270 */
[----:B------:R-:W-:-:S11]  /*4820*/  ISETP.GE.AND P1, PT, R4, UR6, PT ;  /* 0x0000000604007c0c */ /* 0x000fd6000bf26270 */
[----:B------:R-:W-:Y:S05]  /*4830*/  @P0 BRA `(.L_x_2003) ;  /* 0x00000000000c0947 */ /* 0x000fea0003800000 */
[----:B------:R-:W-:-:S13]  /*4840*/  ISETP.GE.AND P0, PT, R2, R25, PT ;  /* 0x000000190200720c */ /* 0x000fda0003f06270 */
[----:B------:R3:W5:Y:S04]  /*4850*/  @P0 LDG.E R19, desc[UR10][R14.64+0xc00] ;  /* 0x000c000a0e130981 */ /* 0x000768000c1e1900 */
[----:B------:R3:W5:Y:S02]  /*4860*/  @!P0 LDG.E R19, desc[UR10][R12.64+0xc00] ;  /* 0x000c000a0c138981 */ /* 0x000764000c1e1900 */
.L_x_2003:
[----:B------:R-:W-:Y:S05]  /*4870*/  BSYNC.RECONVERGENT B1 ;  /* 0x0000000000017941 */ /* 0x000fea0003800200 */
.L_x_2002:
[----:B------:R-:W-:Y:S04]  /*4880*/  BSSY.RECONVERGENT B1, `(.L_x_2004) ;  /* 0x0000005000017945 */ /* 0x000fe80003800200 */
[----:B------:R-:W-:Y:S05]  /*4890*/  @P1 BRA `(.L_x_2005) ;  /* 0x00000000000c1947 */ /* 0x000fea0003800000 */
[----:B------:R-:W-:-:S13]  /*48a0*/  ISETP.GE.AND P0, PT, R4, R25, PT ;  /* 0x000000190400720c */ /* 0x000fda0003f06270 */
[----:B------:R4:W5:Y:S04]  /*48b0*/  @P0 LDG.E R18, desc[UR10][R14.64+0x1000] ;  /* 0x0010000a0e120981 */ /* 0x000968000c1e1900 */
[----:B------:R4:W5:Y:S02]  /*48c0*/  @!P0 LDG.E R18, desc[UR10][R12.64+0x1000] ;  /* 0x0010000a0c128981 */ /* 0x000964000c1e1900 */
.L_x_2005:
[----:B------:R-:W-:Y:S05]  /*48d0*/  BSYNC.RECONVERGENT B1 ;  /* 0x0000000000017941 */ /* 0x000fea0003800200 */
.L_x_2004:
[C---:B------:R-:W-:Y:S01]  /*48e0*/  VIADD R2, R0.reuse, 0x500 ;  /* 0x0000050000027836 */ /* 0x040fe20000000000 */
[----:B------:R-:W-:Y:S01]  /*48f0*/  BSSY.RECONVERGENT B1, `(.L_x_2006) ;  /* 0x0000008000017945 */ /* 0x000fe20003800200 */
[----:B------:R-:W-:-:S03]  /*4900*/  VIADD R4, R0, 0x600 ;  /* 0x0000060000047836 */ /* 0x000fc60000000000 */
[----:B------:R-:W-:Y:S02]  /*4910*/  ISETP.GE.AND P0, PT, R2, UR6, PT ;  /* 0x0000000602007c0c */ /* 0x000fe4000bf06270 */
[----:B------:R-:W-:-:S11]  /*4920*/  ISETP.GE.AND P1, PT, R4, UR6, PT ;  /* 0x0000000604007c0c */ /* 0x000fd6000bf26270 */
[----:B------:R-:W-:Y:S05]  /*4930*/  @P0 BRA `(.L_x_2007) ;  /* 0x00000000000c0947 */ /* 0x000fea0003800000 */
[----:B------:R-:W-:-:S13]  /*4940*/  ISETP.GE.AND P0, PT, R2, R25, PT ;  /* 0x000000190200720c */ /* 0x000fda0003f06270 */
[----:B------:R0:W5:Y:S04]  /*4950*/  @P0 LDG.E R17, desc[UR10][R14.64+0x1400] ;  /* 0x0014000a0e110981 */ /* 0x000168000c1e1900 */
[----:B------:R0:W5:Y:S02]  /*4960*/  @!P0 LDG.E R17, desc[UR10][R12.64+0x1400] ;  /* 0x0014000a0c118981 */ /* 0x000164000c1e1900 */
.L_x_2007:
[----:B------:R-:W-:Y:S05]  /*4970*/  BSYNC.RECONVERGENT B1 ;  /* 0x0000000000017941 */ /* 0x000fea0003800200 */
.L_x_2006:
[----:B------:R-:W-:Y:S04]  /*4980*/  BSSY.RECONVERGENT B1, `(.L_x_2008) ;  /* 0x0000005000017945 */ /* 0x000fe80003800200 */
[----:B------:R-:W-:Y:S05]  /*4990*/  @P1 BRA `(.L_x_2009) ;  /* 0x00000000000c1947 */ /* 0x000fea0003800000 */
[----:B------:R-:W-:-:S13]  /*49a0*/  ISETP.GE.AND P0, PT, R4, R25, PT ;  /* 0x000000190400720c */ /* 0x000fda0003f06270 */
[----:B------:R0:W5:Y:S04]  /*49b0*/  @P0 LDG.E R16, desc[UR10][R14.64+0x1800] ;  /* 0x0018000a0e100981 */ /* 0x000168000c1e1900 */
[----:B------:R0:W5:Y:S02]  /*49c0*/  @!P0 LDG.E R16, desc[UR10][R12.64+0x1800] ;  /* 0x0018000a0c108981 */ /* 0x000164000c1e1900 */
.L_x_2009:
[----:B------:R-:W-:Y:S05]  /*49d0*/  BSYNC.RECONVERGENT B1 ;  /* 0x0000000000017941 */ /* 0x000fea0003800200 */
.L_x_2008:
        /* <DEDUP_REMOVED lines=9> */
.L_x_2011:
[----:B------:R-:W-:Y:S05]  /*4a70*/  BSYNC.RECONVERGENT B1 ;  /* 0x0000000000017941 */ /* 0x000fea0003800200 */
.L_x_2010:
[----:B------:R-:W-:Y:S04]  /*4a80*/  BSSY.RECONVERGENT B1, `(.L_x_2012) ;  /* 0x0000005000017945 */ /* 0x000fe80003800200 */
[----:B------:R-:W-:Y:S05]  /*4a90*/  @P1 BRA `(.L_x_2013) ;  /* 0x00000000000c1947 */ /* 0x000fea0003800000 */
[----:B------:R-:W-:-:S13]  /*4aa0*/  ISETP.GE.AND P0, PT, R4, R25, PT ;  /* 0x000000190400720c */ /* 0x000fda0003f06270 */
[----:B------:R0:W5:Y:S04]  /*4ab0*/  @P0 LDG.E R3, desc[UR10][R14.64+0x2000] ;  /* 0x0020000a0e030981 */ /* 0x000168000c1e1900 */
[----:B------:R0:W5:Y:S02]  /*4ac0*/  @!P0 LDG.E R3, desc[UR10][R12.64+0x2000] ;  /* 0x0020000a0c038981 */ /* 0x000164000c1e1900 */
.L_x_2013:
[----:B------:R-:W-:Y:S05]  /*4ad0*/  BSYNC.RECONVERGENT B1 ;  /* 0x0000000000017941 */ /* 0x000fea0003800200 */
.L_x_2012:
        /* <DEDUP_REMOVED lines=9> */
.L_x_2015:
[----:B------:R-:W-:Y:S05]  /*4b70*/  BSYNC.RECONVERGENT B1 ;  /* 0x0000000000017941 */ /* 0x000fea0003800200 */
.L_x_2014:
[----:B------:R-:W-:Y:S04]  /*4b80*/  BSSY.RECONVERGENT B1, `(.L_x_2016) ;  /* 0x0000005000017945 */ /* 0x000fe80003800200 */
[----:B------:R-:W-:Y:S05]  /*4b90*/  @P1 BRA `(.L_x_2017) ;  /* 0x00000000000c1947 */ /* 0x000fea0003800000 */
[----:B------:R-:W-:-:S13]  /*4ba0*/  ISETP.GE.AND P0, PT, R6, R25, PT ;  /* 0x000000190600720c */ /* 0x000fda0003f06270 */
[----:B------:R0:W5:Y:S04]  /*4bb0*/  @P0 LDG.E R5, desc[UR10][R14.64+0x2800] ;  /* 0x0028000a0e050981 */ /* 0x000168000c1e1900 */
[----:B------:R0:W5:Y:S02]  /*4bc0*/  @!P0 LDG.E R5, desc[UR10][R12.64+0x2800] ;  /* 0x0028000a0c058981 */ /* 0x000164000c1e1900 */
.L_x_2017:
[----:B------:R-:W-:Y:S05]  /*4bd0*/  BSYNC.RECONVERGENT B1 ;  /* 0x0000000000017941 */ /* 0x000fea0003800200 */
.L_x_2016:
        /* <DEDUP_REMOVED lines=9> */
.L_x_2019:
[----:B------:R-:W-:Y:S05]  /*4c70*/  BSYNC.RECONVERGENT B1 ;  /* 0x0000000000017941 */ /* 0x000fea0003800200 */
.L_x_2018:
[----:B------:R-:W-:Y:S04]  /*4c80*/  BSSY.RECONVERGENT B1, `(.L_x_2020) ;  /* 0x0000005000017945 */ /* 0x000fe80003800200 */
[----:B------:R-:W-:Y:S05]  /*4c90*/  @P1 BRA `(.L_x_2021) ;  /* 0x00000000000c1947 */ /* 0x000fea0003800000 */
[----:B------:R-:W-:-:S13]  /*4ca0*/  ISETP.GE.AND P0, PT, R8, R25, PT ;  /* 0x000000190800720c */ /* 0x000fda0003f06270 */
[----:B------:R0:W5:Y:S04]  /*4cb0*/  @P0 LDG.E R7, desc[UR10][R14.64+0x3000] ;  /* 0x0030000a0e070981 */ /* 0x000168000c1e1900 */
[----:B------:R0:W5:Y:S02]  /*4cc0*/  @!P0 LDG.E R7, desc[UR10][R12.64+0x3000] ;  /* 0x0030000a0c078981 */ /* 0x000164000c1e1900 */
.L_x_2021:
[----:B------:R-:W-:Y:S05]  /*4cd0*/  BSYNC.RECONVERGENT B1 ;  /* 0x0000000000017941 */ /* 0x000fea0003800200 */
.L_x_2020:
        /* <DEDUP_REMOVED lines=9> */
.L_x_2023:
[----:B------:R-:W-:Y:S05]  /*4d70*/  BSYNC.RECONVERGENT B1 ;  /* 0x0000000000017941 */ /* 0x000fea0003800200 */
.L_x_2022:
[----:B------:R-:W-:Y:S04]  /*4d80*/  BSSY.RECONVERGENT B1, `(.L_x_2024) ;  /* 0x0000005000017945 */ /* 0x000fe80003800200 */
[----:B------:R-:W-:Y:S05]  /*4d90*/  @P1 BRA `(.L_x_2025) ;  /* 0x00000000000c1947 */ /* 0x000fea0003800000 */
[----:B------:R-:W-:-:S13]  /*4da0*/  ISETP.GE.AND P0, PT, R10, R25, PT ;  /* 0x000000190a00720c */ /* 0x000fda0003f06270 */
[----:B------:R0:W5:Y:S04]  /*4db0*/  @P0 LDG.E R9, desc[UR10][R14.64+0x3800] ;  /* 0x0038000a0e090981 */ /* 0x000168000c1e1900 */
[----:B------:R0:W5:Y:S02]  /*4dc0*/  @!P0 LDG.E R9, desc[UR10][R12.64+0x3800] ;  /* 0x0038000a0c098981 */ /* 0x000164000c1e1900 */
.L_x_2025:
[----:B------:R-:W-:Y:S05]  /*4dd0*/  BSYNC.RECONVERGENT B1 ;  /* 0x0000000000017941 */ /* 0x000fea0003800200 */
.L_x_2024:
        /* <DEDUP_REMOVED lines=9> */
.L_x_2027:
[----:B------:R-:W-:Y:S05]  /*4e70*/  BSYNC.RECONVERGENT B1 ;  /* 0x0000000000017941 */ /* 0x000fea0003800200 */
.L_x_2026:
[----:B------:R-:W-:Y:S05]  /*4e80*/  @P1 BRA `(.L_x_2028) ;  /* 0x0000001000201947 */ /* 0x000fea0003800000 */
[----:B------:R-:W-:-:S13]  /*4e90*/  ISETP.GE.AND P0, PT, R24, R25, PT ;  /* 0x000000191800720c */ /* 0x000fda0003f06270 */
[----:B------:R0:W5:Y:S04]  /*4ea0*/  @P0 LDG.E R11, desc[UR10][R14.64+0x4000] ;  /* 0x0040000a0e0b0981 */ /* 0x000168000c1e1900 */
[----:B------:R0:W5:Y:S01]  /*4eb0*/  @!P0 LDG.E R11, desc[UR10][R12.64+0x4000] ;  /* 0x0040000a0c0b8981 */ /* 0x000162000c1e1900 */
[----:B------:R-:W-:Y:S05]  /*4ec0*/  BRA `(.L_x_2028) ;  /* 0x0000001000107947 */ /* 0x000fea0003800000 */
.L_x_1995:
[----:B------:R-:W-:Y:S01]  /*4ed0*/  IMAD.IADD R12, R25, 0x1, R23 ;  /* 0x00000001190c7824 */ /* 0x000fe200078e0217 */
[----:B------:R-:W-:Y:S01]  /*4ee0*/  IADD3 R24, P2, P3, R24, R27, R5 ;  /* 0x0000001b18187210 */ /* 0x000fe20007b5e005 */
[----:B--2---:R-:W-:Y:S01]  /*4ef0*/  VIADD R26, R0, 0x100 ;  /* 0x00000100001a7836 */ /* 0x004fe20000000000 */
[----:B------:R-:W-:Y:S02]  /*4f00*/  IADD3 R27, P0, PT, R27, R4, RZ ;  /* 0x000000041b1b7210 */ /* 0x000fe40007f1e0ff */
[----:B------:R-:W-:-:S13]  /*4f10*/  R2UR UR6, R12 ;  /* 0x000000000c0672ca */ /* 0x000fda00000e0000 */
[----:B------:R-:W-:-:S13]  /*4f20*/  ISETP.GE.AND P4, PT, R26, UR6, PT ;  /* 0x000000061a007c0c */ /* 0x000fda000bf86270 */
[C---:B------:R-:W-:Y:S01]  /*4f30*/  @!P4 IMAD.IADD R12, R26.reuse, 0x1, -R25 ;  /* 0x000000011a0cc824 */ /* 0x040fe200078e0a19 */
[----:B------:R-:W-:-:S04]  /*4f40*/  @!P4 ISETP.GE.AND P5, PT, R26, R25, PT ;  /* 0x000000191a00c20c */ /* 0x000fc80003fa6270 */
[----:B------:R-:W-:Y:S02]  /*4f50*/  @!P4 SEL R26, R26, R12, !P5 ;  /* 0x0000000c1a1ac207 */ /* 0x000fe40006800000 */
[----:B------:R-:W-:Y:S02]  /*4f60*/  @!P4 SEL R13, R27, R24, !P5 ;  /* 0x000000181b0dc207 */ /* 0x000fe40006800000 */
[----:B------:R-:W-:Y:S02]  /*4f70*/  @!P4 SHF.R.S32.HI R14, RZ, 0x1f, R12 ;  /* 0x0000001fff0ec819 */ /* 0x000fe4000001140c */
[----:B------:R-:W-:Y:S01]  /*4f80*/  @!P4 IADD3 R26, P1, PT, R26, R13, RZ ;  /* 0x0000000d1a1ac210 */ /* 0x000fe20007f3e0ff */
[----:B------:R-:W-:Y:S01]  /*4f90*/  IMAD.X R13, RZ, RZ, RZ, P0 ;  /* 0x000000ffff0d7224 */ /* 0x000fe200000e06ff */
[----:B------:R-:W-:Y:S02]  /*4fa0*/  IADD3.X R12, PT, PT, RZ, RZ, RZ, P2, P3 ;  /* 0x000000ffff0c7210 */ /* 0x000fe400017e64ff */
[----:B------:R-:W-:-:S02]  /*4fb0*/  @!P4 SEL R14, R14, RZ, P5 ;  /* 0x000000ff0e0ec207 */ /* 0x000fc40002800000 */
[----:B------:R-:W-:-:S05]  /*4fc0*/  @!P4 SEL R15, R13, R12, !P5 ;  /* 0x0000000c0d0fc207 */ /* 0x000fca0006800000 */
[----:B------:R-:W-:Y:S02]  /*4fd0*/  @!P4 IMAD.X R28, R14, 0x1, R15, P1 ;  /* 0x000000010e1cc824 */ /* 0x000fe400008e060f */
[----:B------:R-:W0:Y:S02]  /*4fe0*/  @!P4 LDC.64 R14, c[0x0][0x3a0] ;  /* 0x0000e800ff0ecb82 */ /* 0x000e240000000a00 */
[----:B0-----:R-:W-:-:S04]  /*4ff0*/  @!P4 LEA R14, P0, R26, R14, 0x2 ;  /* 0x0000000e1a0ec211 */ /* 0x001fc800078010ff */
[----:B------:R-:W-:Y:S01]  /*5000*/  @!P4 LEA.HI.X R15, R26, R15, R28, 0x2, P0 ;  /* 0x0000000f1a0fc211 */ /* 0x000fe200000f141c */
[----:B------:R-:W-:-:S04]  /*5010*/  VIADD R28, R0, 0x200 ;  /* 0x00000200001c7836 */ /* 0x000fc80000000000 */
[----:B------:R0:W5:Y:S01]  /*5020*/  @!P4 LDG.E R21, desc[UR10][R14.64] ;  /* 0x0000000a0e15c981 */ /* 0x000162000c1e1900 */
[----:B------:R-:W-:-:S13]  /*5030*/  ISETP.GE.AND P1, PT, R28, UR6, PT ;  /* 0x000000061c007c0c */ /* 0x000fda000bf26270 */
[----:B0-----:R-:W0:Y:S01]  /*5040*/  @!P1 LDC.64 R14, c[0x0][0x3a0] ;  /* 0x0000e800ff0e9b82 */ /* 0x001e220000000a00 */
[C---:B------:R-:W-:Y:S01]  /*5050*/  @!P1 IMAD.IADD R26, R28.reuse, 0x1, -R25 ;  /* 0x000000011c1a9824 */ /* 0x040fe200078e0a19 */
[----:B------:R-:W-:-:S04]  /*5060*/  @!P1 ISETP.GE.AND P2, PT, R28, R25, PT ;  /* 0x000000191c00920c */ /* 0x000fc80003f46270 */
[----:B------:R-:W-:Y:S02]  /*5070*/  @!P1 SEL R29, R28, R26, !P2 ;  /* 0x0000001a1c1d9207 */ /* 0x000fe40005000000 */
[----:B------:R-:W-:Y:S02]  /*5080*/  @!P1 SHF.R.S32.HI R28, RZ, 0x1f, R26 ;  /* 0x0000001fff1c9819 */ /* 0x000fe4000001141a */
[----:B------:R-:W-:Y:S02]  /*5090*/  @!P1 SEL R26, R27, R24, !P2 ;  /* 0x000000181b1a9207 */ /* 0x000fe40005000000 */
[----:B------:R-:W-:Y:S02]  /*50a0*/  @!P1 SEL R28, R28, RZ, P2 ;  /* 0x000000ff1c1c9207 */ /* 0x000fe40001000000 */
[----:B------:R-:W-:Y:S02]  /*50b0*/  @!P1 IADD3 R26, P0, PT, R29, R26, RZ ;  /* 0x0000001a1d1a9210 */ /* 0x000fe40007f1e0ff */
[----:B------:R-:W-:-:S05]  /*50c0*/  @!P1 SEL R29, R13, R12, !P2 ;  /* 0x0000000c0d1d9207 */ /* 0x000fca0005000000 */
[----:B------:R-:W-:Y:S01]  /*50d0*/  @!P1 IMAD.X R28, R28, 0x1, R29, P0 ;  /* 0x000000011c1c9824 */ /* 0x000fe200000e061d */
        /* <DEDUP_REMOVED lines=16> */
[----:B------:R-:W-:Y:S02]  /*51e0*/  @!P1 LEA.HI.X R15, R26, R15, R28, 0x2, P0 ;  /* 0x0000000f1a0f9211 */ /* 0x000fe400000f141c */
[----:B------:R-:W-:-:S03]  /*51f0*/  LOP3.LUT R28, R0, 0x400, RZ, 0xfc, !PT ;  /* 0x00000400001c7812 */ /* 0x000fc600078efcff */
        /* <DEDUP_REMOVED lines=175> */
[----:B------:R-:W-:-:S02]  /*5cf0*/  @!P1 SEL R29, R13, R12, !P2 ;  /* 0x0000000c0d1d9207 */ /* 0x000fc40005000000 */
[----:B------:R-:W-:-:S03]  /*5d00*/  ISETP.GE.AND P2, PT, R0, UR6, PT ;  /* 0x0000000600007c0c */ /* 0x000fc6000bf46270 */
[----:B------:R-:W-:Y:S01]  /*5d10*/  @!P1 IMAD.X R28, R28, 0x1, R29, P0 ;  /* 0x000000011c1c9824 */ /* 0x000fe200000e061d */
[----:B0-----:R-:W-:-:S04]  /*5d20*/  @!P1 LEA R14, P0, R26, R14, 0x2 ;  /* 0x0000000e1a0e9211 */ /* 0x001fc800078010ff */
[----:B------:R-:W-:-:S05]  /*5d30*/  @!P1 LEA.HI.X R15, R26, R15, R28, 0x2, P0 ;  /* 0x0000000f1a0f9211 */ /* 0x000fca00000f141c */
[----:B------:R0:W5:Y:S01]  /*5d40*/  @!P1 LDG.E R10, desc[UR10][R14.64] ;  /* 0x0000000a0e0a9981 */ /* 0x000162000c1e1900 */
[C---:B------:R-:W-:Y:S01]  /*5d50*/  @!P2 IMAD.IADD R29, R0.reuse, 0x1, -R25 ;  /* 0x00000001001da824 */ /* 0x040fe200078e0a19 */
[----:B------:R-:W-:-:S04]  /*5d60*/  @!P2 ISETP.GE.AND P0, PT, R0, R25, PT ;  /* 0x000000190000a20c */ /* 0x000fc80003f06270 */
[----:B------:R-:W-:Y:S02]  /*5d70*/  @!P2 SHF.R.S32.HI R28, RZ, 0x1f, R29 ;  /* 0x0000001fff1ca819 */ /* 0x000fe4000001141d */
[----:B------:R-:W-:Y:S01]  /*5d80*/  @!P2 SEL R26, R0, R29, !P0 ;  /* 0x0000001d001aa207 */ /* 0x000fe20004000000 */
[----:B0-----:R-:W0:Y:S01]  /*5d90*/  @!P2 LDC.64 R14, c[0x0][0x3a0] ;  /* 0x0000e800ff0eab82 */ /* 0x001e220000000a00 */
        /* <DEDUP_REMOVED lines=11> */
[----:B------:R-:W-:-:S04]  /*5e50*/  @!P1 ISETP.GE.AND P2, PT, R26, R25, PT ;  /* 0x000000191a00920c */ /* 0x000fc80003f46270 */
[----:B------:R-:W-:Y:S01]  /*5e60*/  @!P1 SEL R12, R13, R12, !P2 ;  /* 0x0000000c0d0c9207 */ /* 0x000fe20005000000 */
[----:B------:R-:W-:Y:S01]  /*5e70*/  @!P1 IMAD.IADD R13, R26, 0x1, -R25 ;  /* 0x000000011a0d9824 */ /* 0x000fe200078e0a19 */
[----:B------:R-:W-:-:S04]  /*5e80*/  @!P1 SEL R24, R27, R24, !P2 ;  /* 0x000000181b189207 */ /* 0x000fc80005000000 */
[----:B------:R-:W-:Y:S02]  /*5e90*/  @!P1 SEL R27, R26, R13, !P2 ;  /* 0x0000000d1a1b9207 */ /* 0x000fe40005000000 */
[----:B------:R-:W-:Y:S02]  /*5ea0*/  @!P1 SHF.R.S32.HI R13, RZ, 0x1f, R13 ;  /* 0x0000001fff0d9819 */ /* 0x000fe4000001140d */
[----:B------:R-:W-:Y:S02]  /*5eb0*/  @!P1 IADD3 R24, P0, PT, R27, R24, RZ ;  /* 0x000000181b189210 */ /* 0x000fe40007f1e0ff */
[----:B------:R-:W-:-:S05]  /*5ec0*/  @!P1 SEL R13, R13, RZ, P2 ;  /* 0x000000ff0d0d9207 */ /* 0x000fca0001000000 */
[----:B------:R-:W-:Y:S01]  /*5ed0*/  @!P1 IMAD.X R12, R13, 0x1, R12, P0 ;  /* 0x000000010d0c9824 */ /* 0x000fe200000e060c */
[----:B0-----:R-:W-:-:S04]  /*5ee0*/  @!P1 LEA R14, P0, R24, R14, 0x2 ;  /* 0x0000000e180e9211 */ /* 0x001fc800078010ff */
[----:B------:R-:W-:-:S05]  /*5ef0*/  @!P1 LEA.HI.X R15, R24, R15, R12, 0x2, P0 ;  /* 0x0000000f180f9211 */ /* 0x000fca00000f140c */
[----:B------:R0:W5:Y:S04]  /*5f00*/  @!P1 LDG.E R11, desc[UR10][R14.64] ;  /* 0x0000000a0e0b9981 */ /* 0x000168000c1e1900 */
.L_x_2028:
[----:B------:R-:W-:Y:S05]  /*5f10*/  BSYNC.RECONVERGENT B0 ;  /* 0x0000000000007941 */ /* 0x000fea0003800200 */
.L_x_1994:
[----:B------:R-:W1:Y:S01]  /*5f20*/  S2UR UR5, SR_CgaCtaId ;  /* 0x00000000000579c3 */ /* 0x000e620000008800 */
[----:B------:R-:W-:Y:S02]  /*5f30*/  UMOV UR4, 0x400 ;  /* 0x0000040000047882 */ /* 0x000fe40000000000 */
[----:B-1----:R-:W-:-:S06]  /*5f40*/  ULEA UR4, UR5, UR4, 0x18 ;  /* 0x0000000405047291 */ /* 0x002fcc000f8ec0ff */
[----:B0-234-:R-:W-:-:S05]  /*5f50*/  LEA R13, R0, UR4, 0x2 ;  /* 0x00000004000d7c11 */ /* 0x01dfca000f8e10ff */
[----:B-----5:R-:W-:Y:S04]  /*5f60*/  STS [R13], R22 ;  /* 0x000000160d007388 */ /* 0x020fe80000000800 */
        /* <DEDUP_REMOVED lines=20> */
[----:B------:R-:W-:-:S04]  /*60b0*/  VIMNMX R2, PT, PT, R2, UR6, PT ;  /* 0x0000000602027c48 */ /* 0x000fc8000bfe0100 */
[C---:B------:R-:W-:Y:S01]  /*60c0*/  ISETP.GE.AND P0, PT, R2.reuse, R23, PT ;  /* 0x000000170200720c */ /* 0x040fe20003f06270 */
[----:B-1----:R-:W-:Y:S01]  /*60d0*/  IMAD.IADD R6, R2, 0x1, -R23 ;  /* 0x0000000102067824 */ /* 0x002fe200078e0a17 */
[----:B------:R-:W-:-:S04]  /*60e0*/  VIMNMX R3, PT, PT, R25, R2, PT ;  /* 0x0000000219037248 */ /* 0x000fc80003fe0100 */
[----:B------:R-:W-:-:S04]  /*60f0*/  SEL R6, R6, RZ, P0 ;  /* 0x000000ff06067207 */ /* 0x000fc80000000000 */
[----:B------:R-:W-:-:S13]  /*6100*/  ISETP.GE.AND P0, PT, R6, R3, PT ;  /* 0x000000030600720c */ /* 0x000fda0003f06270 */
[----:B--2---:R-:W-:Y:S05]  /*6110*/  @P0 BRA `(.L_x_2030) ;  /* 0x0000000000640947 */ /* 0x004fea0003800000 */
[----:B------:R-:W-:-:S07]  /*6120*/  IMAD.IADD R4, R25, 0x1, R2 ;  /* 0x0000000119047824 */ /* 0x000fce00078e0202 */
.L_x_2031:
[----:B------:R-:W-:-:S05]  /*6130*/  IMAD.IADD R5, R3, 0x1, -R6 ;  /* 0x0000000103057824 */ /* 0x000fca00078e0a06 */
[----:B------:R-:W-:-:S04]  /*6140*/  LEA.HI R5, R5, R5, RZ, 0x1 ;  /* 0x0000000505057211 */ /* 0x000fc800078f08ff */
[----:B------:R-:W-:-:S04]  /*6150*/  LEA.HI.SX32 R8, R5, R6, 0x1f ;  /* 0x0000000605087211 */ /* 0x000fc800078ffaff */
[----:B------:R-:W-:-:S05]  /*6160*/  LOP3.LUT R5, RZ, R8, RZ, 0x33, !PT ;  /* 0x00000008ff057212 */ /* 0x000fca00078e33ff */
        /* <DEDUP_REMOVED lines=20> */
.L_x_2030:
[----:B------:R-:W-:Y:S05]  /*62b0*/  BSYNC.RECONVERGENT B0 ;  /* 0x0000000000007941 */ /* 0x000fea0003800200 */
.L_x_2029:
[----:B------:R-:W-:Y:S01]  /*62c0*/  IADD3 R7, PT, PT, R25, R2, -R6 ;  /* 0x0000000219077210 */ /* 0x000fe20007ffe806 */
[----:B------:R-:W-:Y:S01]  /*62d0*/  BSSY.RECONVERGENT B0, `(.L_x_2032) ;  /* 0x0000019000007945 */ /* 0x000fe20003800200 */
[----:B------:R-:W-:Y:S02]  /*62e0*/  LEA R11, R6, UR4, 0x2 ;  /* 0x00000004060b7c11 */ /* 0x000fe4000f8e10ff */
[C---:B------:R-:W-:Y:S02]  /*62f0*/  LEA R9, R7.reuse, UR4, 0x2 ;  /* 0x0000000407097c11 */ /* 0x040fe4000f8e10ff */
[----:B------:R-:W-:Y:S01]  /*6300*/  ISETP.GE.AND P1, PT, R7, UR6, PT ;  /* 0x0000000607007c0c */ /* 0x000fe2000bf26270 */
[----:B------:R0:W1:Y:S01]  /*6310*/  LDS R4, [R11] ;  /* 0x000000000b047984 */ /* 0x0000620000000800 */
[----:B------:R-:W-:-:S03]  /*6320*/  PLOP3.LUT P0, PT, PT, PT, PT, 0x8, 0x80 ;  /* 0x000000000080781c */ /* 0x000fc60003f0e170 */
        /* <DEDUP_REMOVED lines=19> */
.L_x_2033:
[----:B------:R-:W-:Y:S05]  /*6460*/  BSYNC.RECONVERGENT B0 ;  /* 0x0000000000007941 */ /* 0x000fea0003800200 */
.L_x_2032:
[----:B------:R-:W-:Y:S01]  /*6470*/  VIADD R5, R7, 0x1 ;  /* 0x0000000107057836 */ /* 0x000fe20000000000 */
[----:B------:R-:W-:Y:S01]  /*6480*/  BSSY.RECONVERGENT B0, `(.L_x_2034) ;  /* 0x000001d000007945 */ /* 0x000fe20003800200 */
[----:B------:R-:W-:Y:S01]  /*6490*/  @!P0 IMAD.MOV R5, RZ, RZ, R7 ;  /* 0x000000ffff058224 */ /* 0x000fe200078e0207 */
[----:B-12---:R-:W-:Y:S01]  /*64a0*/  SEL R2, R3, R4, P0 ;  /* 0x0000000403027207 */ /* 0x006fe20000000000 */
[----:B------:R-:W-:Y:S01]  /*64b0*/  VIADD R10, R6, 0x1 ;  /* 0x00000001060a7836 */ /* 0x000fe20000000000 */
[----:B------:R0:W1:Y:S01]  /*64c0*/  @P0 LDS R3, [R9+0x4] ;  /* 0x0000040009030984 */ /* 0x0000620000000800 */
[----:B------:R-:W-:Y:S01]  /*64d0*/  @P0 IMAD.MOV R10, RZ, RZ, R6 ;  /* 0x000000ffff0a0224 */ /* 0x000fe200078e0206 */
[C---:B------:R-:W-:Y:S01]  /*64e0*/  ISETP.GE.AND P1, PT, R5.reuse, UR6, PT ;  /* 0x0000000605007c0c */ /* 0x040fe2000bf26270 */
        /* <DEDUP_REMOVED lines=22> */
.L_x_2035:
[----:B------:R-:W-:Y:S05]  /*6650*/  BSYNC.RECONVERGENT B0 ;  /* 0x0000000000007941 */ /* 0x000fea0003800200 */
.L_x_2034:
[----:B------:R-:W-:Y:S01]  /*6660*/  @!P0 IMAD.MOV R6, RZ, RZ, R5 ;  /* 0x000000ffff068224 */ /* 0x000fe200078e0205 */
[----:B------:R-:W-:Y:S01]  /*6670*/  BSSY.RECONVERGENT B0, `(.L_x_2036) ;  /* 0x000001d000007945 */ /* 0x000fe20003800200 */
[----:B------:R-:W-:Y:S01]  /*6680*/  @P0 IMAD.MOV R8, RZ, RZ, R10 ;  /* 0x000000ffff080224 */ /* 0x000fe200078e020a */
[----:B-12---:R-:W-:Y:S01]  /*6690*/  SEL R5, R3, R4, P0 ;  /* 0x0000000403057207 */ /* 0x006fe20000000000 */
[C---:B------:R-:W-:Y:S01]  /*66a0*/  VIADD R7, R6.reuse, 0x1 ;  /* 0x0000000106077836 */ /* 0x040fe20000000000 */
[----:B------:R-:W-:Y:S01]  /*66b0*/  ISETP.GE.AND P1, PT, R6, UR6, PT ;  /* 0x0000000606007c0c */ /* 0x000fe2000bf26270 */
        /* <DEDUP_REMOVED lines=24> */
.L_x_2037:
[----:B------:R-:W-:Y:S05]  /*6840*/  BSYNC.RECONVERGENT B0 ;  /* 0x0000000000007941 */ /* 0x000fea0003800200 */
.L_x_2036:
[----:B------:R-:W-:Y:S01]  /*6850*/  @!P0 IMAD.MOV R7, RZ, RZ, R6 ;  /* 0x000000ffff078224 */ /* 0x000fe200078e0206 */
[----:B------:R-:W-:Y:S01]  /*6860*/  BSSY.RECONVERGENT B0, `(.L_x_2038) ;  /* 0x000001d000007945 */ /* 0x000fe20003800200 */
[----:B------:R-:W-:Y:S01]  /*6870*/  @P0 IMAD.MOV R10, RZ, RZ, R8 ;  /* 0x000000ffff0a0224 */ /* 0x000fe200078e0208 */
[----:B-12---:R-:W-:Y:S01]  /*6880*/  SEL R6, R3, R4, P0 ;  /* 0x0000000403067207 */ /* 0x006fe20000000000 */
[C---:B------:R-:W-:Y:S01]  /*6890*/  VIADD R8, R7.reuse, 0x1 ;  /* 0x0000000107087836 */ /* 0x040fe20000000000 */
[C---:B------:R-:W-:Y:S01]  /*68a0*/  ISETP.GE.AND P1, PT, R7.reuse, UR6, PT ;  /* 0x0000000607007c0c */ /* 0x040fe2000bf26270 */
        /* <DEDUP_REMOVED lines=24> */
.L_x_2039:
[----:B------:R-:W-:Y:S05]  /*6a30*/  BSYNC.RECONVERGENT B0 ;  /* 0x0000000000007941 */ /* 0x000fea0003800200 */
.L_x_2038:
[----:B------:R-:W-:Y:S01]  /*6a40*/  @!P0 IMAD.MOV R8, RZ, RZ, R7 ;  /* 0x000000ffff088224 */ /* 0x000fe200078e0207 */
[----:B------:R-:W-:Y:S01]  /*6a50*/  BSSY.RECONVERGENT B0, `(.L_x_2040) ;  /* 0x000001d000007945 */ /* 0x000fe20003800200 */
[----:B------:R-:W-:Y:S01]  /*6a60*/  @P0 IMAD.MOV R12, RZ, RZ, R10 ;  /* 0x000000ffff0c0224 */ /* 0x000fe200078e020a */
[----:B-12---:R-:W-:Y:S01]  /*6a70*/  SEL R7, R3, R4, P0 ;  /* 0x0000000403077207 */ /* 0x006fe20000000000 */
[C---:B0-----:R-:W-:Y:S01]  /*6a80*/  VIADD R9, R8.reuse, 0x1 ;  /* 0x0000000108097836 */ /* 0x041fe20000000000 */
        /* <DEDUP_REMOVED lines=25> */
.L_x_2041:
[----:B------:R-:W-:Y:S05]  /*6c20*/  BSYNC.RECONVERGENT B0 ;  /* 0x0000000000007941 */ /* 0x000fea0003800200 */
.L_x_2040:
[----:B------:R-:W-:Y:S01]  /*6c30*/  @!P0 IMAD.MOV R9, RZ, RZ, R8 ;  /* 0x000000ffff098224 */ /* 0x000fe200078e0208 */
[----:B------:R-:W-:Y:S01]  /*6c40*/  BSSY.RECONVERGENT B0, `(.L_x_2042) ;  /* 0x000001d000007945 */ /* 0x000fe20003800200 */
[----:B------:R-:W-:Y:S01]  /*6c50*/  @P0 IMAD.MOV R10, RZ, RZ, R12 ;  /* 0x000000ffff0a0224 */ /* 0x000fe200078e020c */
[----:B-12---:R-:W-:Y:S01]  /*6c60*/  SEL R8, R3, R4, P0 ;  /* 0x0000000403087207 */ /* 0x006fe20000000000 */
[C---:B0-----:R-:W-:Y:S01]  /*6c70*/  VIADD R11, R9.reuse, 0x1 ;  /* 0x00000001090b7836 */ /* 0x041fe20000000000 */
[C---:B------:R-:W-:Y:S01]  /*6c80*/  ISETP.GE.AND P1, PT, R9.reuse, UR6, PT ;  /* 0x0000000609007c0c */ /* 0x040fe2000bf26270 */
        /* <DEDUP_REMOVED lines=24> */
.L_x_2043:
[----:B------:R-:W-:Y:S05]  /*6e10*/  BSYNC.RECONVERGENT B0 ;  /* 0x0000000000007941 */ /* 0x000fea0003800200 */
.L_x_2042:
        /* <DEDUP_REMOVED lines=30> */
.L_x_2045:
[----:B------:R-:W-:Y:S05]  /*7000*/  BSYNC.RECONVERGENT B0 ;  /* 0x0000000000007941 */ /* 0x000fea0003800200 */
.L_x_2044:
[----:B------:R-:W-:Y:S01]  /*7010*/  @!P0 IMAD.MOV R13, RZ, RZ, R11 ;  /* 0x000000ffff0d8224 */ /* 0x000fe200078e020b */
[----:B------:R-:W-:Y:S01]  /*7020*/  BSSY.RECONVERGENT B0, `(.L_x_2046) ;  /* 0x000001d000007945 */ /* 0x000fe20003800200 */
[----:B------:R-:W-:Y:S01]  /*7030*/  @P0 IMAD.MOV R14, RZ, RZ, R12 ;  /* 0x000000ffff0e0224 */ /* 0x000fe200078e020c */
[----:B012---:R-:W-:Y:S01]  /*7040*/  SEL R10, R3, R4, P0 ;  /* 0x00000004030a7207 */ /* 0x007fe20000000000 */
[C---:B------:R-:W-:Y:S01]  /*7050*/  VIADD R12, R13.reuse, 0x1 ;  /* 0x000000010d0c7836 */ /* 0x040fe20000000000 */
        /* <DEDUP_REMOVED lines=25> */
.L_x_2047:
[----:B------:R-:W-:Y:S05]  /*71f0*/  BSYNC.RECONVERGENT B0 ;  /* 0x0000000000007941 */ /* 0x000fea0003800200 */
.L_x_2046:
[----:B------:R-:W-:Y:S01]  /*7200*/  @!P0 IMAD.MOV R12, RZ, RZ, R13 ;  /* 0x000000ffff0c8224 */ /* 0x000fe200078e020d */
[----:B------:R-:W-:Y:S01]  /*7210*/  BSSY.RECONVERGENT B0, `(.L_x_2048) ;  /* 0x000001d000007945 */ /* 0x000fe20003800200 */
[----:B------:R-:W-:Y:S01]  /*7220*/  @P0 IMAD.MOV R16, RZ, RZ, R14 ;  /* 0x000000ffff100224 */ /* 0x000fe200078e020e */
[----:B012---:R-:W-:Y:S01]  /*7230*/  SEL R11, R3, R4, P0 ;  /* 0x00000004030b7207 */ /* 0x007fe20000000000 */
        /* <DEDUP_REMOVED lines=26> */
.L_x_2049:
[----:B------:R-:W-:Y:S05]  /*73e0*/  BSYNC.RECONVERGENT B0 ;  /* 0x0000000000007941 */ /* 0x000fea0003800200 */
.L_x_2048:
        /* <DEDUP_REMOVED lines=30> */
.L_x_2051:
[----:B------:R-:W-:Y:S05]  /*75d0*/  BSYNC.RECONVERGENT B0 ;  /* 0x0000000000007941 */ /* 0x000fea0003800200 */
.L_x_2050:
        /* <DEDUP_REMOVED lines=30> */
.L_x_2053:
[----:B------:R-:W-:Y:S05]  /*77c0*/  BSYNC.RECONVERGENT B0 ;  /* 0x0000000000007941 */ /* 0x000fea0003800200 */
.L_x_2052:
        /* <DEDUP_REMOVED lines=30> */
.L_x_2055:
[----:B------:R-:W-:Y:S05]  /*79b0*/  BSYNC.RECONVERGENT B0 ;  /* 0x0000000000007941 */ /* 0x000fea0003800200 */
.L_x_2054:
        /* <DEDUP_REMOVED lines=30> */
.L_x_2057:
[----:B------:R-:W-:Y:S05]  /*7ba0*/  BSYNC.RECONVERGENT B0 ;  /* 0x0000000000007941 */ /* 0x000fea0003800200 */
.L_x_2056:
        /* <DEDUP_REMOVED lines=30> */
.L_x_2059:
[----:B------:R-:W-:Y:S05]  /*7d90*/  BSYNC.RECONVERGENT B0 ;  /* 0x0000000000007941 */ /* 0x000fea0003800200 */
.L_x_2058:
        /* <DEDUP_REMOVED lines=30> */
.L_x_2061:
[----:B------:R-:W-:Y:S05]  /*7f80*/  BSYNC.RECONVERGENT B0 ;  /* 0x0000000000007941 */ /* 0x000fea0003800200 */
.L_x_2060:
[----:B------:R-:W-:Y:S01]  /*7f90*/  @!P0 IMAD.MOV R21, RZ, RZ, R19 ;  /* 0x000000ffff158224 */ /* 0x000fe200078e0213 */
[----:B------:R-:W-:Y:S01]  /*7fa0*/  BSSY.RECONVERGENT B0, `(.L_x_2062) ;  /* 0x000001c000007945 */ /* 0x000fe20003800200 */
[----:B------:R-:W-:Y:S01]  /*7fb0*/  @P0 IMAD.MOV R22, RZ, RZ, R20 ;  /* 0x000000ffff160224 */ /* 0x000fe200078e0214 */
[----:B012---:R-:W-:Y:S02]  /*7fc0*/  SEL R18, R3, R4, P0 ;  /* 0x0000000403127207 */ /* 0x007fe40000000000 */
        /* <DEDUP_REMOVED lines=25> */
.L_x_2063:
[----:B------:R-:W-:Y:S05]  /*8160*/  BSYNC.RECONVERGENT B0 ;  /* 0x0000000000007941 */ /* 0x000fea0003800200 */
.L_x_2062:
[----:B------:R-:W-:Y:S01]  /*8170*/  @P0 IMAD.MOV R20, RZ, RZ, R22 ;  /* 0x000000ffff140224 */ /* 0x000fe200078e0216 */
[----:B012---:R-:W-:Y:S01]  /*8180*/  SEL R19, R3, R4, P0 ;  /* 0x0000000403137207 */ /* 0x007fe20000000000 */
[----:B------:R-:W-:Y:S01]  /*8190*/  VIADD R22, R21, 0x1 ;  /* 0x0000000115167836 */ /* 0x000fe20000000000 */
[----:B------:R-:W-:Y:S01]  /*81a0*/  BSSY.RECONVERGENT B0, `(.L_x_2064) ;  /* 0x000001b000007945 */ /* 0x000fe20003800200 */
[----:B------:R-:W-:Y:S01]  /*81b0*/  @!P0 IMAD.MOV R22, RZ, RZ, R21 ;  /* 0x000000ffff168224 */ /* 0x000fe200078e0215 */
[----:B------:R-:W-:-:S04]  /*81c0*/  @!P0 LEA R23, R20, UR4, 0x2 ;  /* 0x0000000414178c11 */ /* 0x000fc8000f8e10ff */
[C---:B------:R-:W-:Y:S01]  /*81d0*/  ISETP.GE.AND P1, PT, R22.reuse, UR6, PT ;  /* 0x0000000616007c0c */ /* 0x040fe2000bf26270 */
[----:B------:R-:W0:Y:S01]  /*81e0*/  @!P0 LDS R4, [R23] ;  /* 0x0000000017048984 */ /* 0x000e220000000800 */
[----:B------:R-:W-:-:S05]  /*81f0*/  @P0 LEA R22, R22, UR4, 0x2 ;  /* 0x0000000416160c11 */ /* 0x000fca000f8e10ff */
[----:B------:R1:W2:Y:S01]  /*8200*/  @P0 LDS R3, [R22] ;  /* 0x0000000016030984 */ /* 0x0002a20000000800 */
[----:B0-----:R-:W-:-:S05]  /*8210*/  IMAD.MOV.U32 R21, RZ, RZ, R4 ;  /* 0x000000ffff157224 */ /* 0x001fca00078e0004 */
        /* <DEDUP_REMOVED lines=19> */
.L_x_2065:
[----:B------:R-:W-:Y:S05]  /*8350*/  BSYNC.RECONVERGENT B0 ;  /* 0x0000000000007941 */ /* 0x000fea0003800200 */
.L_x_2064:
[----:B------:R-:W-:Y:S01]  /*8360*/  BAR.SYNC.DEFER_BLOCKING 0x0 ;  /* 0x0000000000007b1d */ /* 0x000fe20000010000 */
[----:B------:R-:W-:-:S05]  /*8370*/  UIMAD UR7, UR7, 0x1100, URZ ;  /* 0x00001100070778a4 */ /* 0x000fca000f8e02ff */
[----:B------:R-:W-:Y:S07]  /*8380*/  BRA.U !UP0, `(.L_x_2066) ;  /* 0x0000000508ac7547 */ /* 0x000fee000b800000 */
[----:B--2---:R-:W0:Y:S01]  /*8390*/  S2R R3, SR_LANEID ;  /* 0x0000000000037919 */ /* 0x004e220000000000 */
[----:B------:R-:W-:Y:S01]  /*83a0*/  SHF.R.U32.HI R4, RZ, 0x5, R0 ;  /* 0x00000005ff047819 */ /* 0x000fe20000011600 */
[----:B------:R-:W-:Y:S01]  /*83b0*/  IMAD.U32 R24, RZ, RZ, UR6 ;  /* 0x00000006ff187e24 */ /* 0x000fe2000f8e00ff */
[----:B------:R-:W-:Y:S01]  /*83c0*/  ISETP.NE.AND P0, PT, R0, RZ, PT ;  /* 0x000000ff0000720c */ /* 0x000fe20003f05270 */
[----:B------:R-:W1:Y:S02]  /*83d0*/  LDCU.64 UR8, c[0x0][0x3a0] ;  /* 0x00007400ff0877ac */ /* 0x000e640008000a00 */
[----:B0-----:R-:W-:-:S04]  /*83e0*/  IMAD R4, R4, 0x20, R3 ;  /* 0x0000002004047824 */ /* 0x001fc800078e0203 */
[----:B------:R-:W-:-:S04]  /*83f0*/  IMAD R4, R4, 0x11, RZ ;  /* 0x0000001104047824 */ /* 0x000fc800078e02ff */
[----:B------:R-:W-:Y:S01]  /*8400*/  IMAD R3, R3, -0x10, R4 ;  /* 0xfffffff003037824 */ /* 0x000fe200078e0204 */
[----:B------:R-:W-:-:S04]  /*8410*/  LEA R20, R4, UR4, 0x2 ;  /* 0x0000000404147c11 */ /* 0x000fc8000f8e10ff */
[----:B------:R-:W-:Y:S01]  /*8420*/  LEA R22, R3, UR4, 0x2 ;  /* 0x0000000403167c11 */ /* 0x000fe2000f8e10ff */
[----:B------:R-:W-:Y:S01]  /*8430*/  STS [R20], R2 ;  /* 0x0000000214007388 */ /* 0x000fe20000000800 */
[C---:B------:R-:W-:Y:S02]  /*8440*/  LOP3.LUT R3, R0.reuse, 0x3e0, RZ, 0xc0, !PT ;  /* 0x000003e000037812 */ /* 0x040fe400078ec0ff */
[----:B------:R-:W-:Y:S01]  /*8450*/  LOP3.LUT R0, R0, 0x1f, RZ, 0xc0, !PT ;  /* 0x0000001f00007812 */ /* 0x000fe200078ec0ff */
[----:B------:R-:W-:Y:S04]  /*8460*/  STS [R20+0x4], R5 ;  /* 0x0000040514007388 */ /* 0x000fe80000000800 */
[----:B------:R-:W-:Y:S01]  /*8470*/  STS [R20+0x8], R6 ;  /* 0x0000080614007388 */ /* 0x000fe20000000800 */
[----:B------:R-:W-:-:S03]  /*8480*/  IMAD R0, R3, 0x11, R0 ;  /* 0x0000001103007824 */ /* 0x000fc600078e0200 */
        /* <DEDUP_REMOVED lines=10> */
[----:B0-----:R-:W-:-:S03]  /*8530*/  VIADD R14, R0, 0x20 ;  /* 0x00000020000e7836 */ /* 0x001fc60000000000 */
[----:B------:R-:W-:Y:S04]  /*8540*/  STS [R20+0x34], R17 ;  /* 0x0000341114007388 */ /* 0x000fe80000000800 */
[----:B------:R-:W-:Y:S01]  /*8550*/  STS [R20+0x38], R18 ;  /* 0x0000381214007388 */ /* 0x000fe20000000800 */
[----:B--2---:R-:W-:-:S03]  /*8560*/  VIADD R16, R0, 0x40 ;  /* 0x0000004000107836 */ /* 0x004fc60000000000 */
[----:B------:R-:W-:Y:S04]  /*8570*/  STS [R20+0x3c], R19 ;  /* 0x00003c1314007388 */ /* 0x000fe80000000800 */
[----:B------:R0:W-:Y:S01]  /*8580*/  STS [R20+0x40], R21 ;  /* 0x0000401514007388 */ /* 0x0001e20000000800 */
[----:B------:R-:W-:-:S03]  /*8590*/  NOP ;  /* 0x0000000000007918 */ /* 0x000fc60000000000 */
[----:B------:R-:W-:Y:S01]  /*85a0*/  LDS R12, [R22] ;  /* 0x00000000160c7984 */ /* 0x000fe20000000800 */
[----:B0-----:R-:W-:-:S03]  /*85b0*/  VIADD R20, R0, 0xc0 ;  /* 0x000000c000147836 */ /* 0x001fc60000000000 */
        /* <DEDUP_REMOVED lines=16> */
[----:B------:R-:W-:Y:S01]  /*86c0*/  @!P0 STS [UR4+0x4400], R24 ;  /* 0x00440018ff008988 */ /* 0x000fe20008000804 */
[----:B------:R-:W-:Y:S01]  /*86d0*/  BAR.SYNC.DEFER_BLOCKING 0x0 ;  /* 0x0000000000007b1d */ /* 0x000fe20000010000 */
[----:B------:R-:W-:-:S05]  /*86e0*/  IADD3 R3, P0, PT, R0, UR7, RZ ;  /* 0x0000000700037c10 */ /* 0x000fca000ff1e0ff */
[----:B------:R-:W-:Y:S01]  /*86f0*/  IMAD.X R18, RZ, RZ, RZ, P0 ;  /* 0x000000ffff127224 */ /* 0x000fe200000e06ff */
[----:B-1----:R-:W-:-:S04]  /*8700*/  LEA R2, P0, R3, UR8, 0x2 ;  /* 0x0000000803027c11 */ /* 0x002fc8000f8010ff */
[----:B------:R-:W-:Y:S01]  /*8710*/  LEA.HI.X R3, R3, UR9, R18, 0x2, P0 ;  /* 0x0000000903037c11 */ /* 0x000fe200080f1412 */
[C---:B------:R-:W-:Y:S01]  /*8720*/  VIADD R18, R0.reuse, 0xa0 ;  /* 0x000000a000127836 */ /* 0x040fe20000000000 */
[----:B------:R-:W0:Y:S02]  /*8730*/  LDS R4, [UR4+0x4400] ;  /* 0x00440004ff047984 */ /* 0x000e240008000800 */
[-C--:B0-----:R-:W-:Y:S02]  /*8740*/  ISETP.GE.AND P2, PT, R0, R4.reuse, PT ;  /* 0x000000040000720c */ /* 0x081fe40003f46270 */
        /* <DEDUP_REMOVED lines=8> */
[----:B------:R-:W-:Y:S01]  /*87d0*/  VIADD R16, R0, 0x100 ;  /* 0x0000010000107836 */ /* 0x000fe20000000000 */
[-C--:B------:R-:W-:Y:S01]  /*87e0*/  ISETP.GE.AND P3, PT, R20, R4.reuse, PT ;  /* 0x000000041400720c */ /* 0x080fe20003f66270 */
        /* <DEDUP_REMOVED lines=9> */
[----:B------:R3:W-:Y:S01]  /*8880*/  @!P4 STG.E desc[UR10][R2.64+0x180], R6 ;  /* 0x000180060200c986 */ /* 0x0007e2000c10190a */
[----:B0-----:R-:W-:Y:S01]  /*8890*/  VIADD R12, R0, 0x180 ;  /* 0x00000180000c7836 */ /* 0x001fe20000000000 */
[----:B------:R-:W-:Y:S01]  /*88a0*/  ISETP.GE.AND P4, PT, R16, R4, PT ;  /* 0x000000041000720c */ /* 0x000fe20003f86270 */
[C---:B-1----:R-:W-:Y:S01]  /*88b0*/  VIADD R10, R0.reuse, 0x1a0 ;  /* 0x000001a0000a7836 */ /* 0x042fe20000000000 */
[----:B------:R0:W-:Y:S01]  /*88c0*/  @!P2 STG.E desc[UR10][R2.64+0x380], R21 ;  /* 0x000380150200a986 */ /* 0x0001e2000c10190a */
[----:B--2---:R-:W-:-:S03]  /*88d0*/  VIADD R8, R0, 0x1c0 ;  /* 0x000001c000087836 */ /* 0x004fc60000000000 */
[----:B------:R1:W-:Y:S01]  /*88e0*/  @!P6 STG.E desc[UR10][R2.64+0x200], R29 ;  /* 0x0002001d0200e986 */ /* 0x0003e2000c10190a */
[-C--:B------:R-:W-:Y:S01]  /*88f0*/  ISETP.GE.AND P6, PT, R14, R4.reuse, PT ;  /* 0x000000040e00720c */ /* 0x080fe20003fc6270 */
[----:B---3--:R-:W-:Y:S02]  /*8900*/  VIADD R6, R0, 0x1e0 ;  /* 0x000001e000067836 */ /* 0x008fe40000000000 */
[----:B------:R1:W-:Y:S01]  /*8910*/  @!P5 STG.E desc[UR10][R2.64+0x280], R27 ;  /* 0x0002801b0200d986 */ /* 0x0003e2000c10190a */
[-C--:B------:R-:W-:Y:S02]  /*8920*/  ISETP.GE.AND P5, PT, R12, R4.reuse, PT ;  /* 0x000000040c00720c */ /* 0x080fe40003fa6270 */
[-C--:B------:R-:W-:Y:S01]  /*8930*/  ISETP.GE.AND P2, PT, R8, R4.reuse, PT ;  /* 0x000000040800720c */ /* 0x080fe20003f46270 */
[----:B0-----:R-:W-:Y:S01]  /*8940*/  VIADD R21, R0, 0x200 ;  /* 0x0000020000157836 */ /* 0x001fe20000000000 */
        /* <DEDUP_REMOVED lines=15> */
.L_x_2066:
        /* <DEDUP_REMOVED lines=10> */
[----:B------:R0:W-:Y:S04]  /*8ae0*/  STS [R20], R2 ;  /* 0x0000000214007388 */ /* 0x0001e80000000800 */
[----:B------:R-:W-:Y:S04]  /*8af0*/  STS [R20+0x4], R5 ;  /* 0x0000040514007388 */ /* 0x000fe80000000800 */
[----:B------:R-:W-:Y:S01]  /*8b00*/  STS [R20+0x8], R6 ;  /* 0x0000080614007388 */ /* 0x000fe20000000800 */
[----:B0-----:R-:W-:-:S03]  /*8b10*/  LOP3.LUT R2, R0, 0x1f, RZ, 0xc0, !PT ;  /* 0x0000001f00027812 */ /* 0x001fc600078ec0ff */
[----:B------:R-:W-:Y:S02]  /*8b20*/  STS [R20+0xc], R7 ;  /* 0x00000c0714007388 */ /* 0x000fe40000000800 */
[----:B------:R-:W-:Y:S02]  /*8b30*/  VIADD R2, R2, UR7 ;  /* 0x0000000702027c36 */ /* 0x000fe40008000000 */
        /* <DEDUP_REMOVED lines=9> */
[----:B0-----:R-:W-:-:S03]  /*8bd0*/  LOP3.LUT R14, R0, 0x3e0, RZ, 0xc0, !PT ;  /* 0x000003e0000e7812 */ /* 0x001fc600078ec0ff */
[----:B------:R-:W-:Y:S02]  /*8be0*/  STS [R20+0x34], R17 ;  /* 0x0000341114007388 */ /* 0x000fe40000000800 */
[----:B------:R-:W-:Y:S02]  /*8bf0*/  IMAD R14, R14, 0x11, RZ ;  /* 0x000000110e0e7824 */ /* 0x000fe400078e02ff */
[----:B------:R-:W-:Y:S04]  /*8c00*/  STS [R20+0x38], R18 ;  /* 0x0000381214007388 */ /* 0x000fe80000000800 */
[----:B------:R-:W-:Y:S01]  /*8c10*/  STS [R20+0x3c], R19 ;  /* 0x00003c1314007388 */ /* 0x000fe20000000800 */
[----:B------:R-:W-:-:S03]  /*8c20*/  LOP3.LUT R0, R14, 0x1f, R0, 0xf8, !PT ;  /* 0x0000001f0e007812 */ /* 0x000fc600078ef800 */
[----:B------:R0:W-:Y:S01]  /*8c30*/  STS [R20+0x40], R21 ;  /* 0x0000401514007388 */ /* 0x0001e20000000800 */
[----:B------:R-:W-:-:S03]  /*8c40*/  NOP ;  /* 0x0000000000007918 */ /* 0x000fc60000000000 */
[----:B------:R-:W-:Y:S01]  /*8c50*/  LDS R12, [R3] ;  /* 0x00000000030c7984 */ /* 0x000fe20000000800 */
[C---:B--2---:R-:W-:Y:S02]  /*8c60*/  VIADD R16, R0.reuse, 0x40 ;  /* 0x0000004000107836 */ /* 0x044fe40000000000 */
[----:B0-----:R-:W-:Y:S01]  /*8c70*/  VIADD R20, R0, 0xc0 ;  /* 0x000000c000147836 */ /* 0x001fe20000000000 */
        /* <DEDUP_REMOVED lines=17> */
[----:B------:R-:W-:Y:S01]  /*8d90*/  BAR.SYNC.DEFER_BLOCKING 0x0 ;  /* 0x0000000000007b1d */ /* 0x000fe20000010000 */
[----:B------:R-:W-:Y:S01]  /*8da0*/  IADD3 R18, P0, PT, R14, R2, RZ ;  /* 0x000000020e127210 */ /* 0x000fe20007f1e0ff */
[----:B------:R-:W-:-:S04]  /*8db0*/  VIADD R14, R0, 0x20 ;  /* 0x00000020000e7836 */ /* 0x000fc80000000000 */
[----:B0-----:R-:W-:Y:S01]  /*8dc0*/  IMAD.X R3, RZ, RZ, RZ, P0 ;  /* 0x000000ffff037224 */ /* 0x001fe200000e06ff */
        /* <DEDUP_REMOVED lines=26> */
[-C--:B------:R-:W-:Y:S02]  /*8f70*/  ISETP.GE.AND P5, PT, R16, R4.reuse, PT ;  /* 0x000000041000720c */ /* 0x080fe40003fa6270 */
[----:B------:R0:W-:Y:S01]  /*8f80*/  @!P0 STG.E desc[UR10][R2.64+0x280], R27 ;  /* 0x0002801b02008986 */ /* 0x0001e2000c10190a */
[----:B-1----:R-:W-:Y:S01]  /*8f90*/  VIADD R10, R0, 0x1a0 ;  /* 0x000001a0000a7836 */ /* 0x002fe20000000000 */
[-C--:B------:R-:W-:Y:S01]  /*8fa0*/  ISETP.GE.AND P0, PT, R12, R4.reuse, PT ;  /* 0x000000040c00720c */ /* 0x080fe20003f06270 */
[----:B--2---:R-:W-:Y:S01]  /*8fb0*/  VIADD R8, R0, 0x1c0 ;  /* 0x000001c000087836 */ /* 0x004fe20000000000 */
[----:B------:R1:W-:Y:S01]  /*8fc0*/  @!P6 STG.E desc[UR10][R2.64+0x200], R29 ;  /* 0x0002001d0200e986 */ /* 0x0003e2000c10190a */
[----:B------:R-:W-:Y:S01]  /*8fd0*/  ISETP.GE.AND P6, PT, R14, R4, PT ;  /* 0x000000040e00720c */ /* 0x000fe20003fc6270 */
[----:B---3--:R-:W-:-:S02]  /*8fe0*/  VIADD R6, R0, 0x1e0 ;  /* 0x000001e000067836 */ /* 0x008fc40000000000 */
[----:B------:R1:W-:Y:S01]  /*8ff0*/  @!P1 STG.E desc[UR10][R2.64+0x300], R25 ;  /* 0x0003001902009986 */ /* 0x0003e2000c10190a */
[-C--:B------:R-:W-:Y:S01]  /*9000*/  ISETP.GE.AND P1, PT, R10, R4.reuse, PT ;  /* 0x000000040a00720c */ /* 0x080fe20003f26270 */
[----:B0-----:R-:W-:Y:S02]  /*9010*/  VIADD R27, R0, 0x200 ;  /* 0x00000200001b7836 */ /* 0x001fe40000000000 */
        /* <DEDUP_REMOVED lines=15> */
.L_x_2067:
        /* <DEDUP_REMOVED lines=15> */
.L_x_2222:


//--------------------- .text._ZN3cub18CUB_300001_SM_10006detail10merge_sort30DeviceMergeSortPartitionKernelIN6thrust24THRUST_300001_SM_1000_NS6detail15normal_iteratorINS5_10device_ptrIiEEEEj17evens_before_oddsiEEvbT_PT2_T0_SF_PSF_T1_SF_i --------------------------
	.section	.text._ZN3cub18CUB_300001_SM_10006detail10merge_sort30DeviceMergeSortPartitionKernelIN6thrust24THRUST_300001_SM_1000_NS6detail15normal_iteratorINS5_10device_ptrIiEEEEj17evens_before_oddsiEEvbT_PT2_T0_SF_PSF_T1_SF_i,"ax",@progbits
	.align	128
        .global         _ZN3cub18CUB_300001_SM_10006detail10merge_sort30DeviceMergeSortPartitionKernelIN6thrust24THRUST_300001_SM_1000_NS6detail15normal_iteratorINS5_10device_ptrIiEEEEj17evens_before_oddsiEEvbT_PT2_T0_SF_PSF_T1_SF_i
        .type           _ZN3cub18CUB_300001_SM_10006detail10merge_sort30DeviceMergeSortPartitionKernelIN6thrust24THRUST_300001_SM_1000_NS6detail15normal_iteratorINS5_10device_ptrIiEEEEj17evens_before_oddsiEEvbT_PT2_T0_SF_PSF_T1_SF_i,@function
        .size           _ZN3cub18CUB_300001_SM_10006detail10merge_sort30DeviceMergeSortPartitionKernelIN6thrust24THRUST_300001_SM_1000_NS6detail15normal_iteratorINS5_10device_ptrIiEEEEj17evens_before_oddsiEEvbT_PT2_T0_SF_PSF_T1_SF_i,(.L_x_2223 - _ZN3cub18CUB_300001_SM_10006detail10merge_sort30DeviceMergeSortPartitionKernelIN6thrust24THRUST_300001_SM_1000_NS6detail15normal_iteratorINS5_10device_ptrIiEEEEj17evens_before_oddsiEEvbT_PT2_T0_SF_PSF_T1_SF_i)
        .other          _ZN3cub18CUB_300001_SM_10006detail10merge_sort30DeviceMergeSortPartitionKernelIN6thrust24THRUST_300001_SM_1000_NS6detail15normal_iteratorINS5_10device_ptrIiEEEEj17evens_before_oddsiEEvbT_PT2_T0_SF_PSF_T1_SF_i,@"STO_CUDA_ENTRY STV_DEFAULT"
_ZN3cub18CUB_300001_SM_10006detail10merge_sort30DeviceMergeSortPartitionKernelIN6thrust24THRUST_300001_SM_1000_NS6detail15normal_iteratorINS5_10device_ptrIiEEEEj17evens_before_oddsiEEvbT_PT2_T0_SF_PSF_T1_SF_i:
.text._ZN3cub18CUB_300001_SM_10006detail10merge_sort30DeviceMergeSortPartitionKernelIN6thrust24THRUST_300001_SM_1000_NS6detail15normal_iteratorINS5_10device_ptrIiEEEEj17evens_before_oddsiEEvbT_PT2_T0_SF_PSF_T1_SF_i:
        /* <DEDUP_REMOVED lines=49> */
.L_x_2072:
        /* <DEDUP_REMOVED lines=13> */
[----:B------:R-:W3:Y:S01]  /*03e0*/  LDG.E R7, desc[UR8][R10.64] ;  /* 0x000000080a077981 */ /* 0x000ee2000c1e1900 */
[----:B--2---:R-:W-:-:S04]  /*03f0*/  LEA.HI R14, R8, R8, RZ, 0x1 ;  /* 0x00000008080e7211 */ /* 0x004fc800078f08ff */
[----:B------:R-:W-:Y:S02]  /*0400*/  LOP3.LUT R15, R14, 0xfffffffe, RZ, 0xc0, !PT ;  /* 0xfffffffe0e0f7812 */ /* 0x000fe400078ec0ff */
[----:B---3--:R-:W-:-:S04]  /*0410*/  LEA.HI R13, R7, R7, RZ, 0x1 ;  /* 0x00000007070d7211 */ /* 0x008fc800078f08ff */
[----:B------:R-:W-:Y:S01]  /*0420*/  LOP3.LUT R14, R13, 0xfffffffe, RZ, 0xc0, !PT ;  /* 0xfffffffe0d0e7812 */ /* 0x000fe200078ec0ff */
[----:B------:R-:W-:-:S04]  /*0430*/  IMAD.IADD R15, R8, 0x1, -R15 ;  /* 0x00000001080f7824 */ /* 0x000fc800078e0a0f */
[----:B------:R-:W-:-:S05]  /*0440*/  IMAD.IADD R14, R7, 0x1, -R14 ;  /* 0x00000001070e7824 */ /* 0x000fca00078e0a0e */
[----:B------:R-:W-:Y:S02]  /*0450*/  ISETP.NE.AND P1, PT, R14, R15, PT ;  /* 0x0000000f0e00720c */ /* 0x000fe40003f25270 */
[----:B------:R-:W-:-:S11]  /*0460*/  ISETP.GE.AND P0, PT, R7, R8, PT ;  /* 0x000000080700720c */ /* 0x000fd60003f06270 */
[----:B------:R-:W-:-:S04]  /*0470*/  @!P1 SEL R7, RZ, 0xffffffff, !P0 ;  /* 0xffffffffff079807 */ /* 0x000fc80004000000 */
[----:B------:R-:W-:-:S04]  /*0480*/  LOP3.LUT R7, R7, 0x1, RZ, 0xc0, !PT ;  /* 0x0000000107077812 */ /* 0x000fc800078ec0ff */
[----:B------:R-:W-:-:S04]  /*0490*/  ISETP.NE.U32.AND P0, PT, R7, 0x1, PT ;  /* 0x000000010700780c */ /* 0x000fc80003f05070 */
[----:B------:R-:W-:-:S09]  /*04a0*/  SEL R5, R5, R12, !P0 ;  /* 0x0000000c05057207 */ /* 0x000fd20004000000 */
[----:B------:R-:W-:-:S05]  /*04b0*/  @!P0 VIADD R6, R12, 0x1 ;  /* 0x000000010c068836 */ /* 0x000fca0000000000 */
[----:B------:R-:W-:-:S13]  /*04c0*/  ISETP.GE.U32.AND P0, PT, R6, R5, PT ;  /* 0x000000050600720c */ /* 0x000fda0003f06070 */
[----:B------:R-:W-:Y:S05]  /*04d0*/  @!P0 BRA `(.L_x_2072) ;  /* 0xfffffffc008c8947 */ /* 0x000fea000383ffff */
.L_x_2071:
[----:B------:R-:W-:Y:S05]  /*04e0*/  BSYNC.RECONVERGENT B1 ;  /* 0x0000000000017941 */ /* 0x000fea0003800200 */
.L_x_2070:
[----:B------:R-:W-:Y:S05]  /*04f0*/  BRA `(.L_x_2073) ;  /* 0x0000000000907947 */ /* 0x000fea0003800000 */
.L_x_2069:
[----:B------:R-:W-:Y:S01]  /*0500*/  IMAD.IADD R7, R7, 0x1, -R2 ;  /* 0x0000000107077824 */ /* 0x000fe200078e0a02 */
[----:B------:R-:W-:Y:S01]  /*0510*/  VIADDMNMX.U32 R5, R2, -R3, R4, PT ;  /* 0x8000000302057246 */ /* 0x000fe20003800004 */
[----:B------:R-:W0:Y:S03]  /*0520*/  LDCU.64 UR4, c[0x0][0x390] ;  /* 0x00007200ff0477ac */ /* 0x000e260008000a00 */
[----:B------:R-:W-:-:S05]  /*0530*/  VIMNMX.U32 R6, PT, PT, R4, R7, !PT ;  /* 0x0000000704067248 */ /* 0x000fca0007fe0000 */
[----:B------:R-:W-:-:S05]  /*0540*/  IMAD.IADD R6, R6, 0x1, -R7 ;  /* 0x0000000106067824 */ /* 0x000fca00078e0a07 */
[----:B------:R-:W-:-:S13]  /*0550*/  ISETP.GE.U32.AND P0, PT, R6, R5, PT ;  /* 0x000000050600720c */ /* 0x000fda0003f06070 */
[----:B0-----:R-:W-:Y:S05]  /*0560*/  @P0 BRA `(.L_x_2073) ;  /* 0x0000000000740947 */ /* 0x001fea0003800000 */
.L_x_2074:
        /* <DEDUP_REMOVED lines=29> */
.L_x_2073:
[----:B------:R-:W-:Y:S05]  /*0740*/  BSYNC.RECONVERGENT B0 ;  /* 0x0000000000007941 */ /* 0x000fea0003800200 */
.L_x_2068:
[----:B------:R-:W0:Y:S01]  /*0750*/  LDC.64 R4, c[0x0][0x3a0] ;  /* 0x0000e800ff047b82 */ /* 0x000e220000000a00 */
[----:B------:R-:W-:Y:S02]  /*0760*/  IMAD.IADD R3, R3, 0x1, R6 ;  /* 0x0000000103037824 */ /* 0x000fe400078e0206 */
[----:B0-----:R-:W-:-:S05]  /*0770*/  IMAD.WIDE.U32 R4, R0, 0x4, R4 ;  /* 0x0000000400047825 */ /* 0x001fca00078e0004 */
[----:B------:R-:W-:Y:S01]  /*0780*/  STG.E desc[UR8][R4.64], R3 ;  /* 0x0000000304007986 */ /* 0x000fe2000c101908 */
[----:B------:R-:W-:Y:S05]  /*0790*/  EXIT ;  /* 0x000000000000794d */ /* 0x000fea0003800000 */
.L_x_2075:
        /* <DEDUP_REMOVED lines=14> */
.L_x_2223:


//--------------------- .text._ZN3cub18CUB_300001_SM_10006detail10merge_sort30DeviceMergeSortBlockSortKernelINS2_10policy_hubIN6thrust24THRUST_300001_SM_1000_NS6detail15normal_iteratorINS6_10device_ptrIiEEEEE9Policy600ESB_PNS0_8NullTypeESB_SF_j17evens_before_oddsiSE_EEvbT0_T1_T2_T3_T4_PT6_PT7_T5_NS1_7vsmem_tE --------------------------
	.section	.text._ZN3cub18CUB_300001_SM_10006detail10merge_sort30DeviceMergeSortBlockSortKernelINS2_10policy_hubIN6thrust24THRUST_300001_SM_1000_NS6detail15normal_iteratorINS6_10device_ptrIiEEEEE9Policy600ESB_PNS0_8NullTypeESB_SF_j17evens_before_oddsiSE_EEvbT0_T1_T2_T3_T4_PT6_PT7_T5_NS1_7vsmem_tE,"ax",@progbits
	.align	128
        .global         _ZN3cub18CUB_300001_SM_10006detail10merge_sort30DeviceMergeSortBlockSortKernelINS2_10policy_hubIN6thrust24THRUST_300001_SM_1000_NS6detail15normal_iteratorINS6_10device_ptrIiEEEEE9Policy600ESB_PNS0_8NullTypeESB_SF_j17evens_before_oddsiSE_EEvbT0_T1_T2_T3_T4_PT6_PT7_T5_NS1_7vsmem_tE
        .type           _ZN3cub18CUB_300001_SM_10006detail10merge_sort30DeviceMergeSortBlockSortKernelINS2_10policy_hubIN6thrust24THRUST_300001_SM_1000_NS6detail15normal_iteratorINS6_10device_ptrIiEEEEE9Policy600ESB_PNS0_8NullTypeESB_SF_j17evens_before_oddsiSE_EEvbT0_T1_T2_T3_T4_PT6_PT7_T5_NS1_7vsmem_tE,@function
        .size           _ZN3cub18CUB_300001_SM_10006detail10merge_sort30DeviceMergeSortBlockSortKernelINS2_10policy_hubIN6thrust24THRUST_300001_SM_1000_NS6detail15normal_iteratorINS6_10device_ptrIiEEEEE9Policy600ESB_PNS0_8NullTypeESB_SF_j17evens_before_oddsiSE_EEvbT0_T1_T2_T3_T4_PT6_PT7_T5_NS1_7vsmem_tE,(.L_x_2224 - _ZN3cub18CUB_300001_SM_10006detail10merge_sort30DeviceMergeSortBlockSortKernelINS2_10policy_hubIN6thrust24THRUST_300001_SM_1000_NS6detail15normal_iteratorINS6_10device_ptrIiEEEEE9Policy600ESB_PNS0_8NullTypeESB_SF_j17evens_before_oddsiSE_EEvbT0_T1_T2_T3_T4_PT6_PT7_T5_NS1_7vsmem_tE)
        .other          _ZN3cub18CUB_300001_SM_10006detail10merge_sort30DeviceMergeSortBlockSortKernelINS2_10policy_hubIN6thrust24THRUST_300001_SM_1000_NS6detail15normal_iteratorINS6_10device_ptrIiEEEEE9Policy600ESB_PNS0_8NullTypeESB_SF_j17evens_before_oddsiSE_EEvbT0_T1_T2_T3_T4_PT6_PT7_T5_NS1_7vsmem_tE,@"STO_CUDA_ENTRY STV_DEFAULT"
_ZN3cub18CUB_300001_SM_10006detail10merge_sort30DeviceMergeSortBlockSortKernelINS2_10policy_hubIN6thrust24THRUST_300001_SM_1000_NS6detail15normal_iteratorINS6_10device_ptrIiEEEEE9Policy600ESB_PNS0_8NullTypeESB_SF_j17evens_before_oddsiSE_EEvbT0_T1_T2_T3_T4_PT6_PT7_T5_NS1_7vsmem_tE:
.text._ZN3cub18CUB_300001_SM_10006detail10merge_sort30DeviceMergeSortBlockSortKernelINS2_10policy_hubIN6thrust24THRUST_300001_SM_1000_NS6detail15normal_iteratorINS6_10device_ptrIiEEEEE9Policy600ESB_PNS0_8NullTypeESB_SF_j17evens_before_oddsiSE_EEvbT0_T1_T2_T3_T4_PT6_PT7_T5_NS1_7vsmem_tE:
[----:B------:R-:W-:Y:S08]  /*0000*/  LDC R1, c[0x0][0x37c] ;  /* 0x0000df00ff017b82 */ /* 0x000ff00000000800 */
[----:B------:R-:W0:Y:S01]  /*0010*/  S2UR UR5, SR_CTAID.X ;  /* 0x00000000000579c3 */ /* 0x000e220000002500 */
[----:B------:R-:W1:Y:S01]  /*0020*/  LDCU UR4, c[0x0][0x370] ;  /* 0x00006e00ff0477ac */ /* 0x000e620008000800 */
[----:B------:R-:W2:Y:S01]  /*0030*/  LDCU.64 UR8, c[0x0][0x358] ;  /* 0x00006b00ff0877ac */ /* 0x000ea20008000a00 */
[----:B-1----:R-:W-:-:S04]  /*0040*/  UIADD3 UR4, UPT, UPT, UR4, -0x1, URZ ;  /* 0xffffffff04047890 */ /* 0x002fc8000fffe0ff */
[----:B0-----:R-:W-:Y:S02]  /*0050*/  UISETP.GE.U32.AND UP0, UPT, UR5, UR4, UPT ;  /* 0x000000040500728c */ /* 0x001fe4000bf06070 */
[----:B------:R-:W-:-:S07]  /*0060*/  UIMAD UR6, UR5, 0x1100, URZ ;  /* 0x00001100050678a4 */ /* 0x000fce000f8e02ff */
[----:B--2---:R-:W-:Y:S05]  /*0070*/  BRA.U UP0, `(.L_x_2076) ;  /* 0x000000a9001c7547 */ /* 0x004fea000b800000 */
[----:B------:R-:W0:Y:S01]  /*0080*/  S2R R0, SR_TID.X ;  /* 0x0000000000007919 */ /* 0x000e220000002100 */
[----:B------:R-:W1:Y:S01]  /*0090*/  LDCU.64 UR4, c[0x0][0x388] ;  /* 0x00007100ff0477ac */ /* 0x000e620008000a00 */
[----:B------:R-:W-:Y:S01]  /*00a0*/  ACQBULK ;  /* 0x000000000000782e */ /* 0x000fe20000000000 */
[----:B0-----:R-:W-:-:S05]  /*00b0*/  LOP3.LUT R3, R0, 0x3e0, RZ, 0xc0, !PT ;  /* 0x000003e000037812 */ /* 0x001fca00078ec0ff */
[----:B------:R-:W-:-:S05]  /*00c0*/  IMAD R3, R3, 0x11, RZ ;  /* 0x0000001103037824 */ /* 0x000fca00078e02ff */
[----:B------:R-:W-:-:S04]  /*00d0*/  LOP3.LUT R2, R3, 0x1f, R0, 0xf8, !PT ;  /* 0x0000001f03027812 */ /* 0x000fc800078ef800 */
[----:B------:R-:W-:-:S05]  /*00e0*/  IADD3 R4, P0, PT, R2, UR6, RZ ;  /* 0x0000000602047c10 */ /* 0x000fca000ff1e0ff */
[----:B------:R-:W-:Y:S02]  /*00f0*/  IMAD.X R5, RZ, RZ, RZ, P0 ;  /* 0x000000ffff057224 */ /* 0x000fe400000e06ff */
        /* <DEDUP_REMOVED lines=24> */
[----:B------:R-:W1:Y:S01]  /*0280*/  S2R R9, SR_LANEID ;  /* 0x0000000000097919 */ /* 0x000e620000000000 */
[----:B0-----:R-:W-:Y:S01]  /*0290*/  LOP3.LUT R7, R0, 0x1f, RZ, 0xc0, !PT ;  /* 0x0000001f00077812 */ /* 0x001fe200078ec0ff */
[----:B-1----:R-:W-:Y:S01]  /*02a0*/  ULEA UR4, UR5, UR4, 0x18 ;  /* 0x0000000405047291 */ /* 0x002fe2000f8ec0ff */
[----:B------:R-:W-:-:S05]  /*02b0*/  IMAD R5, R5, 0x220, R9 ;  /* 0x0000022005057824 */ /* 0x000fca00078e0209 */
[----:B------:R-:W-:-:S05]  /*02c0*/  LEA R5, R5, UR4, 0x2 ;  /* 0x0000000405057c11 */ /* 0x000fca000f8e10ff */
[----:B------:R-:W-:Y:S01]  /*02d0*/  IMAD R6, R9, 0x40, R5 ;  /* 0x0000004009067824 */ /* 0x000fe200078e0205 */
[----:B--2---:R-:W-:Y:S04]  /*02e0*/  STS [R5], R8 ;  /* 0x0000000805007388 */ /* 0x004fe80000000800 */
[----:B---3--:R-:W-:Y:S04]  /*02f0*/  STS [R5+0x80], R10 ;  /* 0x0000800a05007388 */ /* 0x008fe80000000800 */
[----:B----4-:R-:W-:Y:S04]  /*0300*/  STS [R5+0x100], R12 ;  /* 0x0001000c05007388 */ /* 0x010fe80000000800 */
        /* <DEDUP_REMOVED lines=27> */
[----:B------:R-:W-:Y:S04]  /*04c0*/  LDS R14, [R6+0x30] ;  /* 0x00003000060e7984 */ /* 0x000fe80000000800 */
[----:B------:R-:W5:Y:S04]  /*04d0*/  LDS R13, [R6+0x34] ;  /* 0x00003400060d7984 */ /* 0x000f680000000800 */
[----:B------:R-:W-:Y:S04]  /*04e0*/  LDS R11, [R6+0x38] ;  /* 0x00003800060b7984 */ /* 0x000fe80000000800 */
        /* <DEDUP_REMOVED lines=14> */
[----:B------:R-:W-:Y:S02]  /*05d0*/  LOP3.LUT R28, R28, 0xfffffffe, RZ, 0xc0, !PT ;  /* 0xfffffffe1c1c7812 */ /* 0x000fe400078ec0ff */
[----:B------:R-:W-:Y:S02]  /*05e0*/  LOP3.LUT R29, R29, 0xfffffffe, RZ, 0xc0, !PT ;  /* 0xfffffffe1d1d7812 */ /* 0x000fe400078ec0ff */
[----:B------:R-:W-:Y:S01]  /*05f0*/  ISETP.NE.AND P6, PT, R20, R25, PT ;  /* 0x000000191400720c */ /* 0x000fe20003fc5270 */
[----:B------:R-:W-:Y:S01]  /*0600*/  IMAD.IADD R28, R17, 0x1, -R28 ;  /* 0x00000001111c7824 */ /* 0x000fe200078e0a1c */
[----:B---3--:R-:W-:Y:S01]  /*0610*/  LEA.HI R19, R24, R24, RZ, 0x1 ;  /* 0x0000001818137211 */ /* 0x008fe200078f08ff */
[----:B------:R-:W-:Y:S01]  /*0620*/  IMAD.IADD R29, R22, 0x1, -R29 ;  /* 0x00000001161d7824 */ /* 0x000fe200078e0a1d */
[----:B------:R-:W-:-:S02]  /*0630*/  LEA.HI R20, R23, R23, RZ, 0x1 ;  /* 0x0000001717147211 */ /* 0x000fc400078f08ff */
        /* <DEDUP_REMOVED lines=8> */
[----:B----4-:R-:W-:Y:S01]  /*06c0*/  LEA.HI R25, R21, R21, RZ, 0x1 ;  /* 0x0000001515197211 */ /* 0x010fe200078f08ff */
[----:B------:R-:W-:Y:S01]  /*06d0*/  IMAD.IADD R20, R23, 0x1, -R20 ;  /* 0x0000000117147824 */ /* 0x000fe200078e0a14 */
[----:B------:R-:W-:-:S02]  /*06e0*/  LEA.HI R29, R8, R8, RZ, 0x1 ;  /* 0x00000008081d7211 */ /* 0x000fc400078f08ff */
[----:B------:R-:W-:Y:S02]  /*06f0*/  ISETP.GE.AND P0, PT, R9, R16, PT ;  /* 0x000000100900720c */ /* 0x000fe40003f06270 */
[----:B------:R-:W-:Y:S02]  /*0700*/  ISETP.NE.AND P5, PT, R30, R31, PT ;  /* 0x0000001f1e00720c */ /* 0x000fe40003fa5270 */
[----:B-----5:R-:W-:Y:S02]  /*0710*/  LEA.HI R30, R15, R15, RZ, 0x1 ;  /* 0x0000000f0f1e7211 */ /* 0x020fe400078f08ff */
[----:B------:R-:W-:Y:S02]  /*0720*/  LEA.HI R31, R26, R26, RZ, 0x1 ;  /* 0x0000001a1a1f7211 */ /* 0x000fe400078f08ff */
[----:B------:R-:W-:Y:S02]  /*0730*/  LOP3.LUT R28, R25, 0xfffffffe, RZ, 0xc0, !PT ;  /* 0xfffffffe191c7812 */ /* 0x000fe400078ec0ff */
[----:B------:R-:W-:-:S02]  /*0740*/  LOP3.LUT R29, R29, 0xfffffffe, RZ, 0xc0, !PT ;  /* 0xfffffffe1d1d7812 */ /* 0x000fc400078ec0ff */
[----:B------:R-:W-:Y:S01]  /*0750*/  ISETP.NE.AND P4, PT, R19, R20, PT ;  /* 0x000000141300720c */ /* 0x000fe20003f85270 */
[----:B------:R-:W-:Y:S01]  /*0760*/  IMAD.IADD R28, R21, 0x1, -R28 ;  /* 0x00000001151c7824 */ /* 0x000fe200078e0a1c */
[----:B------:R-:W-:Y:S01]  /*0770*/  SEL R20, RZ, 0xffffffff, !P0 ;  /* 0xffffffffff147807 */ /* 0x000fe20004000000 */
[----:B------:R-:W-:Y:S01]  /*0780*/  IMAD.IADD R29, R8, 0x1, -R29 ;  /* 0x00000001081d7824 */ /* 0x000fe200078e0a1d */
[----:B------:R-:W-:Y:S02]  /*0790*/  LOP3.LUT R30, R30, 0xfffffffe, RZ, 0xc0, !PT ;  /* 0xfffffffe1e1e7812 */ /* 0x000fe400078ec0ff */
[----:B------:R-:W-:Y:S02]  /*07a0*/  LOP3.LUT R31, R31, 0xfffffffe, RZ, 0xc0, !PT ;  /* 0xfffffffe1f1f7812 */ /* 0x000fe400078ec0ff */
[----:B------:R-:W-:Y:S01]  /*07b0*/  SEL R19, R20, R9, !P6 ;  /* 0x0000000914137207 */ /* 0x000fe20007000000 */
[----:B------:R-:W-:Y:S01]  /*07c0*/  IMAD.IADD R30, R15, 0x1, -R30 ;  /* 0x000000010f1e7824 */ /* 0x000fe200078e0a1e */
[----:B------:R-:W-:Y:S01]  /*07d0*/  LEA.HI R20, R13, R13, RZ, 0x1 ;  /* 0x0000000d0d147211 */ /* 0x000fe200078f08ff */
[----:B------:R-:W-:Y:S01]  /*07e0*/  IMAD.IADD R31, R26, 0x1, -R31 ;  /* 0x000000011a1f7824 */ /* 0x000fe200078e0a1f */
[----:B------:R-:W-:-:S02]  /*07f0*/  LEA.HI R25, R14, R14, RZ, 0x1 ;  /* 0x0000000e0e197211 */ /* 0x000fc400078f08ff */
[----:B------:R-:W-:Y:S02]  /*0800*/  ISETP.NE.AND P0, PT, R28, R29, PT ;  /* 0x0000001d1c00720c */ /* 0x000fe40003f05270 */
        /* <DEDUP_REMOVED lines=8> */
[----:B------:R-:W-:Y:S01]  /*0890*/  LEA.HI R30, R11, R11, RZ, 0x1 ;  /* 0x0000000b0b1e7211 */ /* 0x000fe200078f08ff */
        /* <DEDUP_REMOVED lines=9> */
[----:B------:R-:W-:Y:S02]  /*0930*/  SEL R20, R20, R17, !P3 ;  /* 0x0000001114147207 */ /* 0x000fe40005800000 */
[----:B------:R-:W-:Y:S02]  /*0940*/  ISETP.GE.AND P5, PT, R21, R8, PT ;  /* 0x000000081500720c */ /* 0x000fe40003fa6270 */
[----:B------:R-:W-:Y:S02]  /*0950*/  ISETP.NE.AND P3, PT, R31, R30, PT ;  /* 0x0000001e1f00720c */ /* 0x000fe40003f65270 */
[----:B------:R-:W-:-:S02]  /*0960*/  SEL R25, RZ, 0xffffffff, !P6 ;  /* 0xffffffffff197807 */ /* 0x000fc40007000000 */
[----:B------:R-:W-:Y:S02]  /*0970*/  LOP3.LUT R20, R20, 0x1, RZ, 0xc0, !PT ;  /* 0x0000000114147812 */ /* 0x000fe400078ec0ff */
[----:B------:R-:W-:Y:S02]  /*0980*/  SEL R30, RZ, 0xffffffff, !P5 ;  /* 0xffffffffff1e7807 */ /* 0x000fe40006800000 */
[----:B------:R-:W-:Y:S02]  /*0990*/  ISETP.GE.AND P5, PT, R15, R26, PT ;  /* 0x0000001a0f00720c */ /* 0x000fe40003fa6270 */
[----:B------:R-:W-:Y:S02]  /*09a0*/  SEL R25, R25, R24, !P4 ;  /* 0x0000001819197207 */ /* 0x000fe40006000000 */
[----:B------:R-:W-:Y:S02]  /*09b0*/  ISETP.NE.U32.AND P4, PT, R20, 0x1, PT ;  /* 0x000000011400780c */ /* 0x000fe40003f85070 */
[----:B------:R-:W-:-:S02]  /*09c0*/  SEL R30, R30, R21, !P0 ;  /* 0x000000151e1e7207 */ /* 0x000fc40004000000 */
[----:B------:R-:W-:Y:S02]  /*09d0*/  SEL R20, RZ, 0xffffffff, !P5 ;  /* 0xffffffffff147807 */ /* 0x000fe40006800000 */
[----:B------:R-:W-:Y:S02]  /*09e0*/  ISETP.GE.AND P0, PT, R13, R14, PT ;  /* 0x0000000e0d00720c */ /* 0x000fe40003f06270 */
[----:B------:R-:W-:Y:S02]  /*09f0*/  LOP3.LUT R19, R19, 0x1, RZ, 0xc0, !PT ;  /* 0x0000000113137812 */ /* 0x000fe400078ec0ff */
[----:B------:R-:W-:Y:S02]  /*0a00*/  ISETP.GE.AND P5, PT, R12, R11, PT ;  /* 0x0000000b0c00720c */ /* 0x000fe40003fa6270 */
[----:B------:R-:W-:Y:S02]  /*0a10*/  SEL R20, R20, R15, !P2 ;  /* 0x0000000f14147207 */ /* 0x000fe40005000000 */
[----:B------:R-:W-:-:S02]  /*0a20*/  SEL R32, RZ, 0xffffffff, !P0 ;  /* 0xffffffffff207807 */ /* 0x000fc40004000000 */
[----:B------:R-:W-:Y:S02]  /*0a30*/  ISETP.NE.U32.AND P6, PT, R19, 0x1, PT ;  /* 0x000000011300780c */ /* 0x000fe40003fc5070 */
[----:B------:R-:W-:Y:S02]  /*0a40*/  SEL R19, RZ, 0xffffffff, !P5 ;  /* 0xffffffffff137807 */ /* 0x000fe40006800000 */
[----:B------:R-:W-:Y:S02]  /*0a50*/  LOP3.LUT R20, R20, 0x1, RZ, 0xc0, !PT ;  /* 0x0000000114147812 */ /* 0x000fe400078ec0ff */
[----:B------:R-:W-:Y:S02]  /*0a60*/  LOP3.LUT R25, R25, 0x1, RZ, 0xc0, !PT ;  /* 0x0000000119197812 */ /* 0x000fe400078ec0ff */
[----:B------:R-:W-:Y:S02]  /*0a70*/  SEL R32, R32, R13, !P1 ;  /* 0x0000000d20207207 */ /* 0x000fe40004800000 */
[----:B------:R-:W-:-:S02]  /*0a80*/  LOP3.LUT R30, R30, 0x1, RZ, 0xc0, !PT ;  /* 0x000000011e1e7812 */ /* 0x000fc400078ec0ff */
[----:B------:R-:W-:Y:S02]  /*0a90*/  SEL R19, R19, R12, !P3 ;  /* 0x0000000c13137207 */ /* 0x000fe40005800000 */
[----:B------:R-:W-:Y:S02]  /*0aa0*/  ISETP.NE.U32.AND P3, PT, R20, 0x1, PT ;  /* 0x000000011400780c */ /* 0x000fe40003f65070 */
[----:B------:R-:W-:Y:S02]  /*0ab0*/  LOP3.LUT R28, R28, 0x1, RZ, 0xc0, !PT ;  /* 0x000000011c1c7812 */ /* 0x000fe400078ec0ff */
[----:B------:R-:W-:Y:S02]  /*0ac0*/  ISETP.NE.U32.AND P0, PT, R25, 0x1, PT ;  /* 0x000000011900780c */ /* 0x000fe40003f05070 */
[----:B------:R-:W-:Y:S02]  /*0ad0*/  LOP3.LUT R32, R32, 0x1, RZ, 0xc0, !PT ;  /* 0x0000000120207812 */ /* 0x000fe400078ec0ff */
[----:B------:R-:W-:-:S02]  /*0ae0*/  SEL R20, R9, R16, !P6 ;  /* 0x0000001009147207 */ /* 0x000fc40007000000 */
[----:B------:R-:W-:Y:S02]  /*0af0*/  SEL R9, R16, R9, !P6 ;  /* 0x0000000910097207 */ /* 0x000fe40007000000 */
[----:B------:R-:W-:Y:S02]  /*0b00*/  ISETP.NE.U32.AND P5, PT, R30, 0x1, PT ;  /* 0x000000011e00780c */ /* 0x000fe40003fa5070 */
[----:B------:R-:W-:Y:S02]  /*0b10*/  SEL R16, R17, R22, !P4 ;  /* 0x0000001611107207 */ /* 0x000fe40006000000 */
[----:B------:R-:W-:Y:S02]  /*0b20*/  LOP3.LUT R19, R19, 0x1, RZ, 0xc0, !PT ;  /* 0x0000000113137812 */ /* 0x000fe400078ec0ff */
[----:B------:R-:W-:Y:S02]  /*0b30*/  SEL R17, R22, R17, !P4 ;  /* 0x0000001116117207 */ /* 0x000fe40006000000 */
[----:B------:R-:W-:-:S02]  /*0b40*/  ISETP.NE.U32.AND P2, PT, R28, 0x1, PT ;  /* 0x000000011c00780c */ /* 0x000fc40003f45070 */
[----:B------:R-:W-:Y:S02]  /*0b50*/  ISETP.NE.U32.AND P1, PT, R32, 0x1, PT ;  /* 0x000000012000780c */ /* 0x000fe40003f25070 */
        /* <DEDUP_REMOVED lines=23> */
[----:B------:R-:W-:-:S02]  /*0cd0*/  LEA.HI R32, R24, R24, RZ, 0x1 ;  /* 0x0000001818207211 */ /* 0x000fc400078f08ff */
[----:B------:R-:W-:Y:S02]  /*0ce0*/  LEA.HI R34, R19, R19, RZ, 0x1 ;  /* 0x0000001313227211 */ /* 0x000fe400078f08ff */
[----:B------:R-:W-:Y:S02]  /*0cf0*/  SEL R15, R12, R11, !P6 ;  /* 0x0000000b0c0f7207 */ /* 0x000fe40007000000 */
[----:B------:R-:W-:Y:S02]  /*0d00*/  SEL R25, R11, R12, !P6 ;  /* 0x0000000c0b197207 */ /* 0x000fe40007000000 */
[----:B------:R-:W-:Y:S02]  /*0d10*/  ISETP.NE.AND P6, PT, R14, R13, PT ;  /* 0x0000000d0e00720c */ /* 0x000fe40003fc5270 */
[----:B------:R-:W-:Y:S02]  /*0d20*/  LEA.HI R12, R21, R21, RZ, 0x1 ;  /* 0x00000015150c7211 */ /* 0x000fe400078f08ff */
[----:B------:R-:W-:-:S02]  /*0d30*/  LEA.HI R13, R22, R22, RZ, 0x1 ;  /* 0x00000016160d7211 */ /* 0x000fc400078f08ff */
[----:B------:R-:W-:Y:S02]  /*0d40*/  LOP3.LUT R33, R32, 0xfffffffe, RZ, 0xc0, !PT ;  /* 0xfffffffe20217812 */ /* 0x000fe400078ec0ff */
[----:B------:R-:W-:Y:S02]  /*0d50*/  LOP3.LUT R34, R34, 0xfffffffe, RZ, 0xc0, !PT ;  /* 0xfffffffe22227812 */ /* 0x000fe400078ec0ff */
[----:B------:R-:W-:Y:S01]  /*0d60*/  ISETP.NE.AND P3, PT, R28, R31, PT ;  /* 0x0000001f1c00720c */ /* 0x000fe20003f65270 */
[----:B------:R-:W-:Y:S01]  /*0d70*/  IMAD.IADD R33, R24, 0x1, -R33 ;  /* 0x0000000118217824 */ /* 0x000fe200078e0a21 */
[----:B------:R-:W-:Y:S01]  /*0d80*/  LEA.HI R14, R26, R26, RZ, 0x1 ;  /* 0x0000001a1a0e7211 */ /* 0x000fe200078f08ff */
[----:B------:R-:W-:Y:S01]  /*0d90*/  IMAD.IADD R34, R19, 0x1, -R34 ;  /* 0x0000000113227824 */ /* 0x000fe200078e0a22 */
        /* <DEDUP_REMOVED lines=9> */
[----:B------:R-:W-:Y:S01]  /*0e30*/  ISETP.NE.AND P5, PT, R33, R34, PT ;  /* 0x000000222100720c */ /* 0x000fe20003fa5270 */
[----:B------:R-:W-:Y:S01]  /*0e40*/  IMAD.IADD R31, R26, 0x1, -R31 ;  /* 0x000000011a1f7824 */ /* 0x000fe200078e0a1f */
[----:B------:R-:W-:Y:S01]  /*0e50*/  LOP3.LUT R30, R30, 0xfffffffe, RZ, 0xc0, !PT ;  /* 0xfffffffe1e1e7812 */ /* 0x000fe200078ec0ff */
[----:B------:R-:W-:Y:S01]  /*0e60*/  IMAD.IADD R28, R23, 0x1, -R28 ;  /* 0x00000001171c7824 */ /* 0x000fe200078e0a1c */
[----:B------:R-:W-:-:S02]  /*0e70*/  LOP3.LUT R33, R32, 0xfffffffe, RZ, 0xc0, !PT ;  /* 0xfffffffe20217812 */ /* 0x000fc400078ec0ff */
[----:B------:R-:W-:Y:S01]  /*0e80*/  ISETP.NE.AND P4, PT, R12, R13, PT ;  /* 0x0000000d0c00720c */ /* 0x000fe20003f85270 */
[----:B------:R-:W-:Y:S01]  /*0e90*/  IMAD.IADD R30, R29, 0x1, -R30 ;  /* 0x000000011d1e7824 */ /* 0x000fe200078e0a1e */
[----:B------:R-:W-:Y:S01]  /*0ea0*/  LEA.HI R12, R25, R25, RZ, 0x1 ;  /* 0x00000019190c7211 */ /* 0x000fe200078f08ff */
[----:B------:R-:W-:Y:S01]  /*0eb0*/  IMAD.IADD R33, R18, 0x1, -R33 ;  /* 0x0000000112217824 */ /* 0x000fe200078e0a21 */
[----:B------:R-:W-:Y:S02]  /*0ec0*/  LEA.HI R13, R8, R8, RZ, 0x1 ;  /* 0x00000008080d7211 */ /* 0x000fe400078f08ff */
[----:B------:R-:W-:Y:S02]  /*0ed0*/  ISETP.GE.AND P1, PT, R17, R20, PT ;  /* 0x000000141100720c */ /* 0x000fe40003f26270 */
[----:B------:R-:W-:Y:S02]  /*0ee0*/  ISETP.NE.AND P0, PT, R31, R28, PT ;  /* 0x0000001c1f00720c */ /* 0x000fe40003f05270 */
[----:B------:R-:W-:-:S02]  /*0ef0*/  LEA.HI R28, R15, R15, RZ, 0x1 ;  /* 0x0000000f0f1c7211 */ /* 0x000fc400078f08ff */
[----:B------:R-:W-:Y:S02]  /*0f00*/  LOP3.LUT R14, R12, 0xfffffffe, RZ, 0xc0, !PT ;  /* 0xfffffffe0c0e7812 */ /* 0x000fe400078ec0ff */
[----:B------:R-:W-:Y:S02]  /*0f10*/  LOP3.LUT R31, R13, 0xfffffffe, RZ, 0xc0, !PT ;  /* 0xfffffffe0d1f7812 */ /* 0x000fe400078ec0ff */
[----:B------:R-:W-:Y:S01]  /*0f20*/  SEL R12, RZ, 0xffffffff, !P1 ;  /* 0xffffffffff0c7807 */ /* 0x000fe20004800000 */
[----:B------:R-:W-:Y:S01]  /*0f30*/  IMAD.IADD R13, R25, 0x1, -R14 ;  /* 0x00000001190d7824 */ /* 0x000fe200078e0a0e */
[----:B------:R-:W-:Y:S02]  /*0f40*/  ISETP.NE.AND P2, PT, R30, R33, PT ;  /* 0x000000211e00720c */ /* 0x000fe40003f45270 */
[----:B------:R-:W-:Y:S01]  /*0f50*/  LOP3.LUT R30, R28, 0xfffffffe, RZ, 0xc0, !PT ;  /* 0xfffffffe1c1e7812 */ /* 0x000fe200078ec0ff */
[----:B------:R-:W-:Y:S01]  /*0f60*/  IMAD.IADD R28, R8, 0x1, -R31 ;  /* 0x00000001081c7824 */ /* 0x000fe200078e0a1f */
[----:B------:R-:W-:-:S02]  /*0f70*/  LEA.HI R11, R10, R10, RZ, 0x1 ;  /* 0x0000000a0a0b7211 */ /* 0x000fc400078f08ff */
[----:B------:R-:W-:Y:S01]  /*0f80*/  ISETP.GE.AND P1, PT, R27, R16, PT ;  /* 0x000000101b00720c */ /* 0x000fe20003f26270 */
[----:B------:R-:W-:Y:S01]  /*0f90*/  IMAD.IADD R30, R15, 0x1, -R30 ;  /* 0x000000010f1e7824 */ /* 0x000fe200078e0a1e */
[----:B------:R-:W-:Y:S02]  /*0fa0*/  SEL R12, R12, R17, !P6 ;  /* 0x000000110c0c7207 */ /* 0x000fe40007000000 */
[----:B------:R-:W-:Y:S02]  /*0fb0*/  ISETP.GE.AND P6, PT, R24, R19, PT ;  /* 0x000000131800720c */ /* 0x000fe40003fc6270 */
[----:B------:R-:W-:Y:S02]  /*0fc0*/  LOP3.LUT R11, R11, 0xfffffffe, RZ, 0xc0, !PT ;  /* 0xfffffffe0b0b7812 */ /* 0x000fe400078ec0ff */
[----:B------:R-:W-:Y:S02]  /*0fd0*/  SEL R14, RZ, 0xffffffff, !P1 ;  /* 0xffffffffff0e7807 */ /* 0x000fe40004800000 */
        /* <DEDUP_REMOVED lines=13> */
[----:B------:R-:W-:Y:S02]  /*10b0*/  SEL R12, RZ, 0xffffffff, !P5 ;  /* 0xffffffffff0c7807 */ /* 0x000fe40006800000 */
[----:B------:R-:W-:-:S02]  /*10c0*/  LOP3.LUT R13, R13, 0x1, RZ, 0xc0, !PT ;  /* 0x000000010d0d7812 */ /* 0x000fc400078ec0ff */
[----:B------:R-:W-:Y:S02]  /*10d0*/  ISETP.GE.AND P5, PT, R10, R15, PT ;  /* 0x0000000f0a00720c */ /* 0x000fe40003fa6270 */
[----:B------:R-:W-:Y:S02]  /*10e0*/  SEL R12, R12, R29, !P2 ;  /* 0x0000001d0c0c7207 */ /* 0x000fe40005000000 */
[----:B------:R-:W-:Y:S02]  /*10f0*/  ISETP.NE.U32.AND P2, PT, R13, 0x1, PT ;  /* 0x000000010d00780c */ /* 0x000fe40003f45070 */
[----:B------:R-:W-:Y:S02]  /*1100*/  LOP3.LUT R14, R14, 0x1, RZ, 0xc0, !PT ;  /* 0x000000010e0e7812 */ /* 0x000fe400078ec0ff */
[----:B------:R-:W-:Y:S02]  /*1110*/  SEL R11, R11, R26, !P0 ;  /* 0x0000001a0b0b7207 */ /* 0x000fe40004000000 */
[----:B------:R-:W-:-:S02]  /*1120*/  SEL R13, RZ, 0xffffffff, !P5 ;  /* 0xffffffffff0d7807 */ /* 0x000fc40006800000 */
[----:B------:R-:W-:Y:S02]  /*1130*/  ISETP.GE.AND P0, PT, R25, R8, PT ;  /* 0x000000081900720c */ /* 0x000fe40003f06270 */
[----:B------:R-:W-:Y:S02]  /*1140*/  SEL R28, R28, R21, !P4 ;  /* 0x000000151c1c7207 */ /* 0x000fe40006000000 */
[----:B------:R-:W-:Y:S02]  /*1150*/  ISETP.NE.U32.AND P4, PT, R14, 0x1, PT ;  /* 0x000000010e00780c */ /* 0x000fe40003f85070 */
[----:B------:R-:W-:Y:S02]  /*1160*/  SEL R13, R13, R10, !P3 ;  /* 0x0000000a0d0d7207 */ /* 0x000fe40005800000 */
[----:B------:R-:W-:Y:S02]  /*1170*/  SEL R14, RZ, 0xffffffff, !P0 ;  /* 0xffffffffff0e7807 */ /* 0x000fe40004000000 */
[----:B------:R-:W-:-:S02]  /*1180*/  LOP3.LUT R11, R11, 0x1, RZ, 0xc0, !PT ;  /* 0x000000010b0b7812 */ /* 0x000fc400078ec0ff */
[----:B------:R-:W-:Y:S02]  /*1190*/  LOP3.LUT R13, R13, 0x1, RZ, 0xc0, !PT ;  /* 0x000000010d0d7812 */ /* 0x000fe400078ec0ff */
[----:B------:R-:W-:Y:S02]  /*11a0*/  SEL R14, R14, R25, !P1 ;  /* 0x000000190e0e7207 */ /* 0x000fe40004800000 */
[----:B------:R-:W-:Y:S02]  /*11b0*/  ISETP.NE.U32.AND P5, PT, R11, 0x1, PT ;  /* 0x000000010b00780c */ /* 0x000fe40003fa5070 */
        /* <DEDUP_REMOVED lines=8> */
[----:B------:R-:W-:-:S02]  /*1240*/  SEL R19, R19, R24, !P2 ;  /* 0x0000001813137207 */ /* 0x000fc40005000000 */
[----:B------:R-:W-:Y:S02]  /*1250*/  LEA.HI R24, R9, R9, RZ, 0x1 ;  /* 0x0000000909187211 */ /* 0x000fe400078f08ff */
[----:B------:R-:W-:Y:S02]  /*1260*/  ISETP.NE.U32.AND P3, PT, R12, 0x1, PT ;  /* 0x000000010c00780c */ /* 0x000fe40003f65070 */
[----:B------:R-:W-:Y:S02]  /*1270*/  ISETP.NE.U32.AND P1, PT, R14, 0x1, PT ;  /* 0x000000010e00780c */ /* 0x000fe40003f25070 */
[----:B------:R-:W-:Y:S02]  /*1280*/  SEL R14, R21, R22, !P0 ;  /* 0x00000016150e7207 */ /* 0x000fe40004000000 */
[----:B------:R-:W-:Y:S02]  /*1290*/  SEL R22, R22, R21, !P0 ;  /* 0x0000001516167207 */ /* 0x000fe40004000000 */
[----:B------:R-:W-:-:S02]  /*12a0*/  SEL R17, R26, R23, !P5 ;  /* 0x000000171a117207 */ /* 0x000fc40006800000 */
[----:B------:R-:W-:Y:S02]  /*12b0*/  LOP3.LUT R28, R24, 0xfffffffe, RZ, 0xc0, !PT ;  /* 0xfffffffe181c7812 */ /* 0x000fe400078ec0ff */
[----:B------:R-:W-:Y:S02]  /*12c0*/  SEL R23, R23, R26, !P5 ;  /* 0x0000001a17177207 */ /* 0x000fe40006800000 */
[----:B------:R-:W-:Y:S02]  /*12d0*/  SEL R21, R29, R18, !P3 ;  /* 0x000000121d157207 */ /* 0x000fe40005800000 */
[----:B------:R-:W-:Y:S02]  /*12e0*/  SEL R24, R18, R29, !P3 ;  /* 0x0000001d12187207 */ /* 0x000fe40005800000 */
[----:B------:R-:W-:Y:S02]  /*12f0*/  SEL R12, R27, R16, !P4 ;  /* 0x000000101b0c7207 */ /* 0x000fe40006000000 */
[----:B------:R-:W-:-:S02]  /*1300*/  SEL R18, R25, R8, !P1 ;  /* 0x0000000819127207 */ /* 0x000fc40004800000 */
[----:B------:R-:W-:Y:S02]  /*1310*/  SEL R26, R8, R25, !P1 ;  /* 0x00000019081a7207 */ /* 0x000fe40004800000 */
[----:B------:R-:W-:Y:S01]  /*1320*/  SEL R16, R16, R27, !P4 ;  /* 0x0000001b10107207 */ /* 0x000fe20006000000 */
[----:B------:R-:W-:Y:S01]  /*1330*/  IMAD.IADD R27, R9, 0x1, -R28 ;  /* 0x00000001091b7824 */ /* 0x000fe200078e0a1c */
[----:B------:R-:W-:Y:S02]  /*1340*/  LEA.HI R25, R20, R20, RZ, 0x1 ;  /* 0x0000001414197211 */ /* 0x000fe400078f08ff */
        /* <DEDUP_REMOVED lines=72> */
[----:B------:R-:W-:Y:S02]  /*17d0*/  SEL R15, RZ, 0xffffffff, !P5 ;  /* 0xffffffffff0f7807 */ /* 0x000fe40006800000 */
[----:B------:R-:W-:Y:S02]  /*17e0*/  LOP3.LUT R28, R28, 0x1, RZ, 0xc0, !PT ;  /* 0x000000011c1c7812 */ /* 0x000fe400078ec0ff */
[----:B------:R-:W-:Y:S02]  /*17f0*/  SEL R10, R10, R23, !P0 ;  /* 0x000000170a0a7207 */ /* 0x000fe40004000000 */
[----:B------:R-:W-:Y:S02]  /*1800*/  ISETP.GE.AND P5, PT, R25, R18, PT ;  /* 0x000000121900720c */ /* 0x000fe40003fa6270 */
[----:B------:R-:W-:Y:S02]  /*1810*/  ISETP.GE.AND P0, PT, R26, R21, PT ;  /* 0x000000151a00720c */ /* 0x000fe40003f06270 */
[----:B------:R-:W-:-:S02]  /*1820*/  SEL R15, R15, R24, !P2 ;  /* 0x000000180f0f7207 */ /* 0x000fc40005000000 */
[----:B------:R-:W-:Y:S02]  /*1830*/  ISETP.NE.U32.AND P2, PT, R28, 0x1, PT ;  /* 0x000000011c00780c */ /* 0x000fe40003f45070 */
[----:B------:R-:W-:Y:S02]  /*1840*/  ISETP.NE.AND P3, PT, R30, R31, PT ;  /* 0x0000001f1e00720c */ /* 0x000fe40003f65270 */
[----:B------:R-:W-:Y:S02]  /*1850*/  SEL R28, RZ, 0xffffffff, !P5 ;  /* 0xffffffffff1c7807 */ /* 0x000fe40006800000 */
        /* <DEDUP_REMOVED lines=9> */
[----:B------:R-:W-:Y:S02]  /*18f0*/  ISETP.NE.U32.AND P0, PT, R27, 0x1, PT ;  /* 0x000000011b00780c */ /* 0x000fe40003f05070 */
[----:B------:R-:W-:Y:S02]  /*1900*/  SEL R10, R20, R9, !P6 ;  /* 0x00000009140a7207 */ /* 0x000fe40007000000 */
[----:B------:R-:W-:Y:S02]  /*1910*/  ISETP.NE.U32.AND P3, PT, R15, 0x1, PT ;  /* 0x000000010f00780c */ /* 0x000fe40003f65070 */
[----:B------:R-:W-:Y:S02]  /*1920*/  SEL R9, R9, R20, !P6 ;  /* 0x0000001409097207 */ /* 0x000fe40007000000 */
[----:B------:R-:W-:Y:S02]  /*1930*/  SEL R31, R11, R16, !P4 ;  /* 0x000000100b1f7207 */ /* 0x000fe40006000000 */
[----:B------:R-:W-:-:S02]  /*1940*/  ISETP.NE.U32.AND P6, PT, R28, 0x1, PT ;  /* 0x000000011c00780c */ /* 0x000fc40003fc5070 */
[----:B------:R-:W-:Y:S02]  /*1950*/  SEL R15, R16, R11, !P4 ;  /* 0x0000000b100f7207 */ /* 0x000fe40006000000 */
[----:B------:R-:W-:Y:S02]  /*1960*/  ISETP.NE.U32.AND P1, PT, R29, 0x1, PT ;  /* 0x000000011d00780c */ /* 0x000fe40003f25070 */
[----:B------:R-:W-:Y:S02]  /*1970*/  SEL R16, R19, R12, !P2 ;  /* 0x0000000c13107207 */ /* 0x000fe40005000000 */
[----:B------:R-:W-:Y:S02]  /*1980*/  SEL R28, R12, R19, !P2 ;  /* 0x000000130c1c7207 */ /* 0x000fe40005000000 */
[----:B------:R-:W-:Y:S02]  /*1990*/  SEL R19, R22, R13, !P0 ;  /* 0x0000000d16137207 */ /* 0x000fe40004000000 */
[----:B------:R-:W-:-:S02]  /*19a0*/  SEL R29, R13, R22, !P0 ;  /* 0x000000160d1d7207 */ /* 0x000fc40004000000 */
[----:B------:R-:W-:Y:S02]  /*19b0*/  LEA.HI R11, R31, R31, RZ, 0x1 ;  /* 0x0000001f1f0b7211 */ /* 0x000fe400078f08ff */
[----:B------:R-:W-:Y:S02]  /*19c0*/  LEA.HI R13, R10, R10, RZ, 0x1 ;  /* 0x0000000a0a0d7211 */ /* 0x000fe400078f08ff */
[----:B------:R-:W-:Y:S02]  /*19d0*/  SEL R20, R23, R14, !P5 ;  /* 0x0000000e17147207 */ /* 0x000fe40006800000 */
[----:B------:R-:W-:Y:S02]  /*19e0*/  SEL R30, R14, R23, !P5 ;  /* 0x000000170e1e7207 */ /* 0x000fe40006800000 */
[----:B------:R-:W-:Y:S02]  /*19f0*/  SEL R14, R24, R17, !P3 ;  /* 0x00000011180e7207 */ /* 0x000fe40005800000 */
[----:B------:R-:W-:-:S02]  /*1a00*/  SEL R33, R17, R24, !P3 ;  /* 0x0000001811217207 */ /* 0x000fc40005800000 */
[----:B------:R-:W-:Y:S02]  /*1a10*/  LEA.HI R22, R28, R28, RZ, 0x1 ;  /* 0x0000001c1c167211 */ /* 0x000fe400078f08ff */
[----:B------:R-:W-:Y:S02]  /*1a20*/  SEL R17, R26, R21, !P1 ;  /* 0x000000151a117207 */ /* 0x000fe40004800000 */
[----:B------:R-:W-:Y:S02]  /*1a30*/  SEL R27, R21, R26, !P1 ;  /* 0x0000001a151b7207 */ /* 0x000fe40004800000 */
        /* <DEDUP_REMOVED lines=40> */
[----:B------:R-:W-:Y:S02]  /*1cc0*/  LEA.HI R18, R17, R17, RZ, 0x1 ;  /* 0x0000001111127211 */ /* 0x000fe400078f08ff */
[----:B------:R-:W-:-:S02]  /*1cd0*/  ISETP.GE.AND P1, PT, R31, R10, PT ;  /* 0x0000000a1f00720c */ /* 0x000fc40003f26270 */
[----:B------:R-:W-:Y:S02]  /*1ce0*/  ISETP.NE.AND P0, PT, R22, R23, PT ;  /* 0x000000171600720c */ /* 0x000fe40003f05270 */
[----:B------:R-:W-:Y:S02]  /*1cf0*/  LEA.HI R23, R21, R21, RZ, 0x1 ;  /* 0x0000001515177211 */ /* 0x000fe400078f08ff */
[----:B------:R-:W-:Y:S02]  /*1d00*/  LOP3.LUT R13, R12, 0xfffffffe, RZ, 0xc0, !PT ;  /* 0xfffffffe0c0d7812 */ /* 0x000fe400078ec0ff */
[----:B------:R-:W-:Y:S02]  /*1d10*/  LOP3.LUT R22, R18, 0xfffffffe, RZ, 0xc0, !PT ;  /* 0xfffffffe12167812 */ /* 0x000fe400078ec0ff */
[----:B------:R-:W-:Y:S01]  /*1d20*/  SEL R12, RZ, 0xffffffff, !P1 ;  /* 0xffffffffff0c7807 */ /* 0x000fe20004800000 */
[----:B------:R-:W-:Y:S01]  /*1d30*/  IMAD.IADD R18, R32, 0x1, -R13 ;  /* 0x0000000120127824 */ /* 0x000fe200078e0a0d */
[----:B------:R-:W-:-:S02]  /*1d40*/  LEA.HI R11, R8, R8, RZ, 0x1 ;  /* 0x00000008080b7211 */ /* 0x000fc400078f08ff */
[----:B------:R-:W-:Y:S02]  /*1d50*/  ISETP.NE.AND P2, PT, R24, R25, PT ;  /* 0x000000191800720c */ /* 0x000fe40003f45270 */
[----:B------:R-:W-:Y:S01]  /*1d60*/  LOP3.LUT R24, R23, 0xfffffffe, RZ, 0xc0, !PT ;  /* 0xfffffffe17187812 */ /* 0x000fe200078ec0ff */
[----:B------:R-:W-:Y:S01]  /*1d70*/  IMAD.IADD R23, R17, 0x1, -R22 ;  /* 0x0000000111177824 */ /* 0x000fe200078e0a16 */
[----:B------:R-:W-:Y:S02]  /*1d80*/  ISETP.GE.AND P1, PT, R28, R15, PT ;  /* 0x0000000f1c00720c */ /* 0x000fe40003f26270 */
[----:B------:R-:W-:Y:S01]  /*1d90*/  SEL R12, R12, R31, !P6 ;  /* 0x0000001f0c0c7207 */ /* 0x000fe20007000000 */
[----:B------:R-:W-:Y:S01]  /*1da0*/  IMAD.IADD R24, R21, 0x1, -R24 ;  /* 0x0000000115187824 */ /* 0x000fe200078e0a18 */
[----:B------:R-:W-:Y:S02]  /*1db0*/  LOP3.LUT R11, R11, 0xfffffffe, RZ, 0xc0, !PT ;  /* 0xfffffffe0b0b7812 */ /* 0x000fe400078ec0ff */
[----:B------:R-:W-:-:S02]  /*1dc0*/  ISETP.GE.AND P6, PT, R29, R16, PT ;  /* 0x000000101d00720c */ /* 0x000fc40003fc6270 */
[----:B------:R-:W-:Y:S01]  /*1dd0*/  SEL R13, RZ, 0xffffffff, !P1 ;  /* 0xffffffffff0d7807 */ /* 0x000fe20004800000 */
[----:B------:R-:W-:Y:S01]  /*1de0*/  IMAD.IADD R11, R8, 0x1, -R11 ;  /* 0x00000001080b7824 */ /* 0x000fe200078e0a0b */
[----:B------:R-:W-:Y:S02]  /*1df0*/  ISETP.NE.AND P1, PT, R18, R23, PT ;  /* 0x000000171200720c */ /* 0x000fe40003f25270 */
[----:B------:R-:W-:Y:S02]  /*1e00*/  SEL R18, RZ, 0xffffffff, !P6 ;  /* 0xffffffffff127807 */ /* 0x000fe40007000000 */
[----:B------:R-:W-:Y:S02]  /*1e10*/  ISETP.GE.AND P6, PT, R30, R19, PT ;  /* 0x000000131e00720c */ /* 0x000fe40003fc6270 */
[----:B------:R-:W-:Y:S02]  /*1e20*/  LOP3.LUT R12, R12, 0x1, RZ, 0xc0, !PT ;  /* 0x000000010c0c7812 */ /* 0x000fe400078ec0ff */
[----:B------:R-:W-:-:S02]  /*1e30*/  SEL R18, R18, R29, !P5 ;  /* 0x0000001d12127207 */ /* 0x000fc40006800000 */
[----:B------:R-:W-:Y:S02]  /*1e40*/  SEL R13, R13, R28, !P3 ;  /* 0x0000001c0d0d7207 */ /* 0x000fe40005800000 */
[----:B------:R-:W-:Y:S02]  /*1e50*/  ISETP.GE.AND P5, PT, R33, R20, PT ;  /* 0x000000142100720c */ /* 0x000fe40003fa6270 */
[----:B------:R-:W-:Y:S02]  /*1e60*/  ISETP.NE.AND P3, PT, R11, R24, PT ;  /* 0x000000180b00720c */ /* 0x000fe40003f65270 */
[----:B------:R-:W-:Y:S02]  /*1e70*/  SEL R11, RZ, 0xffffffff, !P6 ;  /* 0xffffffffff0b7807 */ /* 0x000fe40007000000 */
[----:B------:R-:W-:Y:S02]  /*1e80*/  ISETP.NE.U32.AND P6, PT, R12, 0x1, PT ;  /* 0x000000010c00780c */ /* 0x000fe40003fc5070 */
[----:B------:R-:W-:-:S02]  /*1e90*/  SEL R12, RZ, 0xffffffff, !P5 ;  /* 0xffffffffff0c7807 */ /* 0x000fc40006800000 */
[----:B------:R-:W-:Y:S02]  /*1ea0*/  LOP3.LUT R13, R13, 0x1, RZ, 0xc0, !PT ;  /* 0x000000010d0d7812 */ /* 0x000fe400078ec0ff */
[----:B------:R-:W-:Y:S02]  /*1eb0*/  SEL R11, R11, R30, !P4 ;  /* 0x0000001e0b0b7207 */ /* 0x000fe40006000000 */
[----:B------:R-:W-:Y:S02]  /*1ec0*/  ISETP.GE.AND P5, PT, R27, R14, PT ;  /* 0x0000000e1b00720c */ /* 0x000fe40003fa6270 */
[----:B------:R-:W-:Y:S02]  /*1ed0*/  SEL R12, R12, R33, !P0 ;  /* 0x000000210c0c7207 */ /* 0x000fe40004000000 */
[----:B------:R-:W-:Y:S02]  /*1ee0*/  ISETP.GE.AND P0, PT, R32, R17, PT ;  /* 0x000000112000720c */ /* 0x000fe40003f06270 */
[----:B------:R-:W-:-:S02]  /*1ef0*/  ISETP.NE.U32.AND P4, PT, R13, 0x1, PT ;  /* 0x000000010d00780c */ /* 0x000fc40003f85070 */
[----:B------:R-:W-:Y:S02]  /*1f00*/  SEL R22, RZ, 0xffffffff, !P5 ;  /* 0xffffffffff167807 */ /* 0x000fe40006800000 */
[----:B------:R-:W-:Y:S02]  /*1f10*/  LOP3.LUT R11, R11, 0x1, RZ, 0xc0, !PT ;  /* 0x000000010b0b7812 */ /* 0x000fe400078ec0ff */
[----:B------:R-:W-:Y:S02]  /*1f20*/  ISETP.GE.AND P5, PT, R8, R21, PT ;  /* 0x000000150800720c */ /* 0x000fe40003fa6270 */
[----:B------:R-:W-:Y:S02]  /*1f30*/  SEL R13, RZ, 0xffffffff, !P0 ;  /* 0xffffffffff0d7807 */ /* 0x000fe40004000000 */
[----:B------:R-:W-:Y:S02]  /*1f40*/  ISETP.NE.U32.AND P0, PT, R11, 0x1, PT ;  /* 0x000000010b00780c */ /* 0x000fe40003f05070 */
[----:B------:R-:W-:-:S02]  /*1f50*/  SEL R11, RZ, 0xffffffff, !P5 ;  /* 0xffffffffff0b7807 */ /* 0x000fc40006800000 */
[----:B------:R-:W-:Y:S02]  /*1f60*/  SEL R13, R13, R32, !P1 ;  /* 0x000000200d0d7207 */ /* 0x000fe40004800000 */
[----:B------:R-:W-:Y:S02]  /*1f70*/  LOP3.LUT R18, R18, 0x1, RZ, 0xc0, !PT ;  /* 0x0000000112127812 */ /* 0x000fe400078ec0ff */
[----:B------:R-:W-:Y:S02]  /*1f80*/  SEL R22, R22, R27, !P2 ;  /* 0x0000001b16167207 */ /* 0x000fe40005000000 */
[----:B------:R-:W-:Y:S02]  /*1f90*/  LOP3.LUT R12, R12, 0x1, RZ, 0xc0, !PT ;  /* 0x000000010c0c7812 */ /* 0x000fe400078ec0ff */
[----:B------:R-:W-:Y:S02]  /*1fa0*/  SEL R11, R11, R8, !P3 ;  /* 0x000000080b0b7207 */ /* 0x000fe40005800000 */
[----:B------:R-:W-:-:S02]  /*1fb0*/  LOP3.LUT R13, R13, 0x1, RZ, 0xc0, !PT ;  /* 0x000000010d0d7812 */ /* 0x000fc400078ec0ff */
[----:B------:R-:W-:Y:S02]  /*1fc0*/  ISETP.NE.U32.AND P2, PT, R18, 0x1, PT ;  /* 0x000000011200780c */ /* 0x000fe40003f45070 */
[----:B------:R-:W-:Y:S02]  /*1fd0*/  LOP3.LUT R22, R22, 0x1, RZ, 0xc0, !PT ;  /* 0x0000000116167812 */ /* 0x000fe400078ec0ff */
[----:B------:R-:W-:Y:S02]  /*1fe0*/  ISETP.NE.U32.AND P5, PT, R12, 0x1, PT ;  /* 0x000000010c00780c */ /* 0x000fe40003fa5070 */
[----:B------:R-:W-:Y:S02]  /*1ff0*/  SEL R18, R10, R31, !P6 ;  /* 0x0000001f0a127207 */ /* 0x000fe40007000000 */
[----:B------:R-:W-:Y:S02]  /*2000*/  LOP3.LUT R12, R11, 0x1, RZ, 0xc0, !PT ;  /* 0x000000010b0c7812 */ /* 0x000fe400078ec0ff */
[----:B------:R-:W-:-:S02]  /*2010*/  ISETP.NE.U32.AND P1, PT, R13, 0x1, PT ;  /* 0x000000010d00780c */ /* 0x000fc40003f25070 */
        /* <DEDUP_REMOVED lines=13> */
[----:B------:R-:W-:Y:S02]  /*20f0*/  LOP3.LUT R10, R10, 0xfffffffe, RZ, 0xc0, !PT ;  /* 0xfffffffe0a0a7812 */ /* 0x000fe400078ec0ff */
[----:B------:R-:W-:Y:S02]  /*2100*/  LEA.HI R29, R22, R22, RZ, 0x1 ;  /* 0x00000016161d7211 */ /* 0x000fe400078f08ff */
[----:B------:R-:W-:Y:S02]  /*2110*/  LEA.HI R30, R11, R11, RZ, 0x1 ;  /* 0x0000000b0b1e7211 */ /* 0x000fe400078f08ff */
[----:B------:R-:W-:Y:S02]  /*2120*/  LOP3.LUT R25, R20, 0xfffffffe, RZ, 0xc0, !PT ;  /* 0xfffffffe14197812 */ /* 0x000fe400078ec0ff */
[----:B------:R-:W-:-:S02]  /*2130*/  SEL R19, R27, R14, !P3 ;  /* 0x0000000e1b137207 */ /* 0x000fc40005800000 */
[----:B------:R-:W-:Y:S01]  /*2140*/  SEL R27, R14, R27, !P3 ;  /* 0x0000001b0e1b7207 */ /* 0x000fe20005800000 */
[----:B------:R-:W-:Y:S01]  /*2150*/  IMAD.IADD R20, R18, 0x1, -R25 ;  /* 0x0000000112147824 */ /* 0x000fe200078e0a19 */
[----:B------:R-:W-:Y:S02]  /*2160*/  SEL R14, R32, R17, !P1 ;  /* 0x00000011200e7207 */ /* 0x000fe40004800000 */
[----:B------:R-:W-:Y:S01]  /*2170*/  SEL R28, R17, R32, !P1 ;  /* 0x00000020111c7207 */ /* 0x000fe20004800000 */
[----:B------:R-:W-:Y:S01]  /*2180*/  IMAD.IADD R17, R9, 0x1, -R10 ;  /* 0x0000000109117824 */ /* 0x000fe200078e0a0a */
[----:B------:R-:W-:Y:S02]  /*2190*/  LOP3.LUT R29, R29, 0xfffffffe, RZ, 0xc0, !PT ;  /* 0xfffffffe1d1d7812 */ /* 0x000fe400078ec0ff */
        /* <DEDUP_REMOVED lines=24> */
[----:B------:R-:W-:-:S02]  /*2320*/  ISETP.GE.AND P0, PT, R18, R9, PT ;  /* 0x000000091200720c */ /* 0x000fc40003f06270 */
        /* <DEDUP_REMOVED lines=8> */
[----:B------:R-:W-:Y:S02]  /*23b0*/  ISETP.NE.AND P0, PT, R21, R8, PT ;  /* 0x000000081500720c */ /* 0x000fe40003f05270 */
[----:B------:R-:W-:Y:S01]  /*23c0*/  SEL R8, R17, R18, !P6 ;  /* 0x0000001211087207 */ /* 0x000fe20007000000 */
[----:B------:R-:W-:Y:S01]  /*23d0*/  IMAD.IADD R33, R12, 0x1, -R33 ;  /* 0x000000010c217824 */ /* 0x000fe200078e0a21 */
[----:B------:R-:W-:Y:S02]  /*23e0*/  LEA.HI R17, R28, R28, RZ, 0x1 ;  /* 0x0000001c1c117211 */ /* 0x000fe400078f08ff */
[----:B------:R-:W-:Y:S02]  /*23f0*/  LEA.HI R20, R19, R19, RZ, 0x1 ;  /* 0x0000001313147211 */ /* 0x000fe400078f08ff */
[----:B------:R-:W-:Y:S02]  /*2400*/  ISETP.NE.AND P2, PT, R30, R31, PT ;  /* 0x0000001f1e00720c */ /* 0x000fe40003f45270 */
[----:B------:R-:W-:-:S02]  /*2410*/  LEA.HI R21, R25, R25, RZ, 0x1 ;  /* 0x0000001919157211 */ /* 0x000fc400078f08ff */
[----:B------:R-:W-:Y:S02]  /*2420*/  LOP3.LUT R17, R17, 0xfffffffe, RZ, 0xc0, !PT ;  /* 0xfffffffe11117812 */ /* 0x000fe400078ec0ff */
[----:B------:R-:W-:Y:S02]  /*2430*/  LOP3.LUT R30, R20, 0xfffffffe, RZ, 0xc0, !PT ;  /* 0xfffffffe141e7812 */ /* 0x000fe400078ec0ff */
[----:B------:R-:W-:Y:S01]  /*2440*/  ISETP.NE.AND P5, PT, R32, R33, PT ;  /* 0x000000212000720c */ /* 0x000fe20003fa5270 */
[----:B------:R-:W-:Y:S01]  /*2450*/  IMAD.IADD R20, R28, 0x1, -R17 ;  /* 0x000000011c147824 */ /* 0x000fe200078e0a11 */
[----:B------:R-:W-:Y:S01]  /*2460*/  LOP3.LUT R32, R21, 0xfffffffe, RZ, 0xc0, !PT ;  /* 0xfffffffe15207812 */ /* 0x000fe200078ec0ff */
[----:B------:R-:W-:Y:S01]  /*2470*/  IMAD.IADD R21, R19, 0x1, -R30 ;  /* 0x0000000113157824 */ /* 0x000fe200078e0a1e */
[----:B------:R-:W-:Y:S02]  /*2480*/  ISETP.GE.AND P1, PT, R22, R11, PT ;  /* 0x0000000b1600720c */ /* 0x000fe40003f26270 */
[----:B------:R-:W-:Y:S01]  /*2490*/  LEA.HI R29, R14, R14, RZ, 0x1 ;  /* 0x0000000e0e1d7211 */ /* 0x000fe200078f08ff */
[----:B------:R-:W-:Y:S01]  /*24a0*/  IMAD.IADD R32, R25, 0x1, -R32 ;  /* 0x0000000119207824 */ /* 0x000fe200078e0a20 */
[----:B------:R-:W-:-:S02]  /*24b0*/  ISETP.GE.AND P6, PT, R23, R12, PT ;  /* 0x0000000c1700720c */ /* 0x000fc40003fc6270 */
[----:B------:R-:W-:Y:S02]  /*24c0*/  LOP3.LUT R29, R29, 0xfffffffe, RZ, 0xc0, !PT ;  /* 0xfffffffe1d1d7812 */ /* 0x000fe400078ec0ff */
[----:B------:R-:W-:Y:S02]  /*24d0*/  SEL R17, RZ, 0xffffffff, !P1 ;  /* 0xffffffffff117807 */ /* 0x000fe40004800000 */
[----:B------:R-:W-:Y:S01]  /*24e0*/  ISETP.NE.AND P1, PT, R20, R21, PT ;  /* 0x000000151400720c */ /* 0x000fe20003f25270 */
[----:B------:R-:W-:Y:S01]  /*24f0*/  IMAD.IADD R29, R14, 0x1, -R29 ;  /* 0x000000010e1d7824 */ /* 0x000fe200078e0a1d */
[----:B------:R-:W-:Y:S02]  /*2500*/  SEL R20, RZ, 0xffffffff, !P6 ;  /* 0xffffffffff147807 */ /* 0x000fe40007000000 */
[----:B------:R-:W-:Y:S02]  /*2510*/  SEL R17, R17, R22, !P3 ;  /* 0x0000001611117207 */ /* 0x000fe40005800000 */
[----:B------:R-:W-:-:S02]  /*2520*/  SEL R20, R20, R23, !P5 ;  /* 0x0000001714147207 */ /* 0x000fc40006800000 */
[----:B------:R-:W-:Y:S02]  /*2530*/  ISETP.GE.AND P5, PT, R26, R15, PT ;  /* 0x0000000f1a00720c */ /* 0x000fe40003fa6270 */
[----:B------:R-:W-:Y:S02]  /*2540*/  ISETP.NE.AND P3, PT, R32, R29, PT ;  /* 0x0000001d2000720c */ /* 0x000fe40003f65270 */
[----:B------:R-:W-:Y:S02]  /*2550*/  ISETP.GE.AND P6, PT, R24, R13, PT ;  /* 0x0000000d1800720c */ /* 0x000fe40003fc6270 */
[----:B------:R-:W-:Y:S02]  /*2560*/  LOP3.LUT R8, R8, 0x1, RZ, 0xc0, !PT ;  /* 0x0000000108087812 */ /* 0x000fe400078ec0ff */
[----:B------:R-:W-:Y:S02]  /*2570*/  SEL R29, RZ, 0xffffffff, !P5 ;  /* 0xffffffffff1d7807 */ /* 0x000fe40006800000 */
[----:B------:R-:W-:-:S02]  /*2580*/  ISETP.GE.AND P5, PT, R27, R16, PT ;  /* 0x000000101b00720c */ /* 0x000fc40003fa6270 */
[----:B------:R-:W-:Y:S02]  /*2590*/  SEL R21, RZ, 0xffffffff, !P6 ;  /* 0xffffffffff157807 */ /* 0x000fe40007000000 */
[----:B------:R-:W-:Y:S02]  /*25a0*/  ISETP.NE.U32.AND P6, PT, R8, 0x1, PT ;  /* 0x000000010800780c */ /* 0x000fe40003fc5070 */
[----:B------:R-:W-:Y:S02]  /*25b0*/  SEL R8, RZ, 0xffffffff, !P5 ;  /* 0xffffffffff087807 */ /* 0x000fe40006800000 */
[----:B------:R-:W-:Y:S02]  /*25c0*/  LOP3.LUT R17, R17, 0x1, RZ, 0xc0, !PT ;  /* 0x0000000111117812 */ /* 0x000fe400078ec0ff */
        /* <DEDUP_REMOVED lines=10> */
[----:B------:R-:W-:Y:S02]  /*2670*/  SEL R17, R17, R28, !P1 ;  /* 0x0000001c11117207 */ /* 0x000fe40004800000 */
[----:B------:R-:W-:Y:S02]  /*2680*/  SEL R20, R20, R25, !P3 ;  /* 0x0000001914147207 */ /* 0x000fe40005800000 */
[----:B------:R-:W-:Y:S02]  /*2690*/  LOP3.LUT R21, R21, 0x1, RZ, 0xc0, !PT ;  /* 0x0000000115157812 */ /* 0x000fe400078ec0ff */
[----:B------:R-:W-:-:S02]  /*26a0*/  LOP3.LUT R29, R29, 0x1, RZ, 0xc0, !PT ;  /* 0x000000011d1d7812 */ /* 0x000fc400078ec0ff */
[----:B------:R-:W-:Y:S02]  /*26b0*/  LOP3.LUT R8, R8, 0x1, RZ, 0xc0, !PT ;  /* 0x0000000108087812 */ /* 0x000fe400078ec0ff */
[----:B------:R-:W-:Y:S02]  /*26c0*/  LOP3.LUT R17, R17, 0x1, RZ, 0xc0, !PT ;  /* 0x0000000111117812 */ /* 0x000fe400078ec0ff */
[----:B------:R-:W-:Y:S02]  /*26d0*/  LOP3.LUT R20, R20, 0x1, RZ, 0xc0, !PT ;  /* 0x0000000114147812 */ /* 0x000fe400078ec0ff */
[----:B------:R-:W-:Y:S02]  /*26e0*/  ISETP.NE.U32.AND P0, PT, R21, 0x1, PT ;  /* 0x000000011500780c */ /* 0x000fe40003f05070 */
[----:B------:R-:W-:Y:S02]  /*26f0*/  ISETP.NE.U32.AND P5, PT, R29, 0x1, PT ;  /* 0x000000011d00780c */ /* 0x000fe40003fa5070 */
[----:B------:R-:W-:-:S02]  /*2700*/  ISETP.NE.U32.AND P3, PT, R8, 0x1, PT ;  /* 0x000000010800780c */ /* 0x000fc40003f65070 */
[----:B------:R-:W-:Y:S02]  /*2710*/  SEL R8, R18, R9, !P6 ;  /* 0x0000000912087207 */ /* 0x000fe40007000000 */
[----:B------:R-:W-:Y:S02]  /*2720*/  SEL R29, R11, R22, !P4 ;  /* 0x000000160b1d7207 */ /* 0x000fe40006000000 */
        /* <DEDUP_REMOVED lines=18> */
[----:B------:R-:W-:Y:S01]  /*2850*/  SEL R21, R26, R15, !P5 ;  /* 0x0000000f1a157207 */ /* 0x000fe20006800000 */
[----:B------:R-:W-:Y:S01]  /*2860*/  IMAD.IADD R12, R29, 0x1, -R12 ;  /* 0x000000011d0c7824 */ /* 0x000fe200078e0a0c */
[----:B------:R-:W-:Y:S01]  /*2870*/  SEL R15, R15, R26, !P5 ;  /* 0x0000001a0f0f7207 */ /* 0x000fe20006800000 */
[----:B------:R-:W-:Y:S01]  /*2880*/  IMAD.IADD R13, R8, 0x1, -R13 ;  /* 0x00000001080d7824 */ /* 0x000fe200078e0a0d */
[----:B------:R-:W-:Y:S02]  /*2890*/  LEA.HI R24, R30, R30, RZ, 0x1 ;  /* 0x0000001e1e187211 */ /* 0x000fe400078f08ff */
[----:B------:R-:W-:-:S02]  /*28a0*/  LOP3.LUT R28, R28, 0xfffffffe, RZ, 0xc0, !PT ;  /* 0xfffffffe1c1c7812 */ /* 0x000fc400078ec0ff */
[----:B------:R-:W-:Y:S02]  /*28b0*/  LEA.HI R26, R17, R17, RZ, 0x1 ;  /* 0x00000011111a7211 */ /* 0x000fe400078f08ff */
        /* <DEDUP_REMOVED lines=17> */
[----:B------:R-:W-:Y:S01]  /*29d0*/  ISETP.NE.AND P3, PT, R11, R26, PT ;  /* 0x0000001a0b00720c */ /* 0x000fe20003f65270 */
[----:B------:R-:W-:Y:S01]  /*29e0*/  IMAD.IADD R12, R15, 0x1, -R12 ;  /* 0x000000010f0c7824 */ /* 0x000fe200078e0a0c */
[----:B------:R-:W-:Y:S01]  /*29f0*/  LEA.HI R26, R27, R27, RZ, 0x1 ;  /* 0x0000001b1b1a7211 */ /* 0x000fe200078f08ff */
[----:B------:R-:W-:Y:S01]  /*2a00*/  IMAD.IADD R13, R20, 0x1, -R13 ;  /* 0x00000001140d7824 */ /* 0x000fe200078e0a0d */
[----:B------:R-:W-:Y:S02]  /*2a10*/  LEA.HI R32, R22, R22, RZ, 0x1 ;  /* 0x0000001616207211 */ /* 0x000fe400078f08ff */
        /* <DEDUP_REMOVED lines=18> */
[----:B------:R-:W-:-:S02]  /*2b40*/  ISETP.NE.AND P2, PT, R26, R33, PT ;  /* 0x000000211a00720c */ /* 0x000fc40003f45270 */
[----:B------:R-:W-:Y:S01]  /*2b50*/  LOP3.LUT R26, R25, 0xfffffffe, RZ, 0xc0, !PT ;  /* 0xfffffffe191a7812 */ /* 0x000fe200078ec0ff */
[----:B------:R-:W-:Y:S01]  /*2b60*/  IMAD.IADD R25, R23, 0x1, -R24 ;  /* 0x0000000117197824 */ /* 0x000fe200078e0a18 */
[----:B------:R-:W-:Y:S02]  /*2b70*/  LEA.HI R11, R10, R10, RZ, 0x1 ;  /* 0x0000000a0a0b7211 */ /* 0x000fe400078f08ff */
[----:B------:R-:W-:Y:S01]  /*2b80*/  ISETP.GE.AND P1, PT, R30, R17, PT ;  /* 0x000000111e00720c */ /* 0x000fe20003f26270 */
[----:B------:R-:W-:Y:S01]  /*2b90*/  IMAD.IADD R26, R19, 0x1, -R26 ;  /* 0x00000001131a7824 */ /* 0x000fe200078e0a1a */
[----:B------:R-:W-:Y:S02]  /*2ba0*/  SEL R12, R12, R29, !P6 ;  /* 0x0000001d0c0c7207 */ /* 0x000fe40007000000 */
[----:B------:R-:W-:Y:S02]  /*2bb0*/  ISETP.GE.AND P6, PT, R31, R18, PT ;  /* 0x000000121f00720c */ /* 0x000fe40003fc6270 */
[----:B------:R-:W-:-:S02]  /*2bc0*/  LOP3.LUT R11, R11, 0xfffffffe, RZ, 0xc0, !PT ;  /* 0xfffffffe0b0b7812 */ /* 0x000fc400078ec0ff */
[----:B------:R-:W-:Y:S02]  /*2bd0*/  SEL R13, RZ, 0xffffffff, !P1 ;  /* 0xffffffffff0d7807 */ /* 0x000fe40004800000 */
[----:B------:R-:W-:Y:S01]  /*2be0*/  ISETP.NE.AND P1, PT, R14, R25, PT ;  /* 0x000000190e00720c */ /* 0x000fe20003f25270 */
[----:B------:R-:W-:Y:S01]  /*2bf0*/  IMAD.IADD R11, R10, 0x1, -R11 ;  /* 0x000000010a0b7824 */ /* 0x000fe200078e0a0b */
[----:B------:R-:W-:Y:S02]  /*2c00*/  SEL R14, RZ, 0xffffffff, !P6 ;  /* 0xffffffffff0e7807 */ /* 0x000fe40007000000 */
[----:B------:R-:W-:Y:S02]  /*2c10*/  ISETP.GE.AND P6, PT, R15, R20, PT ;  /* 0x000000140f00720c */ /* 0x000fe40003fc6270 */
[----:B------:R-:W-:Y:S02]  /*2c20*/  SEL R14, R14, R31, !P5 ;  /* 0x0000001f0e0e7207 */ /* 0x000fe40006800000 */
[----:B------:R-:W-:-:S02]  /*2c30*/  ISETP.GE.AND P5, PT, R16, R21, PT ;  /* 0x000000151000720c */ /* 0x000fc40003fa6270 */
[----:B------:R-:W-:Y:S02]  /*2c40*/  SEL R13, R13, R30, !P3 ;  /* 0x0000001e0d0d7207 */ /* 0x000fe40005800000 */
[----:B------:R-:W-:Y:S02]  /*2c50*/  ISETP.NE.AND P3, PT, R11, R26, PT ;  /* 0x0000001a0b00720c */ /* 0x000fe40003f65270 */
[----:B------:R-:W-:Y:S02]  /*2c60*/  LOP3.LUT R12, R12, 0x1, RZ, 0xc0, !PT ;  /* 0x000000010c0c7812 */ /* 0x000fe400078ec0ff */
[----:B------:R-:W-:Y:S02]  /*2c70*/  SEL R11, RZ, 0xffffffff, !P5 ;  /* 0xffffffffff0b7807 */ /* 0x000fe40006800000 */
[----:B------:R-:W-:Y:S02]  /*2c80*/  SEL R24, RZ, 0xffffffff, !P6 ;  /* 0xffffffffff187807 */ /* 0x000fe40007000000 */
[----:B------:R-:W-:-:S02]  /*2c90*/  ISETP.GE.AND P5, PT, R27, R22, PT ;  /* 0x000000161b00720c */ /* 0x000fc40003fa6270 */
[----:B------:R-:W-:Y:S02]  /*2ca0*/  ISETP.NE.U32.AND P6, PT, R12, 0x1, PT ;  /* 0x000000010c00780c */ /* 0x000fe40003fc5070 */
[----:B------:R-:W-:Y:S02]  /*2cb0*/  LOP3.LUT R13, R13, 0x1, RZ, 0xc0, !PT ;  /* 0x000000010d0d7812 */ /* 0x000fe400078ec0ff */
[----:B------:R-:W-:Y:S02]  /*2cc0*/  SEL R24, R24, R15, !P4 ;  /* 0x0000000f18187207 */ /* 0x000fe40006000000 */
[----:B------:R-:W-:Y:S02]  /*2cd0*/  SEL R11, R11, R16, !P0 ;  /* 0x000000100b0b7207 */ /* 0x000fe40004000000 */
[----:B------:R-:W-:Y:S02]  /*2ce0*/  SEL R12, RZ, 0xffffffff, !P5 ;  /* 0xffffffffff0c7807 */ /* 0x000fe40006800000 */
[----:B------:R-:W-:-:S02]  /*2cf0*/  ISETP.GE.AND P0, PT, R28, R23, PT ;  /* 0x000000171c00720c */ /* 0x000fc40003f06270 */
[----:B------:R-:W-:Y:S02]  /*2d00*/  ISETP.GE.AND P5, PT, R10, R19, PT ;  /* 0x000000130a00720c */ /* 0x000fe40003fa6270 */
[----:B------:R-:W-:Y:S02]  /*2d10*/  ISETP.NE.U32.AND P4, PT, R13, 0x1, PT ;  /* 0x000000010d00780c */ /* 0x000fe40003f85070 */
[----:B------:R-:W-:Y:S02]  /*2d20*/  LOP3.LUT R24, R24, 0x1, RZ, 0xc0, !PT ;  /* 0x0000000118187812 */ /* 0x000fe400078ec0ff */
[----:B------:R-:W-:Y:S02]  /*2d30*/  SEL R12, R12, R27, !P2 ;  /* 0x0000001b0c0c7207 */ /* 0x000fe40005000000 */
[----:B------:R-:W-:Y:S02]  /*2d40*/  SEL R13, RZ, 0xffffffff, !P0 ;  /* 0xffffffffff0d7807 */ /* 0x000fe40004000000 */
[----:B------:R-:W-:-:S02]  /*2d50*/  LOP3.LUT R11, R11, 0x1, RZ, 0xc0, !PT ;  /* 0x000000010b0b7812 */ /* 0x000fc400078ec0ff */
[----:B------:R-:W-:Y:S02]  /*2d60*/  LOP3.LUT R14, R14, 0x1, RZ, 0xc0, !PT ;  /* 0x000000010e0e7812 */ /* 0x000fe400078ec0ff */
[----:B------:R-:W-:Y:S02]  /*2d70*/  SEL R25, RZ, 0xffffffff, !P5 ;  /* 0xffffffffff197807 */ /* 0x000fe40006800000 */
[----:B------:R-:W-:Y:S02]  /*2d80*/  ISETP.NE.U32.AND P0, PT, R24, 0x1, PT ;  /* 0x000000011800780c */ /* 0x000fe40003f05070 */
[----:B------:R-:W-:Y:S02]  /*2d90*/  LOP3.LUT R12, R12, 0x1, RZ, 0xc0, !PT ;  /* 0x000000010c0c7812 */ /* 0x000fe400078ec0ff */
[----:B------:R-:W-:Y:S02]  /*2da0*/  SEL R13, R13, R28, !P1 ;  /* 0x0000001c0d0d7207 */ /* 0x000fe40004800000 */
[----:B------:R-:W-:-:S02]  /*2db0*/  ISETP.NE.U32.AND P5, PT, R11, 0x1, PT ;  /* 0x000000010b00780c */ /* 0x000fc40003fa5070 */
[----:B------:R-:W-:Y:S02]  /*2dc0*/  ISETP.NE.U32.AND P2, PT, R14, 0x1, PT ;  /* 0x000000010e00780c */ /* 0x000fe40003f45070 */
[----:B------:R-:W-:Y:S02]  /*2dd0*/  SEL R25, R25, R10, !P3 ;  /* 0x0000000a19197207 */ /* 0x000fe40005800000 */
[----:B------:R-:W-:Y:S02]  /*2de0*/  ISETP.NE.U32.AND P3, PT, R12, 0x1, PT ;  /* 0x000000010c00780c */ /* 0x000fe40003f65070 */
[----:B------:R-:W-:Y:S02]  /*2df0*/  SEL R14, R15, R20, !P0 ;  /* 0x000000140f0e7207 */ /* 0x000fe40004000000 */
[----:B------:R-:W-:Y:S02]  /*2e00*/  LOP3.LUT R13, R13, 0x1, RZ, 0xc0, !PT ;  /* 0x000000010d0d7812 */ /* 0x000fe400078ec0ff */
[----:B------:R-:W-:-:S02]  /*2e10*/  SEL R20, R20, R15, !P0 ;  /* 0x0000000f14147207 */ /* 0x000fc40004000000 */
[----:B------:R-:W-:Y:S02]  /*2e20*/  SEL R24, R8, R29, !P6 ;  /* 0x0000001d08187207 */ /* 0x000fe40007000000 */
[----:B------:R-:W-:Y:S02]  /*2e30*/  SEL R15, R16, R21, !P5 ;  /* 0x00000015100f7207 */ /* 0x000fe40006800000 */
[----:B------:R-:W-:Y:S02]  /*2e40*/  SEL R21, R21, R16, !P5 ;  /* 0x0000001015157207 */ /* 0x000fe40006800000 */
[----:B------:R-:W-:Y:S02]  /*2e50*/  LOP3.LUT R25, R25, 0x1, RZ, 0xc0, !PT ;  /* 0x0000000119197812 */ /* 0x000fe400078ec0ff */
[----:B------:R-:W-:Y:S02]  /*2e60*/  SEL R16, R27, R22, !P3 ;  /* 0x000000161b107207 */ /* 0x000fe40005800000 */
[----:B------:R-:W-:-:S02]  /*2e70*/  ISETP.NE.U32.AND P1, PT, R13, 0x1, PT ;  /* 0x000000010d00780c */ /* 0x000fc40003f25070 */
[----:B------:R-:W-:Y:S02]  /*2e80*/  SEL R11, R29, R8, !P6 ;  /* 0x000000081d0b7207 */ /* 0x000fe40007000000 */
[----:B------:R-:W-:Y:S02]  /*2e90*/  SEL R22, R22, R27, !P3 ;  /* 0x0000001b16167207 */ /* 0x000fe40005800000 */
[----:B------:R-:W-:Y:S02]  /*2ea0*/  SEL R26, R17, R30, !P4 ;  /* 0x0000001e111a7207 */ /* 0x000fe40006000000 */
[----:B------:R-:W-:Y:S02]  /*2eb0*/  LEA.HI R8, R9, R9, RZ, 0x1 ;  /* 0x0000000909087211 */ /* 0x000fe400078f08ff */
[----:B------:R-:W-:Y:S02]  /*2ec0*/  LEA.HI R27, R24, R24, RZ, 0x1 ;  /* 0x00000018181b7211 */ /* 0x000fe400078f08ff */
[----:B------:R-:W-:-:S02]  /*2ed0*/  SEL R12, R30, R17, !P4 ;  /* 0x000000111e0c7207 */ /* 0x000fc40006000000 */
[----:B------:R-:W-:Y:S02]  /*2ee0*/  ISETP.NE.U32.AND P6, PT, R25, 0x1, PT ;  /* 0x000000011900780c */ /* 0x000fe40003fc5070 */
[----:B------:R-:W-:Y:S02]  /*2ef0*/  SEL R13, R31, R18, !P2 ;  /* 0x000000121f0d7207 */ /* 0x000fe40005000000 */
[----:B------:R-:W-:Y:S02]  /*2f00*/  SEL R17, R18, R31, !P2 ;  /* 0x0000001f12117207 */ /* 0x000fe40005000000 */
[----:B------:R-:W-:Y:S02]  /*2f10*/  SEL R18, R28, R23, !P1 ;  /* 0x000000171c127207 */ /* 0x000fe40004800000 */
[----:B------:R-:W-:Y:S02]  /*2f20*/  SEL R25, R23, R28, !P1 ;  /* 0x0000001c17197207 */ /* 0x000fe40004800000 */
        /* <DEDUP_REMOVED lines=15> */
[----:B------:R-:W-:Y:S02]  /*3020*/  LEA.HI R23, R13, R13, RZ, 0x1 ;  /* 0x0000000d0d177211 */ /* 0x000fe400078f08ff */
[----:B------:R-:W-:Y:S02]  /*3030*/  ISETP.NE.AND P3, PT, R29, R30, PT ;  /* 0x0000001e1d00720c */ /* 0x000fe40003f65270 */
[----:B------:R-:W-:Y:S02]  /*3040*/  LOP3.LUT R19, R10, 0xfffffffe, RZ, 0xc0, !PT ;  /* 0xfffffffe0a137812 */ /* 0x000fe400078ec0ff */
[----:B------:R-:W-:-:S02]  /*3050*/  LOP3.LUT R32, R31, 0xfffffffe, RZ, 0xc0, !PT ;  /* 0xfffffffe1f207812 */ /* 0x000fc400078ec0ff */
[----:B------:R-:W-:Y:S01]  /*3060*/  LEA.HI R30, R22, R22, RZ, 0x1 ;  /* 0x00000016161e7211 */ /* 0x000fe200078f08ff */
[----:B------:R-:W-:Y:S01]  /*3070*/  IMAD.IADD R19, R20, 0x1, -R19 ;  /* 0x0000000114137824 */ /* 0x000fe200078e0a13 */
[----:B------:R-:W-:Y:S01]  /*3080*/  LOP3.LUT R10, R23, 0xfffffffe, RZ, 0xc0, !PT ;  /* 0xfffffffe170a7812 */ /* 0x000fe200078ec0ff */
[----:B------:R-:W-:Y:S01]  /*3090*/  IMAD.IADD R32, R17, 0x1, -R32 ;  /* 0x0000000111207824 */ /* 0x000fe200078e0a20 */
[----:B------:R-:W-:Y:S02]  /*30a0*/  LEA.HI R31, R15, R15, RZ, 0x1 ;  /* 0x0000000f0f1f7211 */ /* 0x000fe400078f08ff */
[----:B------:R-:W-:Y:S01]  /*30b0*/  LOP3.LUT R23, R30, 0xfffffffe, RZ, 0xc0, !PT ;  /* 0xfffffffe1e177812 */ /* 0x000fe200078ec0ff */
[----:B------:R-:W-:Y:S01]  /*30c0*/  IMAD.IADD R10, R13, 0x1, -R10 ;  /* 0x000000010d0a7824 */ /* 0x000fe200078e0a0a */
[----:B------:R-:W-:Y:S02]  /*30d0*/  LEA.HI R28, R21, R21, RZ, 0x1 ;  /* 0x00000015151c7211 */ /* 0x000fe400078f08ff */
[----:B------:R-:W-:Y:S01]  /*30e0*/  LEA.HI R29, R14, R14, RZ, 0x1 ;  /* 0x0000000e0e1d7211 */ /* 0x000fe200078f08ff */
[----:B------:R-:W-:Y:S01]  /*30f0*/  IMAD.IADD R23, R22, 0x1, -R23 ;  /* 0x0000000116177824 */ /* 0x000fe200078e0a17 */
[----:B------:R-:W-:-:S02]  /*3100*/  LOP3.LUT R30, R31, 0xfffffffe, RZ, 0xc0, !PT ;  /* 0xfffffffe1f1e7812 */ /* 0x000fc400078ec0ff */
[----:B------:R-:W-:Y:S02]  /*3110*/  ISETP.GE.AND P0, PT, R24, R9, PT ;  /* 0x000000091800720c */ /* 0x000fe40003f06270 */
[----:B------:R-:W-:Y:S01]  /*3120*/  LOP3.LUT R28, R28, 0xfffffffe, RZ, 0xc0, !PT ;  /* 0xfffffffe1c1c7812 */ /* 0x000fe200078ec0ff */
[----:B------:R-:W-:Y:S01]  /*3130*/  IMAD.IADD R30, R15, 0x1, -R30 ;  /* 0x000000010f1e7824 */ /* 0x000fe200078e0a1e */
[----:B------:R-:W-:Y:S02]  /*3140*/  LOP3.LUT R29, R29, 0xfffffffe, RZ, 0xc0, !PT ;  /* 0xfffffffe1d1d7812 */ /* 0x000fe400078ec0ff */
[----:B------:R-:W-:Y:S01]  /*3150*/  ISETP.NE.AND P4, PT, R19, R10, PT ;  /* 0x0000000a1300720c */ /* 0x000fe20003f85270 */
[----:B------:R-:W-:Y:S01]  /*3160*/  IMAD.IADD R28, R21, 0x1, -R28 ;  /* 0x00000001151c7824 */ /* 0x000fe200078e0a1c */
[----:B------:R-:W-:Y:S01]  /*3170*/  SEL R19, RZ, 0xffffffff, !P0 ;  /* 0xffffffffff137807 */ /* 0x000fe20004000000 */
[----:B------:R-:W-:Y:S01]  /*3180*/  IMAD.IADD R29, R14, 0x1, -R29 ;  /* 0x000000010e1d7824 */ /* 0x000fe200078e0a1d */
[----:B------:R-:W-:-:S02]  /*3190*/  ISETP.NE.AND P2, PT, R23, R30, PT ;  /* 0x0000001e1700720c */ /* 0x000fc40003f45270 */
[----:B------:R-:W-:Y:S02]  /*31a0*/  SEL R10, R19, R24, !P6 ;  /* 0x00000018130a7207 */ /* 0x000fe40007000000 */
[----:B------:R-:W-:Y:S02]  /*31b0*/  LEA.HI R19, R25, R25, RZ, 0x1 ;  /* 0x0000001919137211 */ /* 0x000fe400078f08ff */
[----:B------:R-:W-:Y:S02]  /*31c0*/  LEA.HI R23, R16, R16, RZ, 0x1 ;  /* 0x0000001010177211 */ /* 0x000fe400078f08ff */
[----:B------:R-:W-:Y:S02]  /*31d0*/  LEA.HI R33, R12, R12, RZ, 0x1 ;  /* 0x0000000c0c217211 */ /* 0x000fe400078f08ff */
[----:B------:R-:W-:Y:S02]  /*31e0*/  ISETP.NE.AND P0, PT, R28, R29, PT ;  /* 0x0000001d1c00720c */ /* 0x000fe40003f05270 */
[----:B------:R-:W-:-:S02]  /*31f0*/  LOP3.LUT R28, R19, 0xfffffffe, RZ, 0xc0, !PT ;  /* 0xfffffffe131c7812 */ /* 0x000fc400078ec0ff */
[----:B------:R-:W-:Y:S02]  /*3200*/  LOP3.LUT R23, R23, 0xfffffffe, RZ, 0xc0, !PT ;  /* 0xfffffffe17177812 */ /* 0x000fe400078ec0ff */
[----:B------:R-:W-:Y:S01]  /*3210*/  LOP3.LUT R33, R33, 0xfffffffe, RZ, 0xc0, !PT ;  /* 0xfffffffe21217812 */ /* 0x000fe200078ec0ff */
[----:B------:R-:W-:Y:S01]  /*3220*/  IMAD.IADD R28, R25, 0x1, -R28 ;  /* 0x00000001191c7824 */ /* 0x000fe200078e0a1c */
[----:B------:R-:W-:Y:S01]  /*3230*/  ISETP.GE.AND P1, PT, R26, R11, PT ;  /* 0x0000000b1a00720c */ /* 0x000fe20003f26270 */
[----:B------:R-:W-:Y:S01]  /*3240*/  IMAD.IADD R23, R16, 0x1, -R23 ;  /* 0x0000000110177824 */ /* 0x000fe200078e0a17 */
[----:B------:R-:W-:Y:S01]  /*3250*/  ISETP.GE.AND P6, PT, R17, R12, PT ;  /* 0x0000000c1100720c */ /* 0x000fe20003fc6270 */
[----:B------:R-:W-:Y:S01]  /*3260*/  IMAD.IADD R33, R12, 0x1, -R33 ;  /* 0x000000010c217824 */ /* 0x000fe200078e0a21 */
[----:B------:R-:W-:Y:S02]  /*3270*/  SEL R19, RZ, 0xffffffff, !P1 ;  /* 0xffffffffff137807 */ /* 0x000fe40004800000 */
[----:B------:R-:W-:-:S02]  /*3280*/  ISETP.NE.AND P1, PT, R28, R23, PT ;  /* 0x000000171c00720c */ /* 0x000fc40003f25270 */
[----:B------:R-:W-:Y:S02]  /*3290*/  ISETP.NE.AND P5, PT, R32, R33, PT ;  /* 0x000000212000720c */ /* 0x000fe40003fa5270 */
[----:B------:R-:W-:Y:S02]  /*32a0*/  SEL R28, RZ, 0xffffffff, !P6 ;  /* 0xffffffffff1c7807 */ /* 0x000fe40007000000 */
[----:B------:R-:W-:Y:S02]  /*32b0*/  LEA.HI R29, R27, R27, RZ, 0x1 ;  /* 0x0000001b1b1d7211 */ /* 0x000fe400078f08ff */
[----:B------:R-:W-:Y:S02]  /*32c0*/  LEA.HI R31, R18, R18, RZ, 0x1 ;  /* 0x00000012121f7211 */ /* 0x000fe400078f08ff */
[----:B------:R-:W-:Y:S02]  /*32d0*/  ISETP.GE.AND P6, PT, R20, R13, PT ;  /* 0x0000000d1400720c */ /* 0x000fe40003fc6270 */
[----:B------:R-:W-:-:S02]  /*32e0*/  LOP3.LUT R10, R10, 0x1, RZ, 0xc0, !PT ;  /* 0x000000010a0a7812 */ /* 0x000fc400078ec0ff */
[----:B------:R-:W-:Y:S02]  /*32f0*/  SEL R28, R28, R17, !P5 ;  /* 0x000000111c1c7207 */ /* 0x000fe40006800000 */
[----:B------:R-:W-:Y:S02]  /*3300*/  ISETP.GE.AND P5, PT, R21, R14, PT ;  /* 0x0000000e1500720c */ /* 0x000fe40003fa6270 */
[----:B------:R-:W-:Y:S02]  /*3310*/  LOP3.LUT R30, R29, 0xfffffffe, RZ, 0xc0, !PT ;  /* 0xfffffffe1d1e7812 */ /* 0x000fe400078ec0ff */
[----:B------:R-:W-:Y:S02]  /*3320*/  LOP3.LUT R31, R31, 0xfffffffe, RZ, 0xc0, !PT ;  /* 0xfffffffe1f1f7812 */ /* 0x000fe400078ec0ff */
[----:B------:R-:W-:Y:S01]  /*3330*/  SEL R23, RZ, 0xffffffff, !P6 ;  /* 0xffffffffff177807 */ /* 0x000fe20007000000 */
[----:B------:R-:W-:Y:S01]  /*3340*/  IMAD.IADD R30, R27, 0x1, -R30 ;  /* 0x000000011b1e7824 */ /* 0x000fe200078e0a1e */
[----:B------:R-:W-:Y:S01]  /*3350*/  ISETP.NE.U32.AND P6, PT, R10, 0x1, PT ;  /* 0x000000010a00780c */ /* 0x000fe20003fc5070 */
[----:B------:R-:W-:Y:S01]  /*3360*/  IMAD.IADD R31, R18, 0x1, -R31 ;  /* 0x00000001121f7824 */ /* 0x000fe200078e0a1f */
[----:B------:R-:W-:-:S02]  /*3370*/  SEL R19, R19, R26, !P3 ;  /* 0x0000001a13137207 */ /* 0x000fc40005800000 */
[----:B------:R-:W-:Y:S02]  /*3380*/  SEL R10, RZ, 0xffffffff, !P5 ;  /* 0xffffffffff0a7807 */ /* 0x000fe40006800000 */
[----:B------:R-:W-:Y:S02]  /*3390*/  LOP3.LUT R19, R19, 0x1, RZ, 0xc0, !PT ;  /* 0x0000000113137812 */ /* 0x000fe400078ec0ff */
[----:B------:R-:W-:Y:S02]  /*33a0*/  SEL R10, R10, R21, !P0 ;  /* 0x000000150a0a7207 */ /* 0x000fe40004000000 */
[----:B------:R-:W-:Y:S02]  /*33b0*/  ISETP.GE.AND P5, PT, R22, R15, PT ;  /* 0x0000000f1600720c */ /* 0x000fe40003fa6270 */
[----:B------:R-:W-:Y:S02]  /*33c0*/  ISETP.GE.AND P0, PT, R25, R16, PT ;  /* 0x000000101900720c */ /* 0x000fe40003f06270 */
[----:B------:R-:W-:-:S02]  /*33d0*/  SEL R23, R23, R20, !P4 ;  /* 0x0000001417177207 */ /* 0x000fc40006000000 */
[----:B------:R-:W-:Y:S02]  /*33e0*/  ISETP.NE.AND P3, PT, R30, R31, PT ;  /* 0x0000001f1e00720c */ /* 0x000fe40003f65270 */
[----:B------:R-:W-:Y:S02]  /*33f0*/  ISETP.NE.U32.AND P4, PT, R19, 0x1, PT ;  /* 0x000000011300780c */ /* 0x000fe40003f85070 */
[----:B------:R-:W-:Y:S02]  /*3400*/  SEL R19, RZ, 0xffffffff, !P5 ;  /* 0xffffffffff137807 */ /* 0x000fe40006800000 */
[----:B------:R-:W-:Y:S02]  /*3410*/  SEL R30, RZ, 0xffffffff, !P0 ;  /* 0xffffffffff1e7807 */ /* 0x000fe40004000000 */
[----:B------:R-:W-:Y:S02]  /*3420*/  LOP3.LUT R28, R28, 0x1, RZ, 0xc0, !PT ;  /* 0x000000011c1c7812 */ /* 0x000fe400078ec0ff */
[----:B------:R-:W-:-:S02]  /*3430*/  ISETP.GE.AND P5, PT, R27, R18, PT ;  /* 0x000000121b00720c */ /* 0x000fc40003fa6270 */
[----:B------:R-:W-:Y:S02]  /*3440*/  SEL R19, R19, R22, !P2 ;  /* 0x0000001613137207 */ /* 0x000fe40005000000 */
[----:B------:R-:W-:Y:S02]  /*3450*/  SEL R30, R30, R25, !P1 ;  /* 0x000000191e1e7207 */ /* 0x000fe40004800000 */
[----:B------:R-:W-:Y:S02]  /*3460*/  LOP3.LUT R23, R23, 0x1, RZ, 0xc0, !PT ;  /* 0x0000000117177812 */ /* 0x000fe400078ec0ff */
[----:B------:R-:W-:Y:S02]  /*3470*/  ISETP.NE.U32.AND P2, PT, R28, 0x1, PT ;  /* 0x000000011c00780c */ /* 0x000fe40003f45070 */
[----:B------:R-:W-:Y:S02]  /*3480*/  SEL R28, RZ, 0xffffffff, !P5 ;  /* 0xffffffffff1c7807 */ /* 0x000fe40006800000 */
[----:B------:R-:W-:-:S02]  /*3490*/  LOP3.LUT R10, R10, 0x1, RZ, 0xc0, !PT ;  /* 0x000000010a0a7812 */ /* 0x000fc400078ec0ff */
[----:B------:R-:W-:Y:S02]  /*34a0*/  LOP3.LUT R19, R19, 0x1, RZ, 0xc0, !PT ;  /* 0x0000000113137812 */ /* 0x000fe400078ec0ff */
[----:B------:R-:W-:Y:S02]  /*34b0*/  LOP3.LUT R30, R30, 0x1, RZ, 0xc0, !PT ;  /* 0x000000011e1e7812 */ /* 0x000fe400078ec0ff */
        /* <DEDUP_REMOVED lines=22> */
[----:B------:R-:W-:Y:S02]  /*3620*/  ISETP.NE.U32.AND P6, PT, R28, 0x1, PT ;  /* 0x000000011c00780c */ /* 0x000fe40003fc5070 */
[----:B------:R-:W-:Y:S02]  /*3630*/  SEL R15, R25, R16, !P1 ;  /* 0x00000010190f7207 */ /* 0x000fe40004800000 */
[----:B------:R-:W-:Y:S02]  /*3640*/  SEL R28, R16, R25, !P1 ;  /* 0x00000019101c7207 */ /* 0x000fe40004800000 */
        /* <DEDUP_REMOVED lines=31> */
[----:B------:R-:W-:Y:S01]  /*3840*/  ISETP.GE.AND P1, PT, R31, R10, PT ;  /* 0x0000000a1f00720c */ /* 0x000fe20003f26270 */
[----:B------:R-:W-:Y:S01]  /*3850*/  IMAD.IADD R27, R20, 0x1, -R27 ;  /* 0x00000001141b7824 */ /* 0x000fe200078e0a1b */
[----:B------:R-:W-:-:S02]  /*3860*/  ISETP.NE.AND P4, PT, R13, R14, PT ;  /* 0x0000000e0d00720c */ /* 0x000fc40003f85270 */
[C---:B------:R-:W-:Y:S02]  /*3870*/  LEA.HI R14, R15.reuse, R15, RZ, 0x1 ;  /* 0x0000000f0f0e7211 */ /* 0x040fe400078f08ff */
[----:B------:R-:W-:Y:S02]  /*3880*/  ISETP.NE.AND P0, PT, R16, R27, PT ;  /* 0x0000001b1000720c */ /* 0x000fe40003f05270 */
[----:B------:R-:W-:Y:S02]  /*3890*/  LOP3.LUT R13, R12, 0xfffffffe, RZ, 0xc0, !PT ;  /* 0xfffffffe0c0d7812 */ /* 0x000fe400078ec0ff */
[----:B------:R-:W-:Y:S02]  /*38a0*/  LOP3.LUT R16, R14, 0xfffffffe, RZ, 0xc0, !PT ;  /* 0xfffffffe0e107812 */ /* 0x000fe400078ec0ff */
[----:B------:R-:W-:Y:S01]  /*38b0*/  SEL R12, RZ, 0xffffffff, !P1 ;  /* 0xffffffffff0c7807 */ /* 0x000fe20004800000 */
[----:B------:R-:W-:Y:S01]  /*38c0*/  IMAD.IADD R14, R32, 0x1, -R13 ;  /* 0x00000001200e7824 */ /* 0x000fe200078e0a0d */
[----:B------:R-:W-:Y:S01]  /*38d0*/  LEA.HI R11, R8, R8, RZ, 0x1 ;  /* 0x00000008080b7211 */ /* 0x000fe200078f08ff */
[----:B------:R-:W-:Y:S01]  /*38e0*/  IMAD.IADD R27, R15, 0x1, -R16 ;  /* 0x000000010f1b7824 */ /* 0x000fe200078e0a10 */
[----:B------:R-:W-:-:S02]  /*38f0*/  LEA.HI R18, R25, R25, RZ, 0x1 ;  /* 0x0000001919127211 */ /* 0x000fc400078f08ff */
[----:B------:R-:W-:Y:S02]  /*3900*/  ISETP.GE.AND P1, PT, R26, R23, PT ;  /* 0x000000171a00720c */ /* 0x000fe40003f26270 */
[----:B------:R-:W-:Y:S02]  /*3910*/  SEL R12, R12, R31, !P6 ;  /* 0x0000001f0c0c7207 */ /* 0x000fe40007000000 */
[----:B------:R-:W-:Y:S02]  /*3920*/  LOP3.LUT R11, R11, 0xfffffffe, RZ, 0xc0, !PT ;  /* 0xfffffffe0b0b7812 */ /* 0x000fe400078ec0ff */
[----:B------:R-:W-:Y:S02]  /*3930*/  LOP3.LUT R18, R18, 0xfffffffe, RZ, 0xc0, !PT ;  /* 0xfffffffe12127812 */ /* 0x000fe400078ec0ff */
[----:B------:R-:W-:Y:S01]  /*3940*/  ISETP.GE.AND P6, PT, R30, R19, PT ;  /* 0x000000131e00720c */ /* 0x000fe20003fc6270 */
[----:B------:R-:W-:Y:S01]  /*3950*/  IMAD.IADD R11, R8, 0x1, -R11 ;  /* 0x00000001080b7824 */ /* 0x000fe200078e0a0b */
[----:B------:R-:W-:Y:S01]  /*3960*/  SEL R13, RZ, 0xffffffff, !P1 ;  /* 0xffffffffff0d7807 */ /* 0x000fe20004800000 */
[----:B------:R-:W-:Y:S01]  /*3970*/  IMAD.IADD R18, R25, 0x1, -R18 ;  /* 0x0000000119127824 */ /* 0x000fe200078e0a12 */
[----:B------:R-:W-:-:S02]  /*3980*/  ISETP.NE.AND P1, PT, R14, R27, PT ;  /* 0x0000001b0e00720c */ /* 0x000fc40003f25270 */
[----:B------:R-:W-:Y:S02]  /*3990*/  SEL R27, RZ, 0xffffffff, !P6 ;  /* 0xffffffffff1b7807 */ /* 0x000fe40007000000 */
[----:B------:R-:W-:Y:S02]  /*39a0*/  LEA.HI R22, R28, R28, RZ, 0x1 ;  /* 0x0000001c1c167211 */ /* 0x000fe400078f08ff */
[----:B------:R-:W-:Y:S02]  /*39b0*/  LEA.HI R34, R21, R21, RZ, 0x1 ;  /* 0x0000001515227211 */ /* 0x000fe400078f08ff */
[----:B------:R-:W-:Y:S02]  /*39c0*/  ISETP.GE.AND P6, PT, R24, R17, PT ;  /* 0x000000111800720c */ /* 0x000fe40003fc6270 */
[----:B------:R-:W-:Y:S02]  /*39d0*/  LOP3.LUT R12, R12, 0x1, RZ, 0xc0, !PT ;  /* 0x000000010c0c7812 */ /* 0x000fe400078ec0ff */
[----:B------:R-:W-:-:S02]  /*39e0*/  SEL R27, R27, R30, !P5 ;  /* 0x0000001e1b1b7207 */ /* 0x000fc40006800000 */
[----:B------:R-:W-:Y:S02]  /*39f0*/  LOP3.LUT R33, R22, 0xfffffffe, RZ, 0xc0, !PT ;  /* 0xfffffffe16217812 */ /* 0x000fe400078ec0ff */
[----:B------:R-:W-:Y:S02]  /*3a00*/  LOP3.LUT R34, R34, 0xfffffffe, RZ, 0xc0, !PT ;  /* 0xfffffffe22227812 */ /* 0x000fe400078ec0ff */
[----:B------:R-:W-:Y:S01]  /*3a10*/  SEL R13, R13, R26, !P3 ;  /* 0x0000001a0d0d7207 */ /* 0x000fe20005800000 */
[----:B------:R-:W-:Y:S01]  /*3a20*/  IMAD.IADD R33, R28, 0x1, -R33 ;  /* 0x000000011c217824 */ /* 0x000fe200078e0a21 */
[----:B------:R-:W-:Y:S01]  /*3a30*/  ISETP.GE.AND P5, PT, R29, R20, PT ;  /* 0x000000141d00720c */ /* 0x000fe20003fa6270 */
[----:B------:R-:W-:Y:S01]  /*3a40*/  IMAD.IADD R34, R21, 0x1, -R34 ;  /* 0x0000000115227824 */ /* 0x000fe200078e0a22 */
[----:B------:R-:W-:Y:S02]  /*3a50*/  ISETP.NE.AND P3, PT, R11, R18, PT ;  /* 0x000000120b00720c */ /* 0x000fe40003f65270 */
[----:B------:R-:W-:-:S02]  /*3a60*/  SEL R11, RZ, 0xffffffff, !P6 ;  /* 0xffffffffff0b7807 */ /* 0x000fc40007000000 */
[----:B------:R-:W-:Y:S02]  /*3a70*/  ISETP.NE.U32.AND P6, PT, R12, 0x1, PT ;  /* 0x000000010c00780c */ /* 0x000fe40003fc5070 */
[----:B------:R-:W-:Y:S02]  /*3a80*/  SEL R12, RZ, 0xffffffff, !P5 ;  /* 0xffffffffff0c7807 */ /* 0x000fe40006800000 */
[----:B------:R-:W-:Y:S02]  /*3a90*/  LOP3.LUT R13, R13, 0x1, RZ, 0xc0, !PT ;  /* 0x000000010d0d7812 */ /* 0x000fe400078ec0ff */
[----:B------:R-:W-:Y:S02]  /*3aa0*/  SEL R11, R11, R24, !P4 ;  /* 0x000000180b0b7207 */ /* 0x000fe40006000000 */
[----:B------:R-:W-:Y:S02]  /*3ab0*/  ISETP.GE.AND P5, PT, R28, R21, PT ;  /* 0x000000151c00720c */ /* 0x000fe40003fa6270 */
[----:B------:R-:W-:-:S02]  /*3ac0*/  SEL R12, R12, R29, !P0 ;  /* 0x0000001d0c0c7207 */ /* 0x000fc40004000000 */
[----:B------:R-:W-:Y:S02]  /*3ad0*/  ISETP.NE.U32.AND P4, PT, R13, 0x1, PT ;  /* 0x000000010d00780c */ /* 0x000fe40003f85070 */
[----:B------:R-:W-:Y:S02]  /*3ae0*/  ISETP.GE.AND P0, PT, R32, R15, PT ;  /* 0x0000000f2000720c */ /* 0x000fe40003f06270 */
[----:B------:R-:W-:Y:S02]  /*3af0*/  ISETP.NE.AND P2, PT, R33, R34, PT ;  /* 0x000000222100720c */ /* 0x000fe40003f45270 */
[----:B------:R-:W-:Y:S02]  /*3b00*/  SEL R13, RZ, 0xffffffff, !P5 ;  /* 0xffffffffff0d7807 */ /* 0x000fe40006800000 */
[----:B------:R-:W-:Y:S02]  /*3b10*/  LOP3.LUT R11, R11, 0x1, RZ, 0xc0, !PT ;  /* 0x000000010b0b7812 */ /* 0x000fe400078ec0ff */
[----:B------:R-:W-:-:S02]  /*3b20*/  ISETP.GE.AND P5, PT, R8, R25, PT ;  /* 0x000000190800720c */ /* 0x000fc40003fa6270 */
[----:B------:R-:W-:Y:S02]  /*3b30*/  SEL R33, RZ, 0xffffffff, !P0 ;  /* 0xffffffffff217807 */ /* 0x000fe40004000000 */
[----:B------:R-:W-:Y:S02]  /*3b40*/  SEL R13, R13, R28, !P2 ;  /* 0x0000001c0d0d7207 */ /* 0x000fe40005000000 */
[----:B------:R-:W-:Y:S02]  /*3b50*/  ISETP.NE.U32.AND P0, PT, R11, 0x1, PT ;  /* 0x000000010b00780c */ /* 0x000fe40003f05070 */
[----:B------:R-:W-:Y:S02]  /*3b60*/  SEL R11, RZ, 0xffffffff, !P5 ;  /* 0xffffffffff0b7807 */ /* 0x000fe40006800000 */
[----:B------:R-:W-:Y:S02]  /*3b70*/  LOP3.LUT R12, R12, 0x1, RZ, 0xc0, !PT ;  /* 0x000000010c0c7812 */ /* 0x000fe400078ec0ff */
[----:B------:R-:W-:-:S02]  /*3b80*/  LOP3.LUT R13, R13, 0x1, RZ, 0xc0, !PT ;  /* 0x000000010d0d7812 */ /* 0x000fc400078ec0ff */
[----:B------:R-:W-:Y:S02]  /*3b90*/  SEL R11, R11, R8, !P3 ;  /* 0x000000080b0b7207 */ /* 0x000fe40005800000 */
[----:B------:R-:W-:Y:S02]  /*3ba0*/  LOP3.LUT R27, R27, 0x1, RZ, 0xc0, !PT ;  /* 0x000000011b1b7812 */ /* 0x000fe400078ec0ff */
[----:B------:R-:W-:Y:S02]  /*3bb0*/  ISETP.NE.U32.AND P5, PT, R12, 0x1, PT ;  /* 0x000000010c00780c */ /* 0x000fe40003fa5070 */
[----:B------:R-:W-:Y:S02]  /*3bc0*/  SEL R33, R33, R32, !P1 ;  /* 0x0000002021217207 */ /* 0x000fe40004800000 */
[----:B------:R-:W-:Y:S02]  /*3bd0*/  ISETP.NE.U32.AND P3, PT, R13, 0x1, PT ;  /* 0x000000010d00780c */ /* 0x000fe40003f65070 */
[----:B------:R-:W-:-:S02]  /*3be0*/  LOP3.LUT R12, R11, 0x1, RZ, 0xc0, !PT ;  /* 0x000000010b0c7812 */ /* 0x000fc400078ec0ff */
[----:B------:R-:W-:Y:S02]  /*3bf0*/  SEL R18, R10, R31, !P6 ;  /* 0x0000001f0a127207 */ /* 0x000fe40007000000 */
[----:B------:R-:W-:Y:S02]  /*3c00*/  ISETP.NE.U32.AND P2, PT, R27, 0x1, PT ;  /* 0x000000011b00780c */ /* 0x000fe40003f45070 */
[----:B------:R-:W-:Y:S02]  /*3c10*/  SEL R14, R24, R17, !P0 ;  /* 0x00000011180e7207 */ /* 0x000fe40004000000 */
[----:B------:R-:W-:Y:S02]  /*3c20*/  SEL R11, R31, R10, !P6 ;  /* 0x0000000a1f0b7207 */ /* 0x000fe40007000000 */
[----:B------:R-:W-:Y:S02]  /*3c30*/  SEL R22, R23, R26, !P4 ;  /* 0x0000001a17167207 */ /* 0x000fe40006000000 */
[----:B------:R-:W-:-:S02]  /*3c40*/  SEL R24, R17, R24, !P0 ;  /* 0x0000001811187207 */ /* 0x000fc40004000000 */
[----:B------:R-:W-:Y:S02]  /*3c50*/  SEL R16, R29, R20, !P5 ;  /* 0x000000141d107207 */ /* 0x000fe40006800000 */
[----:B------:R-:W-:Y:S02]  /*3c60*/  SEL R27, R20, R29, !P5 ;  /* 0x0000001d141b7207 */ /* 0x000fe40006800000 */
[----:B------:R-:W-:Y:S02]  /*3c70*/  LOP3.LUT R33, R33, 0x1, RZ, 0xc0, !PT ;  /* 0x0000000121217812 */ /* 0x000fe400078ec0ff */
[----:B------:R-:W-:Y:S02]  /*3c80*/  LEA.HI R10, R9, R9, RZ, 0x1 ;  /* 0x00000009090a7211 */ /* 0x000fe400078f08ff */
[----:B------:R-:W-:Y:S02]  /*3c90*/  SEL R17, R28, R21, !P3 ;  /* 0x000000151c117207 */ /* 0x000fe40005800000 */
[----:B------:R-:W-:-:S02]  /*3ca0*/  SEL R29, R21, R28, !P3 ;  /* 0x0000001c151d7207 */ /* 0x000fc40005800000 */
[----:B------:R-:W-:Y:S02]  /*3cb0*/  ISETP.NE.U32.AND P6, PT, R12, 0x1, PT ;  /* 0x000000010c00780c */ /* 0x000fe40003fc5070 */
[----:B------:R-:W-:Y:S02]  /*3cc0*/  LEA.HI R21, R18, R18, RZ, 0x1 ;  /* 0x0000001212157211 */ /* 0x000fe400078f08ff */
[----:B------:R-:W-:Y:S02]  /*3cd0*/  SEL R12, R26, R23, !P4 ;  /* 0x000000171a0c7207 */ /* 0x000fe40006000000 */
[----:B------:R-:W-:Y:S02]  /*3ce0*/  LEA.HI R23, R22, R22, RZ, 0x1 ;  /* 0x0000001616177211 */ /* 0x000fe400078f08ff */
[----:B------:R-:W-:Y:S02]  /*3cf0*/  LEA.HI R28, R11, R11, RZ, 0x1 ;  /* 0x0000000b0b1c7211 */ /* 0x000fe400078f08ff */
[----:B------:R-:W-:-:S02]  /*3d00*/  ISETP.NE.U32.AND P1, PT, R33, 0x1, PT ;  /* 0x000000012100780c */ /* 0x000fc40003f25070 */
[----:B------:R-:W-:Y:S02]  /*3d10*/  LOP3.LUT R10, R10, 0xfffffffe, RZ, 0xc0, !PT ;  /* 0xfffffffe0a0a7812 */ /* 0x000fe400078ec0ff */
[----:B------:R-:W-:Y:S02]  /*3d20*/  SEL R13, R30, R19, !P2 ;  /* 0x000000131e0d7207 */ /* 0x000fe40005000000 */
[----:B------:R-:W-:Y:S02]  /*3d30*/  LOP3.LUT R21, R21, 0xfffffffe, RZ, 0xc0, !PT ;  /* 0xfffffffe15157812 */ /* 0x000fe400078ec0ff */
[----:B------:R-:W-:Y:S02]  /*3d40*/  SEL R19, R19, R30, !P2 ;  /* 0x0000001e13137207 */ /* 0x000fe40005000000 */
[----:B------:R-:W-:Y:S02]  /*3d50*/  LOP3.LUT R23, R23, 0xfffffffe, RZ, 0xc0, !PT ;  /* 0xfffffffe17177812 */ /* 0x000fe400078ec0ff */
[----:B------:R-:W-:Y:S01]  /*3d60*/  LOP3.LUT R30, R28, 0xfffffffe, RZ, 0xc0, !PT ;  /* 0xfffffffe1c1e7812 */ /* 0x000fe200078ec0ff */
[----:B------:R-:W-:Y:S01]  /*3d70*/  IMAD.IADD R28, R18, 0x1, -R21 ;  /* 0x00000001121c7824 */ /* 0x000fe200078e0a15 */
[----:B------:R-:W-:Y:S01]  /*3d80*/  SEL R20, R32, R15, !P1 ;  /* 0x0000000f20147207 */ /* 0x000fe20004800000 */
[----:B------:R-:W-:Y:S01]  /*3d90*/  IMAD.IADD R23, R22, 0x1, -R23 ;  /* 0x0000000116177824 */ /* 0x000fe200078e0a17 */
[----:B------:R-:W-:Y:S01]  /*3da0*/  SEL R26, R15, R32, !P1 ;  /* 0x000000200f1a7207 */ /* 0x000fe20004800000 */
[----:B------:R-:W-:Y:S01]  /*3db0*/  IMAD.IADD R15, R9, 0x1, -R10 ;  /* 0x00000001090f7824 */ /* 0x000fe200078e0a0a */
[----:B------:R-:W-:Y:S01]  /*3dc0*/  SEL R10, R8, R25, !P6 ;  /* 0x00000019080a7207 */ /* 0x000fe20007000000 */
[----:B------:R-:W-:Y:S01]  /*3dd0*/  IMAD.IADD R30, R11, 0x1, -R30 ;  /* 0x000000010b1e7824 */ /* 0x000fe200078e0a1e */
[----:B------:R-:W-:-:S02]  /*3de0*/  SEL R25, R25, R8, !P6 ;  /* 0x0000000819197207 */ /* 0x000fc40007000000 */
[----:B------:R-:W-:Y:S02]  /*3df0*/  LEA.HI R8, R24, R24, RZ, 0x1 ;  /* 0x0000001818087211 */ /* 0x000fe400078f08ff */
[----:B------:R-:W-:Y:S02]  /*3e00*/  LEA.HI R21, R13, R13, RZ, 0x1 ;  /* 0x0000000d0d157211 */ /* 0x000fe400078f08ff */
[----:B------:R-:W-:Y:S02]  /*3e10*/  ISETP.NE.AND P6, PT, R28, R15, PT ;  /* 0x0000000f1c00720c */ /* 0x000fe40003fc5270 */
[----:B------:R-:W-:Y:S02]  /*3e20*/  LOP3.LUT R15, R8, 0xfffffffe, RZ, 0xc0, !PT ;  /* 0xfffffffe080f7812 */ /* 0x000fe400078ec0ff */
[----:B------:R-:W-:Y:S02]  /*3e30*/  ISETP.NE.AND P3, PT, R23, R30, PT ;  /* 0x0000001e1700720c */ /* 0x000fe40003f65270 */
[----:B------:R-:W-:Y:S01]  /*3e40*/  LOP3.LUT R8, R21, 0xfffffffe, RZ, 0xc0, !PT ;  /* 0xfffffffe15087812 */ /* 0x000fe200078ec0ff */
[----:B------:R-:W-:Y:S01]  /*3e50*/  IMAD.IADD R15, R24, 0x1, -R15 ;  /* 0x00000001180f7824 */ /* 0x000fe200078e0a0f */
[----:B------:R-:W-:-:S02]  /*3e60*/  LEA.HI R23, R27, R27, RZ, 0x1 ;  /* 0x0000001b1b177211 */ /* 0x000fc400078f08ff */
[----:B------:R-:W-:Y:S01]  /*3e70*/  LEA.HI R30, R14, R14, RZ, 0x1 ;  /* 0x0000000e0e1e7211 */ /* 0x000fe200078f08ff */
[----:B------:R-:W-:Y:S01]  /*3e80*/  IMAD.IADD R8, R13, 0x1, -R8 ;  /* 0x000000010d087824 */ /* 0x000fe200078e0a08 */
        /* <DEDUP_REMOVED lines=12> */
[----:B------:R-:W-:-:S02]  /*3f50*/  SEL R15, RZ, 0xffffffff, !P0 ;  /* 0xffffffffff0f7807 */ /* 0x000fc40004000000 */
[----:B------:R-:W-:Y:S02]  /*3f60*/  ISETP.NE.AND P0, PT, R28, R21, PT ;  /* 0x000000151c00720c */ /* 0x000fe40003f05270 */
[----:B------:R-:W-:Y:S02]  /*3f70*/  SEL R8, R15, R18, !P6 ;  /* 0x000000120f087207 */ /* 0x000fe40007000000 */
        /* <DEDUP_REMOVED lines=17> */
[----:B------:R-:W-:Y:S02]  /*4090*/  SEL R28, RZ, 0xffffffff, !P6 ;  /* 0xffffffffff1c7807 */ /* 0x000fe40007000000 */
[----:B------:R-:W-:Y:S02]  /*40a0*/  ISETP.NE.AND P2, PT, R30, R23, PT ;  /* 0x000000171e00720c */ /* 0x000fe40003f45270 */
[----:B------:R-:W-:Y:S02]  /*40b0*/  LEA.HI R23, R25, R25, RZ, 0x1 ;  /* 0x0000001919177211 */ /* 0x000fe400078f08ff */
[----:B------:R-:W-:Y:S02]  /*40c0*/  LEA.HI R31, R20, R20, RZ, 0x1 ;  /* 0x00000014141f7211 */ /* 0x000fe400078f08ff */
[----:B------:R-:W-:-:S02]  /*40d0*/  ISETP.GE.AND P6, PT, R24, R13, PT ;  /* 0x0000000d1800720c */ /* 0x000fc40003fc6270 */
[----:B------:R-:W-:Y:S02]  /*40e0*/  LOP3.LUT R8, R8, 0x1, RZ, 0xc0, !PT ;  /* 0x0000000108087812 */ /* 0x000fe400078ec0ff */
        /* <DEDUP_REMOVED lines=11> */
[----:B------:R-:W-:Y:S02]  /*41a0*/  ISETP.GE.AND P5, PT, R29, R16, PT ;  /* 0x000000101d00720c */ /* 0x000fe40003fa6270 */
[----:B------:R-:W-:Y:S02]  /*41b0*/  SEL R8, R8, R27, !P0 ;  /* 0x0000001b08087207 */ /* 0x000fe40004000000 */
[----:B------:R-:W-:Y:S02]  /*41c0*/  ISETP.GE.AND P0, PT, R26, R17, PT ;  /* 0x000000111a00720c */ /* 0x000fe40003f06270 */
[----:B------:R-:W-:-:S02]  /*41d0*/  SEL R21, R21, R24, !P4 ;  /* 0x0000001815157207 */ /* 0x000fc40006000000 */
[----:B------:R-:W-:Y:S02]  /*41e0*/  ISETP.NE.AND P3, PT, R30, R31, PT ;  /* 0x0000001f1e00720c */ /* 0x000fe40003f65270 */
[----:B------:R-:W-:Y:S02]  /*41f0*/  ISETP.NE.U32.AND P4, PT, R15, 0x1, PT ;  /* 0x000000010f00780c */ /* 0x000fe40003f85070 */
[----:B------:R-:W-:Y:S02]  /*4200*/  SEL R30, RZ, 0xffffffff, !P5 ;  /* 0xffffffffff1e7807 */ /* 0x000fe40006800000 */
[----:B------:R-:W-:Y:S02]  /*4210*/  LOP3.LUT R28, R28, 0x1, RZ, 0xc0, !PT ;  /* 0x000000011c1c7812 */ /* 0x000fe400078ec0ff */
[----:B------:R-:W-:Y:S02]  /*4220*/  SEL R15, RZ, 0xffffffff, !P0 ;  /* 0xffffffffff0f7807 */ /* 0x000fe40004000000 */
[----:B------:R-:W-:-:S02]  /*4230*/  ISETP.GE.AND P5, PT, R25, R20, PT ;  /* 0x000000141900720c */ /* 0x000fc40003fa6270 */
[----:B------:R-:W-:Y:S02]  /*4240*/  LOP3.LUT R21, R21, 0x1, RZ, 0xc0, !PT ;  /* 0x0000000115157812 */ /* 0x000fe400078ec0ff */
[----:B------:R-:W-:Y:S02]  /*4250*/  LOP3.LUT R8, R8, 0x1, RZ, 0xc0, !PT ;  /* 0x0000000108087812 */ /* 0x000fe400078ec0ff */
[----:B------:R-:W-:Y:S02]  /*4260*/  SEL R30, R30, R29, !P2 ;  /* 0x0000001d1e1e7207 */ /* 0x000fe40005000000 */
[----:B------:R-:W-:Y:S02]  /*4270*/  ISETP.NE.U32.AND P2, PT, R28, 0x1, PT ;  /* 0x000000011c00780c */ /* 0x000fe40003f45070 */
[----:B------:R-:W-:Y:S02]  /*4280*/  SEL R15, R15, R26, !P1 ;  /* 0x0000001a0f0f7207 */ /* 0x000fe40004800000 */
[----:B------:R-:W-:-:S02]  /*4290*/  ISETP.NE.U32.AND P0, PT, R21, 0x1, PT ;  /* 0x000000011500780c */ /* 0x000fc40003f05070 */
[----:B------:R-:W-:Y:S02]  /*42a0*/  SEL R28, RZ, 0xffffffff, !P5 ;  /* 0xffffffffff1c7807 */ /* 0x000fe40006800000 */
[----:B------:R-:W-:Y:S02]  /*42b0*/  ISETP.NE.U32.AND P5, PT, R8, 0x1, PT ;  /* 0x000000010800780c */ /* 0x000fe40003fa5070 */
[----:B------:R-:W-:Y:S02]  /*42c0*/  SEL R8, R18, R9, !P6 ;  /* 0x0000000912087207 */ /* 0x000fe40007000000 */
[----:B------:R-:W-:Y:S02]  /*42d0*/  SEL R33, R11, R22, !P4 ;  /* 0x000000160b217207 */ /* 0x000fe40006000000 */
[----:B------:R-:W-:Y:S02]  /*42e0*/  LOP3.LUT R15, R15, 0x1, RZ, 0xc0, !PT ;  /* 0x000000010f0f7812 */ /* 0x000fe400078ec0ff */
[----:B------:R-:W-:-:S02]  /*42f0*/  SEL R9, R9, R18, !P6 ;  /* 0x0000001209097207 */ /* 0x000fc40007000000 */
[----:B------:R-:W-:Y:S02]  /*4300*/  LOP3.LUT R30, R30, 0x1, RZ, 0xc0, !PT ;  /* 0x000000011e1e7812 */ /* 0x000fe400078ec0ff */
[----:B------:R-:W-:Y:S02]  /*4310*/  SEL R18, R24, R13, !P0 ;  /* 0x0000000d18127207 */ /* 0x000fe40004000000 */
[----:B------:R-:W-:Y:S02]  /*4320*/  SEL R28, R28, R25, !P3 ;  /* 0x000000191c1c7207 */ /* 0x000fe40005800000 */
[----:B------:R-:W-:Y:S02]  /*4330*/  SEL R23, R22, R11, !P4 ;  /* 0x0000000b16177207 */ /* 0x000fe40006000000 */
[----:B------:R-:W-:Y:S02]  /*4340*/  SEL R24, R13, R24, !P0 ;  /* 0x000000180d187207 */ /* 0x000fe40004000000 */
[----:B------:R-:W-:-:S02]  /*4350*/  LEA.HI R11, R33, R33, RZ, 0x1 ;  /* 0x00000021210b7211 */ /* 0x000fc400078f08ff */
[----:B------:R-:W-:Y:S02]  /*4360*/  LEA.HI R13, R8, R8, RZ, 0x1 ;  /* 0x00000008080d7211 */ /* 0x000fe400078f08ff */
[----:B------:R-:W-:Y:S02]  /*4370*/  ISETP.NE.U32.AND P1, PT, R15, 0x1, PT ;  /* 0x000000010f00780c */ /* 0x000fe40003f25070 */
[----:B------:R-:W-:Y:S02]  /*4380*/  ISETP.NE.U32.AND P3, PT, R30, 0x1, PT ;  /* 0x000000011e00780c */ /* 0x000fe40003f65070 */
[----:B------:R-:W-:Y:S02]  /*4390*/  SEL R15, R27, R14, !P5 ;  /* 0x0000000e1b0f7207 */ /* 0x000fe40006800000 */
[----:B------:R-:W-:Y:S02]  /*43a0*/  SEL R31, R14, R27, !P5 ;  /* 0x0000001b0e1f7207 */ /* 0x000fe40006800000 */
[----:B------:R-:W-:-:S02]  /*43b0*/  LOP3.LUT R28, R28, 0x1, RZ, 0xc0, !PT ;  /* 0x000000011c1c7812 */ /* 0x000fc400078ec0ff */
[----:B------:R-:W-:Y:S02]  /*43c0*/  SEL R21, R19, R12, !P2 ;  /* 0x0000000c13157207 */ /* 0x000fe40005000000 */
[----:B------:R-:W-:Y:S02]  /*43d0*/  SEL R30, R12, R19, !P2 ;  /* 0x000000130c1e7207 */ /* 0x000fe40005000000 */
[----:B------:R-:W-:Y:S02]  /*43e0*/  LEA.HI R27, R24, R24, RZ, 0x1 ;  /* 0x00000018181b7211 */ /* 0x000fe400078f08ff */
[----:B------:R-:W-:Y:S02]  /*43f0*/  LOP3.LUT R12, R11, 0xfffffffe, RZ, 0xc0, !PT ;  /* 0xfffffffe0b0c7812 */ /* 0x000fe400078ec0ff */
[----:B------:R-:W-:Y:S02]  /*4400*/  LOP3.LUT R13, R13, 0xfffffffe, RZ, 0xc0, !PT ;  /* 0xfffffffe0d0d7812 */ /* 0x000fe400078ec0ff */
[----:B------:R-:W-:Y:S01]  /*4410*/  ISETP.NE.U32.AND P6, PT, R28, 0x1, PT ;  /* 0x000000011c00780c */ /* 0x000fe20003fc5070 */
[----:B------:R-:W-:Y:S01]  /*4420*/  IMAD.IADD R12, R33, 0x1, -R12 ;  /* 0x00000001210c7824 */ /* 0x000fe200078e0a0c */
[----:B------:R-:W-:Y:S01]  /*4430*/  LEA.HI R14, R30, R30, RZ, 0x1 ;  /* 0x0000001e1e0e7211 */ /* 0x000fe200078f08ff */
[----:B------:R-:W-:Y:S01]  /*4440*/  IMAD.IADD R13, R8, 0x1, -R13 ;  /* 0x00000001080d7824 */ /* 0x000fe200078e0a0d */
[----:B------:R-:W-:-:S02]  /*4450*/  LOP3.LUT R27, R27, 0xfffffffe, RZ, 0xc0, !PT ;  /* 0xfffffffe1b1b7812 */ /* 0x000fc400078ec0ff */
[----:B------:R-:W-:Y:S02]  /*4460*/  SEL R19, R29, R16, !P3 ;  /* 0x000000101d137207 */ /* 0x000fe40005800000 */
[----:B------:R-:W-:Y:S02]  /*4470*/  SEL R28, R16, R29, !P3 ;  /* 0x0000001d101c7207 */ /* 0x000fe40005800000 */
[----:B------:R-:W-:Y:S02]  /*4480*/  LEA.HI R29, R21, R21, RZ, 0x1 ;  /* 0x00000015151d7211 */ /* 0x000fe400078f08ff */
[----:B------:R-:W-:Y:S02]  /*4490*/  SEL R16, R26, R17, !P1 ;  /* 0x000000111a107207 */ /* 0x000fe40004800000 */
[----:B------:R-:W-:Y:S01]  /*44a0*/  LOP3.LUT R11, R14, 0xfffffffe, RZ, 0xc0, !PT ;  /* 0xfffffffe0e0b7812 */ /* 0x000fe200078ec0ff */
[----:B------:R-:W-:Y:S01]  /*44b0*/  IMAD.IADD R14, R24, 0x1, -R27 ;  /* 0x00000001180e7824 */ /* 0x000fe200078e0a1b */
[----:B------:R-:W-:-:S02]  /*44c0*/  SEL R26, R17, R26, !P1 ;  /* 0x0000001a111a7207 */ /* 0x000fc40004800000 */
[----:B------:R-:W-:Y:S01]  /*44d0*/  SEL R17, R25, R20, !P6 ;  /* 0x0000001419117207 */ /* 0x000fe20007000000 */
[----:B------:R-:W-:Y:S01]  /*44e0*/  IMAD.IADD R11, R30, 0x1, -R11 ;  /* 0x000000011e0b7824 */ /* 0x000fe200078e0a0b */
[----:B------:R-:W-:Y:S02]  /*44f0*/  LOP3.LUT R32, R29, 0xfffffffe, RZ, 0xc0, !PT ;  /* 0xfffffffe1d207812 */ /* 0x000fe400078ec0ff */
[----:B------:R-:W-:Y:S02]  /*4500*/  SEL R27, R20, R25, !P6 ;  /* 0x00000019141b7207 */ /* 0x000fe40007000000 */
[----:B------:R-:W-:Y:S01]  /*4510*/  ISETP.NE.AND P6, PT, R12, R13, PT ;  /* 0x0000000d0c00720c */ /* 0x000fe20003fc5270 */
[----:B------:R-:W-:Y:S01]  /*4520*/  IMAD.IADD R29, R21, 0x1, -R32 ;  /* 0x00000001151d7824 */ /* 0x000fe200078e0a20 */
        /* <DEDUP_REMOVED lines=9> */
[----:B------:R-:W-:-:S02]  /*45c0*/  LEA.HI R20, R15, R15, RZ, 0x1 ;  /* 0x0000000f0f147211 */ /* 0x000fc400078f08ff */
[----:B------:R-:W-:Y:S02]  /*45d0*/  LOP3.LUT R22, R22, 0xfffffffe, RZ, 0xc0, !PT ;  /* 0xfffffffe16167812 */ /* 0x000fe400078ec0ff */
[----:B------:R-:W-:Y:S02]  /*45e0*/  LOP3.LUT R25, R14, 0xfffffffe, RZ, 0xc0, !PT ;  /* 0xfffffffe0e197812 */ /* 0x000fe400078ec0ff */
        /* <DEDUP_REMOVED lines=10> */
[----:B------:R-:W-:Y:S01]  /*4690*/  SEL R12, RZ, 0xffffffff, !P1 ;  /* 0xffffffffff0c7807 */ /* 0x000fe20004800000 */
[----:B------:R-:W-:Y:S01]  /*46a0*/  IMAD.IADD R14, R27, 0x1, -R14 ;  /* 0x000000011b0e7824 */ /* 0x000fe200078e0a0e */
[----:B------:R-:W-:Y:S02]  /*46b0*/  ISETP.NE.AND P3, PT, R11, R22, PT ;  /* 0x000000160b00720c */ /* 0x000fe40003f65270 */
[----:B------:R-:W-:Y:S01]  /*46c0*/  ISETP.NE.AND P0, PT, R25, R20, PT ;  /* 0x000000141900720c */ /* 0x000fe20003f05270 */
[----:B------:R-:W-:Y:S01]  /*46d0*/  IMAD.IADD R25, R16, 0x1, -R13 ;  /* 0x0000000110197824 */ /* 0x000fe200078e0a0d */
[----:B------:R-:W-:-:S02]  /*46e0*/  LEA.HI R11, R10, R10, RZ, 0x1 ;  /* 0x0000000a0a0b7211 */ /* 0x000fc400078f08ff */
[----:B------:R-:W-:Y:S02]  /*46f0*/  LEA.HI R20, R17, R17, RZ, 0x1 ;  /* 0x0000001111147211 */ /* 0x000fe400078f08ff */
[----:B------:R-:W-:Y:S02]  /*4700*/  ISETP.GE.AND P1, PT, R30, R23, PT ;  /* 0x000000171e00720c */ /* 0x000fe40003f26270 */
[----:B------:R-:W-:Y:S02]  /*4710*/  SEL R12, R12, R33, !P6 ;  /* 0x000000210c0c7207 */ /* 0x000fe40007000000 */
[----:B------:R-:W-:Y:S02]  /*4720*/  ISETP.GE.AND P6, PT, R24, R21, PT ;  /* 0x000000151800720c */ /* 0x000fe40003fc6270 */
[----:B------:R-:W-:Y:S02]  /*4730*/  LOP3.LUT R11, R11, 0xfffffffe, RZ, 0xc0, !PT ;  /* 0xfffffffe0b0b7812 */ /* 0x000fe400078ec0ff */
[----:B------:R-:W-:-:S02]  /*4740*/  LOP3.LUT R20, R20, 0xfffffffe, RZ, 0xc0, !PT ;  /* 0xfffffffe14147812 */ /* 0x000fc400078ec0ff */
[----:B------:R-:W-:Y:S01]  /*4750*/  SEL R13, RZ, 0xffffffff, !P1 ;  /* 0xffffffffff0d7807 */ /* 0x000fe20004800000 */
[----:B------:R-:W-:Y:S01]  /*4760*/  IMAD.IADD R11, R10, 0x1, -R11 ;  /* 0x000000010a0b7824 */ /* 0x000fe200078e0a0b */
[----:B------:R-:W-:Y:S01]  /*4770*/  ISETP.NE.AND P1, PT, R14, R25, PT ;  /* 0x000000190e00720c */ /* 0x000fe20003f25270 */
[----:B------:R-:W-:Y:S01]  /*4780*/  IMAD.IADD R20, R17, 0x1, -R20 ;  /* 0x0000000111147824 */ /* 0x000fe200078e0a14 */
[----:B------:R-:W-:Y:S02]  /*4790*/  LEA.HI R22, R26, R26, RZ, 0x1 ;  /* 0x0000001a1a167211 */ /* 0x000fe400078f08ff */
[----:B------:R-:W-:Y:S02]  /*47a0*/  LEA.HI R32, R19, R19, RZ, 0x1 ;  /* 0x0000001313207211 */ /* 0x000fe400078f08ff */
[----:B------:R-:W-:Y:S02]  /*47b0*/  SEL R25, RZ, 0xffffffff, !P6 ;  /* 0xffffffffff197807 */ /* 0x000fe40007000000 */
[----:B------:R-:W-:-:S02]  /*47c0*/  LOP3.LUT R29, R22, 0xfffffffe, RZ, 0xc0, !PT ;  /* 0xfffffffe161d7812 */ /* 0x000fc400078ec0ff */
[----:B------:R-:W-:Y:S02]  /*47d0*/  LOP3.LUT R32, R32, 0xfffffffe, RZ, 0xc0, !PT ;  /* 0xfffffffe20207812 */ /* 0x000fe400078ec0ff */
[----:B------:R-:W-:Y:S01]  /*47e0*/  ISETP.GE.AND P6, PT, R31, R18, PT ;  /* 0x000000121f00720c */ /* 0x000fe20003fc6270 */
[----:B------:R-:W-:Y:S01]  /*47f0*/  IMAD.IADD R29, R26, 0x1, -R29 ;  /* 0x000000011a1d7824 */ /* 0x000fe200078e0a1d */
[----:B------:R-:W-:Y:S01]  /*4800*/  SEL R25, R25, R24, !P5 ;  /* 0x0000001819197207 */ /* 0x000fe20006800000 */
[----:B------:R-:W-:Y:S01]  /*4810*/  IMAD.IADD R32, R19, 0x1, -R32 ;  /* 0x0000000113207824 */ /* 0x000fe200078e0a20 */
[----:B------:R-:W-:Y:S02]  /*4820*/  SEL R13, R13, R30, !P3 ;  /* 0x0000001e0d0d7207 */ /* 0x000fe40005800000 */
[----:B------:R-:W-:Y:S02]  /*4830*/  ISETP.GE.AND P5, PT, R28, R15, PT ;  /* 0x0000000f1c00720c */ /* 0x000fe40003fa6270 */
[----:B------:R-:W-:-:S02]  /*4840*/  ISETP.NE.AND P3, PT, R11, R20, PT ;  /* 0x000000140b00720c */ /* 0x000fc40003f65270 */
[----:B------:R-:W-:Y:S02]  /*4850*/  SEL R14, RZ, 0xffffffff, !P6 ;  /* 0xffffffffff0e7807 */ /* 0x000fe40007000000 */
[----:B------:R-:W-:Y:S02]  /*4860*/  LOP3.LUT R13, R13, 0x1, RZ, 0xc0, !PT ;  /* 0x000000010d0d7812 */ /* 0x000fe400078ec0ff */
[----:B------:R-:W-:Y:S02]  /*4870*/  SEL R11, RZ, 0xffffffff, !P5 ;  /* 0xffffffffff0b7807 */ /* 0x000fe40006800000 */
[----:B------:R-:W-:Y:S02]  /*4880*/  ISETP.GE.AND P5, PT, R26, R19, PT ;  /* 0x000000131a00720c */ /* 0x000fe40003fa6270 */
[----:B------:R-:W-:Y:S02]  /*4890*/  SEL R14, R14, R31, !P4 ;  /* 0x0000001f0e0e7207 */ /* 0x000fe40006000000 */
[----:B------:R-:W-:-:S02]  /*48a0*/  LOP3.LUT R12, R12, 0x1, RZ, 0xc0, !PT ;  /* 0x000000010c0c7812 */ /* 0x000fc400078ec0ff */
[----:B------:R-:W-:Y:S02]  /*48b0*/  ISETP.NE.U32.AND P4, PT, R13, 0x1, PT ;  /* 0x000000010d00780c */ /* 0x000fe40003f85070 */
[----:B------:R-:W-:Y:S02]  /*48c0*/  SEL R11, R11, R28, !P0 ;  /* 0x0000001c0b0b7207 */ /* 0x000fe40004000000 */
[----:B------:R-:W-:Y:S02]  /*48d0*/  ISETP.NE.AND P2, PT, R29, R32, PT ;  /* 0x000000201d00720c */ /* 0x000fe40003f45270 */
[----:B------:R-:W-:Y:S02]  /*48e0*/  ISETP.GE.AND P0, PT, R27, R16, PT ;  /* 0x000000101b00720c */ /* 0x000fe40003f06270 */
[----:B------:R-:W-:Y:S02]  /*48f0*/  SEL R13, RZ, 0xffffffff, !P5 ;  /* 0xffffffffff0d7807 */ /* 0x000fe40006800000 */
[----:B------:R-:W-:-:S02]  /*4900*/  LOP3.LUT R25, R25, 0x1, RZ, 0xc0, !PT ;  /* 0x0000000119197812 */ /* 0x000fc400078ec0ff */
[----:B------:R-:W-:Y:S02]  /*4910*/  ISETP.GE.AND P5, PT, R10, R17, PT ;  /* 0x000000110a00720c */ /* 0x000fe40003fa6270 */
[----:B------:R-:W-:Y:S02]  /*4920*/  ISETP.NE.U32.AND P6, PT, R12, 0x1, PT ;  /* 0x000000010c00780c */ /* 0x000fe40003fc5070 */
[----:B------:R-:W-:Y:S02]  /*4930*/  SEL R12, RZ, 0xffffffff, !P0 ;  /* 0xffffffffff0c7807 */ /* 0x000fe40004000000 */
[----:B------:R-:W-:Y:S02]  /*4940*/  SEL R13, R13, R26, !P2 ;  /* 0x0000001a0d0d7207 */ /* 0x000fe40005000000 */
[----:B------:R-:W-:Y:S02]  /*4950*/  ISETP.NE.U32.AND P2, PT, R25, 0x1, PT ;  /* 0x000000011900780c */ /* 0x000fe40003f45070 */
[----:B------:R-:W-:-:S02]  /*4960*/  SEL R25, RZ, 0xffffffff, !P5 ;  /* 0xffffffffff197807 */ /* 0x000fc40006800000 */
[----:B------:R-:W-:Y:S02]  /*4970*/  SEL R12, R12, R27, !P1 ;  /* 0x0000001b0c0c7207 */ /* 0x000fe40004800000 */
[----:B------:R-:W-:Y:S02]  /*4980*/  LOP3.LUT R14, R14, 0x1, RZ, 0xc0, !PT ;  /* 0x000000010e0e7812 */ /* 0x000fe400078ec0ff */
[----:B------:R-:W-:Y:S02]  /*4990*/  LOP3.LUT R11, R11, 0x1, RZ, 0xc0, !PT ;  /* 0x000000010b0b7812 */ /* 0x000fe400078ec0ff */
[----:B------:R-:W-:Y:S02]  /*49a0*/  LOP3.LUT R13, R13, 0x1, RZ, 0xc0, !PT ;  /* 0x000000010d0d7812 */ /* 0x000fe400078ec0ff */
[----:B------:R-:W-:Y:S02]  /*49b0*/  SEL R25, R25, R10, !P3 ;  /* 0x0000000a19197207 */ /* 0x000fe40005800000 */
[----:B------:R-:W-:-:S02]  /*49c0*/  LOP3.LUT R12, R12, 0x1, RZ, 0xc0, !PT ;  /* 0x000000010c0c7812 */ /* 0x000fc400078ec0ff */
[----:B------:R-:W-:Y:S02]  /*49d0*/  ISETP.NE.U32.AND P0, PT, R14, 0x1, PT ;  /* 0x000000010e00780c */ /* 0x000fe40003f05070 */
[----:B------:R-:W-:Y:S02]  /*49e0*/  ISETP.NE.U32.AND P5, PT, R11, 0x1, PT ;  /* 0x000000010b00780c */ /* 0x000fe40003fa5070 */
[----:B------:R-:W-:Y:S02]  /*49f0*/  ISETP.NE.U32.AND P3, PT, R13, 0x1, PT ;  /* 0x000000010d00780c */ /* 0x000fe40003f65070 */
[----:B------:R-:W-:Y:S02]  /*4a00*/  LOP3.LUT R25, R25, 0x1, RZ, 0xc0, !PT ;  /* 0x0000000119197812 */ /* 0x000fe400078ec0ff */
        /* <DEDUP_REMOVED lines=20> */
[----:B------:R-:W-:Y:S02]  /*4b50*/  LOP3.LUT R8, R8, 0xfffffffe, RZ, 0xc0, !PT ;  /* 0xfffffffe08087812 */ /* 0x000fe400078ec0ff */
[----:B------:R-:W-:Y:S02]  /*4b60*/  LEA.HI R30, R11, R11, RZ, 0x1 ;  /* 0x0000000b0b1e7211 */ /* 0x000fe400078f08ff */
[----:B------:R-:W-:Y:S01]  /*4b70*/  LOP3.LUT R27, R27, 0xfffffffe, RZ, 0xc0, !PT ;  /* 0xfffffffe1b1b7812 */ /* 0x000fe200078ec0ff */
[----:B------:R-:W-:Y:S01]  /*4b80*/  IMAD.IADD R16, R9, 0x1, -R8 ;  /* 0x0000000109107824 */ /* 0x000fe200078e0a08 */
[----:B------:R-:W-:Y:S02]  /*4b90*/  LEA.HI R32, R12, R12, RZ, 0x1 ;  /* 0x0000000c0c207211 */ /* 0x000fe400078f08ff */
[----:B------:R-:W-:Y:S01]  /*4ba0*/  LOP3.LUT R29, R28, 0xfffffffe, RZ, 0xc0, !PT ;  /* 0xfffffffe1c1d7812 */ /* 0x000fe200078ec0ff */
[----:B------:R-:W-:Y:S01]  /*4bb0*/  IMAD.IADD R27, R22, 0x1, -R27 ;  /* 0x00000001161b7824 */ /* 0x000fe200078e0a1b */
        /* <DEDUP_REMOVED lines=13> */
[----:B------:R-:W-:Y:S02]  /*4c90*/  ISETP.NE.AND P5, PT, R31, R32, PT ;  /* 0x000000201f00720c */ /* 0x000fe40003fa5270 */
        /* <DEDUP_REMOVED lines=19> */
[----:B------:R-:W-:Y:S02]  /*4dd0*/  LEA.HI R16, R26, R26, RZ, 0x1 ;  /* 0x0000001a1a107211 */ /* 0x000fe400078f08ff */
[----:B------:R-:W-:Y:S02]  /*4de0*/  LEA.HI R27, R15, R15, RZ, 0x1 ;  /* 0x0000000f0f1b7211 */ /* 0x000fe400078f08ff */
[----:B------:R-:W-:Y:S02]  /*4df0*/  ISETP.NE.AND P0, PT, R10, R29, PT ;  /* 0x0000001d0a00720c */ /* 0x000fe40003f05270 */
[----:B------:R-:W-:Y:S02]  /*4e00*/  ISETP.NE.AND P2, PT, R30, R31, PT ;  /* 0x0000001f1e00720c */ /* 0x000fe40003f45270 */
[----:B------:R-:W-:Y:S02]  /*4e10*/  SEL R10, R17, R22, !P6 ;  /* 0x00000016110a7207 */ /* 0x000fe40007000000 */
[----:B------:R-:W-:-:S02]  /*4e20*/  LOP3.LUT R17, R16, 0xfffffffe, RZ, 0xc0, !PT ;  /* 0xfffffffe10117812 */ /* 0x000fc400078ec0ff */
[----:B------:R-:W-:Y:S02]  /*4e30*/  LOP3.LUT R30, R27, 0xfffffffe, RZ, 0xc0, !PT ;  /* 0xfffffffe1b1e7812 */ /* 0x000fe400078ec0ff */
[----:B------:R-:W-:Y:S01]  /*4e40*/  ISETP.GE.AND P1, PT, R20, R11, PT ;  /* 0x0000000b1400720c */ /* 0x000fe20003f26270 */
[----:B------:R-:W-:Y:S01]  /*4e50*/  IMAD.IADD R16, R26, 0x1, -R17 ;  /* 0x000000011a107824 */ /* 0x000fe200078e0a11 */
[----:B------:R-:W-:Y:S01]  /*4e60*/  ISETP.GE.AND P6, PT, R21, R12, PT ;  /* 0x0000000c1500720c */ /* 0x000fe20003fc6270 */
[----:B------:R-:W-:Y:S01]  /*4e70*/  IMAD.IADD R27, R15, 0x1, -R30 ;  /* 0x000000010f1b7824 */ /* 0x000fe200078e0a1e */
[----:B------:R-:W-:Y:S02]  /*4e80*/  SEL R17, RZ, 0xffffffff, !P1 ;  /* 0xffffffffff117807 */ /* 0x000fe40004800000 */
[----:B------:R-:W-:Y:S02]  /*4e90*/  LOP3.LUT R10, R10, 0x1, RZ, 0xc0, !PT ;  /* 0x000000010a0a7812 */ /* 0x000fe400078ec0ff */
[----:B------:R-:W-:-:S02]  /*4ea0*/  ISETP.NE.AND P1, PT, R16, R27, PT ;  /* 0x0000001b1000720c */ /* 0x000fc40003f25270 */
[----:B------:R-:W-:Y:S02]  /*4eb0*/  SEL R16, RZ, 0xffffffff, !P6 ;  /* 0xffffffffff107807 */ /* 0x000fe40007000000 */
[----:B------:R-:W-:Y:S02]  /*4ec0*/  ISETP.GE.AND P6, PT, R24, R13, PT ;  /* 0x0000000d1800720c */ /* 0x000fe40003fc6270 */
[----:B------:R-:W-:Y:S02]  /*4ed0*/  SEL R16, R16, R21, !P5 ;  /* 0x0000001510107207 */ /* 0x000fe40006800000 */
[----:B------:R-:W-:Y:S02]  /*4ee0*/  ISETP.GE.AND P5, PT, R23, R14, PT ;  /* 0x0000000e1700720c */ /* 0x000fe40003fa6270 */
[----:B------:R-:W-:Y:S02]  /*4ef0*/  LEA.HI R29, R28, R28, RZ, 0x1 ;  /* 0x0000001c1c1d7211 */ /* 0x000fe400078f08ff */
[----:B------:R-:W-:-:S02]  /*4f00*/  LEA.HI R31, R19, R19, RZ, 0x1 ;  /* 0x00000013131f7211 */ /* 0x000fc400078f08ff */
[----:B------:R-:W-:Y:S02]  /*4f10*/  SEL R27, RZ, 0xffffffff, !P6 ;  /* 0xffffffffff1b7807 */ /* 0x000fe40007000000 */
[----:B------:R-:W-:Y:S02]  /*4f20*/  ISETP.NE.U32.AND P6, PT, R10, 0x1, PT ;  /* 0x000000010a00780c */ /* 0x000fe40003fc5070 */
[----:B------:R-:W-:Y:S02]  /*4f30*/  SEL R17, R17, R20, !P3 ;  /* 0x0000001411117207 */ /* 0x000fe40005800000 */
[----:B------:R-:W-:Y:S02]  /*4f40*/  SEL R10, RZ, 0xffffffff, !P5 ;  /* 0xffffffffff0a7807 */ /* 0x000fe40006800000 */
[----:B------:R-:W-:Y:S02]  /*4f50*/  LOP3.LUT R29, R29, 0xfffffffe, RZ, 0xc0, !PT ;  /* 0xfffffffe1d1d7812 */ /* 0x000fe400078ec0ff */
[----:B------:R-:W-:-:S02]  /*4f60*/  LOP3.LUT R32, R31, 0xfffffffe, RZ, 0xc0, !PT ;  /* 0xfffffffe1f207812 */ /* 0x000fc400078ec0ff */
[----:B------:R-:W-:Y:S01]  /*4f70*/  SEL R27, R27, R24, !P4 ;  /* 0x000000181b1b7207 */ /* 0x000fe20006000000 */
[----:B------:R-:W-:Y:S01]  /*4f80*/  IMAD.IADD R29, R28, 0x1, -R29 ;  /* 0x000000011c1d7824 */ /* 0x000fe200078e0a1d */
[----:B------:R-:W-:Y:S01]  /*4f90*/  ISETP.GE.AND P5, PT, R25, R18, PT ;  /* 0x000000121900720c */ /* 0x000fe20003fa6270 */
[----:B------:R-:W-:Y:S01]  /*4fa0*/  IMAD.IADD R32, R19, 0x1, -R32 ;  /* 0x0000000113207824 */ /* 0x000fe200078e0a20 */
[----:B------:R-:W-:Y:S02]  /*4fb0*/  LOP3.LUT R17, R17, 0x1, RZ, 0xc0, !PT ;  /* 0x0000000111117812 */ /* 0x000fe400078ec0ff */
[----:B------:R-:W-:Y:S02]  /*4fc0*/  SEL R10, R10, R23, !P0 ;  /* 0x000000170a0a7207 */ /* 0x000fe40004000000 */
[----:B------:R-:W-:Y:S02]  /*4fd0*/  ISETP.GE.AND P0, PT, R26, R15, PT ;  /* 0x0000000f1a00720c */ /* 0x000fe40003f06270 */
[----:B------:R-:W-:-:S02]  /*4fe0*/  SEL R30, RZ, 0xffffffff, !P5 ;  /* 0xffffffffff1e7807 */ /* 0x000fc40006800000 */
[----:B------:R-:W-:Y:S02]  /*4ff0*/  LOP3.LUT R27, R27, 0x1, RZ, 0xc0, !PT ;  /* 0x000000011b1b7812 */ /* 0x000fe400078ec0ff */
[----:B------:R-:W-:Y:S02]  /*5000*/  ISETP.GE.AND P5, PT, R28, R19, PT ;  /* 0x000000131c00720c */ /* 0x000fe40003fa6270 */
[----:B------:R-:W-:Y:S02]  /*5010*/  ISETP.NE.U32.AND P4, PT, R17, 0x1, PT ;  /* 0x000000011100780c */ /* 0x000fe40003f85070 */
[----:B------:R-:W-:Y:S02]  /*5020*/  SEL R17, RZ, 0xffffffff, !P0 ;  /* 0xffffffffff117807 */ /* 0x000fe40004000000 */
[----:B------:R-:W-:Y:S02]  /*5030*/  ISETP.NE.U32.AND P0, PT, R27, 0x1, PT ;  /* 0x000000011b00780c */ /* 0x000fe40003f05070 */
[----:B------:R-:W-:-:S02]  /*5040*/  ISETP.NE.AND P3, PT, R29, R32, PT ;  /* 0x000000201d00720c */ /* 0x000fc40003f65270 */
[----:B------:R-:W-:Y:S02]  /*5050*/  SEL R27, RZ, 0xffffffff, !P5 ;  /* 0xffffffffff1b7807 */ /* 0x000fe40006800000 */
[----:B------:R-:W-:Y:S02]  /*5060*/  SEL R30, R30, R25, !P2 ;  /* 0x000000191e1e7207 */ /* 0x000fe40005000000 */
[----:B------:R-:W-:Y:S02]  /*5070*/  SEL R27, R27, R28, !P3 ;  /* 0x0000001c1b1b7207 */ /* 0x000fe40005800000 */
[----:B------:R-:W-:Y:S02]  /*5080*/  LOP3.LUT R16, R16, 0x1, RZ, 0xc0, !PT ;  /* 0x0000000110107812 */ /* 0x000fe400078ec0ff */
[----:B------:R-:W-:Y:S02]  /*5090*/  SEL R17, R17, R26, !P1 ;  /* 0x0000001a11117207 */ /* 0x000fe40004800000 */
[----:B------:R-:W-:-:S02]  /*50a0*/  LOP3.LUT R10, R10, 0x1, RZ, 0xc0, !PT ;  /* 0x000000010a0a7812 */ /* 0x000fc400078ec0ff */
[----:B------:R-:W-:Y:S02]  /*50b0*/  LOP3.LUT R30, R30, 0x1, RZ, 0xc0, !PT ;  /* 0x000000011e1e7812 */ /* 0x000fe400078ec0ff */
[----:B------:R-:W-:Y:S02]  /*50c0*/  LOP3.LUT R27, R27, 0x1, RZ, 0xc0, !PT ;  /* 0x000000011b1b7812 */ /* 0x000fe400078ec0ff */
[----:B------:R-:W-:Y:S02]  /*50d0*/  ISETP.NE.U32.AND P2, PT, R16, 0x1, PT ;  /* 0x000000011000780c */ /* 0x000fe40003f45070 */
[----:B------:R-:W-:Y:S02]  /*50e0*/  LOP3.LUT R17, R17, 0x1, RZ, 0xc0, !PT ;  /* 0x0000000111117812 */ /* 0x000fe400078ec0ff */
[----:B------:R-:W-:Y:S02]  /*50f0*/  ISETP.NE.U32.AND P5, PT, R10, 0x1, PT ;  /* 0x000000010a00780c */ /* 0x000fe40003fa5070 */
[----:B------:R-:W-:-:S02]  /*5100*/  SEL R10, R22, R9, !P6 ;  /* 0x00000009160a7207 */ /* 0x000fc40007000000 */
[----:B------:R-:W-:Y:S02]  /*5110*/  SEL R31, R11, R20, !P4 ;  /* 0x000000140b1f7207 */ /* 0x000fe40006000000 */
[----:B------:R-:W-:Y:S02]  /*5120*/  SEL R9, R9, R22, !P6 ;  /* 0x0000001609097207 */ /* 0x000fe40007000000 */
        /* <DEDUP_REMOVED lines=68> */
[----:B------:R-:W-:Y:S02]  /*5570*/  LEA.HI R11, R8, R8, RZ, 0x1 ;  /* 0x00000008080b7211 */ /* 0x000fe400078f08ff */
[----:B------:R-:W-:Y:S01]  /*5580*/  ISETP.GE.AND P1, PT, R21, R22, PT ;  /* 0x000000161500720c */ /* 0x000fe20003f26270 */
[----:B------:R-:W-:Y:S01]  /*5590*/  IMAD.IADD R28, R15, 0x1, -R28 ;  /* 0x000000010f1c7824 */ /* 0x000fe200078e0a1c */
[----:B------:R-:W-:Y:S02]  /*55a0*/  SEL R12, R12, R31, !P6 ;  /* 0x0000001f0c0c7207 */ /* 0x000fe40007000000 */
        /* <DEDUP_REMOVED lines=11> */
[----:B------:R-:W-:Y:S02]  /*5660*/  SEL R11, RZ, 0xffffffff, !P5 ;  /* 0xffffffffff0b7807 */ /* 0x000fe40006800000 */
[----:B------:R-:W-:Y:S02]  /*5670*/  LOP3.LUT R12, R12, 0x1, RZ, 0xc0, !PT ;  /* 0x000000010c0c7812 */ /* 0x000fe400078ec0ff */
[----:B------:R-:W-:-:S02]  /*5680*/  ISETP.GE.AND P5, PT, R23, R14, PT ;  /* 0x0000000e1700720c */ /* 0x000fc40003fa6270 */
[----:B------:R-:W-:Y:S02]  /*5690*/  SEL R28, RZ, 0xffffffff, !P6 ;  /* 0xffffffffff1c7807 */ /* 0x000fe40007000000 */
[----:B------:R-:W-:Y:S02]  /*56a0*/  LOP3.LUT R24, R24, 0x1, RZ, 0xc0, !PT ;  /* 0x0000000118187812 */ /* 0x000fe400078ec0ff */
[----:B------:R-:W-:Y:S02]  /*56b0*/  SEL R11, R11, R30, !P0 ;  /* 0x0000001e0b0b7207 */ /* 0x000fe40004000000 */
[----:B------:R-:W-:Y:S02]  /*56c0*/  ISETP.NE.U32.AND P6, PT, R12, 0x1, PT ;  /* 0x000000010c00780c */ /* 0x000fe40003fc5070 */
[----:B------:R-:W-:Y:S02]  /*56d0*/  ISETP.GE.AND P0, PT, R25, R18, PT ;  /* 0x000000121900720c */ /* 0x000fe40003f06270 */
[----:B------:R-:W-:-:S02]  /*56e0*/  SEL R12, RZ, 0xffffffff, !P5 ;  /* 0xffffffffff0c7807 */ /* 0x000fc40006800000 */
[----:B------:R-:W-:Y:S02]  /*56f0*/  SEL R28, R28, R29, !P4 ;  /* 0x0000001d1c1c7207 */ /* 0x000fe40006000000 */
[----:B------:R-:W-:Y:S02]  /*5700*/  ISETP.GE.AND P5, PT, R8, R15, PT ;  /* 0x0000000f0800720c */ /* 0x000fe40003fa6270 */
[----:B------:R-:W-:Y:S02]  /*5710*/  ISETP.NE.U32.AND P4, PT, R24, 0x1, PT ;  /* 0x000000011800780c */ /* 0x000fe40003f85070 */
[----:B------:R-:W-:Y:S02]  /*5720*/  SEL R24, RZ, 0xffffffff, !P0 ;  /* 0xffffffffff187807 */ /* 0x000fe40004000000 */
[----:B------:R-:W-:Y:S02]  /*5730*/  SEL R13, RZ, 0xffffffff, !P5 ;  /* 0xffffffffff0d7807 */ /* 0x000fe40006800000 */
[----:B------:R-:W-:-:S02]  /*5740*/  SEL R12, R12, R23, !P2 ;  /* 0x000000170c0c7207 */ /* 0x000fc40005000000 */
[----:B------:R-:W-:Y:S02]  /*5750*/  SEL R24, R24, R25, !P1 ;  /* 0x0000001918187207 */ /* 0x000fe40004800000 */
[----:B------:R-:W-:Y:S02]  /*5760*/  SEL R13, R13, R8, !P3 ;  /* 0x000000080d0d7207 */ /* 0x000fe40005800000 */
[----:B------:R-:W-:Y:S02]  /*5770*/  LOP3.LUT R26, R26, 0x1, RZ, 0xc0, !PT ;  /* 0x000000011a1a7812 */ /* 0x000fe400078ec0ff */
[----:B------:R-:W-:Y:S02]  /*5780*/  LOP3.LUT R28, R28, 0x1, RZ, 0xc0, !PT ;  /* 0x000000011c1c7812 */ /* 0x000fe400078ec0ff */
[----:B------:R-:W-:Y:S02]  /*5790*/  LOP3.LUT R11, R11, 0x1, RZ, 0xc0, !PT ;  /* 0x000000010b0b7812 */ /* 0x000fe400078ec0ff */
[----:B------:R-:W-:-:S02]  /*57a0*/  LOP3.LUT R12, R12, 0x1, RZ, 0xc0, !PT ;  /* 0x000000010c0c7812 */ /* 0x000fc400078ec0ff */
[----:B------:R-:W-:Y:S02]  /*57b0*/  LOP3.LUT R24, R24, 0x1, RZ, 0xc0, !PT ;  /* 0x0000000118187812 */ /* 0x000fe400078ec0ff */
[----:B------:R-:W-:Y:S02]  /*57c0*/  LOP3.LUT R13, R13, 0x1, RZ, 0xc0, !PT ;  /* 0x000000010d0d7812 */ /* 0x000fe400078ec0ff */
[----:B------:R-:W-:Y:S02]  /*57d0*/  ISETP.NE.U32.AND P2, PT, R26, 0x1, PT ;  /* 0x000000011a00780c */ /* 0x000fe40003f45070 */
[----:B------:R-:W-:Y:S02]  /*57e0*/  ISETP.NE.U32.AND P0, PT, R28, 0x1, PT ;  /* 0x000000011c00780c */ /* 0x000fe40003f05070 */
[----:B------:R-:W-:Y:S02]  /*57f0*/  ISETP.NE.U32.AND P5, PT, R11, 0x1, PT ;  /* 0x000000010b00780c */ /* 0x000fe40003fa5070 */
        /* <DEDUP_REMOVED lines=93> */
[----:B------:R-:W-:Y:S02]  /*5dd0*/  ISETP.GE.AND P5, PT, R25, R14, PT ;  /* 0x0000000e1900720c */ /* 0x000fe40003fa6270 */
[----:B------:R-:W-:-:S02]  /*5de0*/  LOP3.LUT R15, R15, 0x1, RZ, 0xc0, !PT ;  /* 0x000000010f0f7812 */ /* 0x000fc400078ec0ff */
[----:B------:R-:W-:Y:S02]  /*5df0*/  SEL R29, R29, R26, !P0 ;  /* 0x0000001a1d1d7207 */ /* 0x000fe40004000000 */
[----:B------:R-:W-:Y:S02]  /*5e00*/  ISETP.GE.AND P0, PT, R28, R17, PT ;  /* 0x000000111c00720c */ /* 0x000fe40003f06270 */
[----:B------:R-:W-:Y:S02]  /*5e10*/  SEL R8, R8, R23, !P2 ;  /* 0x0000001708087207 */ /* 0x000fe40005000000 */
[----:B------:R-:W-:Y:S02]  /*5e20*/  ISETP.NE.U32.AND P2, PT, R18, 0x1, PT ;  /* 0x000000011200780c */ /* 0x000fe40003f45070 */
[----:B------:R-:W-:Y:S02]  /*5e30*/  SEL R27, R27, R20, !P4 ;  /* 0x000000141b1b7207 */ /* 0x000fe40006000000 */
[----:B------:R-:W-:-:S02]  /*5e40*/  SEL R18, RZ, 0xffffffff, !P5 ;  /* 0xffffffffff127807 */ /* 0x000fc40006800000 */
[----:B------:R-:W-:Y:S02]  /*5e50*/  ISETP.NE.U32.AND P4, PT, R15, 0x1, PT ;  /* 0x000000010f00780c */ /* 0x000fe40003f85070 */
[----:B------:R-:W-:Y:S02]  /*5e60*/  SEL R15, RZ, 0xffffffff, !P0 ;  /* 0xffffffffff0f7807 */ /* 0x000fe40004000000 */
        /* <DEDUP_REMOVED lines=8> */
[----:B------:R-:W-:Y:S02]  /*5ef0*/  SEL R8, R24, R9, !P6 ;  /* 0x0000000918087207 */ /* 0x000fe40007000000 */
[----:B------:R-:W-:-:S02]  /*5f00*/  ISETP.NE.U32.AND P0, PT, R27, 0x1, PT ;  /* 0x000000011b00780c */ /* 0x000fc40003f05070 */
[----:B------:R-:W-:Y:S02]  /*5f10*/  SEL R9, R9, R24, !P6 ;  /* 0x0000001809097207 */ /* 0x000fe40007000000 */
[----:B------:R-:W-:Y:S02]  /*5f20*/  ISETP.NE.U32.AND P5, PT, R29, 0x1, PT ;  /* 0x000000011d00780c */ /* 0x000fe40003fa5070 */
[----:B------:R-:W-:Y:S02]  /*5f30*/  ISETP.NE.U32.AND P6, PT, R18, 0x1, PT ;  /* 0x000000011200780c */ /* 0x000fe40003fc5070 */
        /* <DEDUP_REMOVED lines=15> */
[----:B------:R-:W-:Y:S02]  /*6030*/  LEA.HI R27, R31, R31, RZ, 0x1 ;  /* 0x0000001f1f1b7211 */ /* 0x000fe400078f08ff */
[----:B------:R-:W-:Y:S02]  /*6040*/  LOP3.LUT R12, R11, 0xfffffffe, RZ, 0xc0, !PT ;  /* 0xfffffffe0b0c7812 */ /* 0x000fe400078ec0ff */
        /* <DEDUP_REMOVED lines=17> */
[----:B------:R-:W-:Y:S02]  /*6160*/  LEA.HI R12, R26, R26, RZ, 0x1 ;  /* 0x0000001a1a0c7211 */ /* 0x000fe400078f08ff */
[----:B------:R-:W-:Y:S02]  /*6170*/  LEA.HI R14, R15, R15, RZ, 0x1 ;  /* 0x0000000f0f0e7211 */ /* 0x000fe400078f08ff */
[----:B------:R-:W-:Y:S02]  /*6180*/  ISETP.NE.AND P3, PT, R20, R23, PT ;  /* 0x000000171400720c */ /* 0x000fe40003f65270 */
[----:B------:R-:W-:-:S02]  /*6190*/  ISETP.NE.AND P5, PT, R24, R33, PT ;  /* 0x000000211800720c */ /* 0x000fc40003fa5270 */
        /* <DEDUP_REMOVED lines=13> */
[----:B------:R-:W-:Y:S02]  /*6270*/  ISETP.NE.AND P4, PT, R23, R14, PT ;  /* 0x0000000e1700720c */ /* 0x000fe40003f85270 */
[----:B------:R-:W-:Y:S02]  /*6280*/  LOP3.LUT R14, R12, 0xfffffffe, RZ, 0xc0, !PT ;  /* 0xfffffffe0c0e7812 */ /* 0x000fe400078ec0ff */
[----:B------:R-:W-:Y:S02]  /*6290*/  LOP3.LUT R23, R20, 0xfffffffe, RZ, 0xc0, !PT ;  /* 0xfffffffe14177812 */ /* 0x000fe400078ec0ff */
[----:B------:R-:W-:Y:S01]  /*62a0*/  ISETP.NE.AND P0, PT, R25, R24, PT ;  /* 0x000000181900720c */ /* 0x000fe20003f05270 */
[----:B------:R-:W-:Y:S01]  /*62b0*/  IMAD.IADD R20, R27, 0x1, -R14 ;  /* 0x000000011b147824 */ /* 0x000fe200078e0a0e */
[----:B------:R-:W-:Y:S01]  /*62c0*/  SEL R12, RZ, 0xffffffff, !P1 ;  /* 0xffffffffff0c7807 */ /* 0x000fe20004800000 */
[----:B------:R-:W-:Y:S01]  /*62d0*/  IMAD.IADD R23, R16, 0x1, -R23 ;  /* 0x0000000110177824 */ /* 0x000fe200078e0a17 */
[----:B------:R-:W-:-:S02]  /*62e0*/  LEA.HI R11, R10, R10, RZ, 0x1 ;  /* 0x0000000a0a0b7211 */ /* 0x000fc400078f08ff */
[----:B------:R-:W-:Y:S02]  /*62f0*/  LEA.HI R24, R17, R17, RZ, 0x1 ;  /* 0x0000001111187211 */ /* 0x000fe400078f08ff */
        /* <DEDUP_REMOVED lines=10> */
[----:B------:R-:W-:Y:S02]  /*63a0*/  ISETP.GE.AND P6, PT, R26, R15, PT ;  /* 0x0000000f1a00720c */ /* 0x000fe40003fc6270 */
[----:B------:R-:W-:Y:S02]  /*63b0*/  LEA.HI R32, R28, R28, RZ, 0x1 ;  /* 0x0000001c1c207211 */ /* 0x000fe400078f08ff */
[----:B------:R-:W-:Y:S02]  /*63c0*/  LEA.HI R34, R19, R19, RZ, 0x1 ;  /* 0x0000001313227211 */ /* 0x000fe400078f08ff */
[----:B------:R-:W-:Y:S02]  /*63d0*/  SEL R20, R20, R31, !P5 ;  /* 0x0000001f14147207 */ /* 0x000fe40006800000 */
[----:B------:R-:W-:-:S02]  /*63e0*/  SEL R14, R14, R21, !P3 ;  /* 0x000000150e0e7207 */ /* 0x000fc40005800000 */
[----:B------:R-:W-:Y:S02]  /*63f0*/  ISETP.GE.AND P5, PT, R30, R13, PT ;  /* 0x0000000d1e00720c */ /* 0x000fe40003fa6270 */
[----:B------:R-:W-:Y:S02]  /*6400*/  ISETP.NE.AND P3, PT, R11, R24, PT ;  /* 0x000000180b00720c */ /* 0x000fe40003f65270 */
[----:B------:R-:W-:Y:S02]  /*6410*/  SEL R11, RZ, 0xffffffff, !P6 ;  /* 0xffffffffff0b7807 */ /* 0x000fe40007000000 */
[----:B------:R-:W-:Y:S02]  /*6420*/  LOP3.LUT R33, R32, 0xfffffffe, RZ, 0xc0, !PT ;  /* 0xfffffffe20217812 */ /* 0x000fe400078ec0ff */
[----:B------:R-:W-:Y:S02]  /*6430*/  LOP3.LUT R34, R34, 0xfffffffe, RZ, 0xc0, !PT ;  /* 0xfffffffe22227812 */ /* 0x000fe400078ec0ff */
[----:B------:R-:W-:Y:S01]  /*6440*/  SEL R23, RZ, 0xffffffff, !P5 ;  /* 0xffffffffff177807 */ /* 0x000fe20006800000 */
[C---:B------:R-:W-:Y:S01]  /*6450*/  IMAD.IADD R33, R28.reuse, 0x1, -R33 ;  /* 0x000000011c217824 */ /* 0x040fe200078e0a21 */
[----:B------:R-:W-:Y:S01]  /*6460*/  SEL R11, R11, R26, !P4 ;  /* 0x0000001a0b0b7207 */ /* 0x000fe20006000000 */
[----:B------:R-:W-:Y:S01]  /*6470*/  IMAD.IADD R34, R19, 0x1, -R34 ;  /* 0x0000000113227824 */ /* 0x000fe200078e0a22 */
[----:B------:R-:W-:-:S02]  /*6480*/  ISETP.GE.AND P5, PT, R28, R19, PT ;  /* 0x000000131c00720c */ /* 0x000fc40003fa6270 */
[----:B------:R-:W-:Y:S02]  /*6490*/  LOP3.LUT R12, R12, 0x1, RZ, 0xc0, !PT ;  /* 0x000000010c0c7812 */ /* 0x000fe400078ec0ff */
[----:B------:R-:W-:Y:S02]  /*64a0*/  SEL R23, R23, R30, !P0 ;  /* 0x0000001e17177207 */ /* 0x000fe40004000000 */
[----:B------:R-:W-:Y:S02]  /*64b0*/  ISETP.GE.AND P0, PT, R27, R16, PT ;  /* 0x000000101b00720c */ /* 0x000fe40003f06270 */
[----:B------:R-:W-:Y:S02]  /*64c0*/  SEL R25, RZ, 0xffffffff, !P5 ;  /* 0xffffffffff197807 */ /* 0x000fe40006800000 */
[----:B------:R-:W-:Y:S02]  /*64d0*/  LOP3.LUT R11, R11, 0x1, RZ, 0xc0, !PT ;  /* 0x000000010b0b7812 */ /* 0x000fe400078ec0ff */
[----:B------:R-:W-:-:S02]  /*64e0*/  ISETP.GE.AND P5, PT, R10, R17, PT ;  /* 0x000000110a00720c */ /* 0x000fc40003fa6270 */
[----:B------:R-:W-:Y:S02]  /*64f0*/  ISETP.NE.U32.AND P6, PT, R12, 0x1, PT ;  /* 0x000000010c00780c */ /* 0x000fe40003fc5070 */
[----:B------:R-:W-:Y:S02]  /*6500*/  ISETP.NE.AND P2, PT, R33, R34, PT ;  /* 0x000000222100720c */ /* 0x000fe40003f45270 */
[----:B------:R-:W-:Y:S02]  /*6510*/  SEL R12, RZ, 0xffffffff, !P0 ;  /* 0xffffffffff0c7807 */ /* 0x000fe40004000000 */
[----:B------:R-:W-:Y:S02]  /*6520*/  ISETP.NE.U32.AND P0, PT, R11, 0x1, PT ;  /* 0x000000010b00780c */ /* 0x000fe40003f05070 */
[----:B------:R-:W-:Y:S02]  /*6530*/  SEL R11, RZ, 0xffffffff, !P5 ;  /* 0xffffffffff0b7807 */ /* 0x000fe40006800000 */
[----:B------:R-:W-:-:S02]  /*6540*/  SEL R25, R25, R28, !P2 ;  /* 0x0000001c19197207 */ /* 0x000fc40005000000 */
[----:B------:R-:W-:Y:S02]  /*6550*/  SEL R12, R12, R27, !P1 ;  /* 0x0000001b0c0c7207 */ /* 0x000fe40004800000 */
[----:B------:R-:W-:Y:S02]  /*6560*/  LOP3.LUT R14, R14, 0x1, RZ, 0xc0, !PT ;  /* 0x000000010e0e7812 */ /* 0x000fe400078ec0ff */
[----:B------:R-:W-:Y:S02]  /*6570*/  SEL R11, R11, R10, !P3 ;  /* 0x0000000a0b0b7207 */ /* 0x000fe40005800000 */
[----:B------:R-:W-:Y:S02]  /*6580*/  LOP3.LUT R20, R20, 0x1, RZ, 0xc0, !PT ;  /* 0x0000000114147812 */ /* 0x000fe400078ec0ff */
[----:B------:R-:W-:Y:S02]  /*6590*/  LOP3.LUT R23, R23, 0x1, RZ, 0xc0, !PT ;  /* 0x0000000117177812 */ /* 0x000fe400078ec0ff */
[----:B------:R-:W-:-:S02]  /*65a0*/  LOP3.LUT R25, R25, 0x1, RZ, 0xc0, !PT ;  /* 0x0000000119197812 */ /* 0x000fc400078ec0ff */
[----:B------:R-:W-:Y:S02]  /*65b0*/  LOP3.LUT R12, R12, 0x1, RZ, 0xc0, !PT ;  /* 0x000000010c0c7812 */ /* 0x000fe400078ec0ff */
[----:B------:R-:W-:Y:S02]  /*65c0*/  ISETP.NE.U32.AND P4, PT, R14, 0x1, PT ;  /* 0x000000010e00780c */ /* 0x000fe40003f85070 */
[----:B------:R-:W-:Y:S02]  /*65d0*/  LOP3.LUT R14, R11, 0x1, RZ, 0xc0, !PT ;  /* 0x000000010b0e7812 */ /* 0x000fe400078ec0ff */
[----:B------:R-:W-:Y:S02]  /*65e0*/  ISETP.NE.U32.AND P2, PT, R20, 0x1, PT ;  /* 0x000000011400780c */ /* 0x000fe40003f45070 */
[----:B------:R-:W-:Y:S02]  /*65f0*/  ISETP.NE.U32.AND P5, PT, R23, 0x1, PT ;  /* 0x000000011700780c */ /* 0x000fe40003fa5070 */
[----:B------:R-:W-:-:S02]  /*6600*/  ISETP.NE.U32.AND P3, PT, R25, 0x1, PT ;  /* 0x000000011900780c */ /* 0x000fc40003f65070 */
[----:B------:R-:W-:Y:S02]  /*6610*/  ISETP.NE.U32.AND P1, PT, R12, 0x1, PT ;  /* 0x000000010c00780c */ /* 0x000fe40003f25070 */
[----:B------:R-:W-:Y:S02]  /*6620*/  SEL R11, R29, R8, !P6 ;  /* 0x000000081d0b7207 */ /* 0x000fe40007000000 */
[----:B------:R-:W-:Y:S02]  /*6630*/  SEL R20, R8, R29, !P6 ;  /* 0x0000001d08147207 */ /* 0x000fe40007000000 */
        /* <DEDUP_REMOVED lines=38> */
[----:B------:R-:W-:Y:S02]  /*68a0*/  ISETP.NE.AND P5, PT, R31, R32, PT ;  /* 0x000000201f00720c */ /* 0x000fe40003fa5270 */
        /* <DEDUP_REMOVED lines=19> */
[----:B------:R-:W-:Y:S02]  /*69e0*/  ISETP.NE.AND P2, PT, R27, R30, PT ;  /* 0x0000001e1b00720c */ /* 0x000fe40003f45270 */
[----:B------:R-:W-:Y:S02]  /*69f0*/  LEA.HI R16, R26, R26, RZ, 0x1 ;  /* 0x0000001a1a107211 */ /* 0x000fe400078f08ff */
[----:B------:R-:W-:Y:S02]  /*6a00*/  LEA.HI R27, R13, R13, RZ, 0x1 ;  /* 0x0000000d0d1b7211 */ /* 0x000fe400078f08ff */
        /* <DEDUP_REMOVED lines=13> */
[----:B------:R-:W-:Y:S02]  /*6ae0*/  LEA.HI R29, R28, R28, RZ, 0x1 ;  /* 0x0000001c1c1d7211 */ /* 0x000fe400078f08ff */
[----:B------:R-:W-:Y:S02]  /*6af0*/  LEA.HI R31, R19, R19, RZ, 0x1 ;  /* 0x00000013131f7211 */ /* 0x000fe400078f08ff */
[----:B------:R-:W-:-:S02]  /*6b00*/  ISETP.GE.AND P5, PT, R25, R18, PT ;  /* 0x000000121900720c */ /* 0x000fc40003fa6270 */
[----:B------:R-:W-:Y:S02]  /*6b10*/  SEL R17, R17, R24, !P3 ;  /* 0x0000001811117207 */ /* 0x000fe40005800000 */
[----:B------:R-:W-:Y:S02]  /*6b20*/  SEL R30, RZ, 0xffffffff, !P6 ;  /* 0xffffffffff1e7807 */ /* 0x000fe40007000000 */
[----:B------:R-:W-:Y:S02]  /*6b30*/  ISETP.NE.U32.AND P6, PT, R10, 0x1, PT ;  /* 0x000000010a00780c */ /* 0x000fe40003fc5070 */
[----:B------:R-:W-:Y:S02]  /*6b40*/  LOP3.LUT R29, R29, 0xfffffffe, RZ, 0xc0, !PT ;  /* 0xfffffffe1d1d7812 */ /* 0x000fe400078ec0ff */
[----:B------:R-:W-:Y:S02]  /*6b50*/  LOP3.LUT R32, R31, 0xfffffffe, RZ, 0xc0, !PT ;  /* 0xfffffffe1f207812 */ /* 0x000fe400078ec0ff */
[----:B------:R-:W-:Y:S01]  /*6b60*/  SEL R10, RZ, 0xffffffff, !P5 ;  /* 0xffffffffff0a7807 */ /* 0x000fe20006800000 */
[----:B------:R-:W-:Y:S01]  /*6b70*/  IMAD.IADD R29, R28, 0x1, -R29 ;  /* 0x000000011c1d7824 */ /* 0x000fe200078e0a1d */
[----:B------:R-:W-:Y:S01]  /*6b80*/  LOP3.LUT R17, R17, 0x1, RZ, 0xc0, !PT ;  /* 0x0000000111117812 */ /* 0x000fe200078ec0ff */
[----:B------:R-:W-:Y:S01]  /*6b90*/  IMAD.IADD R32, R19, 0x1, -R32 ;  /* 0x0000000113207824 */ /* 0x000fe200078e0a20 */
[----:B------:R-:W-:-:S02]  /*6ba0*/  ISETP.GE.AND P5, PT, R22, R15, PT ;  /* 0x0000000f1600720c */ /* 0x000fc40003fa6270 */
[----:B------:R-:W-:Y:S02]  /*6bb0*/  SEL R30, R30, R23, !P4 ;  /* 0x000000171e1e7207 */ /* 0x000fe40006000000 */
[----:B------:R-:W-:Y:S02]  /*6bc0*/  SEL R10, R10, R25, !P0 ;  /* 0x000000190a0a7207 */ /* 0x000fe40004000000 */
[----:B------:R-:W-:Y:S02]  /*6bd0*/  ISETP.NE.U32.AND P4, PT, R17, 0x1, PT ;  /* 0x000000011100780c */ /* 0x000fe40003f85070 */
[----:B------:R-:W-:Y:S02]  /*6be0*/  ISETP.GE.AND P0, PT, R26, R13, PT ;  /* 0x0000000d1a00720c */ /* 0x000fe40003f06270 */
[----:B------:R-:W-:Y:S02]  /*6bf0*/  SEL R17, RZ, 0xffffffff, !P5 ;  /* 0xffffffffff117807 */ /* 0x000fe40006800000 */
[----:B------:R-:W-:-:S02]  /*6c00*/  ISETP.GE.AND P5, PT, R28, R19, PT ;  /* 0x000000131c00720c */ /* 0x000fc40003fa6270 */
[----:B------:R-:W-:Y:S02]  /*6c10*/  SEL R27, RZ, 0xffffffff, !P0 ;  /* 0xffffffffff1b7807 */ /* 0x000fe40004000000 */
[----:B------:R-:W-:Y:S02]  /*6c20*/  ISETP.NE.AND P3, PT, R29, R32, PT ;  /* 0x000000201d00720c */ /* 0x000fe40003f65270 */
[----:B------:R-:W-:Y:S02]  /*6c30*/  SEL R29, RZ, 0xffffffff, !P5 ;  /* 0xffffffffff1d7807 */ /* 0x000fe40006800000 */
[----:B------:R-:W-:Y:S02]  /*6c40*/  SEL R17, R17, R22, !P2 ;  /* 0x0000001611117207 */ /* 0x000fe40005000000 */
[----:B------:R-:W-:Y:S02]  /*6c50*/  LOP3.LUT R30, R30, 0x1, RZ, 0xc0, !PT ;  /* 0x000000011e1e7812 */ /* 0x000fe400078ec0ff */
[----:B------:R-:W-:-:S02]  /*6c60*/  SEL R27, R27, R26, !P1 ;  /* 0x0000001a1b1b7207 */ /* 0x000fc40004800000 */
[----:B------:R-:W-:Y:S02]  /*6c70*/  LOP3.LUT R10, R10, 0x1, RZ, 0xc0, !PT ;  /* 0x000000010a0a7812 */ /* 0x000fe400078ec0ff */
[----:B------:R-:W-:Y:S02]  /*6c80*/  SEL R29, R29, R28, !P3 ;  /* 0x0000001c1d1d7207 */ /* 0x000fe40005800000 */
[----:B------:R-:W-:Y:S02]  /*6c90*/  LOP3.LUT R16, R16, 0x1, RZ, 0xc0, !PT ;  /* 0x0000000110107812 */ /* 0x000fe400078ec0ff */
[----:B------:R-:W-:Y:S02]  /*6ca0*/  LOP3.LUT R17, R17, 0x1, RZ, 0xc0, !PT ;  /* 0x0000000111117812 */ /* 0x000fe400078ec0ff */
[----:B------:R-:W-:Y:S02]  /*6cb0*/  ISETP.NE.U32.AND P0, PT, R30, 0x1, PT ;  /* 0x000000011e00780c */ /* 0x000fe40003f05070 */
[----:B------:R-:W-:-:S02]  /*6cc0*/  LOP3.LUT R27, R27, 0x1, RZ, 0xc0, !PT ;  /* 0x000000011b1b7812 */ /* 0x000fc400078ec0ff */
[----:B------:R-:W-:Y:S02]  /*6cd0*/  ISETP.NE.U32.AND P5, PT, R10, 0x1, PT ;  /* 0x000000010a00780c */ /* 0x000fe40003fa5070 */
[----:B------:R-:W-:Y:S02]  /*6ce0*/  LOP3.LUT R29, R29, 0x1, RZ, 0xc0, !PT ;  /* 0x000000011d1d7812 */ /* 0x000fe400078ec0ff */
        /* <DEDUP_REMOVED lines=21> */
[----:B------:R-:W-:-:S02]  /*6e40*/  SEL R16, R21, R12, !P2 ;  /* 0x0000000c15107207 */ /* 0x000fc40005000000 */
        /* <DEDUP_REMOVED lines=10> */
[----:B------:R-:W-:-:S02]  /*6ef0*/  SEL R21, R28, R19, !P6 ;  /* 0x000000131c157207 */ /* 0x000fc40007000000 */
[----:B------:R-:W-:Y:S02]  /*6f00*/  LOP3.LUT R30, R30, 0xfffffffe, RZ, 0xc0, !PT ;  /* 0xfffffffe1e1e7812 */ /* 0x000fe400078ec0ff */
[----:B------:R-:W-:Y:S02]  /*6f10*/  LOP3.LUT R33, R32, 0xfffffffe, RZ, 0xc0, !PT ;  /* 0xfffffffe20217812 */ /* 0x000fe400078ec0ff */
[----:B------:R-:W-:Y:S01]  /*6f20*/  ISETP.NE.AND P2, PT, R12, R13, PT ;  /* 0x0000000d0c00720c */ /* 0x000fe20003f45270 */
[----:B------:R-:W-:Y:S01]  /*6f30*/  IMAD.IADD R30, R23, 0x1, -R30 ;  /* 0x00000001171e7824 */ /* 0x000fe200078e0a1e */
[----:B------:R-:W-:Y:S01]  /*6f40*/  SEL R28, R19, R28, !P6 ;  /* 0x0000001c131c7207 */ /* 0x000fe20007000000 */
[----:B------:R-:W-:Y:S01]  /*6f50*/  IMAD.IADD R33, R16, 0x1, -R33 ;  /* 0x0000000110217824 */ /* 0x000fe200078e0a21 */
[----:B------:R-:W-:Y:S02]  /*6f60*/  LEA.HI R12, R24, R24, RZ, 0x1 ;  /* 0x00000018180c7211 */ /* 0x000fe400078f08ff */
[----:B------:R-:W-:-:S02]  /*6f70*/  ISETP.NE.AND P1, PT, R22, R11, PT ;  /* 0x0000000b1600720c */ /* 0x000fc40003f25270 */
[----:B------:R-:W-:Y:S02]  /*6f80*/  LEA.HI R19, R17, R17, RZ, 0x1 ;  /* 0x0000001111137211 */ /* 0x000fe400078f08ff */
        /* <DEDUP_REMOVED lines=13> */
[----:B------:R-:W-:Y:S02]  /*7060*/  LOP3.LUT R30, R30, 0xfffffffe, RZ, 0xc0, !PT ;  /* 0xfffffffe1e1e7812 */ /* 0x000fe400078ec0ff */
[----:B------:R-:W-:Y:S02]  /*7070*/  LOP3.LUT R33, R32, 0xfffffffe, RZ, 0xc0, !PT ;  /* 0xfffffffe20217812 */ /* 0x000fe400078ec0ff */
[----:B------:R-:W-:Y:S01]  /*7080*/  ISETP.NE.AND P0, PT, R13, R12, PT ;  /* 0x0000000c0d00720c */ /* 0x000fe20003f05270 */
[----:B------:R-:W-:Y:S01]  /*7090*/  IMAD.IADD R30, R31, 0x1, -R30 ;  /* 0x000000011f1e7824 */ /* 0x000fe200078e0a1e */
[----:B------:R-:W-:Y:S01]  /*70a0*/  ISETP.NE.AND P6, PT, R22, R19, PT ;  /* 0x000000131600720c */ /* 0x000fe20003fc5270 */
[----:B------:R-:W-:Y:S01]  /*70b0*/  IMAD.IADD R33, R18, 0x1, -R33 ;  /* 0x0000000112217824 */ /* 0x000fe200078e0a21 */
[----:B------:R-:W-:Y:S02]  /*70c0*/  LEA.HI R12, R28, R28, RZ, 0x1 ;  /* 0x0000001c1c0c7211 */ /* 0x000fe400078f08ff */
[----:B------:R-:W-:-:S02]  /*70d0*/  LEA.HI R19, R15, R15, RZ, 0x1 ;  /* 0x0000000f0f137211 */ /* 0x000fc400078f08ff */
[----:B------:R-:W-:Y:S02]  /*70e0*/  ISETP.GE.AND P3, PT, R27, R10, PT ;  /* 0x0000000a1b00720c */ /* 0x000fe40003f66270 */
        /* <DEDUP_REMOVED lines=18> */
[----:B------:R-:W-:Y:S02]  /*7210*/  SEL R22, R22, R29, !P1 ;  /* 0x0000001d16167207 */ /* 0x000fe40004800000 */
[----:B------:R-:W-:Y:S02]  /*7220*/  ISETP.GE.AND P1, PT, R24, R17, PT ;  /* 0x000000111800720c */ /* 0x000fe40003f26270 */
[----:B------:R-:W-:-:S02]  /*7230*/  LOP3.LUT R12, R12, 0x1, RZ, 0xc0, !PT ;  /* 0x000000010c0c7812 */ /* 0x000fc400078ec0ff */
[----:B------:R-:W-:Y:S02]  /*7240*/  SEL R26, R26, R23, !P4 ;  /* 0x000000171a1a7207 */ /* 0x000fe40006000000 */
[----:B------:R-:W-:Y:S02]  /*7250*/  ISETP.GE.AND P4, PT, R25, R14, PT ;  /* 0x0000000e1900720c */ /* 0x000fe40003f86270 */
[----:B------:R-:W-:Y:S02]  /*7260*/  ISETP.NE.AND P2, PT, R11, R30, PT ;  /* 0x0000001e0b00720c */ /* 0x000fe40003f45270 */
[----:B------:R-:W-:Y:S02]  /*7270*/  SEL R11, RZ, 0xffffffff, !P1 ;  /* 0xffffffffff0b7807 */ /* 0x000fe40004800000 */
[----:B------:R-:W-:Y:S02]  /*7280*/  ISETP.NE.U32.AND P1, PT, R12, 0x1, PT ;  /* 0x000000010c00780c */ /* 0x000fe40003f25070 */
[----:B------:R-:W-:-:S02]  /*7290*/  LOP3.LUT R22, R22, 0x1, RZ, 0xc0, !PT ;  /* 0x0000000116167812 */ /* 0x000fc400078ec0ff */
[----:B------:R-:W-:Y:S02]  /*72a0*/  SEL R12, RZ, 0xffffffff, !P4 ;  /* 0xffffffffff0c7807 */ /* 0x000fe40006000000 */
[----:B------:R-:W-:Y:S02]  /*72b0*/  ISETP.GE.AND P4, PT, R31, R18, PT ;  /* 0x000000121f00720c */ /* 0x000fe40003f86270 */
[----:B------:R-:W-:Y:S02]  /*72c0*/  SEL R11, R11, R24, !P0 ;  /* 0x000000180b0b7207 */ /* 0x000fe40004000000 */
[----:B------:R-:W-:Y:S02]  /*72d0*/  ISETP.NE.U32.AND P0, PT, R22, 0x1, PT ;  /* 0x000000011600780c */ /* 0x000fe40003f05070 */
[----:B------:R-:W-:Y:S02]  /*72e0*/  SEL R12, R12, R25, !P6 ;  /* 0x000000190c0c7207 */ /* 0x000fe40007000000 */
[----:B------:R-:W-:-:S02]  /*72f0*/  SEL R22, RZ, 0xffffffff, !P4 ;  /* 0xffffffffff167807 */ /* 0x000fc40006000000 */
[----:B------:R-:W-:Y:S02]  /*7300*/  ISETP.GE.AND P6, PT, R28, R15, PT ;  /* 0x0000000f1c00720c */ /* 0x000fe40003fc6270 */
[----:B------:R-:W-:Y:S02]  /*7310*/  LOP3.LUT R11, R11, 0x1, RZ, 0xc0, !PT ;  /* 0x000000010b0b7812 */ /* 0x000fe400078ec0ff */
[----:B------:R-:W-:Y:S02]  /*7320*/  ISETP.GE.AND P4, PT, R8, R21, PT ;  /* 0x000000150800720c */ /* 0x000fe40003f86270 */
[----:B------:R-:W-:Y:S02]  /*7330*/  SEL R22, R22, R31, !P5 ;  /* 0x0000001f16167207 */ /* 0x000fe40006800000 */
[----:B------:R-:W-:Y:S02]  /*7340*/  SEL R13, RZ, 0xffffffff, !P6 ;  /* 0xffffffffff0d7807 */ /* 0x000fe40007000000 */
[----:B------:R-:W-:-:S02]  /*7350*/  ISETP.NE.U32.AND P5, PT, R11, 0x1, PT ;  /* 0x000000010b00780c */ /* 0x000fc40003fa5070 */
[----:B------:R-:W-:Y:S02]  /*7360*/  SEL R11, RZ, 0xffffffff, !P4 ;  /* 0xffffffffff0b7807 */ /* 0x000fe40006000000 */
[----:B------:R-:W-:Y:S02]  /*7370*/  LOP3.LUT R26, R26, 0x1, RZ, 0xc0, !PT ;  /* 0x000000011a1a7812 */ /* 0x000fe400078ec0ff */
[----:B------:R-:W-:Y:S02]  /*7380*/  SEL R13, R13, R28, !P3 ;  /* 0x0000001c0d0d7207 */ /* 0x000fe40005800000 */
[----:B------:R-:W-:Y:S02]  /*7390*/  LOP3.LUT R12, R12, 0x1, RZ, 0xc0, !PT ;  /* 0x000000010c0c7812 */ /* 0x000fe400078ec0ff */
[----:B------:R-:W-:Y:S02]  /*73a0*/  LOP3.LUT R22, R22, 0x1, RZ, 0xc0, !PT ;  /* 0x0000000116167812 */ /* 0x000fe400078ec0ff */
[----:B------:R-:W-:-:S02]  /*73b0*/  SEL R11, R11, R8, !P2 ;  /* 0x000000080b0b7207 */ /* 0x000fc40005000000 */
[----:B------:R-:W-:Y:S02]  /*73c0*/  ISETP.NE.U32.AND P6, PT, R26, 0x1, PT ;  /* 0x000000011a00780c */ /* 0x000fe40003fc5070 */
[----:B------:R-:W-:Y:S02]  /*73d0*/  LOP3.LUT R13, R13, 0x1, RZ, 0xc0, !PT ;  /* 0x000000010d0d7812 */ /* 0x000fe400078ec0ff */
[----:B------:R-:W-:Y:S02]  /*73e0*/  ISETP.NE.U32.AND P4, PT, R12, 0x1, PT ;  /* 0x000000010c00780c */ /* 0x000fe40003f85070 */
[----:B------:R-:W-:Y:S02]  /*73f0*/  ISETP.NE.U32.AND P3, PT, R22, 0x1, PT ;  /* 0x000000011600780c */ /* 0x000fe40003f65070 */
[----:B------:R-:W-:Y:S02]  /*7400*/  LOP3.LUT R12, R11, 0x1, RZ, 0xc0, !PT ;  /* 0x000000010b0c7812 */ /* 0x000fe400078ec0ff */
[----:B------:R-:W-:-:S02]  /*7410*/  SEL R11, R27, R10, !P1 ;  /* 0x0000000a1b0b7207 */ /* 0x000fc40004800000 */
[----:B------:R-:W-:Y:S02]  /*7420*/  SEL R22, R10, R27, !P1 ;  /* 0x0000001b0a167207 */ /* 0x000fe40004800000 */
[----:B------:R-:W-:Y:S02]  /*7430*/  SEL R10, R23, R16, !P6 ;  /* 0x00000010170a7207 */ /* 0x000fe40007000000 */
[----:B------:R-:W-:Y:S02]  /*7440*/  SEL R19, R16, R23, !P6 ;  /* 0x0000001710137207 */ /* 0x000fe40007000000 */
        /* <DEDUP_REMOVED lines=13> */
[----:B------:R-:W-:Y:S02]  /*7520*/  LOP3.LUT R24, R24, 0xfffffffe, RZ, 0xc0, !PT ;  /* 0xfffffffe18187812 */ /* 0x000fe400078ec0ff */
[----:B------:R-:W-:-:S02]  /*7530*/  LOP3.LUT R27, R18, 0xfffffffe, RZ, 0xc0, !PT ;  /* 0xfffffffe121b7812 */ /* 0x000fc400078ec0ff */
[----:B------:R-:W-:Y:S02]  /*7540*/  LEA.HI R30, R11, R11, RZ, 0x1 ;  /* 0x0000000b0b1e7211 */ /* 0x000fe400078f08ff */
        /* <DEDUP_REMOVED lines=35> */
[----:B------:R-:W-:Y:S01]  /*7780*/  ISETP.GE.AND P5, PT, R22, R9, PT ;  /* 0x000000091600720c */ /* 0x000fe20003fa6270 */
[----:B------:R-:W-:Y:S01]  /*7790*/  IMAD.IADD R27, R16, 0x1, -R27 ;  /* 0x00000001101b7824 */ /* 0x000fe200078e0a1b */
[----:B------:R-:W-:Y:S02]  /*77a0*/  ISETP.NE.AND P2, PT, R15, R30, PT ;  /* 0x0000001e0f00720c */ /* 0x000fe40003f45270 */
[----:B------:R-:W-:-:S02]  /*77b0*/  LEA.HI R28, R24, R24, RZ, 0x1 ;  /* 0x00000018181c7211 */ /* 0x000fc400078f08ff */
        /* <DEDUP_REMOVED lines=8> */
[----:B------:R-:W-:-:S02]  /*7840*/  SEL R31, R21, R8, !P1 ;  /* 0x00000008151f7207 */ /* 0x000fc40004800000 */
[----:B------:R-:W-:Y:S02]  /*7850*/  ISETP.NE.AND P3, PT, R26, R27, PT ;  /* 0x0000001b1a00720c */ /* 0x000fe40003f65270 */
[----:B------:R-:W-:Y:S02]  /*7860*/  SEL R27, RZ, 0xffffffff, !P5 ;  /* 0xffffffffff1b7807 */ /* 0x000fe40006800000 */
[----:B------:R-:W-:Y:S02]  /*7870*/  ISETP.GE.AND P5, PT, R19, R12, PT ;  /* 0x0000000c1300720c */ /* 0x000fe40003fa6270 */
[----:B------:R-:W-:Y:S02]  /*7880*/  LEA.HI R26, R31, R31, RZ, 0x1 ;  /* 0x0000001f1f1a7211 */ /* 0x000fe400078f08ff */
[----:B------:R-:W-:Y:S02]  /*7890*/  LEA.HI R28, R18, R18, RZ, 0x1 ;  /* 0x00000012121c7211 */ /* 0x000fe400078f08ff */
[----:B------:R-:W-:-:S02]  /*78a0*/  SEL R27, R27, R20, !P4 ;  /* 0x000000141b1b7207 */ /* 0x000fc40006000000 */
[----:B------:R-:W-:Y:S02]  /*78b0*/  ISETP.NE.AND P4, PT, R29, R30, PT ;  /* 0x0000001e1d00720c */ /* 0x000fe40003f85270 */
        /* <DEDUP_REMOVED lines=14> */
[----:B------:R-:W-:Y:S02]  /*79a0*/  SEL R28, R28, R17, !P0 ;  /* 0x000000111c1c7207 */ /* 0x000fe40004000000 */
[----:B------:R-:W-:Y:S02]  /*79b0*/  SEL R33, RZ, 0xffffffff, !P5 ;  /* 0xffffffffff217807 */ /* 0x000fe40006800000 */
[----:B------:R-:W-:Y:S02]  /*79c0*/  ISETP.GE.AND P5, PT, R31, R18, PT ;  /* 0x000000121f00720c */ /* 0x000fe40003fa6270 */
[----:B------:R-:W-:Y:S02]  /*79d0*/  LOP3.LUT R15, R15, 0x1, RZ, 0xc0, !PT ;  /* 0x000000010f0f7812 */ /* 0x000fe400078ec0ff */
[----:B------:R-:W-:Y:S02]  /*79e0*/  SEL R29, R29, R14, !P2 ;  /* 0x0000000e1d1d7207 */ /* 0x000fe40005000000 */
[----:B------:R-:W-:-:S02]  /*79f0*/  SEL R21, R8, R21, !P1 ;  /* 0x0000001508157207 */ /* 0x000fc40004800000 */
[----:B------:R-:W-:Y:S02]  /*7a00*/  LOP3.LUT R27, R27, 0x1, RZ, 0xc0, !PT ;  /* 0x000000011b1b7812 */ /* 0x000fe400078ec0ff */
[----:B------:R-:W-:Y:S02]  /*7a10*/  SEL R26, R26, R25, !P3 ;  /* 0x000000191a1a7207 */ /* 0x000fe40005800000 */
[----:B------:R-:W-:Y:S02]  /*7a20*/  SEL R33, R33, R24, !P4 ;  /* 0x0000001821217207 */ /* 0x000fe40006000000 */
[----:B------:R-:W-:Y:S02]  /*7a30*/  LOP3.LUT R30, R30, 0x1, RZ, 0xc0, !PT ;  /* 0x000000011e1e7812 */ /* 0x000fe400078ec0ff */
[----:B------:R-:W-:Y:S02]  /*7a40*/  SEL R8, RZ, 0xffffffff, !P5 ;  /* 0xffffffffff087807 */ /* 0x000fe40006800000 */
[----:B------:R-:W-:-:S02]  /*7a50*/  LOP3.LUT R28, R28, 0x1, RZ, 0xc0, !PT ;  /* 0x000000011c1c7812 */ /* 0x000fc400078ec0ff */
[----:B------:R-:W-:Y:S02]  /*7a60*/  ISETP.NE.U32.AND P1, PT, R15, 0x1, PT ;  /* 0x000000010f00780c */ /* 0x000fe40003f25070 */
[----:B------:R-:W-:Y:S02]  /*7a70*/  LOP3.LUT R29, R29, 0x1, RZ, 0xc0, !PT ;  /* 0x000000011d1d7812 */ /* 0x000fe400078ec0ff */
[----:B------:R-:W-:Y:S02]  /*7a80*/  ISETP.NE.U32.AND P0, PT, R27, 0x1, PT ;  /* 0x000000011b00780c */ /* 0x000fe40003f05070 */
[----:B------:R-:W-:Y:S02]  /*7a90*/  LOP3.LUT R26, R26, 0x1, RZ, 0xc0, !PT ;  /* 0x000000011a1a7812 */ /* 0x000fe400078ec0ff */
[----:B------:R-:W-:Y:S02]  /*7aa0*/  LOP3.LUT R33, R33, 0x1, RZ, 0xc0, !PT ;  /* 0x0000000121217812 */ /* 0x000fe400078ec0ff */
[----:B------:R-:W-:-:S02]  /*7ab0*/  ISETP.NE.U32.AND P2, PT, R30, 0x1, PT ;  /* 0x000000011e00780c */ /* 0x000fc40003f45070 */
[----:B------:R-:W-:Y:S02]  /*7ac0*/  SEL R8, R8, R31, !P6 ;  /* 0x0000001f08087207 */ /* 0x000fe40007000000 */
[----:B------:R-:W-:Y:S02]  /*7ad0*/  ISETP.NE.U32.AND P3, PT, R28, 0x1, PT ;  /* 0x000000011c00780c */ /* 0x000fe40003f65070 */
[----:B------:R-:W-:Y:S02]  /*7ae0*/  ISETP.NE.U32.AND P5, PT, R29, 0x1, PT ;  /* 0x000000011d00780c */ /* 0x000fe40003fa5070 */
[----:B------:R-:W-:Y:S02]  /*7af0*/  SEL R15, R22, R9, !P1 ;  /* 0x00000009160f7207 */ /* 0x000fe40004800000 */
[----:B------:R-:W-:Y:S02]  /*7b00*/  SEL R27, R9, R22, !P1 ;  /* 0x00000016091b7207 */ /* 0x000fe40004800000 */
[----:B------:R-:W-:-:S02]  /*7b10*/  ISETP.NE.U32.AND P4, PT, R26, 0x1, PT ;  /* 0x000000011a00780c */ /* 0x000fc40003f85070 */
[----:B------:R-:W-:Y:S02]  /*7b20*/  ISETP.NE.U32.AND P1, PT, R33, 0x1, PT ;  /* 0x000000012100780c */ /* 0x000fe40003f25070 */
[----:B------:R-:W-:Y:S02]  /*7b30*/  SEL R9, R20, R11, !P0 ;  /* 0x0000000b14097207 */ /* 0x000fe40004000000 */
[----:B------:R-:W-:Y:S02]  /*7b40*/  SEL R29, R11, R20, !P0 ;  /* 0x000000140b1d7207 */ /* 0x000fe40004000000 */
[----:B------:R-:W-:Y:S02]  /*7b50*/  LOP3.LUT R8, R8, 0x1, RZ, 0xc0, !PT ;  /* 0x0000000108087812 */ /* 0x000fe400078ec0ff */
[----:B------:R-:W-:Y:S02]  /*7b60*/  SEL R11, R19, R12, !P2 ;  /* 0x0000000c130b7207 */ /* 0x000fe40005000000 */
[----:B------:R-:W-:Y:S01]  /*7b70*/  SEL R33, R12, R19, !P2 ;  /* 0x000000130c217207 */ /* 0x000fe20005000000 */
[----:B------:R-:W-:Y:S01]  /*7b80*/  IMAD.MOV.U32 R12, RZ, RZ, 0x2 ;  /* 0x00000002ff0c7424 */ /* 0x000fe200078e00ff */
[----:B------:R-:W-:-:S02]  /*7b90*/  SEL R19, R17, R10, !P3 ;  /* 0x0000000a11137207 */ /* 0x000fc40005800000 */
[----:B------:R-:W-:Y:S02]  /*7ba0*/  SEL R35, R10, R17, !P3 ;  /* 0x000000110a237207 */ /* 0x000fe40005800000 */
[----:B------:R-:W-:Y:S02]  /*7bb0*/  SEL R17, R14, R13, !P5 ;  /* 0x0000000d0e117207 */ /* 0x000fe40006800000 */
[----:B------:R-:W-:Y:S02]  /*7bc0*/  SEL R37, R13, R14, !P5 ;  /* 0x0000000e0d257207 */ /* 0x000fe40006800000 */
[----:B------:R-:W-:Y:S02]  /*7bd0*/  SEL R13, R25, R16, !P4 ;  /* 0x00000010190d7207 */ /* 0x000fe40006000000 */
[----:B------:R-:W-:Y:S02]  /*7be0*/  ISETP.NE.U32.AND P0, PT, R8, 0x1, PT ;  /* 0x000000010800780c */ /* 0x000fe40003f05070 */
[----:B------:R-:W-:Y:S01]  /*7bf0*/  SEL R16, R16, R25, !P4 ;  /* 0x0000001910107207 */ /* 0x000fe20006000000 */
[----:B------:R-:W-:Y:S01]  /*7c00*/  IMAD.MOV.U32 R25, RZ, RZ, 0x44 ;  /* 0x00000044ff197424 */ /* 0x000fe200078e00ff */
[----:B------:R-:W-:-:S02]  /*7c10*/  SEL R20, R24, R23, !P1 ;  /* 0x0000001718147207 */ /* 0x000fc40004800000 */
[----:B------:R-:W-:Y:S01]  /*7c20*/  SEL R22, R31, R18, !P0 ;  /* 0x000000121f167207 */ /* 0x000fe20004000000 */
[----:B------:R-:W-:Y:S01]  /*7c30*/  IMAD R10, R0, R25, UR4 ;  /* 0x00000004000a7e24 */ /* 0x000fe2000f8e0219 */
[----:B------:R-:W-:Y:S02]  /*7c40*/  SEL R24, R23, R24, !P1 ;  /* 0x0000001817187207 */ /* 0x000fe40004800000 */
[----:B------:R-:W-:-:S07]  /*7c50*/  SEL R31, R18, R31, !P0 ;  /* 0x0000001f121f7207 */ /* 0x000fce0004000000 */
.L_x_2114:
        /* <DEDUP_REMOVED lines=41> */
.L_x_2079:
        /* <DEDUP_REMOVED lines=25> */
.L_x_2078:
[----:B------:R-:W-:Y:S05]  /*8080*/  BSYNC.RECONVERGENT B0 ;  /* 0x0000000000007941 */ /* 0x000fea0003800200 */
.L_x_2077:
        /* <DEDUP_REMOVED lines=27> */
.L_x_2081:
[----:B------:R-:W-:Y:S05]  /*8240*/  BSYNC.RECONVERGENT B0 ;  /* 0x0000000000007941 */ /* 0x000fea0003800200 */
.L_x_2080:
        /* <DEDUP_REMOVED lines=30> */
.L_x_2083:
[----:B------:R-:W-:Y:S05]  /*8430*/  BSYNC.RECONVERGENT B0 ;  /* 0x0000000000007941 */ /* 0x000fea0003800200 */
.L_x_2082:
        /* <DEDUP_REMOVED lines=30> */
.L_x_2085:
[----:B------:R-:W-:Y:S05]  /*8620*/  BSYNC.RECONVERGENT B0 ;  /* 0x0000000000007941 */ /* 0x000fea0003800200 */
.L_x_2084:
        /* <DEDUP_REMOVED lines=30> */
.L_x_2087:
[----:B------:R-:W-:Y:S05]  /*8810*/  BSYNC.RECONVERGENT B0 ;  /* 0x0000000000007941 */ /* 0x000fea0003800200 */
.L_x_2086:
        /* <DEDUP_REMOVED lines=30> */
.L_x_2089:
[----:B------:R-:W-:Y:S05]  /*8a00*/  BSYNC.RECONVERGENT B0 ;  /* 0x0000000000007941 */ /* 0x000fea0003800200 */
.L_x_2088:
        /* <DEDUP_REMOVED lines=30> */
.L_x_2091:
[----:B------:R-:W-:Y:S05]  /*8bf0*/  BSYNC.RECONVERGENT B0 ;  /* 0x0000000000007941 */ /* 0x000fea0003800200 */
.L_x_2090:
        /* <DEDUP_REMOVED lines=30> */
.L_x_2093:
[----:B------:R-:W-:Y:S05]  /*8de0*/  BSYNC.RECONVERGENT B0 ;  /* 0x0000000000007941 */ /* 0x000fea0003800200 */
.L_x_2092:
        /* <DEDUP_REMOVED lines=30> */
.L_x_2095:
[----:B------:R-:W-:Y:S05]  /*8fd0*/  BSYNC.RECONVERGENT B0 ;  /* 0x0000000000007941 */ /* 0x000fea0003800200 */
.L_x_2094:
        /* <DEDUP_REMOVED lines=30> */
.L_x_2097:
[----:B------:R-:W-:Y:S05]  /*91c0*/  BSYNC.RECONVERGENT B0 ;  /* 0x0000000000007941 */ /* 0x000fea0003800200 */
.L_x_2096:
        /* <DEDUP_REMOVED lines=30> */
.L_x_2099:
[----:B------:R-:W-:Y:S05]  /*93b0*/  BSYNC.RECONVERGENT B0 ;  /* 0x0000000000007941 */ /* 0x000fea0003800200 */
.L_x_2098:
        /* <DEDUP_REMOVED lines=30> */
.L_x_2101:
[----:B------:R-:W-:Y:S05]  /*95a0*/  BSYNC.RECONVERGENT B0 ;  /* 0x0000000000007941 */ /* 0x000fea0003800200 */
.L_x_2100:
        /* <DEDUP_REMOVED lines=30> */
.L_x_2103:
[----:B------:R-:W-:Y:S05]  /*9790*/  BSYNC.RECONVERGENT B0 ;  /* 0x0000000000007941 */ /* 0x000fea0003800200 */
.L_x_2102:
        /* <DEDUP_REMOVED lines=30> */
.L_x_2105:
[----:B------:R-:W-:Y:S05]  /*9980*/  BSYNC.RECONVERGENT B0 ;  /* 0x0000000000007941 */ /* 0x000fea0003800200 */
.L_x_2104:
        /* <DEDUP_REMOVED lines=30> */
.L_x_2107:
[----:B------:R-:W-:Y:S05]  /*9b70*/  BSYNC.RECONVERGENT B0 ;  /* 0x0000000000007941 */ /* 0x000fea0003800200 */
.L_x_2106:
        /* <DEDUP_REMOVED lines=30> */
.L_x_2109:
[----:B------:R-:W-:Y:S05]  /*9d60*/  BSYNC.RECONVERGENT B0 ;  /* 0x0000000000007941 */ /* 0x000fea0003800200 */
.L_x_2108:
        /* <DEDUP_REMOVED lines=29> */
.L_x_2111:
[----:B------:R-:W-:Y:S05]  /*9f40*/  BSYNC.RECONVERGENT B0 ;  /* 0x0000000000007941 */ /* 0x000fea0003800200 */
.L_x_2110:
        /* <DEDUP_REMOVED lines=30> */
.L_x_2113:
[----:B------:R-:W-:Y:S05]  /*a130*/  BSYNC.RECONVERGENT B0 ;  /* 0x0000000000007941 */ /* 0x000fea0003800200 */
.L_x_2112:
        /* <DEDUP_REMOVED lines=10> */
[----:B------:R-:W-:Y:S02]  /*a1e0*/  VIADD R2, R7, UR6 ;  /* 0x0000000607027c36 */ /* 0x000fe40008000000 */
[----:B------:R-:W-:Y:S03]  /*a1f0*/  STS [R6+0x4], R15 ;  /* 0x0000040f06007388 */ /* 0x000fe60000000800 */
[----:B------:R-:W-:Y:S01]  /*a200*/  IADD3 R3, P0, PT, R3, R2, RZ ;  /* 0x0000000203037210 */ /* 0x000fe20007f1e0ff */
        /* <DEDUP_REMOVED lines=16> */
[----:B------:R-:W3:Y:S01]  /*a310*/  LDS R9, [R5] ;  /* 0x0000000005097984 */ /* 0x000ee20000000800 */
[----:B-1----:R-:W-:-:S03]  /*a320*/  IMAD.X R6, RZ, RZ, RZ, P0 ;  /* 0x000000ffff067224 */ /* 0x002fc600000e06ff */
[----:B------:R-:W1:Y:S01]  /*a330*/  LDS R11, [R5+0x80] ;  /* 0x00008000050b7984 */ /* 0x000e620000000800 */
[----:B0-----:R-:W-:-:S03]  /*a340*/  LEA R2, P0, R3, UR4, 0x2 ;  /* 0x0000000403027c11 */ /* 0x001fc6000f8010ff */
[----:B------:R-:W0:Y:S01]  /*a350*/  LDS R15, [R5+0x100] ;  /* 0x00010000050f7984 */ /* 0x000e220000000800 */
[----:B------:R-:W-:-:S03]  /*a360*/  LEA.HI.X R3, R3, UR5, R6, 0x2, P0 ;  /* 0x0000000503037c11 */ /* 0x000fc600080f1406 */
        /* <DEDUP_REMOVED lines=14> */
[----:B---3--:R-:W-:Y:S04]  /*a450*/  STG.E desc[UR8][R2.64], R9 ;  /* 0x0000000902007986 */ /* 0x008fe8000c101908 */
[----:B-1----:R-:W-:Y:S04]  /*a460*/  STG.E desc[UR8][R2.64+0x80], R11 ;  /* 0x0000800b02007986 */ /* 0x002fe8000c101908 */
[----:B0-----:R-:W-:Y:S04]  /*a470*/  STG.E desc[UR8][R2.64+0x100], R15 ;  /* 0x0001000f02007986 */ /* 0x001fe8000c101908 */
        /* <DEDUP_REMOVED lines=15> */
.L_x_2115:
        /* <DEDUP_REMOVED lines=56> */
.L_x_2076:
[----:B------:R-:W0:Y:S01]  /*a8f0*/  LDCU.64 UR4, c[0x0][0x388] ;  /* 0x00007100ff0477ac */ /* 0x000e220008000a00 */
[----:B------:R-:W-:Y:S01]  /*a900*/  ACQBULK ;  /* 0x000000000000782e */ /* 0x000fe20000000000 */
[----:B------:R-:W1:Y:S01]  /*a910*/  S2R R0, SR_TID.X ;  /* 0x0000000000007919 */ /* 0x000e620000002100 */
[----:B------:R-:W2:Y:S01]  /*a920*/  LDC R3, c[0x0][0x3a8] ;  /* 0x0000ea00ff037b82 */ /* 0x000ea20000000800 */
[----:B0-----:R-:W-:-:S06]  /*a930*/  UIMAD.WIDE.U32 UR4, UR6, 0x4, UR4 ;  /* 0x00000004060478a5 */ /* 0x001fcc000f8e0004 */
[----:B------:R-:W-:Y:S02]  /*a940*/  IMAD.U32 R12, RZ, RZ, UR4 ;  /* 0x00000004ff0c7e24 */ /* 0x000fe4000f8e00ff */
[----:B------:R-:W-:-:S05]  /*a950*/  IMAD.U32 R13, RZ, RZ, UR5 ;  /* 0x00000005ff0d7e24 */ /* 0x000fca000f8e00ff */
[----:B------:R-:W3:Y:S01]  /*a960*/  LDG.E R12, desc[UR8][R12.64] ;  /* 0x000000080c0c7981 */ /* 0x000ee2000c1e1900 */
[----:B------:R-:W-:-:S05]  /*a970*/  IMAD R2, RZ, RZ, -UR6 ;  /* 0x80000006ff027e24 */ /* 0x000fca000f8e02ff */
[----:B--2---:R-:W-:Y:S02]  /*a980*/  VIADDMNMX R4, R2, R3, 0x1100, PT ;  /* 0x0000110002047446 */ /* 0x004fe40003800103 */
[----:B-1----:R-:W-:Y:S02]  /*a990*/  LOP3.LUT R2, R0, 0x1f, RZ, 0xc0, !PT ;  /* 0x0000001f00027812 */ /* 0x002fe400078ec0ff */
[----:B------:R-:W-:Y:S02]  /*a9a0*/  R2UR UR6, R4 ;  /* 0x00000000040672ca */ /* 0x000fe400000e0000 */
[----:B------:R-:W-:-:S05]  /*a9b0*/  LOP3.LUT R3, R0, 0x3e0, RZ, 0xc0, !PT ;  /* 0x000003e000037812 */ /* 0x000fca00078ec0ff */
[----:B------:R-:W-:-:S04]  /*a9c0*/  IMAD R2, R3, 0x11, R2 ;  /* 0x0000001103027824 */ /* 0x000fc800078e0202 */
[C---:B------:R-:W-:Y:S01]  /*a9d0*/  VIADD R3, R2.reuse, 0x20 ;  /* 0x0000002002037836 */ /* 0x040fe20000000000 */
[C---:B------:R-:W-:Y:S01]  /*a9e0*/  LEA R10, P0, R2.reuse, UR4, 0x2 ;  /* 0x00000004020a7c11 */ /* 0x040fe2000f8010ff */
[C---:B------:R-:W-:Y:S01]  /*a9f0*/  VIADD R4, R2.reuse, 0x40 ;  /* 0x0000004002047836 */ /* 0x040fe20000000000 */
[C---:B------:R-:W-:Y:S01]  /*aa00*/  ISETP.GE.AND P2, PT, R2.reuse, UR6, PT ;  /* 0x0000000602007c0c */ /* 0x040fe2000bf46270 */
[C---:B------:R-:W-:Y:S01]  /*aa10*/  VIADD R5, R2.reuse, 0x60 ;  /* 0x0000006002057836 */ /* 0x040fe20000000000 */
[----:B------:R-:W-:Y:S01]  /*aa20*/  ISETP.GE.AND P3, PT, R3, UR6, PT ;  /* 0x0000000603007c0c */ /* 0x000fe2000bf66270 */
[----:B------:R-:W-:Y:S01]  /*aa30*/  VIADD R3, R2, 0x80 ;  /* 0x0000008002037836 */ /* 0x000fe20000000000 */
[----:B------:R-:W-:Y:S01]  /*aa40*/  ISETP.GE.AND P4, PT, R4, UR6, PT ;  /* 0x0000000604007c0c */ /* 0x000fe2000bf86270 */
[----:B------:R-:W-:Y:S01]  /*aa50*/  IMAD.X R11, RZ, RZ, UR5, P0 ;  /* 0x00000005ff0b7e24 */ /* 0x000fe200080e06ff */
[----:B------:R-:W-:Y:S01]  /*aa60*/  ISETP.GE.AND P5, PT, R5, UR6, PT ;  /* 0x0000000605007c0c */ /* 0x000fe2000bfa6270 */
[C---:B------:R-:W-:Y:S01]  /*aa70*/  VIADD R4, R2.reuse, 0xa0 ;  /* 0x000000a002047836 */ /* 0x040fe20000000000 */
[----:B------:R-:W-:Y:S01]  /*aa80*/  ISETP.GE.AND P6, PT, R3, UR6, PT ;  /* 0x0000000603007c0c */ /* 0x000fe2000bfc6270 */
[----:B------:R-:W-:-:S02]  /*aa90*/  VIADD R3, R2, 0xe0 ;  /* 0x000000e002037836 */ /* 0x000fc40000000000 */
[----:B------:R-:W-:Y:S01]  /*aaa0*/  VIADD R5, R2, 0xc0 ;  /* 0x000000c002057836 */ /* 0x000fe20000000000 */
[----:B------:R-:W-:Y:S01]  /*aab0*/  ISETP.GE.AND P0, PT, R4, UR6, PT ;  /* 0x0000000604007c0c */ /* 0x000fe2000bf06270 */
[----:B------:R-:W-:-:S03]  /*aac0*/  VIADD R4, R2, 0x120 ;  /* 0x0000012002047836 */ /* 0x000fc60000000000 */
[----:B------:R-:W-:Y:S01]  /*aad0*/  ISETP.GE.AND P1, PT, R5, UR6, PT ;  /* 0x0000000605007c0c */ /* 0x000fe2000bf26270 */
[C---:B------:R-:W-:Y:S02]  /*aae0*/  VIADD R5, R2.reuse, 0x1a0 ;  /* 0x000001a002057836 */ /* 0x040fe40000000000 */
        /* <DEDUP_REMOVED lines=52> */
[----:B------:R-:W-:Y:S01]  /*ae30*/  SHF.R.U32.HI R9, RZ, 0x5, R0 ;  /* 0x00000005ff097819 */ /* 0x000fe20000011600 */
[----:B------:R-:W-:-:S02]  /*ae40*/  UMOV UR4, 0x400 ;  /* 0x0000040000047882 */ /* 0x000fc40000000000 */
[----:B0-----:R-:W-:Y:S02]  /*ae50*/  ULEA UR4, UR5, UR4, 0x18 ;  /* 0x0000000405047291 */ /* 0x001fe4000f8ec0ff */
[----:B-1----:R-:W-:-:S05]  /*ae60*/  IMAD R9, R9, 0x220, R13 ;  /* 0x0000022009097824 */ /* 0x002fca00078e020d */
        /* <DEDUP_REMOVED lines=18> */
[----:B------:R-:W-:Y:S01]  /*af90*/  STS [R9+0x800], R18 ;  /* 0x0008001209007388 */ /* 0x000fe20000000800 */
[----:B------:R-:W-:-:S03]  /*afa0*/  NOP ;  /* 0x0000000000007918 */ /* 0x000fc60000000000 */
[----:B------:R-:W2:Y:S04]  /*afb0*/  LDS R12, [R10] ;  /* 0x000000000a0c7984 */ /* 0x000ea80000000800 */
[----:B------:R3:W4:Y:S04]  /*afc0*/  LDS R13, [R10+0x4] ;  /* 0x000004000a0d7984 */ /* 0x0007280000000800 */
[----:B------:R3:W0:Y:S04]  /*afd0*/  LDS R25, [R10+0x8] ;  /* 0x000008000a197984 */ /* 0x0006280000000800 */
[----:B------:R3:W0:Y:S04]  /*afe0*/  LDS R24, [R10+0xc] ;  /* 0x00000c000a187984 */ /* 0x0006280000000800 */
[----:B------:R3:W0:Y:S04]  /*aff0*/  LDS R27, [R10+0x10] ;  /* 0x000010000a1b7984 */ /* 0x0006280000000800 */
[----:B------:R3:W0:Y:S04]  /*b000*/  LDS R14, [R10+0x14] ;  /* 0x000014000a0e7984 */ /* 0x0006280000000800 */
[----:B------:R3:W0:Y:S04]  /*b010*/  LDS R23, [R10+0x18] ;  /* 0x000018000a177984 */ /* 0x0006280000000800 */
[----:B------:R3:W1:Y:S04]  /*b020*/  LDS R16, [R10+0x1c] ;  /* 0x00001c000a107984 */ /* 0x0006680000000800 */
[----:B------:R3:W1:Y:S04]  /*b030*/  LDS R29, [R10+0x20] ;  /* 0x000020000a1d7984 */ /* 0x0006680000000800 */
[----:B------:R3:W2:Y:S04]  /*b040*/  LDS R32, [R10+0x24] ;  /* 0x000024000a207984 */ /* 0x0006a80000000800 */
[----:B------:R3:W2:Y:S04]  /*b050*/  LDS R15, [R10+0x28] ;  /* 0x000028000a0f7984 */ /* 0x0006a80000000800 */
[----:B------:R3:W2:Y:S04]  /*b060*/  LDS R30, [R10+0x2c] ;  /* 0x00002c000a1e7984 */ /* 0x0006a80000000800 */
[----:B------:R3:W3:Y:S04]  /*b070*/  LDS R11, [R10+0x30] ;  /* 0x000030000a0b7984 */ /* 0x0006e80000000800 */
[----:B------:R0:W3:Y:S04]  /*b080*/  LDS R28, [R10+0x34] ;  /* 0x000034000a1c7984 */ /* 0x0000e80000000800 */
[----:B------:R0:W3:Y:S04]  /*b090*/  LDS R17, [R10+0x38] ;  /* 0x000038000a117984 */ /* 0x0000e80000000800 */
[----:B------:R1:W3:Y:S04]  /*b0a0*/  LDS R18, [R10+0x3c] ;  /* 0x00003c000a127984 */ /* 0x0002e80000000800 */
[----:B------:R1:W3:Y:S01]  /*b0b0*/  LDS R21, [R10+0x40] ;  /* 0x000040000a157984 */ /* 0x0002e20000000800 */
[----:B------:R-:W-:Y:S01]  /*b0c0*/  BAR.SYNC.DEFER_BLOCKING 0x0 ;  /* 0x0000000000007b1d */ /* 0x000fe20000010000 */
[----:B0-----:R-:W-:-:S07]  /*b0d0*/  IMAD R26, R0, 0x11, RZ ;  /* 0x00000011001a7824 */ /* 0x001fce00078e02ff */
[----:B------:R-:W-:Y:S01]  /*b0e0*/  PREEXIT ;  /* 0x000000000000782d */ /* 0x000fe20000000000 */
[----:B------:R-:W-:Y:S01]  /*b0f0*/  BSSY.RECONVERGENT B0, `(.L_x_2116) ;  /* 0x000001f000007945 */ /* 0x000fe20003800200 */
[C---:B-1----:R-:W-:Y:S02]  /*b100*/  VIADD R19, R26.reuse, 0x1 ;  /* 0x000000011a137836 */ /* 0x042fe40000000000 */
[C---:B------:R-:W-:Y:S02]  /*b110*/  VIADD R20, R26.reuse, 0x2 ;  /* 0x000000021a147836 */ /* 0x040fe40000000000 */
[C---:B------:R-:W-:Y:S01]  /*b120*/  VIADD R22, R26.reuse, 0x3 ;  /* 0x000000031a167836 */ /* 0x040fe20000000000 */
[----:B------:R-:W-:Y:S01]  /*b130*/  ISETP.GE.U32.AND P4, PT, R19, UR6, PT ;  /* 0x0000000613007c0c */ /* 0x000fe2000bf86070 */
[----:B------:R-:W-:Y:S01]  /*b140*/  VIADD R19, R26, 0x4 ;  /* 0x000000041a137836 */ /* 0x000fe20000000000 */
[----:B------:R-:W-:Y:S01]  /*b150*/  ISETP.GE.U32.AND P0, PT, R20, UR6, PT ;  /* 0x0000000614007c0c */ /* 0x000fe2000bf06070 */
[----:B------:R-:W-:Y:S01]  /*b160*/  VIADD R20, R26, 0x5 ;  /* 0x000000051a147836 */ /* 0x000fe20000000000 */
[----:B------:R-:W-:Y:S01]  /*b170*/  ISETP.GE.U32.AND P1, PT, R22, UR6, PT ;  /* 0x0000000616007c0c */ /* 0x000fe2000bf26070 */
[----:B------:R-:W-:Y:S01]  /*b180*/  VIADD R31, R26, 0x6 ;  /* 0x000000061a1f7836 */ /* 0x000fe20000000000 */
[----:B------:R-:W-:Y:S01]  /*b190*/  ISETP.GE.U32.AND P2, PT, R19, UR6, PT ;  /* 0x0000000613007c0c */ /* 0x000fe2000bf46070 */
[--C-:B--2---:R-:W-:Y:S01]  /*b1a0*/  IMAD.MOV.U32 R19, RZ, RZ, R12.reuse ;  /* 0x000000ffff137224 */ /* 0x104fe200078e000c */
[----:B------:R-:W-:Y:S01]  /*b1b0*/  ISETP.GE.U32.AND P3, PT, R20, UR6, PT ;  /* 0x0000000614007c0c */ /* 0x000fe2000bf66070 */
[----:B------:R-:W-:Y:S01]  /*b1c0*/  VIADD R22, R26, 0x7 ;  /* 0x000000071a167836 */ /* 0x000fe20000000000 */
[----:B------:R-:W-:Y:S01]  /*b1d0*/  ISETP.GE.U32.AND P5, PT, R31, UR6, PT ;  /* 0x000000061f007c0c */ /* 0x000fe2000bfa6070 */
[----:B------:R-:W-:-:S02]  /*b1e0*/  IMAD.MOV.U32 R20, RZ, RZ, R12 ;  /* 0x000000ffff147224 */ /* 0x000fc400078e000c */
[----:B----4-:R-:W-:Y:S10]  /*b1f0*/  @P4 BRA `(.L_x_2117) ;  /* 0x0000000000384947 */ /* 0x010ff40003800000 */
        /* <DEDUP_REMOVED lines=14> */
.L_x_2117:
[----:B------:R-:W-:Y:S05]  /*b2e0*/  BSYNC.RECONVERGENT B0 ;  /* 0x0000000000007941 */ /* 0x000fea0003800200 */
.L_x_2116:
        /* <DEDUP_REMOVED lines=19> */
.L_x_2119:
[----:B------:R-:W-:Y:S05]  /*b420*/  BSYNC.RECONVERGENT B0 ;  /* 0x0000000000007941 */ /* 0x000fea0003800200 */
.L_x_2118:
        /* <DEDUP_REMOVED lines=19> */
.L_x_2121:
[----:B------:R-:W-:Y:S05]  /*b560*/  BSYNC.RECONVERGENT B0 ;  /* 0x0000000000007941 */ /* 0x000fea0003800200 */
.L_x_2120:
        /* <DEDUP_REMOVED lines=19> */
.L_x_2123:
[----:B------:R-:W-:Y:S05]  /*b6a0*/  BSYNC.RECONVERGENT B0 ;  /* 0x0000000000007941 */ /* 0x000fea0003800200 */
.L_x_2122:
        /* <DEDUP_REMOVED lines=19> */
.L_x_2125:
[----:B------:R-:W-:Y:S05]  /*b7e0*/  BSYNC.RECONVERGENT B0 ;  /* 0x0000000000007941 */ /* 0x000fea0003800200 */
.L_x_2124:
        /* <DEDUP_REMOVED lines=19> */
.L_x_2127:
[----:B------:R-:W-:Y:S05]  /*b920*/  BSYNC.RECONVERGENT B0 ;  /* 0x0000000000007941 */ /* 0x000fea0003800200 */
.L_x_2126:
        /* <DEDUP_REMOVED lines=19> */
.L_x_2129:
[----:B------:R-:W-:Y:S05]  /*ba60*/  BSYNC.RECONVERGENT B0 ;  /* 0x0000000000007941 */ /* 0x000fea0003800200 */
.L_x_2128:
        /* <DEDUP_REMOVED lines=19> */
.L_x_2131:
[----:B------:R-:W-:Y:S05]  /*bba0*/  BSYNC.RECONVERGENT B0 ;  /* 0x0000000000007941 */ /* 0x000fea0003800200 */
.L_x_2130:
        /* <DEDUP_REMOVED lines=19> */
.L_x_2133:
[----:B------:R-:W-:Y:S05]  /*bce0*/  BSYNC.RECONVERGENT B0 ;  /* 0x0000000000007941 */ /* 0x000fea0003800200 */
.L_x_2132:
        /* <DEDUP_REMOVED lines=18> */
.L_x_2135:
[----:B------:R-:W-:Y:S05]  /*be10*/  BSYNC.RECONVERGENT B0 ;  /* 0x0000000000007941 */ /* 0x000fea0003800200 */
.L_x_2134:
        /* <DEDUP_REMOVED lines=19> */
.L_x_2137:
[----:B------:R-:W-:Y:S05]  /*bf50*/  BSYNC.RECONVERGENT B0 ;  /* 0x0000000000007941 */ /* 0x000fea0003800200 */
.L_x_2136:
[----:B------:R-:W-:Y:S01]  /*bf60*/  BSSY.RECONVERGENT B0, `(.L_x_2138) ;  /* 0x0000012000007945 */ /* 0x000fe20003800200 */
[----:B------:R-:W-:Y:S01]  /*bf70*/  ISETP.GE.U32.AND P3, PT, R15, UR6, PT ;  /* 0x000000060f007c0c */ /* 0x000fe2000bf66070 */
[----:B------:R-:W-:Y:S02]  /*bf80*/  IMAD.MOV.U32 R15, RZ, RZ, R26 ;  /* 0x000000ffff0f7224 */ /* 0x000fe400078e001a */
[----:B------:R-:W-:Y:S10]  /*bf90*/  @P5 BRA `(.L_x_2139) ;  /* 0x0000000000385947 */ /* 0x000ff40003800000 */
[C---:B------:R-:W-:Y:S02]  /*bfa0*/  LEA.HI R15, R26.reuse, R26, RZ, 0x1 ;  /* 0x0000001a1a0f7211 */ /* 0x040fe400078f08ff */
[-C--:B---3--:R-:W-:Y:S02]  /*bfb0*/  LEA.HI R29, R11, R11.reuse, RZ, 0x1 ;  /* 0x0000000b0b1d7211 */ /* 0x088fe400078f08ff */
        /* <DEDUP_REMOVED lines=12> */
.L_x_2139:
[----:B------:R-:W-:Y:S05]  /*c080*/  BSYNC.RECONVERGENT B0 ;  /* 0x0000000000007941 */ /* 0x000fea0003800200 */
.L_x_2138:
[----:B------:R-:W-:Y:S01]  /*c090*/  BSSY.RECONVERGENT B0, `(.L_x_2140) ;  /* 0x0000011000007945 */ /* 0x000fe20003800200 */
[----:B------:R-:W-:-:S03]  /*c0a0*/  IMAD.MOV.U32 R30, RZ, RZ, R15 ;  /* 0x000000ffff1e7224 */ /* 0x000fc600078e000f */
[----:B------:R-:W-:Y:S05]  /*c0b0*/  @P4 BRA `(.L_x_2141) ;  /* 0x0000000000384947 */ /* 0x000fea0003800000 */
[----:B---3--:R-:W-:Y:S02]  /*c0c0*/  LEA.HI R11, R15, R15, RZ, 0x1 ;  /* 0x0000000f0f0b7211 */ /* 0x008fe400078f08ff */
        /* <DEDUP_REMOVED lines=13> */
.L_x_2141:
[----:B------:R-:W-:Y:S05]  /*c1a0*/  BSYNC.RECONVERGENT B0 ;  /* 0x0000000000007941 */ /* 0x000fea0003800200 */
.L_x_2140:
[----:B------:R-:W-:Y:S01]  /*c1b0*/  BSSY.RECONVERGENT B0, `(.L_x_2142) ;  /* 0x0000011000007945 */ /* 0x000fe20003800200 */
[----:B---3--:R-:W-:-:S03]  /*c1c0*/  IMAD.MOV.U32 R11, RZ, RZ, R30 ;  /* 0x000000ffff0b7224 */ /* 0x008fc600078e001e */
[----:B------:R-:W-:Y:S05]  /*c1d0*/  @P0 BRA `(.L_x_2143) ;  /* 0x0000000000380947 */ /* 0x000fea0003800000 */
        /* <DEDUP_REMOVED lines=14> */
.L_x_2143:
[----:B------:R-:W-:Y:S05]  /*c2c0*/  BSYNC.RECONVERGENT B0 ;  /* 0x0000000000007941 */ /* 0x000fea0003800200 */
.L_x_2142:
[----:B------:R-:W-:Y:S01]  /*c2d0*/  BSSY.RECONVERGENT B0, `(.L_x_2144) ;  /* 0x0000011000007945 */ /* 0x000fe20003800200 */
[----:B------:R-:W-:-:S03]  /*c2e0*/  IMAD.MOV.U32 R28, RZ, RZ, R11 ;  /* 0x000000ffff1c7224 */ /* 0x000fc600078e000b */
        /* <DEDUP_REMOVED lines=15> */
.L_x_2145:
[----:B------:R-:W-:Y:S05]  /*c3e0*/  BSYNC.RECONVERGENT B0 ;  /* 0x0000000000007941 */ /* 0x000fea0003800200 */
.L_x_2144:
        /* <DEDUP_REMOVED lines=12> */
[----:B------:R-:W-:Y:S02]  /*c4b0*/  LOP3.LUT R28, R28, 0xfffffffe, RZ, 0xc0, !PT ;  /* 0xfffffffe1c1c7812 */ /* 0x000fe400078ec0ff */
[----:B------:R-:W-:Y:S02]  /*c4c0*/  ISETP.NE.AND P4, PT, R18, R17, PT ;  /* 0x000000111200720c */ /* 0x000fe40003f85270 */
[----:B------:R-:W-:Y:S01]  /*c4d0*/  LEA.HI R17, R25, R25, RZ, 0x1 ;  /* 0x0000001919117211 */ /* 0x000fe200078f08ff */
[----:B------:R-:W-:Y:S01]  /*c4e0*/  IMAD.IADD R28, R13, 0x1, -R28 ;  /* 0x000000010d1c7824 */ /* 0x000fe200078e0a1c */
[----:B------:R-:W-:Y:S02]  /*c4f0*/  LOP3.LUT R29, R29, 0xfffffffe, RZ, 0xc0, !PT ;  /* 0xfffffffe1d1d7812 */ /* 0x000fe400078ec0ff */
[----:B------:R-:W-:Y:S02]  /*c500*/  LOP3.LUT R18, R17, 0xfffffffe, RZ, 0xc0, !PT ;  /* 0xfffffffe11127812 */ /* 0x000fe400078ec0ff */
[----:B------:R-:W-:Y:S01]  /*c510*/  LOP3.LUT R17, R32, 0xfffffffe, RZ, 0xc0, !PT ;  /* 0xfffffffe20117812 */ /* 0x000fe200078ec0ff */
[----:B------:R-:W-:Y:S01]  /*c520*/  IMAD.IADD R29, R20, 0x1, -R29 ;  /* 0x00000001141d7824 */ /* 0x000fe200078e0a1d */
[----:B------:R-:W-:Y:S01]  /*c530*/  LEA.HI R32, R14, R14, RZ, 0x1 ;  /* 0x0000000e0e207211 */ /* 0x000fe200078f08ff */
[----:B------:R-:W-:Y:S01]  /*c540*/  IMAD.IADD R18, R25, 0x1, -R18 ;  /* 0x0000000119127824 */ /* 0x000fe200078e0a12 */
[----:B------:R-:W-:Y:S01]  /*c550*/  ISETP.GE.AND P0, PT, R19, R12, PT ;  /* 0x0000000c1300720c */ /* 0x000fe20003f06270 */
        /* <DEDUP_REMOVED lines=25> */
[----:B------:R-:W-:-:S02]  /*c6f0*/  IMAD.IADD R17, R16, 0x1, -R17 ;  /* 0x0000000110117824 */ /* 0x000fc400078e0a11 */
[----:B------:R-:W-:Y:S02]  /*c700*/  IMAD.IADD R28, R15, 0x1, -R28 ;  /* 0x000000010f1c7824 */ /* 0x000fe400078e0a1c */
[----:B------:R-:W-:Y:S01]  /*c710*/  IMAD.IADD R29, R26, 0x1, -R29 ;  /* 0x000000011a1d7824 */ /* 0x000fe200078e0a1d */
[----:B------:R-:W-:Y:S02]  /*c720*/  ISETP.NE.AND P2, PT, R18, R17, PT ;  /* 0x000000111200720c */ /* 0x000fe40003f45270 */
[----:B------:R-:W-:Y:S02]  /*c730*/  SEL R18, RZ, 0xffffffff, !P0 ;  /* 0xffffffffff127807 */ /* 0x000fe40004000000 */
[----:B------:R-:W-:Y:S02]  /*c740*/  ISETP.NE.AND P0, PT, R28, R29, PT ;  /* 0x0000001d1c00720c */ /* 0x000fe40003f05270 */
        /* <DEDUP_REMOVED lines=8> */
[----:B------:R-:W-:Y:S01]  /*c7d0*/  ISETP.GE.AND P4, PT, R25, R22, PT ;  /* 0x000000161900720c */ /* 0x000fe20003f86270 */
[----:B------:R-:W-:Y:S01]  /*c7e0*/  IMAD.IADD R34, R30, 0x1, -R29 ;  /* 0x000000011e227824 */ /* 0x000fe200078e0a1d */
[----:B------:R-:W-:-:S02]  /*c7f0*/  SEL R28, R28, R13, !P5 ;  /* 0x0000000d1c1c7207 */ /* 0x000fc40006800000 */
[----:B------:R-:W-:Y:S02]  /*c800*/  ISETP.GE.AND P5, PT, R27, R24, PT ;  /* 0x000000181b00720c */ /* 0x000fe40003fa6270 */
[----:B------:R-:W-:Y:S02]  /*c810*/  SEL R32, RZ, 0xffffffff, !P4 ;  /* 0xffffffffff207807 */ /* 0x000fe40006000000 */
[----:B------:R-:W-:Y:S02]  /*c820*/  ISETP.NE.AND P4, PT, R17, R34, PT ;  /* 0x000000221100720c */ /* 0x000fe40003f85270 */
[----:B------:R-:W-:Y:S02]  /*c830*/  LOP3.LUT R18, R18, 0x1, RZ, 0xc0, !PT ;  /* 0x0000000112127812 */ /* 0x000fe400078ec0ff */
[----:B------:R-:W-:Y:S02]  /*c840*/  SEL R34, RZ, 0xffffffff, !P5 ;  /* 0xffffffffff227807 */ /* 0x000fe40006800000 */
[----:B------:R-:W-:-:S02]  /*c850*/  ISETP.GE.AND P5, PT, R23, R14, PT ;  /* 0x0000000e1700720c */ /* 0x000fc40003fa6270 */
[----:B------:R-:W-:Y:S02]  /*c860*/  SEL R32, R32, R25, !P3 ;  /* 0x0000001920207207 */ /* 0x000fe40005800000 */
[----:B------:R-:W-:Y:S02]  /*c870*/  ISETP.NE.U32.AND P3, PT, R18, 0x1, PT ;  /* 0x000000011200780c */ /* 0x000fe40003f65070 */
[----:B------:R-:W-:Y:S02]  /*c880*/  SEL R18, RZ, 0xffffffff, !P5 ;  /* 0xffffffffff127807 */ /* 0x000fe40006800000 */
[----:B------:R-:W-:Y:S02]  /*c890*/  SEL R34, R34, R27, !P1 ;  /* 0x0000001b22227207 */ /* 0x000fe40004800000 */
[----:B------:R-:W-:Y:S02]  /*c8a0*/  LOP3.LUT R28, R28, 0x1, RZ, 0xc0, !PT ;  /* 0x000000011c1c7812 */ /* 0x000fe400078ec0ff */
[----:B------:R-:W-:-:S02]  /*c8b0*/  ISETP.GE.AND P1, PT, R31, R16, PT ;  /* 0x000000101f00720c */ /* 0x000fc40003f26270 */
[----:B------:R-:W-:Y:S02]  /*c8c0*/  LOP3.LUT R32, R32, 0x1, RZ, 0xc0, !PT ;  /* 0x0000000120207812 */ /* 0x000fe400078ec0ff */
[----:B------:R-:W-:Y:S02]  /*c8d0*/  ISETP.GE.AND P5, PT, R15, R26, PT ;  /* 0x0000001a0f00720c */ /* 0x000fe40003fa6270 */
[----:B------:R-:W-:Y:S02]  /*c8e0*/  SEL R18, R18, R23, !P6 ;  /* 0x0000001712127207 */ /* 0x000fe40007000000 */
[----:B------:R-:W-:Y:S02]  /*c8f0*/  ISETP.NE.U32.AND P6, PT, R28, 0x1, PT ;  /* 0x000000011c00780c */ /* 0x000fe40003fc5070 */
[----:B------:R-:W-:Y:S02]  /*c900*/  SEL R28, RZ, 0xffffffff, !P1 ;  /* 0xffffffffff1c7807 */ /* 0x000fe40004800000 */
[----:B------:R-:W-:-:S02]  /*c910*/  ISETP.NE.U32.AND P1, PT, R32, 0x1, PT ;  /* 0x000000012000780c */ /* 0x000fc40003f25070 */
[----:B------:R-:W-:Y:S02]  /*c920*/  SEL R32, RZ, 0xffffffff, !P5 ;  /* 0xffffffffff207807 */ /* 0x000fe40006800000 */
[----:B------:R-:W-:Y:S02]  /*c930*/  LOP3.LUT R34, R34, 0x1, RZ, 0xc0, !PT ;  /* 0x0000000122227812 */ /* 0x000fe400078ec0ff */
[----:B------:R-:W-:Y:S02]  /*c940*/  ISETP.GE.AND P5, PT, R11, R30, PT ;  /* 0x0000001e0b00720c */ /* 0x000fe40003fa6270 */
[----:B------:R-:W-:Y:S02]  /*c950*/  SEL R28, R28, R31, !P2 ;  /* 0x0000001f1c1c7207 */ /* 0x000fe40005000000 */
[----:B------:R-:W-:Y:S02]  /*c960*/  ISETP.NE.U32.AND P2, PT, R34, 0x1, PT ;  /* 0x000000012200780c */ /* 0x000fe40003f45070 */
[----:B------:R-:W-:-:S02]  /*c970*/  SEL R34, RZ, 0xffffffff, !P5 ;  /* 0xffffffffff227807 */ /* 0x000fc40006800000 */
[----:B------:R-:W-:Y:S02]  /*c980*/  SEL R32, R32, R15, !P0 ;  /* 0x0000000f20207207 */ /* 0x000fe40004000000 */
[----:B------:R-:W-:Y:S02]  /*c990*/  LOP3.LUT R18, R18, 0x1, RZ, 0xc0, !PT ;  /* 0x0000000112127812 */ /* 0x000fe400078ec0ff */
[----:B------:R-:W-:Y:S02]  /*c9a0*/  SEL R34, R34, R11, !P4 ;  /* 0x0000000b22227207 */ /* 0x000fe40006000000 */
[----:B------:R-:W-:Y:S02]  /*c9b0*/  LOP3.LUT R32, R32, 0x1, RZ, 0xc0, !PT ;  /* 0x0000000120207812 */ /* 0x000fe400078ec0ff */
[----:B------:R-:W-:Y:S02]  /*c9c0*/  ISETP.NE.U32.AND P4, PT, R18, 0x1, PT ;  /* 0x000000011200780c */ /* 0x000fe40003f85070 */
[----:B------:R-:W-:-:S02]  /*c9d0*/  SEL R29, R20, R13, !P6 ;  /* 0x0000000d141d7207 */ /* 0x000fc40007000000 */
[----:B------:R-:W-:Y:S02]  /*c9e0*/  SEL R18, R19, R12, !P3 ;  /* 0x0000000c13127207 */ /* 0x000fe40005800000 */
[----:B------:R-:W-:Y:S02]  /*c9f0*/  LOP3.LUT R28, R28, 0x1, RZ, 0xc0, !PT ;  /* 0x000000011c1c7812 */ /* 0x000fe400078ec0ff */
[----:B------:R-:W-:Y:S02]  /*ca00*/  SEL R17, R12, R19, !P3 ;  /* 0x000000130c117207 */ /* 0x000fe40005800000 */
[----:B------:R-:W-:Y:S02]  /*ca10*/  ISETP.NE.U32.AND P0, PT, R32, 0x1, PT ;  /* 0x000000012000780c */ /* 0x000fe40003f05070 */
[----:B------:R-:W-:Y:S02]  /*ca20*/  LEA.HI R19, R29, R29, RZ, 0x1 ;  /* 0x0000001d1d137211 */ /* 0x000fe400078f08ff */
[----:B------:R-:W-:-:S02]  /*ca30*/  LEA.HI R32, R18, R18, RZ, 0x1 ;  /* 0x0000001212207211 */ /* 0x000fc400078f08ff */
[----:B------:R-:W-:Y:S02]  /*ca40*/  ISETP.NE.U32.AND P5, PT, R28, 0x1, PT ;  /* 0x000000011c00780c */ /* 0x000fe40003fa5070 */
[----:B------:R-:W-:Y:S02]  /*ca50*/  LOP3.LUT R28, R19, 0xfffffffe, RZ, 0xc0, !PT ;  /* 0xfffffffe131c7812 */ /* 0x000fe400078ec0ff */
[----:B------:R-:W-:Y:S02]  /*ca60*/  LOP3.LUT R19, R32, 0xfffffffe, RZ, 0xc0, !PT ;  /* 0xfffffffe20137812 */ /* 0x000fe400078ec0ff */
[----:B------:R-:W-:Y:S01]  /*ca70*/  SEL R20, R13, R20, !P6 ;  /* 0x000000140d147207 */ /* 0x000fe20007000000 */
[----:B------:R-:W-:Y:S01]  /*ca80*/  IMAD.IADD R28, R29, 0x1, -R28 ;  /* 0x000000011d1c7824 */ /* 0x000fe200078e0a1c */
[----:B------:R-:W-:Y:S02]  /*ca90*/  SEL R12, R25, R22, !P1 ;  /* 0x00000016190c7207 */ /* 0x000fe40004800000 */
[----:B------:R-:W-:Y:S01]  /*caa0*/  SEL R33, R22, R25, !P1 ;  /* 0x0000001916217207 */ /* 0x000fe20004800000 */
[----:B------:R-:W-:Y:S01]  /*cab0*/  IMAD.IADD R25, R18, 0x1, -R19 ;  /* 0x0000000112197824 */ /* 0x000fe200078e0a13 */
[----:B------:R-:W-:-:S02]  /*cac0*/  SEL R22, R23, R14, !P4 ;  /* 0x0000000e17167207 */ /* 0x000fc40006000000 */
[----:B------:R-:W-:Y:S02]  /*cad0*/  SEL R19, R31, R16, !P5 ;  /* 0x000000101f137207 */ /* 0x000fe40006800000 */
[----:B------:R-:W-:Y:S02]  /*cae0*/  SEL R14, R14, R23, !P4 ;  /* 0x000000170e0e7207 */ /* 0x000fe40006000000 */
[----:B------:R-:W-:Y:S02]  /*caf0*/  SEL R31, R16, R31, !P5 ;  /* 0x0000001f101f7207 */ /* 0x000fe40006800000 */
[----:B------:R-:W-:Y:S02]  /*cb00*/  LEA.HI R16, R33, R33, RZ, 0x1 ;  /* 0x0000002121107211 */ /* 0x000fe400078f08ff */
[----:B------:R-:W-:Y:S02]  /*cb10*/  LEA.HI R23, R20, R20, RZ, 0x1 ;  /* 0x0000001414177211 */ /* 0x000fe400078f08ff */
[----:B------:R-:W-:-:S02]  /*cb20*/  SEL R13, R27, R24, !P2 ;  /* 0x000000181b0d7207 */ /* 0x000fc40005000000 */
[----:B------:R-:W-:Y:S02]  /*cb30*/  SEL R27, R24, R27, !P2 ;  /* 0x0000001b181b7207 */ /* 0x000fe40005000000 */
[----:B------:R-:W-:Y:S02]  /*cb40*/  ISETP.NE.AND P2, PT, R28, R25, PT ;  /* 0x000000191c00720c */ /* 0x000fe40003f45270 */
        /* <DEDUP_REMOVED lines=10> */
[----:B------:R-:W-:Y:S02]  /*cbf0*/  ISETP.NE.U32.AND P3, PT, R34, 0x1, PT ;  /* 0x000000012200780c */ /* 0x000fe40003f65070 */
[----:B------:R-:W-:Y:S01]  /*cc00*/  SEL R25, R15, R26, !P0 ;  /* 0x0000001a0f197207 */ /* 0x000fe20004000000 */
[----:B------:R-:W-:Y:S01]  /*cc10*/  IMAD.IADD R24, R27, 0x1, -R24 ;  /* 0x000000011b187824 */ /* 0x000fe200078e0a18 */
[----:B------:R-:W-:Y:S02]  /*cc20*/  SEL R34, R26, R15, !P0 ;  /* 0x0000000f1a227207 */ /* 0x000fe40004000000 */
[----:B------:R-:W-:Y:S02]  /*cc30*/  ISETP.NE.AND P1, PT, R16, R23, PT ;  /* 0x000000171000720c */ /* 0x000fe40003f25270 */
[----:B------:R-:W-:-:S02]  /*cc40*/  LEA.HI R15, R14, R14, RZ, 0x1 ;  /* 0x0000000e0e0f7211 */ /* 0x000fc400078f08ff */
[----:B------:R-:W-:Y:S02]  /*cc50*/  LEA.HI R16, R13, R13, RZ, 0x1 ;  /* 0x0000000d0d107211 */ /* 0x000fe400078f08ff */
[----:B------:R-:W-:Y:S02]  /*cc60*/  LEA.HI R23, R31, R31, RZ, 0x1 ;  /* 0x0000001f1f177211 */ /* 0x000fe400078f08ff */
[----:B------:R-:W-:Y:S02]  /*cc70*/  LEA.HI R26, R22, R22, RZ, 0x1 ;  /* 0x00000016161a7211 */ /* 0x000fe400078f08ff */
[----:B------:R-:W-:Y:S02]  /*cc80*/  LOP3.LUT R15, R15, 0xfffffffe, RZ, 0xc0, !PT ;  /* 0xfffffffe0f0f7812 */ /* 0x000fe400078ec0ff */
[----:B------:R-:W-:Y:S02]  /*cc90*/  LOP3.LUT R16, R16, 0xfffffffe, RZ, 0xc0, !PT ;  /* 0xfffffffe10107812 */ /* 0x000fe400078ec0ff */
[----:B------:R-:W-:Y:S01]  /*cca0*/  ISETP.NE.AND P0, PT, R24, R35, PT ;  /* 0x000000231800720c */ /* 0x000fe20003f05270 */
        /* <DEDUP_REMOVED lines=22> */
[----:B------:R-:W-:Y:S01]  /*ce10*/  LEA.HI R15, R28, R28, RZ, 0x1 ;  /* 0x0000001c1c0f7211 */ /* 0x000fe200078f08ff */
[----:B------:R-:W-:Y:S01]  /*ce20*/  IMAD.IADD R24, R25, 0x1, -R24 ;  /* 0x0000000119187824 */ /* 0x000fe200078e0a18 */
[----:B------:R-:W-:-:S02]  /*ce30*/  ISETP.NE.AND P6, PT, R11, R16, PT ;  /* 0x000000100b00720c */ /* 0x000fc40003fc5270 */
[----:B------:R-:W-:Y:S02]  /*ce40*/  LEA.HI R11, R21, R21, RZ, 0x1 ;  /* 0x00000015150b7211 */ /* 0x000fe400078f08ff */
[----:B------:R-:W-:Y:S02]  /*ce50*/  SEL R16, RZ, 0xffffffff, !P5 ;  /* 0xffffffffff107807 */ /* 0x000fe40006800000 */
[----:B------:R-:W-:Y:S02]  /*ce60*/  ISETP.NE.AND P5, PT, R23, R24, PT ;  /* 0x000000181700720c */ /* 0x000fe40003fa5270 */
        /* <DEDUP_REMOVED lines=14> */
[----:B------:R-:W-:Y:S02]  /*cf50*/  SEL R11, RZ, 0xffffffff, !P2 ;  /* 0xffffffffff0b7807 */ /* 0x000fe40005000000 */
[----:B------:R-:W-:Y:S02]  /*cf60*/  ISETP.GE.AND P2, PT, R31, R22, PT ;  /* 0x000000161f00720c */ /* 0x000fe40003f46270 */
[----:B------:R-:W-:Y:S02]  /*cf70*/  SEL R11, R11, R14, !P4 ;  /* 0x0000000e0b0b7207 */ /* 0x000fe40006000000 */
[----:B------:R-:W-:-:S02]  /*cf80*/  ISETP.GE.AND P4, PT, R34, R19, PT ;  /* 0x000000132200720c */ /* 0x000fc40003f86270 */
[----:B------:R-:W-:Y:S02]  /*cf90*/  ISETP.NE.U32.AND P0, PT, R16, 0x1, PT ;  /* 0x000000011000780c */ /* 0x000fe40003f05070 */
[----:B------:R-:W-:Y:S02]  /*cfa0*/  SEL R15, RZ, 0xffffffff, !P4 ;  /* 0xffffffffff0f7807 */ /* 0x000fe40006000000 */
[----:B------:R-:W-:Y:S02]  /*cfb0*/  ISETP.GE.AND P4, PT, R30, R25, PT ;  /* 0x000000191e00720c */ /* 0x000fe40003f86270 */
[----:B------:R-:W-:Y:S02]  /*cfc0*/  LOP3.LUT R24, R24, 0x1, RZ, 0xc0, !PT ;  /* 0x0000000118187812 */ /* 0x000fe400078ec0ff */
[----:B------:R-:W-:Y:S02]  /*cfd0*/  SEL R23, RZ, 0xffffffff, !P4 ;  /* 0xffffffffff177807 */ /* 0x000fe40006000000 */
[----:B------:R-:W-:-:S02]  /*cfe0*/  SEL R16, RZ, 0xffffffff, !P2 ;  /* 0xffffffffff107807 */ /* 0x000fc40005000000 */
[----:B------:R-:W-:Y:S02]  /*cff0*/  SEL R15, R15, R34, !P6 ;  /* 0x000000220f0f7207 */ /* 0x000fe40007000000 */
[----:B------:R-:W-:Y:S02]  /*d000*/  ISETP.GE.AND P6, PT, R21, R28, PT ;  /* 0x0000001c1500720c */ /* 0x000fe40003fc6270 */
[----:B------:R-:W-:Y:S02]  /*d010*/  SEL R23, R23, R30, !P5 ;  /* 0x0000001e17177207 */ /* 0x000fe40006800000 */
[----:B------:R-:W-:Y:S02]  /*d020*/  ISETP.NE.U32.AND P2, PT, R24, 0x1, PT ;  /* 0x000000011800780c */ /* 0x000fe40003f45070 */
[----:B------:R-:W-:Y:S02]  /*d030*/  SEL R16, R16, R31, !P3 ;  /* 0x0000001f10107207 */ /* 0x000fe40005800000 */
[----:B------:R-:W-:-:S02]  /*d040*/  LOP3.LUT R11, R11, 0x1, RZ, 0xc0, !PT ;  /* 0x000000010b0b7812 */ /* 0x000fc400078ec0ff */
[----:B------:R-:W-:Y:S02]  /*d050*/  SEL R24, RZ, 0xffffffff, !P6 ;  /* 0xffffffffff187807 */ /* 0x000fe40007000000 */
[----:B------:R-:W-:Y:S02]  /*d060*/  LOP3.LUT R15, R15, 0x1, RZ, 0xc0, !PT ;  /* 0x000000010f0f7812 */ /* 0x000fe400078ec0ff */
[----:B------:R-:W-:Y:S02]  /*d070*/  LOP3.LUT R26, R26, 0x1, RZ, 0xc0, !PT ;  /* 0x000000011a1a7812 */ /* 0x000fe400078ec0ff */
[----:B------:R-:W-:Y:S02]  /*d080*/  LOP3.LUT R23, R23, 0x1, RZ, 0xc0, !PT ;  /* 0x0000000117177812 */ /* 0x000fe400078ec0ff */
[----:B------:R-:W-:Y:S02]  /*d090*/  SEL R32, R18, R29, !P0 ;  /* 0x0000001d12207207 */ /* 0x000fe40004000000 */
[----:B------:R-:W-:-:S02]  /*d0a0*/  LOP3.LUT R16, R16, 0x1, RZ, 0xc0, !PT ;  /* 0x0000000110107812 */ /* 0x000fc400078ec0ff */
[----:B------:R-:W-:Y:S02]  /*d0b0*/  ISETP.NE.U32.AND P4, PT, R11, 0x1, PT ;  /* 0x000000010b00780c */ /* 0x000fe40003f85070 */
[----:B------:R-:W-:Y:S02]  /*d0c0*/  SEL R24, R24, R21, !P1 ;  /* 0x0000001518187207 */ /* 0x000fe40004800000 */
[----:B------:R-:W-:Y:S02]  /*d0d0*/  ISETP.NE.U32.AND P6, PT, R15, 0x1, PT ;  /* 0x000000010f00780c */ /* 0x000fe40003fc5070 */
[----:B------:R-:W-:Y:S02]  /*d0e0*/  ISETP.NE.U32.AND P3, PT, R26, 0x1, PT ;  /* 0x000000011a00780c */ /* 0x000fe40003f65070 */
[----:B------:R-:W-:Y:S02]  /*d0f0*/  ISETP.NE.U32.AND P1, PT, R23, 0x1, PT ;  /* 0x000000011700780c */ /* 0x000fe40003f25070 */
        /* <DEDUP_REMOVED lines=9> */
[----:B------:R-:W-:Y:S02]  /*d190*/  LOP3.LUT R29, R20, 0xfffffffe, RZ, 0xc0, !PT ;  /* 0xfffffffe141d7812 */ /* 0x000fe400078ec0ff */
[----:B------:R-:W-:Y:S01]  /*d1a0*/  SEL R27, R14, R13, !P4 ;  /* 0x0000000d0e1b7207 */ /* 0x000fe20006000000 */
[----:B------:R-:W-:Y:S01]  /*d1b0*/  IMAD.IADD R12, R17, 0x1, -R12 ;  /* 0x00000001110c7824 */ /* 0x000fe200078e0a0c */
[----:B------:R-:W-:Y:S01]  /*d1c0*/  SEL R23, R13, R14, !P4 ;  /* 0x0000000e0d177207 */ /* 0x000fe20006000000 */
[----:B------:R-:W-:Y:S01]  /*d1d0*/  IMAD.IADD R29, R32, 0x1, -R29 ;  /* 0x00000001201d7824 */ /* 0x000fe200078e0a1d */
[----:B------:R-:W-:-:S02]  /*d1e0*/  LEA.HI R13, R16, R16, RZ, 0x1 ;  /* 0x00000010100d7211 */ /* 0x000fc400078f08ff */
[----:B------:R-:W-:Y:S02]  /*d1f0*/  LEA.HI R20, R26, R26, RZ, 0x1 ;  /* 0x0000001a1a147211 */ /* 0x000fe400078f08ff */
[----:B------:R-:W-:Y:S02]  /*d200*/  ISETP.NE.AND P4, PT, R29, R12, PT ;  /* 0x0000000c1d00720c */ /* 0x000fe40003f85270 */
[----:B------:R-:W-:Y:S02]  /*d210*/  LEA.HI R12, R15, R15, RZ, 0x1 ;  /* 0x0000000f0f0c7211 */ /* 0x000fe400078f08ff */
[----:B------:R-:W-:Y:S02]  /*d220*/  LEA.HI R29, R11, R11, RZ, 0x1 ;  /* 0x0000000b0b1d7211 */ /* 0x000fe400078f08ff */
[----:B------:R-:W-:Y:S02]  /*d230*/  LOP3.LUT R12, R12, 0xfffffffe, RZ, 0xc0, !PT ;  /* 0xfffffffe0c0c7812 */ /* 0x000fe400078ec0ff */
[----:B------:R-:W-:-:S02]  /*d240*/  LOP3.LUT R13, R13, 0xfffffffe, RZ, 0xc0, !PT ;  /* 0xfffffffe0d0d7812 */ /* 0x000fc400078ec0ff */
[----:B------:R-:W-:Y:S01]  /*d250*/  SEL R14, R31, R22, !P5 ;  /* 0x000000161f0e7207 */ /* 0x000fe20006800000 */
[----:B------:R-:W-:Y:S01]  /*d260*/  IMAD.IADD R12, R15, 0x1, -R12 ;  /* 0x000000010f0c7824 */ /* 0x000fe200078e0a0c */
[----:B------:R-:W-:Y:S02]  /*d270*/  LOP3.LUT R24, R24, 0x1, RZ, 0xc0, !PT ;  /* 0x0000000118187812 */ /* 0x000fe400078ec0ff */
[----:B------:R-:W-:Y:S02]  /*d280*/  SEL R22, R22, R31, !P5 ;  /* 0x0000001f16167207 */ /* 0x000fe40006800000 */
[----:B------:R-:W-:Y:S02]  /*d290*/  LOP3.LUT R31, R20, 0xfffffffe, RZ, 0xc0, !PT ;  /* 0xfffffffe141f7812 */ /* 0x000fe400078ec0ff */
[----:B------:R-:W-:Y:S01]  /*d2a0*/  LOP3.LUT R20, R29, 0xfffffffe, RZ, 0xc0, !PT ;  /* 0xfffffffe1d147812 */ /* 0x000fe200078ec0ff */
[----:B------:R-:W-:Y:S01]  /*d2b0*/  IMAD.IADD R29, R16, 0x1, -R13 ;  /* 0x00000001101d7824 */ /* 0x000fe200078e0a0d */
[----:B------:R-:W-:Y:S01]  /*d2c0*/  ISETP.NE.U32.AND P0, PT, R24, 0x1, PT ;  /* 0x000000011800780c */ /* 0x000fe20003f05070 */
[----:B------:R-:W-:Y:S01]  /*d2d0*/  IMAD.IADD R31, R26, 0x1, -R31 ;  /* 0x000000011a1f7824 */ /* 0x000fe200078e0a1f */
[----:B------:R-:W-:-:S02]  /*d2e0*/  SEL R24, R34, R19, !P6 ;  /* 0x0000001322187207 */ /* 0x000fc40007000000 */
[----:B------:R-:W-:Y:S01]  /*d2f0*/  SEL R19, R19, R34, !P6 ;  /* 0x0000002213137207 */ /* 0x000fe20007000000 */
[----:B------:R-:W-:Y:S01]  /*d300*/  IMAD.IADD R34, R11, 0x1, -R20 ;  /* 0x000000010b227824 */ /* 0x000fe200078e0a14 */
        /* <DEDUP_REMOVED lines=14> */
[----:B------:R-:W-:Y:S01]  /*d3f0*/  LEA.HI R29, R14, R14, RZ, 0x1 ;  /* 0x0000000e0e1d7211 */ /* 0x000fe200078f08ff */
[----:B------:R-:W-:Y:S01]  /*d400*/  IMAD.IADD R31, R22, 0x1, -R31 ;  /* 0x00000001161f7824 */ /* 0x000fe200078e0a1f */
[----:B------:R-:W-:Y:S01]  /*d410*/  ISETP.NE.AND P1, PT, R25, R30, PT ;  /* 0x0000001e1900720c */ /* 0x000fe20003f25270 */
[----:B------:R-:W-:Y:S01]  /*d420*/  IMAD.IADD R34, R27, 0x1, -R34 ;  /* 0x000000011b227824 */ /* 0x000fe200078e0a22 */
[----:B------:R-:W-:Y:S02]  /*d430*/  LEA.HI R25, R19, R19, RZ, 0x1 ;  /* 0x0000001313197211 */ /* 0x000fe400078f08ff */
[----:B------:R-:W-:Y:S02]  /*d440*/  SEL R12, R21, R28, !P0 ;  /* 0x0000001c150c7207 */ /* 0x000fe40004000000 */
[----:B------:R-:W-:Y:S02]  /*d450*/  SEL R21, R28, R21, !P0 ;  /* 0x000000151c157207 */ /* 0x000fe40004000000 */
[----:B------:R-:W-:-:S02]  /*d460*/  ISETP.NE.AND P6, PT, R31, R34, PT ;  /* 0x000000221f00720c */ /* 0x000fc40003fc5270 */
[----:B------:R-:W-:Y:S02]  /*d470*/  LEA.HI R30, R13, R13, RZ, 0x1 ;  /* 0x0000000d0d1e7211 */ /* 0x000fe400078f08ff */
[----:B------:R-:W-:Y:S02]  /*d480*/  LEA.HI R31, R24, R24, RZ, 0x1 ;  /* 0x00000018181f7211 */ /* 0x000fe400078f08ff */
[----:B------:R-:W-:Y:S02]  /*d490*/  LOP3.LUT R28, R25, 0xfffffffe, RZ, 0xc0, !PT ;  /* 0xfffffffe191c7812 */ /* 0x000fe400078ec0ff */
[----:B------:R-:W-:Y:S02]  /*d4a0*/  LOP3.LUT R29, R29, 0xfffffffe, RZ, 0xc0, !PT ;  /* 0xfffffffe1d1d7812 */ /* 0x000fe400078ec0ff */
[----:B------:R-:W-:Y:S01]  /*d4b0*/  ISETP.GE.AND P0, PT, R32, R17, PT ;  /* 0x000000112000720c */ /* 0x000fe20003f06270 */
[----:B------:R-:W-:Y:S01]  /*d4c0*/  IMAD.IADD R28, R19, 0x1, -R28 ;  /* 0x00000001131c7824 */ /* 0x000fe200078e0a1c */
[----:B------:R-:W-:Y:S01]  /*d4d0*/  LOP3.LUT R30, R30, 0xfffffffe, RZ, 0xc0, !PT ;  /* 0xfffffffe1e1e7812 */ /* 0x000fe200078ec0ff */
[----:B------:R-:W-:Y:S01]  /*d4e0*/  IMAD.IADD R29, R14, 0x1, -R29 ;  /* 0x000000010e1d7824 */ /* 0x000fe200078e0a1d */
[----:B------:R-:W-:-:S02]  /*d4f0*/  LOP3.LUT R31, R31, 0xfffffffe, RZ, 0xc0, !PT ;  /* 0xfffffffe1f1f7812 */ /* 0x000fc400078ec0ff */
[----:B------:R-:W-:Y:S01]  /*d500*/  SEL R25, RZ, 0xffffffff, !P0 ;  /* 0xffffffffff197807 */ /* 0x000fe20004000000 */
[----:B------:R-:W-:Y:S01]  /*d510*/  IMAD.IADD R30, R13, 0x1, -R30 ;  /* 0x000000010d1e7824 */ /* 0x000fe200078e0a1e */
[----:B------:R-:W-:Y:S01]  /*d520*/  ISETP.NE.AND P2, PT, R28, R29, PT ;  /* 0x0000001d1c00720c */ /* 0x000fe20003f45270 */
[----:B------:R-:W-:Y:S01]  /*d530*/  IMAD.IADD R31, R24, 0x1, -R31 ;  /* 0x00000001181f7824 */ /* 0x000fe200078e0a1f */
[----:B------:R-:W-:Y:S02]  /*d540*/  LEA.HI R28, R21, R21, RZ, 0x1 ;  /* 0x00000015151c7211 */ /* 0x000fe400078f08ff */
[----:B------:R-:W-:Y:S02]  /*d550*/  LEA.HI R29, R20, R20, RZ, 0x1 ;  /* 0x00000014141d7211 */ /* 0x000fe400078f08ff */
[----:B------:R-:W-:Y:S02]  /*d560*/  SEL R25, R25, R32, !P4 ;  /* 0x0000002019197207 */ /* 0x000fe40006000000 */
[----:B------:R-:W-:-:S02]  /*d570*/  ISETP.GE.AND P4, PT, R15, R16, PT ;  /* 0x000000100f00720c */ /* 0x000fc40003f86270 */
[----:B------:R-:W-:Y:S02]  /*d580*/  ISETP.NE.AND P0, PT, R30, R31, PT ;  /* 0x0000001f1e00720c */ /* 0x000fe40003f05270 */
        /* <DEDUP_REMOVED lines=27> */
[----:B------:R-:W-:Y:S02]  /*d740*/  ISETP.NE.U32.AND P2, PT, R30, 0x1, PT ;  /* 0x000000011e00780c */ /* 0x000fe40003f45070 */
[----:B------:R-:W-:Y:S02]  /*d750*/  SEL R30, RZ, 0xffffffff, !P5 ;  /* 0xffffffffff1e7807 */ /* 0x000fe40006800000 */
[----:B------:R-:W-:Y:S02]  /*d760*/  LOP3.LUT R25, R25, 0x1, RZ, 0xc0, !PT ;  /* 0x0000000119197812 */ /* 0x000fe400078ec0ff */
[----:B------:R-:W-:-:S02]  /*d770*/  LOP3.LUT R29, R29, 0x1, RZ, 0xc0, !PT ;  /* 0x000000011d1d7812 */ /* 0x000fc400078ec0ff */
[----:B------:R-:W-:Y:S02]  /*d780*/  SEL R30, R30, R21, !P4 ;  /* 0x000000151e1e7207 */ /* 0x000fe40006000000 */
[----:B------:R-:W-:Y:S02]  /*d790*/  ISETP.NE.U32.AND P4, PT, R25, 0x1, PT ;  /* 0x000000011900780c */ /* 0x000fe40003f85070 */
[----:B------:R-:W-:Y:S02]  /*d7a0*/  ISETP.NE.U32.AND P1, PT, R29, 0x1, PT ;  /* 0x000000011d00780c */ /* 0x000fe40003f25070 */
[----:B------:R-:W-:Y:S02]  /*d7b0*/  LOP3.LUT R25, R30, 0x1, RZ, 0xc0, !PT ;  /* 0x000000011e197812 */ /* 0x000fe400078ec0ff */
[----:B------:R-:W-:Y:S02]  /*d7c0*/  SEL R30, R32, R17, !P3 ;  /* 0x00000011201e7207 */ /* 0x000fe40005800000 */
[----:B------:R-:W-:-:S02]  /*d7d0*/  SEL R29, R16, R15, !P6 ;  /* 0x0000000f101d7207 */ /* 0x000fc40007000000 */
[----:B------:R-:W-:Y:S02]  /*d7e0*/  SEL R17, R17, R32, !P3 ;  /* 0x0000002011117207 */ /* 0x000fe40005800000 */
[----:B------:R-:W-:Y:S02]  /*d7f0*/  LOP3.LUT R28, R28, 0x1, RZ, 0xc0, !PT ;  /* 0x000000011c1c7812 */ /* 0x000fe400078ec0ff */
[----:B------:R-:W-:Y:S02]  /*d800*/  ISETP.NE.U32.AND P3, PT, R25, 0x1, PT ;  /* 0x000000011900780c */ /* 0x000fe40003f65070 */
[----:B------:R-:W-:Y:S02]  /*d810*/  LEA.HI R25, R29, R29, RZ, 0x1 ;  /* 0x0000001d1d197211 */ /* 0x000fe400078f08ff */
[----:B------:R-:W-:Y:S02]  /*d820*/  LEA.HI R31, R30, R30, RZ, 0x1 ;  /* 0x0000001e1e1f7211 */ /* 0x000fe400078f08ff */
[----:B------:R-:W-:-:S02]  /*d830*/  ISETP.NE.U32.AND P5, PT, R28, 0x1, PT ;  /* 0x000000011c00780c */ /* 0x000fc40003fa5070 */
[----:B------:R-:W-:Y:S02]  /*d840*/  LOP3.LUT R28, R25, 0xfffffffe, RZ, 0xc0, !PT ;  /* 0xfffffffe191c7812 */ /* 0x000fe400078ec0ff */
[----:B------:R-:W-:Y:S02]  /*d850*/  LOP3.LUT R31, R31, 0xfffffffe, RZ, 0xc0, !PT ;  /* 0xfffffffe1f1f7812 */ /* 0x000fe400078ec0ff */
[----:B------:R-:W-:Y:S01]  /*d860*/  SEL R16, R15, R16, !P6 ;  /* 0x000000100f107207 */ /* 0x000fe20007000000 */
        /* <DEDUP_REMOVED lines=9> */
[----:B------:R-:W-:Y:S02]  /*d900*/  ISETP.NE.AND P2, PT, R28, R31, PT ;  /* 0x0000001f1c00720c */ /* 0x000fe40003f45270 */
[----:B------:R-:W-:-:S02]  /*d910*/  LEA.HI R19, R11, R11, RZ, 0x1 ;  /* 0x0000000b0b137211 */ /* 0x000fc400078f08ff */
[----:B------:R-:W-:Y:S02]  /*d920*/  LEA.HI R28, R16, R16, RZ, 0x1 ;  /* 0x00000010101c7211 */ /* 0x000fe400078f08ff */
[----:B------:R-:W-:Y:S02]  /*d930*/  SEL R25, R22, R27, !P4 ;  /* 0x0000001b16197207 */ /* 0x000fe40006000000 */
[----:B------:R-:W-:Y:S02]  /*d940*/  LOP3.LUT R34, R34, 0x1, RZ, 0xc0, !PT ;  /* 0x0000000122227812 */ /* 0x000fe400078ec0ff */
[----:B------:R-:W-:Y:S02]  /*d950*/  SEL R27, R27, R22, !P4 ;  /* 0x000000161b1b7207 */ /* 0x000fe40006000000 */
        /* <DEDUP_REMOVED lines=16> */
[----:B------:R-:W-:Y:S02]  /*da60*/  ISETP.NE.AND P0, PT, R33, R32, PT ;  /* 0x000000202100720c */ /* 0x000fe40003f05270 */
[----:B------:R-:W-:Y:S02]  /*da70*/  LOP3.LUT R22, R13, 0xfffffffe, RZ, 0xc0, !PT ;  /* 0xfffffffe0d167812 */ /* 0x000fe400078ec0ff */
[----:B------:R-:W-:Y:S02]  /*da80*/  LEA.HI R31, R14, R14, RZ, 0x1 ;  /* 0x0000000e0e1f7211 */ /* 0x000fe400078f08ff */
[----:B------:R-:W-:Y:S01]  /*da90*/  LEA.HI R32, R25, R25, RZ, 0x1 ;  /* 0x0000001919207211 */ /* 0x000fe200078f08ff */
[----:B------:R-:W-:Y:S01]  /*daa0*/  IMAD.IADD R22, R27, 0x1, -R22 ;  /* 0x000000011b167824 */ /* 0x000fe200078e0a16 */
        /* <DEDUP_REMOVED lines=46> */
[----:B------:R-:W-:Y:S02]  /*dd90*/  SEL R31, RZ, 0xffffffff, !P2 ;  /* 0xffffffffff1f7807 */ /* 0x000fe40005000000 */
[----:B------:R-:W-:Y:S02]  /*dda0*/  LOP3.LUT R21, R21, 0x1, RZ, 0xc0, !PT ;  /* 0x0000000115157812 */ /* 0x000fe400078ec0ff */
[----:B------:R-:W-:Y:S02]  /*ddb0*/  SEL R33, RZ, 0xffffffff, !P4 ;  /* 0xffffffffff217807 */ /* 0x000fe40006000000 */
[----:B------:R-:W-:Y:S02]  /*ddc0*/  ISETP.GE.AND P4, PT, R20, R19, PT ;  /* 0x000000131400720c */ /* 0x000fe40003f86270 */
[----:B------:R-:W-:Y:S02]  /*ddd0*/  SEL R31, R31, R14, !P3 ;  /* 0x0000000e1f1f7207 */ /* 0x000fe40005800000 */
[----:B------:R-:W-:-:S02]  /*dde0*/  ISETP.NE.U32.AND P3, PT, R21, 0x1, PT ;  /* 0x000000011500780c */ /* 0x000fc40003f65070 */
[----:B------:R-:W-:Y:S02]  /*ddf0*/  SEL R21, RZ, 0xffffffff, !P4 ;  /* 0xffffffffff157807 */ /* 0x000fe40006000000 */
[----:B------:R-:W-:Y:S02]  /*de00*/  SEL R33, R33, R24, !P6 ;  /* 0x0000001821217207 */ /* 0x000fe40007000000 */
[----:B------:R-:W-:Y:S02]  /*de10*/  ISETP.GE.AND P6, PT, R12, R13, PT ;  /* 0x0000000d0c00720c */ /* 0x000fe40003fc6270 */
[----:B------:R-:W-:Y:S02]  /*de20*/  SEL R21, R21, R20, !P5 ;  /* 0x0000001415157207 */ /* 0x000fe40006800000 */
[----:B------:R-:W-:Y:S02]  /*de30*/  SEL R35, RZ, 0xffffffff, !P6 ;  /* 0xffffffffff237807 */ /* 0x000fe40007000000 */
[----:B------:R-:W-:-:S02]  /*de40*/  LOP3.LUT R21, R21, 0x1, RZ, 0xc0, !PT ;  /* 0x0000000115157812 */ /* 0x000fc400078ec0ff */
[----:B------:R-:W-:Y:S02]  /*de50*/  ISETP.NE.U32.AND P0, PT, R22, 0x1, PT ;  /* 0x000000011600780c */ /* 0x000fe40003f05070 */
[----:B------:R-:W-:Y:S02]  /*de60*/  SEL R35, R35, R12, !P1 ;  /* 0x0000000c23237207 */ /* 0x000fe40004800000 */
[----:B------:R-:W-:Y:S02]  /*de70*/  ISETP.NE.U32.AND P1, PT, R21, 0x1, PT ;  /* 0x000000011500780c */ /* 0x000fe40003f25070 */
[----:B------:R-:W-:Y:S02]  /*de80*/  LOP3.LUT R28, R28, 0x1, RZ, 0xc0, !PT ;  /* 0x000000011c1c7812 */ /* 0x000fe400078ec0ff */
[----:B------:R-:W-:Y:S02]  /*de90*/  SEL R21, R29, R30, !P0 ;  /* 0x0000001e1d157207 */ /* 0x000fe40004000000 */
[----:B------:R-:W-:-:S02]  /*dea0*/  SEL R30, R30, R29, !P0 ;  /* 0x0000001d1e1e7207 */ /* 0x000fc40004000000 */
[----:B------:R-:W-:Y:S02]  /*deb0*/  LOP3.LUT R32, R32, 0x1, RZ, 0xc0, !PT ;  /* 0x0000000120207812 */ /* 0x000fe400078ec0ff */
[----:B------:R-:W-:Y:S02]  /*dec0*/  ISETP.NE.U32.AND P2, PT, R28, 0x1, PT ;  /* 0x000000011c00780c */ /* 0x000fe40003f45070 */
[----:B------:R-:W-:Y:S02]  /*ded0*/  LEA.HI R29, R17, R17, RZ, 0x1 ;  /* 0x00000011111d7211 */ /* 0x000fe400078f08ff */
[----:B------:R-:W-:Y:S02]  /*dee0*/  LEA.HI R28, R30, R30, RZ, 0x1 ;  /* 0x0000001e1e1c7211 */ /* 0x000fe400078f08ff */
[----:B------:R-:W-:Y:S02]  /*def0*/  ISETP.NE.U32.AND P4, PT, R32, 0x1, PT ;  /* 0x000000012000780c */ /* 0x000fe40003f85070 */
[----:B------:R-:W-:-:S02]  /*df00*/  LOP3.LUT R31, R31, 0x1, RZ, 0xc0, !PT ;  /* 0x000000011f1f7812 */ /* 0x000fc400078ec0ff */
[----:B------:R-:W-:Y:S02]  /*df10*/  LOP3.LUT R32, R29, 0xfffffffe, RZ, 0xc0, !PT ;  /* 0xfffffffe1d207812 */ /* 0x000fe400078ec0ff */
[----:B------:R-:W-:Y:S02]  /*df20*/  LOP3.LUT R33, R33, 0x1, RZ, 0xc0, !PT ;  /* 0x0000000121217812 */ /* 0x000fe400078ec0ff */
[----:B------:R-:W-:Y:S01]  /*df30*/  LOP3.LUT R29, R28, 0xfffffffe, RZ, 0xc0, !PT ;  /* 0xfffffffe1c1d7812 */ /* 0x000fe200078ec0ff */
[----:B------:R-:W-:Y:S01]  /*df40*/  IMAD.IADD R32, R17, 0x1, -R32 ;  /* 0x0000000111207824 */ /* 0x000fe200078e0a20 */
[----:B------:R-:W-:Y:S02]  /*df50*/  ISETP.NE.U32.AND P5, PT, R31, 0x1, PT ;  /* 0x000000011f00780c */ /* 0x000fe40003fa5070 */
        /* <DEDUP_REMOVED lines=21> */
[----:B------:R-:W-:Y:S02]  /*e0b0*/  SEL R29, R20, R19, !P1 ;  /* 0x00000013141d7207 */ /* 0x000fe40004800000 */
[----:B------:R-:W-:-:S02]  /*e0c0*/  LOP3.LUT R32, R31, 0xfffffffe, RZ, 0xc0, !PT ;  /* 0xfffffffe1f207812 */ /* 0x000fc400078ec0ff */
[----:B------:R-:W-:Y:S02]  /*e0d0*/  LOP3.LUT R33, R33, 0xfffffffe, RZ, 0xc0, !PT ;  /* 0xfffffffe21217812 */ /* 0x000fe400078ec0ff */
[----:B------:R-:W-:Y:S01]  /*e0e0*/  SEL R19, R19, R20, !P1 ;  /* 0x0000001413137207 */ /* 0x000fe20004800000 */
[----:B------:R-:W-:Y:S01]  /*e0f0*/  IMAD.IADD R32, R15, 0x1, -R32 ;  /* 0x000000010f207824 */ /* 0x000fe200078e0a20 */
[----:B------:R-:W-:Y:S01]  /*e100*/  ISETP.NE.AND P5, PT, R27, R24, PT ;  /* 0x000000181b00720c */ /* 0x000fe20003fa5270 */
[----:B------:R-:W-:Y:S01]  /*e110*/  IMAD.IADD R33, R22, 0x1, -R33 ;  /* 0x0000000116217824 */ /* 0x000fe200078e0a21 */
[----:B------:R-:W-:Y:S02]  /*e120*/  LEA.HI R20, R26, R26, RZ, 0x1 ;  /* 0x0000001a1a147211 */ /* 0x000fe400078f08ff */
[----:B------:R-:W-:Y:S02]  /*e130*/  LEA.HI R24, R11, R11, RZ, 0x1 ;  /* 0x0000000b0b187211 */ /* 0x000fe400078f08ff */
[----:B------:R-:W-:-:S02]  /*e140*/  LOP3.LUT R27, R20, 0xfffffffe, RZ, 0xc0, !PT ;  /* 0xfffffffe141b7812 */ /* 0x000fc400078ec0ff */
[----:B------:R-:W-:Y:S02]  /*e150*/  LOP3.LUT R24, R24, 0xfffffffe, RZ, 0xc0, !PT ;  /* 0xfffffffe18187812 */ /* 0x000fe400078ec0ff */
[----:B------:R-:W-:Y:S01]  /*e160*/  LOP3.LUT R35, R35, 0x1, RZ, 0xc0, !PT ;  /* 0x0000000123237812 */ /* 0x000fe200078ec0ff */
[----:B------:R-:W-:Y:S01]  /*e170*/  IMAD.IADD R27, R26, 0x1, -R27 ;  /* 0x000000011a1b7824 */ /* 0x000fe200078e0a1b */
[----:B------:R-:W-:Y:S01]  /*e180*/  ISETP.NE.AND P3, PT, R32, R33, PT ;  /* 0x000000212000720c */ /* 0x000fe20003f65270 */
[----:B------:R-:W-:Y:S01]  /*e190*/  IMAD.IADD R20, R11, 0x1, -R24 ;  /* 0x000000010b147824 */ /* 0x000fe200078e0a18 */
[----:B------:R-:W-:Y:S02]  /*e1a0*/  ISETP.NE.U32.AND P0, PT, R35, 0x1, PT ;  /* 0x000000012300780c */ /* 0x000fe40003f05070 */
[----:B------:R-:W-:Y:S02]  /*e1b0*/  LEA.HI R31, R25, R25, RZ, 0x1 ;  /* 0x00000019191f7211 */ /* 0x000fe400078f08ff */
[----:B------:R-:W-:-:S02]  /*e1c0*/  LEA.HI R33, R18, R18, RZ, 0x1 ;  /* 0x0000001212217211 */ /* 0x000fc400078f08ff */
[----:B------:R-:W-:Y:S02]  /*e1d0*/  SEL R24, R12, R13, !P0 ;  /* 0x0000000d0c187207 */ /* 0x000fe40004000000 */
[----:B------:R-:W-:Y:S02]  /*e1e0*/  LOP3.LUT R32, R31, 0xfffffffe, RZ, 0xc0, !PT ;  /* 0xfffffffe1f207812 */ /* 0x000fe400078ec0ff */
[----:B------:R-:W-:Y:S02]  /*e1f0*/  LOP3.LUT R33, R33, 0xfffffffe, RZ, 0xc0, !PT ;  /* 0xfffffffe21217812 */ /* 0x000fe400078ec0ff */
[----:B------:R-:W-:Y:S01]  /*e200*/  SEL R12, R13, R12, !P0 ;  /* 0x0000000c0d0c7207 */ /* 0x000fe20004000000 */
[----:B------:R-:W-:Y:S01]  /*e210*/  IMAD.IADD R32, R25, 0x1, -R32 ;  /* 0x0000000119207824 */ /* 0x000fe200078e0a20 */
[----:B------:R-:W-:Y:S01]  /*e220*/  ISETP.NE.AND P1, PT, R27, R20, PT ;  /* 0x000000141b00720c */ /* 0x000fe20003f25270 */
[----:B------:R-:W-:Y:S01]  /*e230*/  IMAD.IADD R33, R18, 0x1, -R33 ;  /* 0x0000000112217824 */ /* 0x000fe200078e0a21 */
[----:B------:R-:W-:-:S02]  /*e240*/  LEA.HI R13, R23, R23, RZ, 0x1 ;  /* 0x00000017170d7211 */ /* 0x000fc400078f08ff */
[----:B------:R-:W-:Y:S02]  /*e250*/  LEA.HI R27, R28, R28, RZ, 0x1 ;  /* 0x0000001c1c1b7211 */ /* 0x000fe400078f08ff */
[----:B------:R-:W-:Y:S02]  /*e260*/  LOP3.LUT R20, R13, 0xfffffffe, RZ, 0xc0, !PT ;  /* 0xfffffffe0d147812 */ /* 0x000fe400078ec0ff */
[----:B------:R-:W-:Y:S02]  /*e270*/  LOP3.LUT R27, R27, 0xfffffffe, RZ, 0xc0, !PT ;  /* 0xfffffffe1b1b7812 */ /* 0x000fe400078ec0ff */
[----:B------:R-:W-:Y:S01]  /*e280*/  ISETP.NE.AND P6, PT, R32, R33, PT ;  /* 0x000000212000720c */ /* 0x000fe20003fc5270 */
[----:B------:R-:W-:Y:S01]  /*e290*/  IMAD.IADD R20, R23, 0x1, -R20 ;  /* 0x0000000117147824 */ /* 0x000fe200078e0a14 */
[----:B------:R-:W-:Y:S01]  /*e2a0*/  ISETP.GE.AND P0, PT, R30, R17, PT ;  /* 0x000000111e00720c */ /* 0x000fe20003f06270 */
[----:B------:R-:W-:Y:S01]  /*e2b0*/  IMAD.IADD R27, R28, 0x1, -R27 ;  /* 0x000000011c1b7824 */ /* 0x000fe200078e0a1b */
[----:B------:R-:W-:-:S02]  /*e2c0*/  LEA.HI R31, R19, R19, RZ, 0x1 ;  /* 0x00000013131f7211 */ /* 0x000fc400078f08ff */
[----:B------:R-:W-:Y:S02]  /*e2d0*/  LEA.HI R33, R14, R14, RZ, 0x1 ;  /* 0x0000000e0e217211 */ /* 0x000fe400078f08ff */
[----:B------:R-:W-:Y:S02]  /*e2e0*/  SEL R13, RZ, 0xffffffff, !P0 ;  /* 0xffffffffff0d7807 */ /* 0x000fe40004000000 */
[----:B------:R-:W-:Y:S02]  /*e2f0*/  LOP3.LUT R32, R31, 0xfffffffe, RZ, 0xc0, !PT ;  /* 0xfffffffe1f207812 */ /* 0x000fe400078ec0ff */
[----:B------:R-:W-:Y:S02]  /*e300*/  LOP3.LUT R33, R33, 0xfffffffe, RZ, 0xc0, !PT ;  /* 0xfffffffe21217812 */ /* 0x000fe400078ec0ff */
[----:B------:R-:W-:Y:S01]  /*e310*/  ISETP.NE.AND P2, PT, R20, R27, PT ;  /* 0x0000001b1400720c */ /* 0x000fe20003f45270 */
[----:B------:R-:W-:Y:S01]  /*e320*/  IMAD.IADD R32, R19, 0x1, -R32 ;  /* 0x0000000113207824 */ /* 0x000fe200078e0a20 */
[----:B------:R-:W-:Y:S01]  /*e330*/  LEA.HI R20, R12, R12, RZ, 0x1 ;  /* 0x0000000c0c147211 */ /* 0x000fe200078f08ff */
[----:B------:R-:W-:Y:S01]  /*e340*/  IMAD.IADD R33, R14, 0x1, -R33 ;  /* 0x000000010e217824 */ /* 0x000fe200078e0a21 */
        /* <DEDUP_REMOVED lines=9> */
[----:B------:R-:W-:-:S02]  /*e3e0*/  ISETP.GE.AND P4, PT, R15, R22, PT ;  /* 0x000000160f00720c */ /* 0x000fc40003f86270 */
[----:B------:R-:W-:Y:S02]  /*e3f0*/  SEL R27, R27, R16, !P5 ;  /* 0x000000101b1b7207 */ /* 0x000fe40006800000 */
[----:B------:R-:W-:Y:S02]  /*e400*/  ISETP.GE.AND P5, PT, R26, R11, PT ;  /* 0x0000000b1a00720c */ /* 0x000fe40003fa6270 */
[----:B------:R-:W-:Y:S02]  /*e410*/  SEL R20, RZ, 0xffffffff, !P4 ;  /* 0xffffffffff147807 */ /* 0x000fe40006000000 */
[----:B------:R-:W-:Y:S02]  /*e420*/  ISETP.NE.AND P4, PT, R31, R32, PT ;  /* 0x000000201f00720c */ /* 0x000fe40003f85270 */
[----:B------:R-:W-:Y:S02]  /*e430*/  SEL R31, RZ, 0xffffffff, !P5 ;  /* 0xffffffffff1f7807 */ /* 0x000fe40006800000 */
[----:B------:R-:W-:-:S02]  /*e440*/  SEL R20, R20, R15, !P3 ;  /* 0x0000000f14147207 */ /* 0x000fc40005800000 */
[----:B------:R-:W-:Y:S02]  /*e450*/  ISETP.GE.AND P5, PT, R25, R18, PT ;  /* 0x000000121900720c */ /* 0x000fe40003fa6270 */
[----:B------:R-:W-:Y:S02]  /*e460*/  SEL R31, R31, R26, !P1 ;  /* 0x0000001a1f1f7207 */ /* 0x000fe40004800000 */
[----:B------:R-:W-:Y:S02]  /*e470*/  ISETP.GE.AND P1, PT, R23, R28, PT ;  /* 0x0000001c1700720c */ /* 0x000fe40003f26270 */
[----:B------:R-:W-:Y:S02]  /*e480*/  SEL R32, RZ, 0xffffffff, !P5 ;  /* 0xffffffffff207807 */ /* 0x000fe40006800000 */
[----:B------:R-:W-:Y:S02]  /*e490*/  LOP3.LUT R20, R20, 0x1, RZ, 0xc0, !PT ;  /* 0x0000000114147812 */ /* 0x000fe400078ec0ff */
[----:B------:R-:W-:-:S02]  /*e4a0*/  ISETP.GE.AND P5, PT, R19, R14, PT ;  /* 0x0000000e1300720c */ /* 0x000fc40003fa6270 */
[----:B------:R-:W-:Y:S02]  /*e4b0*/  SEL R34, RZ, 0xffffffff, !P1 ;  /* 0xffffffffff227807 */ /* 0x000fe40004800000 */
[----:B------:R-:W-:Y:S02]  /*e4c0*/  ISETP.NE.U32.AND P1, PT, R20, 0x1, PT ;  /* 0x000000011400780c */ /* 0x000fe40003f25070 */
[----:B------:R-:W-:Y:S02]  /*e4d0*/  LOP3.LUT R13, R13, 0x1, RZ, 0xc0, !PT ;  /* 0x000000010d0d7812 */ /* 0x000fe400078ec0ff */
[----:B------:R-:W-:Y:S02]  /*e4e0*/  SEL R20, RZ, 0xffffffff, !P5 ;  /* 0xffffffffff147807 */ /* 0x000fe40006800000 */
[----:B------:R-:W-:Y:S02]  /*e4f0*/  ISETP.GE.AND P5, PT, R12, R29, PT ;  /* 0x0000001d0c00720c */ /* 0x000fe40003fa6270 */
[----:B------:R-:W-:-:S02]  /*e500*/  ISETP.NE.U32.AND P3, PT, R13, 0x1, PT ;  /* 0x000000010d00780c */ /* 0x000fc40003f65070 */
[----:B------:R-:W-:Y:S02]  /*e510*/  SEL R20, R20, R19, !P0 ;  /* 0x0000001314147207 */ /* 0x000fe40004000000 */
[----:B------:R-:W-:Y:S02]  /*e520*/  SEL R13, RZ, 0xffffffff, !P5 ;  /* 0xffffffffff0d7807 */ /* 0x000fe40006800000 */
[----:B------:R-:W-:Y:S02]  /*e530*/  LOP3.LUT R27, R27, 0x1, RZ, 0xc0, !PT ;  /* 0x000000011b1b7812 */ /* 0x000fe400078ec0ff */
[----:B------:R-:W-:Y:S02]  /*e540*/  SEL R32, R32, R25, !P6 ;  /* 0x0000001920207207 */ /* 0x000fe40007000000 */
[----:B------:R-:W-:Y:S02]  /*e550*/  LOP3.LUT R20, R20, 0x1, RZ, 0xc0, !PT ;  /* 0x0000000114147812 */ /* 0x000fe400078ec0ff */
[----:B------:R-:W-:-:S02]  /*e560*/  SEL R13, R13, R12, !P4 ;  /* 0x0000000c0d0d7207 */ /* 0x000fc40006000000 */
[----:B------:R-:W-:Y:S02]  /*e570*/  ISETP.NE.U32.AND P6, PT, R27, 0x1, PT ;  /* 0x000000011b00780c */ /* 0x000fe40003fc5070 */
[----:B------:R-:W-:Y:S02]  /*e580*/  LOP3.LUT R31, R31, 0x1, RZ, 0xc0, !PT ;  /* 0x000000011f1f7812 */ /* 0x000fe400078ec0ff */
[----:B------:R-:W-:Y:S02]  /*e590*/  ISETP.NE.U32.AND P0, PT, R20, 0x1, PT ;  /* 0x000000011400780c */ /* 0x000fe40003f05070 */
[----:B------:R-:W-:Y:S02]  /*e5a0*/  LOP3.LUT R27, R13, 0x1, RZ, 0xc0, !PT ;  /* 0x000000010d1b7812 */ /* 0x000fe400078ec0ff */
[----:B------:R-:W-:Y:S02]  /*e5b0*/  SEL R20, R30, R17, !P3 ;  /* 0x000000111e147207 */ /* 0x000fe40005800000 */
[----:B------:R-:W-:-:S02]  /*e5c0*/  SEL R13, R21, R16, !P6 ;  /* 0x00000010150d7207 */ /* 0x000fc40007000000 */
[----:B------:R-:W-:Y:S02]  /*e5d0*/  SEL R34, R34, R23, !P2 ;  /* 0x0000001722227207 */ /* 0x000fe40005000000 */
[----:B------:R-:W-:Y:S02]  /*e5e0*/  SEL R17, R17, R30, !P3 ;  /* 0x0000001e11117207 */ /* 0x000fe40005800000 */
[----:B------:R-:W-:Y:S02]  /*e5f0*/  ISETP.NE.U32.AND P2, PT, R31, 0x1, PT ;  /* 0x000000011f00780c */ /* 0x000fe40003f45070 */
[----:B------:R-:W-:Y:S02]  /*e600*/  LOP3.LUT R32, R32, 0x1, RZ, 0xc0, !PT ;  /* 0x0000000120207812 */ /* 0x000fe400078ec0ff */
[----:B------:R-:W-:Y:S02]  /*e610*/  ISETP.NE.U32.AND P3, PT, R27, 0x1, PT ;  /* 0x000000011b00780c */ /* 0x000fe40003f65070 */
[----:B------:R-:W-:-:S02]  /*e620*/  LEA.HI R27, R13, R13, RZ, 0x1 ;  /* 0x0000000d0d1b7211 */ /* 0x000fc400078f08ff */
[----:B------:R-:W-:Y:S02]  /*e630*/  LEA.HI R31, R20, R20, RZ, 0x1 ;  /* 0x00000014141f7211 */ /* 0x000fe400078f08ff */
        /* <DEDUP_REMOVED lines=59> */
[----:B------:R-:W-:Y:S01]  /*e9f0*/  ISETP.GE.AND P5, PT, R13, R20, PT ;  /* 0x000000140d00720c */ /* 0x000fe20003fa6270 */
[----:B------:R-:W-:Y:S01]  /*ea00*/  IMAD.IADD R31, R29, 0x1, -R12 ;  /* 0x000000011d1f7824 */ /* 0x000fe200078e0a0c */
[----:B------:R-:W-:Y:S01]  /*ea10*/  ISETP.NE.AND P6, PT, R23, R30, PT ;  /* 0x0000001e1700720c */ /* 0x000fe20003fc5270 */
[----:B------:R-:W-:Y:S01]  /*ea20*/  IMAD.IADD R32, R26, 0x1, -R33 ;  /* 0x000000011a207824 */ /* 0x000fe200078e0a21 */
[----:B------:R-:W-:Y:S02]  /*ea30*/  LEA.HI R23, R24, R24, RZ, 0x1 ;  /* 0x0000001818177211 */ /* 0x000fe400078f08ff */
[----:B------:R-:W-:Y:S02]  /*ea40*/  SEL R12, RZ, 0xffffffff, !P5 ;  /* 0xffffffffff0c7807 */ /* 0x000fe40006800000 */
[----:B------:R-:W-:-:S02]  /*ea50*/  LEA.HI R30, R19, R19, RZ, 0x1 ;  /* 0x00000013131e7211 */ /* 0x000fc400078f08ff */
[----:B------:R-:W-:Y:S02]  /*ea60*/  ISETP.NE.AND P5, PT, R31, R32, PT ;  /* 0x000000201f00720c */ /* 0x000fe40003fa5270 */
[----:B------:R-:W-:Y:S02]  /*ea70*/  LOP3.LUT R23, R23, 0xfffffffe, RZ, 0xc0, !PT ;  /* 0xfffffffe17177812 */ /* 0x000fe400078ec0ff */
[----:B------:R-:W-:Y:S02]  /*ea80*/  SEL R12, R12, R13, !P2 ;  /* 0x0000000d0c0c7207 */ /* 0x000fe40005000000 */
[----:B------:R-:W-:Y:S01]  /*ea90*/  LOP3.LUT R32, R30, 0xfffffffe, RZ, 0xc0, !PT ;  /* 0xfffffffe1e207812 */ /* 0x000fe200078ec0ff */
[----:B------:R-:W-:Y:S01]  /*eaa0*/  IMAD.IADD R30, R24, 0x1, -R23 ;  /* 0x00000001181e7824 */ /* 0x000fe200078e0a17 */
[----:B------:R-:W-:Y:S02]  /*eab0*/  ISETP.GE.AND P2, PT, R22, R21, PT ;  /* 0x000000151600720c */ /* 0x000fe40003f46270 */
[----:B------:R-:W-:Y:S01]  /*eac0*/  LOP3.LUT R12, R12, 0x1, RZ, 0xc0, !PT ;  /* 0x000000010c0c7812 */ /* 0x000fe200078ec0ff */
[----:B------:R-:W-:Y:S01]  /*ead0*/  IMAD.IADD R31, R19, 0x1, -R32 ;  /* 0x00000001131f7824 */ /* 0x000fe200078e0a20 */
[----:B------:R-:W-:-:S02]  /*eae0*/  SEL R23, RZ, 0xffffffff, !P2 ;  /* 0xffffffffff177807 */ /* 0x000fc40005000000 */
[----:B------:R-:W-:Y:S02]  /*eaf0*/  ISETP.GE.AND P2, PT, R11, R16, PT ;  /* 0x000000100b00720c */ /* 0x000fe40003f46270 */
[----:B------:R-:W-:Y:S02]  /*eb00*/  SEL R23, R23, R22, !P1 ;  /* 0x0000001617177207 */ /* 0x000fe40004800000 */
[----:B------:R-:W-:Y:S02]  /*eb10*/  ISETP.NE.AND P1, PT, R30, R31, PT ;  /* 0x0000001f1e00720c */ /* 0x000fe40003f25270 */
[----:B------:R-:W-:Y:S02]  /*eb20*/  SEL R30, RZ, 0xffffffff, !P2 ;  /* 0xffffffffff1e7807 */ /* 0x000fe40005000000 */
[----:B------:R-:W-:Y:S02]  /*eb30*/  ISETP.GE.AND P2, PT, R18, R15, PT ;  /* 0x0000000f1200720c */ /* 0x000fe40003f46270 */
[----:B------:R-:W-:-:S02]  /*eb40*/  LOP3.LUT R23, R23, 0x1, RZ, 0xc0, !PT ;  /* 0x0000000117177812 */ /* 0x000fc400078ec0ff */
[----:B------:R-:W-:Y:S02]  /*eb50*/  SEL R31, RZ, 0xffffffff, !P2 ;  /* 0xffffffffff1f7807 */ /* 0x000fe40005000000 */
[----:B------:R-:W-:Y:S02]  /*eb60*/  ISETP.GE.AND P2, PT, R28, R27, PT ;  /* 0x0000001b1c00720c */ /* 0x000fe40003f46270 */
[----:B------:R-:W-:Y:S02]  /*eb70*/  SEL R31, R31, R18, !P4 ;  /* 0x000000121f1f7207 */ /* 0x000fe40006000000 */
[----:B------:R-:W-:Y:S02]  /*eb80*/  ISETP.GE.AND P4, PT, R14, R25, PT ;  /* 0x000000190e00720c */ /* 0x000fe40003f86270 */
[----:B------:R-:W-:Y:S02]  /*eb90*/  SEL R33, RZ, 0xffffffff, !P2 ;  /* 0xffffffffff217807 */ /* 0x000fe40005000000 */
[----:B------:R-:W-:-:S02]  /*eba0*/  ISETP.NE.U32.AND P2, PT, R23, 0x1, PT ;  /* 0x000000011700780c */ /* 0x000fc40003f45070 */
[----:B------:R-:W-:Y:S02]  /*ebb0*/  SEL R23, RZ, 0xffffffff, !P4 ;  /* 0xffffffffff177807 */ /* 0x000fe40006000000 */
[----:B------:R-:W-:Y:S02]  /*ebc0*/  ISETP.GE.AND P4, PT, R29, R26, PT ;  /* 0x0000001a1d00720c */ /* 0x000fe40003f86270 */
[----:B------:R-:W-:Y:S02]  /*ebd0*/  SEL R30, R30, R11, !P0 ;  /* 0x0000000b1e1e7207 */ /* 0x000fe40004000000 */
[----:B------:R-:W-:Y:S02]  /*ebe0*/  ISETP.NE.U32.AND P0, PT, R12, 0x1, PT ;  /* 0x000000010c00780c */ /* 0x000fe40003f05070 */
[----:B------:R-:W-:Y:S02]  /*ebf0*/  SEL R12, RZ, 0xffffffff, !P4 ;  /* 0xffffffffff0c7807 */ /* 0x000fe40006000000 */
[----:B------:R-:W-:-:S02]  /*ec00*/  SEL R23, R23, R14, !P6 ;  /* 0x0000000e17177207 */ /* 0x000fc40007000000 */
[----:B------:R-:W-:Y:S02]  /*ec10*/  LOP3.LUT R31, R31, 0x1, RZ, 0xc0, !PT ;  /* 0x000000011f1f7812 */ /* 0x000fe400078ec0ff */
[----:B------:R-:W-:Y:S02]  /*ec20*/  ISETP.GE.AND P6, PT, R24, R19, PT ;  /* 0x000000131800720c */ /* 0x000fe40003fc6270 */
[----:B------:R-:W-:Y:S02]  /*ec30*/  SEL R12, R12, R29, !P5 ;  /* 0x0000001d0c0c7207 */ /* 0x000fe40006800000 */
[----:B------:R-:W-:Y:S02]  /*ec40*/  ISETP.NE.U32.AND P4, PT, R31, 0x1, PT ;  /* 0x000000011f00780c */ /* 0x000fe40003f85070 */
[----:B------:R-:W-:Y:S02]  /*ec50*/  SEL R31, RZ, 0xffffffff, !P6 ;  /* 0xffffffffff1f7807 */ /* 0x000fe40007000000 */
[----:B------:R-:W-:-:S02]  /*ec60*/  LOP3.LUT R12, R12, 0x1, RZ, 0xc0, !PT ;  /* 0x000000010c0c7812 */ /* 0x000fc400078ec0ff */
[----:B------:R-:W-:Y:S02]  /*ec70*/  SEL R31, R31, R24, !P1 ;  /* 0x000000181f1f7207 */ /* 0x000fe40004800000 */
[----:B------:R-:W-:Y:S02]  /*ec80*/  ISETP.NE.U32.AND P1, PT, R12, 0x1, PT ;  /* 0x000000010c00780c */ /* 0x000fe40003f25070 */
[----:B------:R-:W-:Y:S02]  /*ec90*/  LOP3.LUT R30, R30, 0x1, RZ, 0xc0, !PT ;  /* 0x000000011e1e7812 */ /* 0x000fe400078ec0ff */
[----:B------:R-:W-:Y:S02]  /*eca0*/  LOP3.LUT R23, R23, 0x1, RZ, 0xc0, !PT ;  /* 0x0000000117177812 */ /* 0x000fe400078ec0ff */
[----:B------:R-:W-:Y:S02]  /*ecb0*/  SEL R12, R13, R20, !P0 ;  /* 0x000000140d0c7207 */ /* 0x000fe40004000000 */
        /* <DEDUP_REMOVED lines=8> */
[----:B------:R-:W-:Y:S01]  /*ed40*/  SEL R13, R22, R21, !P2 ;  /* 0x00000015160d7207 */ /* 0x000fe20005000000 */
[----:B------:R-:W-:Y:S01]  /*ed50*/  IMAD.IADD R32, R17, 0x1, -R32 ;  /* 0x0000000111207824 */ /* 0x000fe200078e0a20 */
[----:B------:R-:W-:Y:S02]  /*ed60*/  LOP3.LUT R33, R33, 0x1, RZ, 0xc0, !PT ;  /* 0x0000000121217812 */ /* 0x000fe400078ec0ff */
[----:B------:R-:W-:Y:S02]  /*ed70*/  SEL R21, R21, R22, !P2 ;  /* 0x0000001615157207 */ /* 0x000fe40005000000 */
[----:B------:R-:W-:Y:S02]  /*ed80*/  SEL R22, R11, R16, !P3 ;  /* 0x000000100b167207 */ /* 0x000fe40005800000 */
[----:B------:R-:W-:Y:S01]  /*ed90*/  SEL R16, R16, R11, !P3 ;  /* 0x0000000b10107207 */ /* 0x000fe20005800000 */
[----:B------:R-:W-:Y:S01]  /*eda0*/  IMAD.IADD R11, R20, 0x1, -R23 ;  /* 0x00000001140b7824 */ /* 0x000fe200078e0a17 */
[----:B------:R-:W-:-:S02]  /*edb0*/  ISETP.NE.U32.AND P5, PT, R33, 0x1, PT ;  /* 0x000000012100780c */ /* 0x000fc40003fa5070 */
[----:B------:R-:W-:Y:S02]  /*edc0*/  SEL R30, R18, R15, !P4 ;  /* 0x0000000f121e7207 */ /* 0x000fe40006000000 */
[----:B------:R-:W-:Y:S02]  /*edd0*/  SEL R15, R15, R18, !P4 ;  /* 0x000000120f0f7207 */ /* 0x000fe40006000000 */
[----:B------:R-:W-:Y:S02]  /*ede0*/  SEL R18, R28, R27, !P5 ;  /* 0x0000001b1c127207 */ /* 0x000fe40006800000 */
[----:B------:R-:W-:Y:S02]  /*edf0*/  ISETP.NE.AND P4, PT, R11, R32, PT ;  /* 0x000000200b00720c */ /* 0x000fe40003f85270 */
[----:B------:R-:W-:Y:S02]  /*ee00*/  LOP3.LUT R31, R31, 0x1, RZ, 0xc0, !PT ;  /* 0x000000011f1f7812 */ /* 0x000fe400078ec0ff */
[----:B------:R-:W-:-:S02]  /*ee10*/  SEL R27, R27, R28, !P5 ;  /* 0x0000001c1b1b7207 */ /* 0x000fc40006800000 */
[----:B------:R-:W-:Y:S02]  /*ee20*/  LEA.HI R11, R21, R21, RZ, 0x1 ;  /* 0x00000015150b7211 */ /* 0x000fe400078f08ff */
[----:B------:R-:W-:Y:S02]  /*ee30*/  LEA.HI R28, R12, R12, RZ, 0x1 ;  /* 0x0000000c0c1c7211 */ /* 0x000fe400078f08ff */
[----:B------:R-:W-:Y:S02]  /*ee40*/  SEL R23, R14, R25, !P6 ;  /* 0x000000190e177207 */ /* 0x000fe40007000000 */
[----:B------:R-:W-:Y:S02]  /*ee50*/  SEL R25, R25, R14, !P6 ;  /* 0x0000000e19197207 */ /* 0x000fe40007000000 */
[----:B------:R-:W-:Y:S02]  /*ee60*/  ISETP.NE.U32.AND P0, PT, R31, 0x1, PT ;  /* 0x000000011f00780c */ /* 0x000fe40003f05070 */
[----:B------:R-:W-:-:S02]  /*ee70*/  LOP3.LUT R14, R11, 0xfffffffe, RZ, 0xc0, !PT ;  /* 0xfffffffe0b0e7812 */ /* 0x000fc400078ec0ff */
[----:B------:R-:W-:Y:S02]  /*ee80*/  LEA.HI R31, R16, R16, RZ, 0x1 ;  /* 0x00000010101f7211 */ /* 0x000fe400078f08ff */
[----:B------:R-:W-:Y:S01]  /*ee90*/  LOP3.LUT R11, R28, 0xfffffffe, RZ, 0xc0, !PT ;  /* 0xfffffffe1c0b7812 */ /* 0x000fe200078ec0ff */
[----:B------:R-:W-:Y:S01]  /*eea0*/  IMAD.IADD R14, R21, 0x1, -R14 ;  /* 0x00000001150e7824 */ /* 0x000fe200078e0a0e */
[----:B------:R-:W-:Y:S02]  /*eeb0*/  LEA.HI R32, R13, R13, RZ, 0x1 ;  /* 0x0000000d0d207211 */ /* 0x000fe400078f08ff */
[----:B------:R-:W-:Y:S01]  /*eec0*/  LOP3.LUT R33, R31, 0xfffffffe, RZ, 0xc0, !PT ;  /* 0xfffffffe1f217812 */ /* 0x000fe200078ec0ff */
[----:B------:R-:W-:Y:S01]  /*eed0*/  IMAD.IADD R31, R12, 0x1, -R11 ;  /* 0x000000010c1f7824 */ /* 0x000fe200078e0a0b */
[----:B------:R-:W-:Y:S02]  /*eee0*/  LOP3.LUT R32, R32, 0xfffffffe, RZ, 0xc0, !PT ;  /* 0xfffffffe20207812 */ /* 0x000fe400078ec0ff */
[----:B------:R-:W-:Y:S01]  /*eef0*/  LEA.HI R28, R22, R22, RZ, 0x1 ;  /* 0x00000016161c7211 */ /* 0x000fe200078f08ff */
[----:B------:R-:W-:Y:S01]  /*ef00*/  IMAD.IADD R33, R16, 0x1, -R33 ;  /* 0x0000000110217824 */ /* 0x000fe200078e0a21 */
[----:B------:R-:W-:Y:S01]  /*ef10*/  ISETP.NE.AND P5, PT, R14, R31, PT ;  /* 0x0000001f0e00720c */ /* 0x000fe20003fa5270 */
[----:B------:R-:W-:Y:S01]  /*ef20*/  IMAD.IADD R32, R13, 0x1, -R32 ;  /* 0x000000010d207824 */ /* 0x000fe200078e0a20 */
[----:B------:R-:W-:-:S02]  /*ef30*/  LEA.HI R14, R15, R15, RZ, 0x1 ;  /* 0x0000000f0f0e7211 */ /* 0x000fc400078f08ff */
[----:B------:R-:W-:Y:S02]  /*ef40*/  SEL R11, R29, R26, !P1 ;  /* 0x0000001a1d0b7207 */ /* 0x000fe40004800000 */
[----:B------:R-:W-:Y:S02]  /*ef50*/  SEL R26, R26, R29, !P1 ;  /* 0x0000001d1a1a7207 */ /* 0x000fe40004800000 */
[----:B------:R-:W-:Y:S02]  /*ef60*/  LEA.HI R31, R27, R27, RZ, 0x1 ;  /* 0x0000001b1b1f7211 */ /* 0x000fe400078f08ff */
[----:B------:R-:W-:Y:S02]  /*ef70*/  LOP3.LUT R14, R14, 0xfffffffe, RZ, 0xc0, !PT ;  /* 0xfffffffe0e0e7812 */ /* 0x000fe400078ec0ff */
[----:B------:R-:W-:Y:S02]  /*ef80*/  LOP3.LUT R29, R28, 0xfffffffe, RZ, 0xc0, !PT ;  /* 0xfffffffe1c1d7812 */ /* 0x000fe400078ec0ff */
[----:B------:R-:W-:Y:S01]  /*ef90*/  ISETP.NE.AND P3, PT, R33, R32, PT ;  /* 0x000000202100720c */ /* 0x000fe20003f65270 */
[----:B------:R-:W-:Y:S01]  /*efa0*/  IMAD.IADD R14, R15, 0x1, -R14 ;  /* 0x000000010f0e7824 */ /* 0x000fe200078e0a0e */
[----:B------:R-:W-:-:S02]  /*efb0*/  LEA.HI R32, R30, R30, RZ, 0x1 ;  /* 0x0000001e1e207211 */ /* 0x000fc400078f08ff */
[----:B------:R-:W-:Y:S01]  /*efc0*/  LOP3.LUT R28, R31, 0xfffffffe, RZ, 0xc0, !PT ;  /* 0xfffffffe1f1c7812 */ /* 0x000fe200078ec0ff */
[----:B------:R-:W-:Y:S01]  /*efd0*/  IMAD.IADD R31, R22, 0x1, -R29 ;  /* 0x00000001161f7824 */ /* 0x000fe200078e0a1d */
[----:B------:R-:W-:Y:S02]  /*efe0*/  LOP3.LUT R33, R32, 0xfffffffe, RZ, 0xc0, !PT ;  /* 0xfffffffe20217812 */ /* 0x000fe400078ec0ff */
[----:B------:R-:W-:Y:S01]  /*eff0*/  SEL R29, R24, R19, !P0 ;  /* 0x00000013181d7207 */ /* 0x000fe20004000000 */
[----:B------:R-:W-:Y:S01]  /*f000*/  IMAD.IADD R28, R27, 0x1, -R28 ;  /* 0x000000011b1c7824 */ /* 0x000fe200078e0a1c */
[----:B------:R-:W-:Y:S01]  /*f010*/  SEL R24, R19, R24, !P0 ;  /* 0x0000001813187207 */ /* 0x000fe20004000000 */
[----:B------:R-:W-:Y:S01]  /*f020*/  IMAD.IADD R33, R30, 0x1, -R33 ;  /* 0x000000011e217824 */ /* 0x000fe200078e0a21 */
[----:B------:R-:W-:Y:S02]  /*f030*/  ISETP.NE.AND P1, PT, R14, R31, PT ;  /* 0x0000001f0e00720c */ /* 0x000fe40003f25270 */
[----:B------:R-:W-:-:S02]  /*f040*/  LEA.HI R14, R25, R25, RZ, 0x1 ;  /* 0x00000019190e7211 */ /* 0x000fc400078f08ff */
        /* <DEDUP_REMOVED lines=47> */
[----:B------:R-:W-:-:S02]  /*f340*/  ISETP.GE.AND P5, PT, R24, R11, PT ;  /* 0x0000000b1800720c */ /* 0x000fc40003fa6270 */
[----:B------:R-:W-:Y:S02]  /*f350*/  LOP3.LUT R14, R14, 0x1, RZ, 0xc0, !PT ;  /* 0x000000010e0e7812 */ /* 0x000fe400078ec0ff */
[----:B------:R-:W-:Y:S02]  /*f360*/  LOP3.LUT R19, R19, 0x1, RZ, 0xc0, !PT ;  /* 0x0000000113137812 */ /* 0x000fe400078ec0ff */
[----:B------:R-:W-:Y:S02]  /*f370*/  ISETP.NE.U32.AND P1, PT, R31, 0x1, PT ;  /* 0x000000011f00780c */ /* 0x000fe40003f25070 */
[----:B------:R-:W-:Y:S02]  /*f380*/  SEL R31, RZ, 0xffffffff, !P5 ;  /* 0xffffffffff1f7807 */ /* 0x000fe40006800000 */
[----:B------:R-:W-:Y:S02]  /*f390*/  LOP3.LUT R28, R28, 0x1, RZ, 0xc0, !PT ;  /* 0x000000011c1c7812 */ /* 0x000fe400078ec0ff */
[----:B------:R-:W-:-:S02]  /*f3a0*/  ISETP.NE.U32.AND P5, PT, R14, 0x1, PT ;  /* 0x000000010e00780c */ /* 0x000fc40003fa5070 */
[----:B------:R-:W-:Y:S02]  /*f3b0*/  ISETP.NE.U32.AND P0, PT, R19, 0x1, PT ;  /* 0x000000011300780c */ /* 0x000fe40003f05070 */
[----:B------:R-:W-:Y:S02]  /*f3c0*/  SEL R14, R20, R17, !P3 ;  /* 0x00000011140e7207 */ /* 0x000fe40005800000 */
[----:B------:R-:W-:Y:S02]  /*f3d0*/  SEL R19, R12, R21, !P6 ;  /* 0x000000150c137207 */ /* 0x000fe40007000000 */
[----:B------:R-:W-:Y:S02]  /*f3e0*/  ISETP.NE.U32.AND P2, PT, R28, 0x1, PT ;  /* 0x000000011c00780c */ /* 0x000fe40003f45070 */
[----:B------:R-:W-:Y:S02]  /*f3f0*/  SEL R17, R17, R20, !P3 ;  /* 0x0000001411117207 */ /* 0x000fe40005800000 */
[----:B------:R-:W-:-:S02]  /*f400*/  LEA.HI R20, R19, R19, RZ, 0x1 ;  /* 0x0000001313147211 */ /* 0x000fc400078f08ff */
[----:B------:R-:W-:Y:S02]  /*f410*/  LEA.HI R28, R14, R14, RZ, 0x1 ;  /* 0x0000000e0e1c7211 */ /* 0x000fe400078f08ff */
[----:B------:R-:W-:Y:S02]  /*f420*/  SEL R31, R31, R24, !P4 ;  /* 0x000000181f1f7207 */ /* 0x000fe40006000000 */
[----:B------:R-:W-:Y:S02]  /*f430*/  LOP3.LUT R20, R20, 0xfffffffe, RZ, 0xc0, !PT ;  /* 0xfffffffe14147812 */ /* 0x000fe400078ec0ff */
[----:B------:R-:W-:Y:S02]  /*f440*/  LOP3.LUT R33, R28, 0xfffffffe, RZ, 0xc0, !PT ;  /* 0xfffffffe1c217812 */ /* 0x000fe400078ec0ff */
[----:B------:R-:W-:Y:S02]  /*f450*/  SEL R12, R21, R12, !P6 ;  /* 0x0000000c150c7207 */ /* 0x000fe40007000000 */
[----:B------:R-:W-:Y:S01]  /*f460*/  LOP3.LUT R31, R31, 0x1, RZ, 0xc0, !PT ;  /* 0x000000011f1f7812 */ /* 0x000fe200078ec0ff */
[----:B------:R-:W-:Y:S01]  /*f470*/  IMAD.IADD R33, R14, 0x1, -R33 ;  /* 0x000000010e217824 */ /* 0x000fe200078e0a21 */
[----:B------:R-:W-:-:S02]  /*f480*/  SEL R21, R16, R13, !P1 ;  /* 0x0000000d10157207 */ /* 0x000fc40004800000 */
[----:B------:R-:W-:Y:S01]  /*f490*/  SEL R13, R13, R16, !P1 ;  /* 0x000000100d0d7207 */ /* 0x000fe20004800000 */
[----:B------:R-:W-:Y:S01]  /*f4a0*/  IMAD.IADD R16, R19, 0x1, -R20 ;  /* 0x0000000113107824 */ /* 0x000fe200078e0a14 */
[----:B------:R-:W-:Y:S02]  /*f4b0*/  LOP3.LUT R32, R32, 0x1, RZ, 0xc0, !PT ;  /* 0x0000000120207812 */ /* 0x000fe400078ec0ff */
[----:B------:R-:W-:Y:S02]  /*f4c0*/  ISETP.NE.U32.AND P3, PT, R31, 0x1, PT ;  /* 0x000000011f00780c */ /* 0x000fe40003f65070 */
[----:B------:R-:W-:Y:S02]  /*f4d0*/  SEL R31, R15, R22, !P2 ;  /* 0x000000160f1f7207 */ /* 0x000fe40005000000 */
[----:B------:R-:W-:Y:S02]  /*f4e0*/  ISETP.NE.U32.AND P4, PT, R32, 0x1, PT ;  /* 0x000000012000780c */ /* 0x000fe40003f85070 */
[----:B------:R-:W-:-:S02]  /*f4f0*/  SEL R22, R22, R15, !P2 ;  /* 0x0000000f16167207 */ /* 0x000fc40005000000 */
[----:B------:R-:W-:Y:S02]  /*f500*/  SEL R20, R25, R18, !P5 ;  /* 0x0000001219147207 */ /* 0x000fe40006800000 */
[----:B------:R-:W-:Y:S02]  /*f510*/  SEL R18, R18, R25, !P5 ;  /* 0x0000001912127207 */ /* 0x000fe40006800000 */
[----:B------:R-:W-:Y:S02]  /*f520*/  ISETP.NE.AND P2, PT, R16, R33, PT ;  /* 0x000000211000720c */ /* 0x000fe40003f45270 */
[----:B------:R-:W-:Y:S02]  /*f530*/  LEA.HI R16, R13, R13, RZ, 0x1 ;  /* 0x0000000d0d107211 */ /* 0x000fe400078f08ff */
[----:B------:R-:W-:Y:S02]  /*f540*/  LEA.HI R25, R12, R12, RZ, 0x1 ;  /* 0x0000000c0c197211 */ /* 0x000fe400078f08ff */
[----:B------:R-:W-:-:S02]  /*f550*/  SEL R15, R27, R30, !P4 ;  /* 0x0000001e1b0f7207 */ /* 0x000fc40006000000 */
[----:B------:R-:W-:Y:S02]  /*f560*/  SEL R30, R30, R27, !P4 ;  /* 0x0000001b1e1e7207 */ /* 0x000fe40006000000 */
[----:B------:R-:W-:Y:S02]  /*f570*/  LEA.HI R28, R22, R22, RZ, 0x1 ;  /* 0x00000016161c7211 */ /* 0x000fe400078f08ff */
[----:B------:R-:W-:Y:S02]  /*f580*/  LOP3.LUT R16, R16, 0xfffffffe, RZ, 0xc0, !PT ;  /* 0xfffffffe10107812 */ /* 0x000fe400078ec0ff */
[----:B------:R-:W-:Y:S02]  /*f590*/  LOP3.LUT R27, R25, 0xfffffffe, RZ, 0xc0, !PT ;  /* 0xfffffffe191b7812 */ /* 0x000fe400078ec0ff */
[----:B------:R-:W-:Y:S01]  /*f5a0*/  LOP3.LUT R33, R28, 0xfffffffe, RZ, 0xc0, !PT ;  /* 0xfffffffe1c217812 */ /* 0x000fe200078ec0ff */
[----:B------:R-:W-:Y:S01]  /*f5b0*/  IMAD.IADD R25, R13, 0x1, -R16 ;  /* 0x000000010d197824 */ /* 0x000fe200078e0a10 */
[----:B------:R-:W-:Y:S01]  /*f5c0*/  LEA.HI R32, R21, R21, RZ, 0x1 ;  /* 0x0000001515207211 */ /* 0x000fe200078f08ff */
[----:B------:R-:W-:Y:S01]  /*f5d0*/  IMAD.IADD R28, R12, 0x1, -R27 ;  /* 0x000000010c1c7824 */ /* 0x000fe200078e0a1b */
[----:B------:R-:W-:Y:S01]  /*f5e0*/  SEL R16, R26, R23, !P0 ;  /* 0x000000171a107207 */ /* 0x000fe20004000000 */
[----:B------:R-:W-:Y:S01]  /*f5f0*/  IMAD.IADD R33, R22, 0x1, -R33 ;  /* 0x0000000116217824 */ /* 0x000fe200078e0a21 */
[----:B------:R-:W-:-:S02]  /*f600*/  SEL R23, R23, R26, !P0 ;  /* 0x0000001a17177207 */ /* 0x000fc40004000000 */
[----:B------:R-:W-:Y:S02]  /*f610*/  ISETP.NE.AND P1, PT, R25, R28, PT ;  /* 0x0000001c1900720c */ /* 0x000fe40003f25270 */
[----:B------:R-:W-:Y:S02]  /*f620*/  LOP3.LUT R32, R32, 0xfffffffe, RZ, 0xc0, !PT ;  /* 0xfffffffe20207812 */ /* 0x000fe400078ec0ff */
[----:B------:R-:W-:Y:S02]  /*f630*/  LEA.HI R25, R30, R30, RZ, 0x1 ;  /* 0x0000001e1e197211 */ /* 0x000fe400078f08ff */
        /* <DEDUP_REMOVED lines=27> */
[----:B------:R-:W-:Y:S02]  /*f7f0*/  IMAD.IADD R25, R20, 0x1, -R25 ;  /* 0x0000000114197824 */ /* 0x000fe400078e0a19 */
[----:B------:R-:W-:-:S02]  /*f800*/  IMAD.IADD R26, R11, 0x1, -R26 ;  /* 0x000000010b1a7824 */ /* 0x000fc400078e0a1a */
[----:B------:R-:W-:Y:S01]  /*f810*/  IMAD.IADD R27, R16, 0x1, -R27 ;  /* 0x00000001101b7824 */ /* 0x000fe200078e0a1b */
[----:B------:R-:W-:Y:S02]  /*f820*/  ISETP.NE.AND P6, PT, R24, R25, PT ;  /* 0x000000191800720c */ /* 0x000fe40003fc5270 */
[----:B------:R-:W-:Y:S02]  /*f830*/  SEL R24, RZ, 0xffffffff, !P5 ;  /* 0xffffffffff187807 */ /* 0x000fe40006800000 */
[----:B------:R-:W-:Y:S02]  /*f840*/  LEA.HI R25, R29, R29, RZ, 0x1 ;  /* 0x0000001d1d197211 */ /* 0x000fe400078f08ff */
[----:B------:R-:W-:Y:S02]  /*f850*/  ISETP.NE.AND P5, PT, R26, R27, PT ;  /* 0x0000001b1a00720c */ /* 0x000fe40003fa5270 */
[----:B------:R-:W-:Y:S02]  /*f860*/  LEA.HI R27, R28, R28, RZ, 0x1 ;  /* 0x0000001c1c1b7211 */ /* 0x000fe400078f08ff */
        /* <DEDUP_REMOVED lines=15> */
[----:B------:R-:W-:Y:S02]  /*f960*/  ISETP.NE.U32.AND P0, PT, R24, 0x1, PT ;  /* 0x000000011800780c */ /* 0x000fe40003f05070 */
[----:B------:R-:W-:Y:S02]  /*f970*/  SEL R27, R27, R30, !P4 ;  /* 0x0000001e1b1b7207 */ /* 0x000fe40006000000 */
[----:B------:R-:W-:Y:S02]  /*f980*/  ISETP.GE.AND P4, PT, R23, R20, PT ;  /* 0x000000141700720c */ /* 0x000fe40003f86270 */
[----:B------:R-:W-:Y:S02]  /*f990*/  ISETP.GE.AND P2, PT, R18, R15, PT ;  /* 0x0000000f1200720c */ /* 0x000fe40003f46270 */
[----:B------:R-:W-:Y:S02]  /*f9a0*/  LOP3.LUT R26, R26, 0x1, RZ, 0xc0, !PT ;  /* 0x000000011a1a7812 */ /* 0x000fe400078ec0ff */
[----:B------:R-:W-:-:S02]  /*f9b0*/  SEL R24, RZ, 0xffffffff, !P4 ;  /* 0xffffffffff187807 */ /* 0x000fc40006000000 */
[----:B------:R-:W-:Y:S02]  /*f9c0*/  ISETP.GE.AND P4, PT, R11, R16, PT ;  /* 0x000000100b00720c */ /* 0x000fe40003f86270 */
[----:B------:R-:W-:Y:S02]  /*f9d0*/  SEL R33, RZ, 0xffffffff, !P2 ;  /* 0xffffffffff217807 */ /* 0x000fe40005000000 */
[----:B------:R-:W-:Y:S02]  /*f9e0*/  ISETP.NE.U32.AND P2, PT, R26, 0x1, PT ;  /* 0x000000011a00780c */ /* 0x000fe40003f45070 */
[----:B------:R-:W-:Y:S02]  /*f9f0*/  SEL R26, RZ, 0xffffffff, !P4 ;  /* 0xffffffffff1a7807 */ /* 0x000fe40006000000 */
[----:B------:R-:W-:Y:S02]  /*fa00*/  SEL R24, R24, R23, !P6 ;  /* 0x0000001718187207 */ /* 0x000fe40007000000 */
[----:B------:R-:W-:-:S02]  /*fa10*/  ISETP.GE.AND P6, PT, R29, R28, PT ;  /* 0x0000001c1d00720c */ /* 0x000fc40003fc6270 */
[----:B------:R-:W-:Y:S02]  /*fa20*/  SEL R26, R26, R11, !P5 ;  /* 0x0000000b1a1a7207 */ /* 0x000fe40006800000 */
[----:B------:R-:W-:Y:S02]  /*fa30*/  LOP3.LUT R25, R25, 0x1, RZ, 0xc0, !PT ;  /* 0x0000000119197812 */ /* 0x000fe400078ec0ff */
[----:B------:R-:W-:Y:S02]  /*fa40*/  SEL R32, RZ, 0xffffffff, !P6 ;  /* 0xffffffffff207807 */ /* 0x000fe40007000000 */
[----:B------:R-:W-:Y:S02]  /*fa50*/  SEL R33, R33, R18, !P3 ;  /* 0x0000001221217207 */ /* 0x000fe40005800000 */
[----:B------:R-:W-:Y:S02]  /*fa60*/  LOP3.LUT R26, R26, 0x1, RZ, 0xc0, !PT ;  /* 0x000000011a1a7812 */ /* 0x000fe400078ec0ff */
[----:B------:R-:W-:-:S02]  /*fa70*/  ISETP.NE.U32.AND P3, PT, R25, 0x1, PT ;  /* 0x000000011900780c */ /* 0x000fc40003f65070 */
[----:B------:R-:W-:Y:S02]  /*fa80*/  SEL R32, R32, R29, !P1 ;  /* 0x0000001d20207207 */ /* 0x000fe40004800000 */
[----:B------:R-:W-:Y:S02]  /*fa90*/  SEL R25, R19, R14, !P0 ;  /* 0x0000000e13197207 */ /* 0x000fe40004000000 */
[----:B------:R-:W-:Y:S02]  /*faa0*/  SEL R14, R14, R19, !P0 ;  /* 0x000000130e0e7207 */ /* 0x000fe40004000000 */
[----:B------:R-:W-:Y:S02]  /*fab0*/  ISETP.NE.U32.AND P1, PT, R26, 0x1, PT ;  /* 0x000000011a00780c */ /* 0x000fe40003f25070 */
[----:B------:R-:W-:Y:S02]  /*fac0*/  SEL R26, R13, R12, !P2 ;  /* 0x0000000c0d1a7207 */ /* 0x000fe40005000000 */
[----:B------:R-:W-:-:S02]  /*fad0*/  LOP3.LUT R32, R32, 0x1, RZ, 0xc0, !PT ;  /* 0x0000000120207812 */ /* 0x000fc400078ec0ff */
[----:B------:R-:W-:Y:S02]  /*fae0*/  SEL R12, R12, R13, !P2 ;  /* 0x0000000d0c0c7207 */ /* 0x000fe40005000000 */
[----:B------:R-:W-:Y:S02]  /*faf0*/  LEA.HI R19, R17, R17, RZ, 0x1 ;  /* 0x0000001111137211 */ /* 0x000fe400078f08ff */
[----:B------:R-:W-:Y:S02]  /*fb00*/  LEA.HI R13, R14, R14, RZ, 0x1 ;  /* 0x0000000e0e0d7211 */ /* 0x000fe400078f08ff */
[----:B------:R-:W-:Y:S02]  /*fb10*/  ISETP.NE.U32.AND P0, PT, R32, 0x1, PT ;  /* 0x000000012000780c */ /* 0x000fe40003f05070 */
[----:B------:R-:W-:Y:S02]  /*fb20*/  LOP3.LUT R27, R27, 0x1, RZ, 0xc0, !PT ;  /* 0x000000011b1b7812 */ /* 0x000fe400078ec0ff */
[----:B------:R-:W-:-:S02]  /*fb30*/  LOP3.LUT R33, R33, 0x1, RZ, 0xc0, !PT ;  /* 0x0000000121217812 */ /* 0x000fc400078ec0ff */
[----:B------:R-:W-:Y:S02]  /*fb40*/  LOP3.LUT R32, R19, 0xfffffffe, RZ, 0xc0, !PT ;  /* 0xfffffffe13207812 */ /* 0x000fe400078ec0ff */
[----:B------:R-:W-:Y:S02]  /*fb50*/  LOP3.LUT R13, R13, 0xfffffffe, RZ, 0xc0, !PT ;  /* 0xfffffffe0d0d7812 */ /* 0x000fe400078ec0ff */
[----:B------:R-:W-:Y:S01]  /*fb60*/  ISETP.NE.U32.AND P4, PT, R27, 0x1, PT ;  /* 0x000000011b00780c */ /* 0x000fe20003f85070 */
[----:B------:R-:W-:Y:S01]  /*fb70*/  IMAD.IADD R32, R17, 0x1, -R32 ;  /* 0x0000000111207824 */ /* 0x000fe200078e0a20 */
[----:B------:R-:W-:Y:S01]  /*fb80*/  LOP3.LUT R24, R24, 0x1, RZ, 0xc0, !PT ;  /* 0x0000000118187812 */ /* 0x000fe200078ec0ff */
[----:B------:R-:W-:Y:S01]  /*fb90*/  IMAD.IADD R27, R14, 0x1, -R13 ;  /* 0x000000010e1b7824 */ /* 0x000fe200078e0a0d */
[----:B------:R-:W-:Y:S02]  /*fba0*/  ISETP.NE.U32.AND P5, PT, R33, 0x1, PT ;  /* 0x000000012100780c */ /* 0x000fe40003fa5070 */
[----:B------:R-:W-:-:S02]  /*fbb0*/  ISETP.NE.U32.AND P6, PT, R24, 0x1, PT ;  /* 0x000000011800780c */ /* 0x000fc40003fc5070 */
        /* <DEDUP_REMOVED lines=8> */
[----:B------:R-:W-:Y:S02]  /*fc40*/  SEL R13, R23, R20, !P6 ;  /* 0x00000014170d7207 */ /* 0x000fe40007000000 */
        /* <DEDUP_REMOVED lines=66> */
[----:B------:R-:W-:-:S02]  /*10070*/  SEL R30, R30, R31, !P1 ;  /* 0x0000001f1e1e7207 */ /* 0x000fc40004800000 */
[----:B------:R-:W-:Y:S02]  /*10080*/  LOP3.LUT R27, R27, 0x1, RZ, 0xc0, !PT ;  /* 0x000000011b1b7812 */ /* 0x000fe400078ec0ff */
[----:B------:R-:W-:Y:S02]  /*10090*/  SEL R28, R28, R21, !P4 ;  /* 0x000000151c1c7207 */ /* 0x000fe40006000000 */
[----:B------:R-:W-:Y:S02]  /*100a0*/  ISETP.GE.AND P1, PT, R20, R19, PT ;  /* 0x000000131400720c */ /* 0x000fe40003f26270 */
[----:B------:R-:W-:Y:S02]  /*100b0*/  ISETP.GE.AND P6, PT, R16, R13, PT ;  /* 0x0000000d1000720c */ /* 0x000fe40003fc6270 */
[----:B------:R-:W-:Y:S02]  /*100c0*/  SEL R32, R32, R15, !P0 ;  /* 0x0000000f20207207 */ /* 0x000fe40004000000 */
[----:B------:R-:W-:-:S02]  /*100d0*/  ISETP.NE.U32.AND P4, PT, R23, 0x1, PT ;  /* 0x000000011700780c */ /* 0x000fc40003f85070 */
[----:B------:R-:W-:Y:S02]  /*100e0*/  ISETP.NE.U32.AND P0, PT, R27, 0x1, PT ;  /* 0x000000011b00780c */ /* 0x000fe40003f05070 */
[----:B------:R-:W-:Y:S02]  /*100f0*/  LOP3.LUT R28, R28, 0x1, RZ, 0xc0, !PT ;  /* 0x000000011c1c7812 */ /* 0x000fe400078ec0ff */
[----:B------:R-:W-:Y:S02]  /*10100*/  SEL R23, RZ, 0xffffffff, !P1 ;  /* 0xffffffffff177807 */ /* 0x000fe40004800000 */
[----:B------:R-:W-:Y:S02]  /*10110*/  SEL R27, RZ, 0xffffffff, !P6 ;  /* 0xffffffffff1b7807 */ /* 0x000fe40007000000 */
[----:B------:R-:W-:Y:S02]  /*10120*/  ISETP.GE.AND P6, PT, R29, R18, PT ;  /* 0x000000121d00720c */ /* 0x000fe40003fc6270 */
[----:B------:R-:W-:-:S02]  /*10130*/  ISETP.NE.U32.AND P1, PT, R28, 0x1, PT ;  /* 0x000000011c00780c */ /* 0x000fc40003f25070 */
[----:B------:R-:W-:Y:S02]  /*10140*/  SEL R23, R23, R20, !P2 ;  /* 0x0000001417177207 */ /* 0x000fe40005000000 */
        /* <DEDUP_REMOVED lines=17> */
[----:B------:R-:W-:Y:S02]  /*10260*/  LOP3.LUT R33, R12, 0xfffffffe, RZ, 0xc0, !PT ;  /* 0xfffffffe0c217812 */ /* 0x000fe400078ec0ff */
[----:B------:R-:W-:Y:S02]  /*10270*/  ISETP.NE.U32.AND P6, PT, R32, 0x1, PT ;  /* 0x000000012000780c */ /* 0x000fe40003fc5070 */
[----:B------:R-:W-:Y:S01]  /*10280*/  ISETP.NE.U32.AND P0, PT, R23, 0x1, PT ;  /* 0x000000011700780c */ /* 0x000fe20003f05070 */
[----:B------:R-:W-:Y:S01]  /*10290*/  IMAD.IADD R33, R28, 0x1, -R33 ;  /* 0x000000011c217824 */ /* 0x000fe200078e0a21 */
[----:B------:R-:W-:Y:S01]  /*102a0*/  ISETP.NE.U32.AND P2, PT, R30, 0x1, PT ;  /* 0x000000011e00780c */ /* 0x000fe20003f45070 */
        /* <DEDUP_REMOVED lines=11> */
[----:B------:R-:W-:Y:S02]  /*10360*/  ISETP.NE.AND P1, PT, R33, R30, PT ;  /* 0x0000001e2100720c */ /* 0x000fe40003f25270 */
[----:B------:R-:W-:Y:S02]  /*10370*/  LEA.HI R31, R24, R24, RZ, 0x1 ;  /* 0x00000018181f7211 */ /* 0x000fe400078f08ff */
[----:B------:R-:W-:Y:S02]  /*10380*/  LOP3.LUT R15, R15, 0xfffffffe, RZ, 0xc0, !PT ;  /* 0xfffffffe0f0f7812 */ /* 0x000fe400078ec0ff */
[----:B------:R-:W-:-:S02]  /*10390*/  LOP3.LUT R30, R20, 0xfffffffe, RZ, 0xc0, !PT ;  /* 0xfffffffe141e7812 */ /* 0x000fc400078ec0ff */
[----:B------:R-:W-:Y:S01]  /*103a0*/  LOP3.LUT R33, R31, 0xfffffffe, RZ, 0xc0, !PT ;  /* 0xfffffffe1f217812 */ /* 0x000fe200078ec0ff */
[----:B------:R-:W-:Y:S01]  /*103b0*/  IMAD.IADD R20, R26, 0x1, -R15 ;  /* 0x000000011a147824 */ /* 0x000fe200078e0a0f */
[----:B------:R-:W-:Y:S01]  /*103c0*/  LEA.HI R32, R23, R23, RZ, 0x1 ;  /* 0x0000001717207211 */ /* 0x000fe200078f08ff */
[----:B------:R-:W-:Y:S01]  /*103d0*/  IMAD.IADD R31, R25, 0x1, -R30 ;  /* 0x00000001191f7824 */ /* 0x000fe200078e0a1e */
[----:B------:R-:W-:Y:S01]  /*103e0*/  SEL R15, R16, R13, !P3 ;  /* 0x0000000d100f7207 */ /* 0x000fe20005800000 */
[----:B------:R-:W-:Y:S01]  /*103f0*/  IMAD.IADD R33, R24, 0x1, -R33 ;  /* 0x0000000118217824 */ /* 0x000fe200078e0a21 */
[----:B------:R-:W-:Y:S02]  /*10400*/  LOP3.LUT R32, R32, 0xfffffffe, RZ, 0xc0, !PT ;  /* 0xfffffffe20207812 */ /* 0x000fe400078ec0ff */
[----:B------:R-:W-:Y:S02]  /*10410*/  SEL R13, R13, R16, !P3 ;  /* 0x000000100d0d7207 */ /* 0x000fe40005800000 */
        /* <DEDUP_REMOVED lines=35> */
[----:B------:R-:W-:Y:S02]  /*10650*/  LEA.HI R30, R16, R16, RZ, 0x1 ;  /* 0x00000010101e7211 */ /* 0x000fe400078f08ff */
[----:B------:R-:W-:Y:S02]  /*10660*/  LOP3.LUT R20, R20, 0xfffffffe, RZ, 0xc0, !PT ;  /* 0xfffffffe14147812 */ /* 0x000fe400078ec0ff */
[----:B------:R-:W-:Y:S02]  /*10670*/  SEL R29, R29, R28, !P1 ;  /* 0x0000001c1d1d7207 */ /* 0x000fe40004800000 */
[----:B------:R-:W-:Y:S01]  /*10680*/  LOP3.LUT R33, R30, 0xfffffffe, RZ, 0xc0, !PT ;  /* 0xfffffffe1e217812 */ /* 0x000fe200078ec0ff */
[----:B------:R-:W-:Y:S01]  /*10690*/  IMAD.IADD R20, R11, 0x1, -R20 ;  /* 0x000000010b147824 */ /* 0x000fe200078e0a14 */
[----:B------:R-:W-:Y:S02]  /*106a0*/  ISETP.GE.AND P1, PT, R26, R25, PT ;  /* 0x000000191a00720c */ /* 0x000fe40003f26270 */
[----:B------:R-:W-:Y:S01]  /*106b0*/  ISETP.NE.AND P5, PT, R31, R32, PT ;  /* 0x000000201f00720c */ /* 0x000fe20003fa5270 */
[----:B------:R-:W-:Y:S01]  /*106c0*/  IMAD.IADD R33, R16, 0x1, -R33 ;  /* 0x0000000110217824 */ /* 0x000fe200078e0a21 */
[----:B------:R-:W-:-:S02]  /*106d0*/  SEL R31, RZ, 0xffffffff, !P1 ;  /* 0xffffffffff1f7807 */ /* 0x000fc40004800000 */
[----:B------:R-:W-:Y:S02]  /*106e0*/  ISETP.GE.AND P1, PT, R24, R23, PT ;  /* 0x000000171800720c */ /* 0x000fe40003f26270 */
[----:B------:R-:W-:Y:S02]  /*106f0*/  SEL R31, R31, R26, !P2 ;  /* 0x0000001a1f1f7207 */ /* 0x000fe40005000000 */
[----:B------:R-:W-:Y:S02]  /*10700*/  ISETP.NE.AND P2, PT, R20, R33, PT ;  /* 0x000000211400720c */ /* 0x000fe40003f45270 */
[----:B------:R-:W-:Y:S02]  /*10710*/  SEL R33, RZ, 0xffffffff, !P1 ;  /* 0xffffffffff217807 */ /* 0x000fe40004800000 */
[----:B------:R-:W-:Y:S02]  /*10720*/  ISETP.GE.AND P1, PT, R22, R21, PT ;  /* 0x000000151600720c */ /* 0x000fe40003f26270 */
        /* <DEDUP_REMOVED lines=8> */
[----:B------:R-:W-:Y:S02]  /*107b0*/  ISETP.GE.AND P4, PT, R18, R15, PT ;  /* 0x0000000f1200720c */ /* 0x000fe40003f86270 */
[----:B------:R-:W-:Y:S02]  /*107c0*/  SEL R30, RZ, 0xffffffff, !P0 ;  /* 0xffffffffff1e7807 */ /* 0x000fe40004000000 */
[----:B------:R-:W-:Y:S02]  /*107d0*/  ISETP.NE.U32.AND P1, PT, R29, 0x1, PT ;  /* 0x000000011d00780c */ /* 0x000fe40003f25070 */
[----:B------:R-:W-:Y:S02]  /*107e0*/  SEL R29, RZ, 0xffffffff, !P4 ;  /* 0xffffffffff1d7807 */ /* 0x000fe40006000000 */
[----:B------:R-:W-:-:S02]  /*107f0*/  SEL R30, R30, R13, !P6 ;  /* 0x0000000d1e1e7207 */ /* 0x000fc40007000000 */
[----:B------:R-:W-:Y:S02]  /*10800*/  ISETP.GE.AND P6, PT, R11, R16, PT ;  /* 0x000000100b00720c */ /* 0x000fe40003fc6270 */
[----:B------:R-:W-:Y:S02]  /*10810*/  LOP3.LUT R20, R20, 0x1, RZ, 0xc0, !PT ;  /* 0x0000000114147812 */ /* 0x000fe400078ec0ff */
[----:B------:R-:W-:Y:S02]  /*10820*/  SEL R29, R29, R18, !P5 ;  /* 0x000000121d1d7207 */ /* 0x000fe40006800000 */
[----:B------:R-:W-:Y:S02]  /*10830*/  SEL R32, RZ, 0xffffffff, !P6 ;  /* 0xffffffffff207807 */ /* 0x000fe40007000000 */
[----:B------:R-:W-:Y:S02]  /*10840*/  ISETP.NE.U32.AND P6, PT, R20, 0x1, PT ;  /* 0x000000011400780c */ /* 0x000fe40003fc5070 */
[----:B------:R-:W-:-:S02]  /*10850*/  LOP3.LUT R30, R30, 0x1, RZ, 0xc0, !PT ;  /* 0x000000011e1e7812 */ /* 0x000fc400078ec0ff */
[----:B------:R-:W-:Y:S02]  /*10860*/  LOP3.LUT R29, R29, 0x1, RZ, 0xc0, !PT ;  /* 0x000000011d1d7812 */ /* 0x000fe400078ec0ff */
[----:B------:R-:W-:Y:S02]  /*10870*/  SEL R20, R28, R27, !P1 ;  /* 0x0000001b1c147207 */ /* 0x000fe40004800000 */
[----:B------:R-:W-:Y:S02]  /*10880*/  LOP3.LUT R31, R31, 0x1, RZ, 0xc0, !PT ;  /* 0x000000011f1f7812 */ /* 0x000fe400078ec0ff */
[----:B------:R-:W-:Y:S02]  /*10890*/  SEL R28, R27, R28, !P1 ;  /* 0x0000001c1b1c7207 */ /* 0x000fe40004800000 */
[----:B------:R-:W-:Y:S02]  /*108a0*/  LOP3.LUT R33, R33, 0x1, RZ, 0xc0, !PT ;  /* 0x0000000121217812 */ /* 0x000fe400078ec0ff */
[----:B------:R-:W-:-:S02]  /*108b0*/  SEL R32, R32, R11, !P2 ;  /* 0x0000000b20207207 */ /* 0x000fc40005000000 */
[----:B------:R-:W-:Y:S02]  /*108c0*/  ISETP.NE.U32.AND P5, PT, R30, 0x1, PT ;  /* 0x000000011e00780c */ /* 0x000fe40003fa5070 */
[----:B------:R-:W-:Y:S02]  /*108d0*/  ISETP.NE.U32.AND P2, PT, R29, 0x1, PT ;  /* 0x000000011d00780c */ /* 0x000fe40003f45070 */
[----:B------:R-:W-:Y:S02]  /*108e0*/  ISETP.NE.U32.AND P3, PT, R31, 0x1, PT ;  /* 0x000000011f00780c */ /* 0x000fe40003f65070 */
[----:B------:R-:W-:Y:S02]  /*108f0*/  LOP3.LUT R35, R35, 0x1, RZ, 0xc0, !PT ;  /* 0x0000000123237812 */ /* 0x000fe400078ec0ff */
[----:B------:R-:W-:Y:S02]  /*10900*/  LEA.HI R30, R17, R17, RZ, 0x1 ;  /* 0x00000011111e7211 */ /* 0x000fe400078f08ff */
[----:B------:R-:W-:-:S02]  /*10910*/  LEA.HI R29, R28, R28, RZ, 0x1 ;  /* 0x0000001c1c1d7211 */ /* 0x000fc400078f08ff */
[----:B------:R-:W-:Y:S02]  /*10920*/  ISETP.NE.U32.AND P0, PT, R33, 0x1, PT ;  /* 0x000000012100780c */ /* 0x000fe40003f05070 */
[----:B------:R-:W-:Y:S02]  /*10930*/  ISETP.NE.U32.AND P4, PT, R35, 0x1, PT ;  /* 0x000000012300780c */ /* 0x000fe40003f85070 */
[----:B------:R-:W-:Y:S02]  /*10940*/  SEL R27, R26, R25, !P3 ;  /* 0x000000191a1b7207 */ /* 0x000fe40005800000 */
[----:B------:R-:W-:Y:S02]  /*10950*/  LOP3.LUT R30, R30, 0xfffffffe, RZ, 0xc0, !PT ;  /* 0xfffffffe1e1e7812 */ /* 0x000fe400078ec0ff */
[----:B------:R-:W-:Y:S02]  /*10960*/  LOP3.LUT R31, R29, 0xfffffffe, RZ, 0xc0, !PT ;  /* 0xfffffffe1d1f7812 */ /* 0x000fe400078ec0ff */
        /* <DEDUP_REMOVED lines=16> */
[----:B------:R-:W-:-:S02]  /*10a70*/  LOP3.LUT R30, R13, 0xfffffffe, RZ, 0xc0, !PT ;  /* 0xfffffffe0d1e7812 */ /* 0x000fc400078ec0ff */
[----:B------:R-:W-:Y:S02]  /*10a80*/  LOP3.LUT R19, R19, 0xfffffffe, RZ, 0xc0, !PT ;  /* 0xfffffffe13137812 */ /* 0x000fe400078ec0ff */
[----:B------:R-:W-:Y:S01]  /*10a90*/  ISETP.NE.U32.AND P1, PT, R32, 0x1, PT ;  /* 0x000000012000780c */ /* 0x000fe20003f25070 */
[----:B------:R-:W-:Y:S01]  /*10aa0*/  IMAD.IADD R30, R25, 0x1, -R30 ;  /* 0x00000001191e7824 */ /* 0x000fe200078e0a1e */
[----:B------:R-:W-:Y:S02]  /*10ab0*/  LEA.HI R32, R27, R27, RZ, 0x1 ;  /* 0x0000001b1b207211 */ /* 0x000fe400078f08ff */
        /* <DEDUP_REMOVED lines=11> */
[----:B------:R-:W-:Y:S02]  /*10b70*/  LEA.HI R31, R22, R22, RZ, 0x1 ;  /* 0x00000016161f7211 */ /* 0x000fe400078f08ff */
[----:B------:R-:W-:Y:S01]  /*10b80*/  LOP3.LUT R15, R30, 0xfffffffe, RZ, 0xc0, !PT ;  /* 0xfffffffe1e0f7812 */ /* 0x000fe200078ec0ff */
[----:B------:R-:W-:Y:S01]  /*10b90*/  IMAD.IADD R18, R29, 0x1, -R18 ;  /* 0x000000011d127824 */ /* 0x000fe200078e0a12 */
[----:B------:R-:W-:-:S02]  /*10ba0*/  ISETP.NE.AND P3, PT, R32, R33, PT ;  /* 0x000000212000720c */ /* 0x000fc40003f65270 */
[----:B------:R-:W-:Y:S01]  /*10bb0*/  LOP3.LUT R33, R31, 0xfffffffe, RZ, 0xc0, !PT ;  /* 0xfffffffe1f217812 */ /* 0x000fe200078ec0ff */
[----:B------:R-:W-:Y:S01]  /*10bc0*/  IMAD.IADD R31, R26, 0x1, -R15 ;  /* 0x000000011a1f7824 */ /* 0x000fe200078e0a0f */
[----:B------:R-:W-:Y:S02]  /*10bd0*/  SEL R15, R11, R16, !P1 ;  /* 0x000000100b0f7207 */ /* 0x000fe40004800000 */
[----:B------:R-:W-:Y:S01]  /*10be0*/  SEL R16, R16, R11, !P1 ;  /* 0x0000000b10107207 */ /* 0x000fe20004800000 */
[----:B------:R-:W-:Y:S01]  /*10bf0*/  IMAD.IADD R33, R22, 0x1, -R33 ;  /* 0x0000000116217824 */ /* 0x000fe200078e0a21 */
[----:B------:R-:W-:Y:S02]  /*10c00*/  ISETP.NE.AND P4, PT, R18, R31, PT ;  /* 0x0000001f1200720c */ /* 0x000fe40003f85270 */
[----:B------:R-:W-:Y:S02]  /*10c10*/  LEA.HI R11, R14, R14, RZ, 0x1 ;  /* 0x0000000e0e0b7211 */ /* 0x000fe400078f08ff */
[----:B------:R-:W-:-:S02]  /*10c20*/  LEA.HI R18, R21, R21, RZ, 0x1 ;  /* 0x0000001515127211 */ /* 0x000fc400078f08ff */
        /* <DEDUP_REMOVED lines=11> */
[----:B------:R-:W-:Y:S01]  /*10ce0*/  ISETP.GE.AND P6, PT, R28, R17, PT ;  /* 0x000000111c00720c */ /* 0x000fe20003fc6270 */
[----:B------:R-:W-:Y:S01]  /*10cf0*/  IMAD.IADD R31, R12, 0x1, -R31 ;  /* 0x000000010c1f7824 */ /* 0x000fe200078e0a1f */
[----:B------:R-:W-:Y:S01]  /*10d00*/  ISETP.NE.AND P5, PT, R11, R18, PT ;  /* 0x000000120b00720c */ /* 0x000fe20003fa5270 */
[----:B------:R-:W-:Y:S01]  /*10d10*/  IMAD.IADD R32, R23, 0x1, -R32 ;  /* 0x0000000117207824 */ /* 0x000fe200078e0a20 */
[----:B------:R-:W-:Y:S02]  /*10d20*/  SEL R11, RZ, 0xffffffff, !P6 ;  /* 0xffffffffff0b7807 */ /* 0x000fe40007000000 */
[----:B------:R-:W-:Y:S02]  /*10d30*/  ISETP.NE.AND P6, PT, R30, R31, PT ;  /* 0x0000001f1e00720c */ /* 0x000fe40003fc5270 */
        /* <DEDUP_REMOVED lines=16> */
[----:B------:R-:W-:Y:S02]  /*10e40*/  LOP3.LUT R11, R11, 0x1, RZ, 0xc0, !PT ;  /* 0x000000010b0b7812 */ /* 0x000fe400078ec0ff */
[----:B------:R-:W-:Y:S02]  /*10e50*/  SEL R31, R31, R24, !P3 ;  /* 0x000000181f1f7207 */ /* 0x000fe40005800000 */
[----:B------:R-:W-:Y:S02]  /*10e60*/  ISETP.GE.AND P3, PT, R22, R23, PT ;  /* 0x000000171600720c */ /* 0x000fe40003f66270 */
[----:B------:R-:W-:Y:S02]  /*10e70*/  SEL R30, R30, R29, !P4 ;  /* 0x0000001d1e1e7207 */ /* 0x000fe40006000000 */
[----:B------:R-:W-:-:S02]  /*10e80*/  ISETP.GE.AND P4, PT, R14, R21, PT ;  /* 0x000000150e00720c */ /* 0x000fc40003f86270 */
[----:B------:R-:W-:Y:S02]  /*10e90*/  ISETP.NE.U32.AND P2, PT, R11, 0x1, PT ;  /* 0x000000010b00780c */ /* 0x000fe40003f45070 */
[----:B------:R-:W-:Y:S02]  /*10ea0*/  SEL R11, RZ, 0xffffffff, !P3 ;  /* 0xffffffffff0b7807 */ /* 0x000fe40005800000 */
[----:B------:R-:W-:Y:S02]  /*10eb0*/  LOP3.LUT R18, R18, 0x1, RZ, 0xc0, !PT ;  /* 0x0000000112127812 */ /* 0x000fe400078ec0ff */
[----:B------:R-:W-:Y:S02]  /*10ec0*/  ISETP.GE.AND P3, PT, R19, R12, PT ;  /* 0x0000000c1300720c */ /* 0x000fe40003f66270 */
[----:B------:R-:W-:Y:S02]  /*10ed0*/  SEL R33, RZ, 0xffffffff, !P4 ;  /* 0xffffffffff217807 */ /* 0x000fe40006000000 */
[----:B------:R-:W-:-:S02]  /*10ee0*/  SEL R11, R11, R22, !P1 ;  /* 0x000000160b0b7207 */ /* 0x000fc40004800000 */
[----:B------:R-:W-:Y:S02]  /*10ef0*/  ISETP.NE.U32.AND P1, PT, R18, 0x1, PT ;  /* 0x000000011200780c */ /* 0x000fe40003f25070 */
[----:B------:R-:W-:Y:S02]  /*10f00*/  LOP3.LUT R31, R31, 0x1, RZ, 0xc0, !PT ;  /* 0x000000011f1f7812 */ /* 0x000fe400078ec0ff */
[----:B------:R-:W-:Y:S02]  /*10f10*/  SEL R18, RZ, 0xffffffff, !P3 ;  /* 0xffffffffff127807 */ /* 0x000fe40005800000 */
[----:B------:R-:W-:Y:S02]  /*10f20*/  SEL R33, R33, R14, !P5 ;  /* 0x0000000e21217207 */ /* 0x000fe40006800000 */
[----:B------:R-:W-:Y:S02]  /*10f30*/  ISETP.GE.AND P5, PT, R16, R13, PT ;  /* 0x0000000d1000720c */ /* 0x000fe40003fa6270 */
[----:B------:R-:W-:-:S02]  /*10f40*/  ISETP.NE.U32.AND P4, PT, R31, 0x1, PT ;  /* 0x000000011f00780c */ /* 0x000fc40003f85070 */
[----:B------:R-:W-:Y:S02]  /*10f50*/  SEL R18, R18, R19, !P6 ;  /* 0x0000001312127207 */ /* 0x000fe40007000000 */
[----:B------:R-:W-:Y:S02]  /*10f60*/  SEL R31, RZ, 0xffffffff, !P5 ;  /* 0xffffffffff1f7807 */ /* 0x000fe40006800000 */
[----:B------:R-:W-:Y:S02]  /*10f70*/  LOP3.LUT R18, R18, 0x1, RZ, 0xc0, !PT ;  /* 0x0000000112127812 */ /* 0x000fe400078ec0ff */
[----:B------:R-:W-:Y:S02]  /*10f80*/  LOP3.LUT R11, R11, 0x1, RZ, 0xc0, !PT ;  /* 0x000000010b0b7812 */ /* 0x000fe400078ec0ff */
[----:B------:R-:W-:Y:S02]  /*10f90*/  SEL R31, R31, R16, !P0 ;  /* 0x000000101f1f7207 */ /* 0x000fe40004000000 */
[----:B------:R-:W-:-:S02]  /*10fa0*/  LOP3.LUT R30, R30, 0x1, RZ, 0xc0, !PT ;  /* 0x000000011e1e7812 */ /* 0x000fc400078ec0ff */
[----:B------:R-:W-:Y:S02]  /*10fb0*/  ISETP.NE.U32.AND P0, PT, R18, 0x1, PT ;  /* 0x000000011200780c */ /* 0x000fe40003f05070 */
[----:B------:R-:W-:Y:S02]  /*10fc0*/  ISETP.NE.U32.AND P6, PT, R11, 0x1, PT ;  /* 0x000000010b00780c */ /* 0x000fe40003fc5070 */
[----:B------:R-:W-:Y:S02]  /*10fd0*/  LOP3.LUT R31, R31, 0x1, RZ, 0xc0, !PT ;  /* 0x000000011f1f7812 */ /* 0x000fe400078ec0ff */
[----:B------:R-:W-:Y:S02]  /*10fe0*/  SEL R18, R20, R25, !P1 ;  /* 0x0000001914127207 */ /* 0x000fe40004800000 */
[----:B------:R-:W-:Y:S02]  /*10ff0*/  SEL R11, R28, R17, !P2 ;  /* 0x000000111c0b7207 */ /* 0x000fe40005000000 */
[----:B------:R-:W-:-:S02]  /*11000*/  ISETP.NE.U32.AND P3, PT, R30, 0x1, PT ;  /* 0x000000011e00780c */ /* 0x000fc40003f65070 */
[----:B------:R-:W-:Y:S02]  /*11010*/  SEL R25, R25, R20, !P1 ;  /* 0x0000001419197207 */ /* 0x000fe40004800000 */
[----:B------:R-:W-:Y:S02]  /*11020*/  ISETP.NE.U32.AND P1, PT, R31, 0x1, PT ;  /* 0x000000011f00780c */ /* 0x000fe40003f25070 */
[----:B------:R-:W-:Y:S02]  /*11030*/  LEA.HI R30, R18, R18, RZ, 0x1 ;  /* 0x00000012121e7211 */ /* 0x000fe400078f08ff */
[----:B------:R-:W-:Y:S02]  /*11040*/  LEA.HI R31, R11, R11, RZ, 0x1 ;  /* 0x0000000b0b1f7211 */ /* 0x000fe400078f08ff */
[----:B------:R-:W-:Y:S02]  /*11050*/  SEL R17, R17, R28, !P2 ;  /* 0x0000001c11117207 */ /* 0x000fe40005000000 */
[----:B------:R-:W-:-:S02]  /*11060*/  SEL R20, R24, R27, !P4 ;  /* 0x0000001b18147207 */ /* 0x000fc40006000000 */
[----:B------:R-:W-:Y:S02]  /*11070*/  SEL R28, R27, R24, !P4 ;  /* 0x000000181b1c7207 */ /* 0x000fe40006000000 */
[----:B------:R-:W-:Y:S02]  /*11080*/  LOP3.LUT R27, R30, 0xfffffffe, RZ, 0xc0, !PT ;  /* 0xfffffffe1e1b7812 */ /* 0x000fe400078ec0ff */
[----:B------:R-:W-:Y:S02]  /*11090*/  LOP3.LUT R30, R31, 0xfffffffe, RZ, 0xc0, !PT ;  /* 0xfffffffe1f1e7812 */ /* 0x000fe400078ec0ff */
[----:B------:R-:W-:Y:S01]  /*110a0*/  LOP3.LUT R33, R33, 0x1, RZ, 0xc0, !PT ;  /* 0x0000000121217812 */ /* 0x000fe200078ec0ff */
[----:B------:R-:W-:Y:S01]  /*110b0*/  IMAD.IADD R27, R18, 0x1, -R27 ;  /* 0x00000001121b7824 */ /* 0x000fe200078e0a1b */
[----:B------:R-:W-:Y:S01]  /*110c0*/  SEL R24, R29, R26, !P3 ;  /* 0x0000001a1d187207 */ /* 0x000fe20005800000 */
[----:B------:R-:W-:Y:S01]  /*110d0*/  IMAD.IADD R30, R11, 0x1, -R30 ;  /* 0x000000010b1e7824 */ /* 0x000fe200078e0a1e */
[----:B------:R-:W-:-:S02]  /*110e0*/  ISETP.NE.U32.AND P5, PT, R33, 0x1, PT ;  /* 0x000000012100780c */ /* 0x000fc40003fa5070 */
[----:B------:R-:W-:Y:S02]  /*110f0*/  SEL R29, R26, R29, !P3 ;  /* 0x0000001d1a1d7207 */ /* 0x000fe40005800000 */
[----:B------:R-:W-:Y:S02]  /*11100*/  SEL R26, R22, R23, !P6 ;  /* 0x00000017161a7207 */ /* 0x000fe40007000000 */
[----:B------:R-:W-:Y:S02]  /*11110*/  SEL R23, R23, R22, !P6 ;  /* 0x0000001617177207 */ /* 0x000fe40007000000 */
[----:B------:R-:W-:Y:S02]  /*11120*/  SEL R22, R14, R21, !P5 ;  /* 0x000000150e167207 */ /* 0x000fe40006800000 */
[----:B------:R-:W-:Y:S02]  /*11130*/  SEL R21, R21, R14, !P5 ;  /* 0x0000000e15157207 */ /* 0x000fe40006800000 */
        /* <DEDUP_REMOVED lines=30> */
[----:B------:R-:W-:Y:S02]  /*11320*/  ISETP.NE.AND P1, PT, R27, R30, PT ;  /* 0x0000001e1b00720c */ /* 0x000fe40003f25270 */
        /* <DEDUP_REMOVED lines=12> */
[----:B------:R-:W-:Y:S01]  /*113f0*/  ISETP.NE.AND P6, PT, R16, R27, PT ;  /* 0x0000001b1000720c */ /* 0x000fe20003fc5270 */
[----:B------:R-:W-:Y:S01]  /*11400*/  IMAD.IADD R31, R14, 0x1, -R31 ;  /* 0x000000010e1f7824 */ /* 0x000fe200078e0a1f */
[----:B------:R-:W-:Y:S01]  /*11410*/  SEL R27, RZ, 0xffffffff, !P5 ;  /* 0xffffffffff1b7807 */ /* 0x000fe20006800000 */
[----:B------:R-:W-:Y:S01]  /*11420*/  IMAD.IADD R33, R26, 0x1, -R33 ;  /* 0x000000011a217824 */ /* 0x000fe200078e0a21 */
[----:B------:R-:W-:Y:S02]  /*11430*/  LEA.HI R16, R15, R15, RZ, 0x1 ;  /* 0x0000000f0f107211 */ /* 0x000fe400078f08ff */
[----:B------:R-:W-:Y:S02]  /*11440*/  ISETP.NE.AND P5, PT, R30, R31, PT ;  /* 0x0000001f1e00720c */ /* 0x000fe40003fa5270 */
        /* <DEDUP_REMOVED lines=16> */
[----:B------:R-:W-:Y:S02]  /*11550*/  SEL R30, RZ, 0xffffffff, !P2 ;  /* 0xffffffffff1e7807 */ /* 0x000fe40005000000 */
[----:B------:R-:W-:Y:S02]  /*11560*/  ISETP.GE.AND P3, PT, R21, R26, PT ;  /* 0x0000001a1500720c */ /* 0x000fe40003f66270 */
[----:B------:R-:W-:Y:S02]  /*11570*/  SEL R30, R30, R23, !P1 ;  /* 0x000000171e1e7207 */ /* 0x000fe40004800000 */
[----:B------:R-:W-:Y:S02]  /*11580*/  SEL R32, RZ, 0xffffffff, !P3 ;  /* 0xffffffffff207807 */ /* 0x000fe40005800000 */
[----:B------:R-:W-:Y:S02]  /*11590*/  ISETP.GE.AND P1, PT, R19, R22, PT ;  /* 0x000000161300720c */ /* 0x000fe40003f26270 */
[----:B------:R-:W-:-:S02]  /*115a0*/  LOP3.LUT R16, R16, 0x1, RZ, 0xc0, !PT ;  /* 0x0000000110107812 */ /* 0x000fc400078ec0ff */
[----:B------:R-:W-:Y:S02]  /*115b0*/  SEL R32, R32, R21, !P4 ;  /* 0x0000001520207207 */ /* 0x000fe40006000000 */
[----:B------:R-:W-:Y:S02]  /*115c0*/  SEL R34, RZ, 0xffffffff, !P1 ;  /* 0xffffffffff227807 */ /* 0x000fe40004800000 */
[----:B------:R-:W-:Y:S02]  /*115d0*/  ISETP.GE.AND P4, PT, R13, R14, PT ;  /* 0x0000000e0d00720c */ /* 0x000fe40003f86270 */
[----:B------:R-:W-:Y:S02]  /*115e0*/  ISETP.NE.U32.AND P1, PT, R16, 0x1, PT ;  /* 0x000000011000780c */ /* 0x000fe40003f25070 */
[----:B------:R-:W-:Y:S02]  /*115f0*/  SEL R34, R34, R19, !P6 ;  /* 0x0000001322227207 */ /* 0x000fe40007000000 */
[----:B------:R-:W-:-:S02]  /*11600*/  LOP3.LUT R30, R30, 0x1, RZ, 0xc0, !PT ;  /* 0x000000011e1e7812 */ /* 0x000fc400078ec0ff */
[----:B------:R-:W-:Y:S02]  /*11610*/  SEL R16, RZ, 0xffffffff, !P4 ;  /* 0xffffffffff107807 */ /* 0x000fe40006000000 */
[----:B------:R-:W-:Y:S02]  /*11620*/  ISETP.GE.AND P6, PT, R15, R12, PT ;  /* 0x0000000c0f00720c */ /* 0x000fe40003fc6270 */
[----:B------:R-:W-:Y:S02]  /*11630*/  ISETP.NE.U32.AND P4, PT, R30, 0x1, PT ;  /* 0x000000011e00780c */ /* 0x000fe40003f85070 */
[----:B------:R-:W-:Y:S02]  /*11640*/  SEL R16, R16, R13, !P5 ;  /* 0x0000000d10107207 */ /* 0x000fe40006800000 */
[----:B------:R-:W-:Y:S02]  /*11650*/  SEL R30, RZ, 0xffffffff, !P6 ;  /* 0xffffffffff1e7807 */ /* 0x000fe40007000000 */
[----:B------:R-:W-:-:S02]  /*11660*/  LOP3.LUT R16, R16, 0x1, RZ, 0xc0, !PT ;  /* 0x0000000110107812 */ /* 0x000fc400078ec0ff */
[----:B------:R-:W-:Y:S02]  /*11670*/  ISETP.NE.U32.AND P2, PT, R27, 0x1, PT ;  /* 0x000000011b00780c */ /* 0x000fe40003f45070 */
[----:B------:R-:W-:Y:S02]  /*11680*/  SEL R30, R30, R15, !P0 ;  /* 0x0000000f1e1e7207 */ /* 0x000fe40004000000 */
[----:B------:R-:W-:Y:S02]  /*11690*/  LOP3.LUT R31, R31, 0x1, RZ, 0xc0, !PT ;  /* 0x000000011f1f7812 */ /* 0x000fe400078ec0ff */
[----:B------:R-:W-:Y:S02]  /*116a0*/  ISETP.NE.U32.AND P0, PT, R16, 0x1, PT ;  /* 0x000000011000780c */ /* 0x000fe40003f05070 */
[----:B------:R-:W-:Y:S02]  /*116b0*/  LOP3.LUT R30, R30, 0x1, RZ, 0xc0, !PT ;  /* 0x000000011e1e7812 */ /* 0x000fe400078ec0ff */
[----:B------:R-:W-:-:S02]  /*116c0*/  SEL R16, R18, R11, !P2 ;  /* 0x0000000b12107207 */ /* 0x000fc40005000000 */
[----:B------:R-:W-:Y:S02]  /*116d0*/  SEL R18, R11, R18, !P2 ;  /* 0x000000120b127207 */ /* 0x000fe40005000000 */
[----:B------:R-:W-:Y:S02]  /*116e0*/  ISETP.NE.U32.AND P3, PT, R31, 0x1, PT ;  /* 0x000000011f00780c */ /* 0x000fe40003f65070 */
[----:B------:R-:W-:Y:S02]  /*116f0*/  LOP3.LUT R32, R32, 0x1, RZ, 0xc0, !PT ;  /* 0x0000000120207812 */ /* 0x000fe400078ec0ff */
[----:B------:R-:W-:Y:S02]  /*11700*/  ISETP.NE.U32.AND P2, PT, R30, 0x1, PT ;  /* 0x000000011e00780c */ /* 0x000fe40003f45070 */
[----:B------:R-:W-:Y:S02]  /*11710*/  LEA.HI R31, R17, R17, RZ, 0x1 ;  /* 0x00000011111f7211 */ /* 0x000fe400078f08ff */
[----:B------:R-:W-:-:S02]  /*11720*/  LEA.HI R30, R18, R18, RZ, 0x1 ;  /* 0x00000012121e7211 */ /* 0x000fc400078f08ff */
[----:B------:R-:W-:Y:S02]  /*11730*/  SEL R11, R28, R25, !P3 ;  /* 0x000000191c0b7207 */ /* 0x000fe40005800000 */
[----:B------:R-:W-:Y:S02]  /*11740*/  SEL R25, R25, R28, !P3 ;  /* 0x0000001c19197207 */ /* 0x000fe40005800000 */
[----:B------:R-:W-:Y:S02]  /*11750*/  ISETP.NE.U32.AND P6, PT, R32, 0x1, PT ;  /* 0x000000012000780c */ /* 0x000fe40003fc5070 */
[----:B------:R-:W-:Y:S02]  /*11760*/  SEL R27, R29, R20, !P1 ;  /* 0x000000141d1b7207 */ /* 0x000fe40004800000 */
[----:B------:R-:W-:Y:S02]  /*11770*/  SEL R28, R20, R29, !P1 ;  /* 0x0000001d141c7207 */ /* 0x000fe40004800000 */
[----:B------:R-:W-:-:S02]  /*11780*/  LOP3.LUT R32, R31, 0xfffffffe, RZ, 0xc0, !PT ;  /* 0xfffffffe1f207812 */ /* 0x000fc400078ec0ff */
[----:B------:R-:W-:Y:S02]  /*11790*/  LOP3.LUT R29, R30, 0xfffffffe, RZ, 0xc0, !PT ;  /* 0xfffffffe1e1d7812 */ /* 0x000fe400078ec0ff */
[----:B------:R-:W-:Y:S01]  /*117a0*/  LOP3.LUT R34, R34, 0x1, RZ, 0xc0, !PT ;  /* 0x0000000122227812 */ /* 0x000fe200078ec0ff */
[----:B------:R-:W-:Y:S01]  /*117b0*/  IMAD.IADD R32, R17, 0x1, -R32 ;  /* 0x0000000111207824 */ /* 0x000fe200078e0a20 */
[----:B------:R-:W-:Y:S01]  /*117c0*/  SEL R20, R23, R24, !P4 ;  /* 0x0000001817147207 */ /* 0x000fe20006000000 */
[----:B------:R-:W-:Y:S01]  /*117d0*/  IMAD.IADD R29, R18, 0x1, -R29 ;  /* 0x00000001121d7824 */ /* 0x000fe200078e0a1d */
[----:B------:R-:W-:Y:S02]  /*117e0*/  ISETP.NE.U32.AND P5, PT, R34, 0x1, PT ;  /* 0x000000012200780c */ /* 0x000fe40003fa5070 */
        /* <DEDUP_REMOVED lines=27> */
[----:B------:R-:W-:Y:S02]  /*119a0*/  ISETP.NE.AND P3, PT, R32, R33, PT ;  /* 0x000000212000720c */ /* 0x000fe40003f65270 */
        /* <DEDUP_REMOVED lines=41> */
[----:B------:R-:W-:Y:S02]  /*11c40*/  SEL R31, R31, R28, !P3 ;  /* 0x0000001c1f1f7207 */ /* 0x000fe40005800000 */
[----:B------:R-:W-:Y:S02]  /*11c50*/  LOP3.LUT R15, R15, 0x1, RZ, 0xc0, !PT ;  /* 0x000000010f0f7812 */ /* 0x000fe400078ec0ff */
[----:B------:R-:W-:-:S02]  /*11c60*/  ISETP.GE.AND P3, PT, R21, R20, PT ;  /* 0x000000141500720c */ /* 0x000fc40003f66270 */
[----:B------:R-:W-:Y:S02]  /*11c70*/  SEL R33, R33, R24, !P4 ;  /* 0x0000001821217207 */ /* 0x000fe40006000000 */
[----:B------:R-:W-:Y:S02]  /*11c80*/  ISETP.GE.AND P4, PT, R22, R23, PT ;  /* 0x000000171600720c */ /* 0x000fe40003f86270 */
[----:B------:R-:W-:Y:S02]  /*11c90*/  ISETP.NE.U32.AND P0, PT, R15, 0x1, PT ;  /* 0x000000010f00780c */ /* 0x000fe40003f05070 */
[----:B------:R-:W-:Y:S02]  /*11ca0*/  SEL R30, RZ, 0xffffffff, !P3 ;  /* 0xffffffffff1e7807 */ /* 0x000fe40005800000 */
[----:B------:R-:W-:Y:S02]  /*11cb0*/  LOP3.LUT R12, R12, 0x1, RZ, 0xc0, !PT ;  /* 0x000000010c0c7812 */ /* 0x000fe400078ec0ff */
[----:B------:R-:W-:-:S02]  /*11cc0*/  SEL R15, RZ, 0xffffffff, !P4 ;  /* 0xffffffffff0f7807 */ /* 0x000fc40006000000 */
[----:B------:R-:W-:Y:S02]  /*11cd0*/  ISETP.GE.AND P3, PT, R29, R26, PT ;  /* 0x0000001a1d00720c */ /* 0x000fe40003f66270 */
[----:B------:R-:W-:Y:S02]  /*11ce0*/  SEL R30, R30, R21, !P2 ;  /* 0x000000151e1e7207 */ /* 0x000fe40005000000 */
[----:B------:R-:W-:Y:S02]  /*11cf0*/  LOP3.LUT R31, R31, 0x1, RZ, 0xc0, !PT ;  /* 0x000000011f1f7812 */ /* 0x000fe400078ec0ff */
[----:B------:R-:W-:Y:S02]  /*11d00*/  ISETP.NE.U32.AND P2, PT, R12, 0x1, PT ;  /* 0x000000010c00780c */ /* 0x000fe40003f45070 */
[----:B------:R-:W-:Y:S02]  /*11d10*/  SEL R15, R15, R22, !P5 ;  /* 0x000000160f0f7207 */ /* 0x000fe40006800000 */
[----:B------:R-:W-:-:S02]  /*11d20*/  SEL R12, RZ, 0xffffffff, !P3 ;  /* 0xffffffffff0c7807 */ /* 0x000fc40005800000 */
[----:B------:R-:W-:Y:S02]  /*11d30*/  ISETP.GE.AND P5, PT, R14, R19, PT ;  /* 0x000000130e00720c */ /* 0x000fe40003fa6270 */
[----:B------:R-:W-:Y:S02]  /*11d40*/  ISETP.NE.U32.AND P4, PT, R31, 0x1, PT ;  /* 0x000000011f00780c */ /* 0x000fe40003f85070 */
[----:B------:R-:W-:Y:S02]  /*11d50*/  SEL R12, R12, R29, !P6 ;  /* 0x0000001d0c0c7207 */ /* 0x000fe40007000000 */
        /* <DEDUP_REMOVED lines=14> */
[----:B------:R-:W-:-:S02]  /*11e40*/  LOP3.LUT R33, R33, 0x1, RZ, 0xc0, !PT ;  /* 0x0000000121217812 */ /* 0x000fc400078ec0ff */
        /* <DEDUP_REMOVED lines=83> */
[----:B------:R-:W-:-:S02]  /*12380*/  LOP3.LUT R29, R29, 0x1, RZ, 0xc0, !PT ;  /* 0x000000011d1d7812 */ /* 0x000fc400078ec0ff */
[----:B------:R-:W-:Y:S02]  /*12390*/  ISETP.GE.AND P0, PT, R26, R21, PT ;  /* 0x000000151a00720c */ /* 0x000fe40003f06270 */
[----:B------:R-:W-:Y:S02]  /*123a0*/  ISETP.NE.U32.AND P2, PT, R14, 0x1, PT ;  /* 0x000000010e00780c */ /* 0x000fe40003f45070 */
[----:B------:R-:W-:Y:S02]  /*123b0*/  SEL R14, RZ, 0xffffffff, !P3 ;  /* 0xffffffffff0e7807 */ /* 0x000fe40005800000 */
[----:B------:R-:W-:Y:S02]  /*123c0*/  ISETP.NE.U32.AND P3, PT, R29, 0x1, PT ;  /* 0x000000011d00780c */ /* 0x000fe40003f65070 */
[----:B------:R-:W-:Y:S02]  /*123d0*/  SEL R29, RZ, 0xffffffff, !P0 ;  /* 0xffffffffff1d7807 */ /* 0x000fe40004000000 */
[----:B------:R-:W-:-:S02]  /*123e0*/  SEL R14, R14, R23, !P4 ;  /* 0x000000170e0e7207 */ /* 0x000fc40006000000 */
[----:B------:R-:W-:Y:S02]  /*123f0*/  SEL R29, R29, R26, !P6 ;  /* 0x0000001a1d1d7207 */ /* 0x000fe40007000000 */
[----:B------:R-:W-:Y:S02]  /*12400*/  LOP3.LUT R30, R30, 0x1, RZ, 0xc0, !PT ;  /* 0x000000011e1e7812 */ /* 0x000fe400078ec0ff */
[----:B------:R-:W-:Y:S02]  /*12410*/  ISETP.GE.AND P6, PT, R13, R24, PT ;  /* 0x000000180d00720c */ /* 0x000fe40003fc6270 */
[----:B------:R-:W-:Y:S02]  /*12420*/  ISETP.GE.AND P4, PT, R19, R22, PT ;  /* 0x000000161300720c */ /* 0x000fe40003f86270 */
[----:B------:R-:W-:Y:S02]  /*12430*/  LOP3.LUT R14, R14, 0x1, RZ, 0xc0, !PT ;  /* 0x000000010e0e7812 */ /* 0x000fe400078ec0ff */
[----:B------:R-:W-:-:S02]  /*12440*/  ISETP.NE.U32.AND P0, PT, R30, 0x1, PT ;  /* 0x000000011e00780c */ /* 0x000fc40003f05070 */
[----:B------:R-:W-:Y:S02]  /*12450*/  SEL R32, RZ, 0xffffffff, !P6 ;  /* 0xffffffffff207807 */ /* 0x000fe40007000000 */
[----:B------:R-:W-:Y:S02]  /*12460*/  SEL R30, RZ, 0xffffffff, !P4 ;  /* 0xffffffffff1e7807 */ /* 0x000fe40006000000 */
[----:B------:R-:W-:Y:S02]  /*12470*/  ISETP.NE.U32.AND P6, PT, R14, 0x1, PT ;  /* 0x000000010e00780c */ /* 0x000fe40003fc5070 */
[----:B------:R-:W-:Y:S02]  /*12480*/  LOP3.LUT R31, R31, 0x1, RZ, 0xc0, !PT ;  /* 0x000000011f1f7812 */ /* 0x000fe400078ec0ff */
[----:B------:R-:W-:Y:S02]  /*12490*/  LOP3.LUT R29, R29, 0x1, RZ, 0xc0, !PT ;  /* 0x000000011d1d7812 */ /* 0x000fe400078ec0ff */
[----:B------:R-:W-:-:S02]  /*124a0*/  SEL R32, R32, R13, !P1 ;  /* 0x0000000d20207207 */ /* 0x000fc40004800000 */
[----:B------:R-:W-:Y:S02]  /*124b0*/  SEL R14, R15, R12, !P2 ;  /* 0x0000000c0f0e7207 */ /* 0x000fe40005000000 */
[----:B------:R-:W-:Y:S02]  /*124c0*/  SEL R30, R30, R19, !P5 ;  /* 0x000000131e1e7207 */ /* 0x000fe40006800000 */
[----:B------:R-:W-:Y:S02]  /*124d0*/  SEL R12, R12, R15, !P2 ;  /* 0x0000000f0c0c7207 */ /* 0x000fe40005000000 */
[----:B------:R-:W-:Y:S02]  /*124e0*/  ISETP.NE.U32.AND P4, PT, R31, 0x1, PT ;  /* 0x000000011f00780c */ /* 0x000fe40003f85070 */
[----:B------:R-:W-:Y:S02]  /*124f0*/  ISETP.NE.U32.AND P5, PT, R29, 0x1, PT ;  /* 0x000000011d00780c */ /* 0x000fe40003fa5070 */
[----:B------:R-:W-:-:S02]  /*12500*/  LOP3.LUT R32, R32, 0x1, RZ, 0xc0, !PT ;  /* 0x0000000120207812 */ /* 0x000fc400078ec0ff */
[----:B------:R-:W-:Y:S02]  /*12510*/  LOP3.LUT R30, R30, 0x1, RZ, 0xc0, !PT ;  /* 0x000000011e1e7812 */ /* 0x000fe400078ec0ff */
[----:B------:R-:W-:Y:S02]  /*12520*/  LEA.HI R31, R17, R17, RZ, 0x1 ;  /* 0x00000011111f7211 */ /* 0x000fe400078f08ff */
[----:B------:R-:W-:Y:S02]  /*12530*/  LEA.HI R29, R12, R12, RZ, 0x1 ;  /* 0x0000000c0c1d7211 */ /* 0x000fe400078f08ff */
[----:B------:R-:W-:Y:S02]  /*12540*/  ISETP.NE.U32.AND P2, PT, R32, 0x1, PT ;  /* 0x000000012000780c */ /* 0x000fe40003f45070 */
[----:B------:R-:W-:Y:S02]  /*12550*/  SEL R15, R28, R25, !P3 ;  /* 0x000000191c0f7207 */ /* 0x000fe40005800000 */
[----:B------:R-:W-:-:S02]  /*12560*/  ISETP.NE.U32.AND P1, PT, R30, 0x1, PT ;  /* 0x000000011e00780c */ /* 0x000fc40003f25070 */
        /* <DEDUP_REMOVED lines=30> */
[C---:B------:R-:W-:Y:S02]  /*12750*/  LEA.HI R29, R28.reuse, R28, RZ, 0x1 ;  /* 0x0000001c1c1d7211 */ /* 0x040fe400078f08ff */
[----:B------:R-:W-:Y:S02]  /*12760*/  ISETP.NE.AND P3, PT, R31, R34, PT ;  /* 0x000000221f00720c */ /* 0x000fe40003f65270 */
[----:B------:R-:W-:Y:S02]  /*12770*/  LEA.HI R31, R23, R23, RZ, 0x1 ;  /* 0x00000017171f7211 */ /* 0x000fe400078f08ff */
        /* <DEDUP_REMOVED lines=8> */
[----:B------:R-:W-:-:S02]  /*12800*/  LEA.HI R13, R26, R26, RZ, 0x1 ;  /* 0x0000001a1a0d7211 */ /* 0x000fc400078f08ff */
[----:B------:R-:W-:Y:S02]  /*12810*/  ISETP.NE.AND P4, PT, R22, R31, PT ;  /* 0x0000001f1600720c */ /* 0x000fe40003f85270 */
        /* <DEDUP_REMOVED lines=14> */
[----:B------:R-:W-:-:S02]  /*12900*/  SEL R13, RZ, 0xffffffff, !P6 ;  /* 0xffffffffff0d7807 */ /* 0x000fc40007000000 */
[----:B------:R-:W-:Y:S02]  /*12910*/  LOP3.LUT R33, R33, 0xfffffffe, RZ, 0xc0, !PT ;  /* 0xfffffffe21217812 */ /* 0x000fe400078ec0ff */
[----:B------:R-:W-:Y:S02]  /*12920*/  ISETP.NE.AND P6, PT, R24, R31, PT ;  /* 0x0000001f1800720c */ /* 0x000fe40003fc5270 */
[----:B------:R-:W-:Y:S01]  /*12930*/  LEA.HI R22, R29, R29, RZ, 0x1 ;  /* 0x0000001d1d167211 */ /* 0x000fe200078f08ff */
[----:B------:R-:W-:Y:S01]  /*12940*/  IMAD.IADD R33, R16, 0x1, -R33 ;  /* 0x0000000110217824 */ /* 0x000fe200078e0a21 */
[----:B------:R-:W-:Y:S02]  /*12950*/  LEA.HI R31, R20, R20, RZ, 0x1 ;  /* 0x00000014141f7211 */ /* 0x000fe400078f08ff */
[----:B------:R-:W-:Y:S02]  /*12960*/  SEL R13, R13, R12, !P0 ;  /* 0x0000000c0d0d7207 */ /* 0x000fe40004000000 */
[----:B------:R-:W-:-:S02]  /*12970*/  ISETP.GE.AND P0, PT, R25, R14, PT ;  /* 0x0000000e1900720c */ /* 0x000fc40003f06270 */
[----:B------:R-:W-:Y:S02]  /*12980*/  LOP3.LUT R24, R22, 0xfffffffe, RZ, 0xc0, !PT ;  /* 0xfffffffe16187812 */ /* 0x000fe400078ec0ff */
[----:B------:R-:W-:Y:S02]  /*12990*/  LOP3.LUT R31, R31, 0xfffffffe, RZ, 0xc0, !PT ;  /* 0xfffffffe1f1f7812 */ /* 0x000fe400078ec0ff */
[----:B------:R-:W-:Y:S01]  /*129a0*/  SEL R22, RZ, 0xffffffff, !P0 ;  /* 0xffffffffff167807 */ /* 0x000fe20004000000 */
[----:B------:R-:W-:Y:S01]  /*129b0*/  IMAD.IADD R24, R29, 0x1, -R24 ;  /* 0x000000011d187824 */ /* 0x000fe200078e0a18 */
[----:B------:R-:W-:Y:S01]  /*129c0*/  ISETP.NE.AND P2, PT, R32, R33, PT ;  /* 0x000000212000720c */ /* 0x000fe20003f45270 */
[----:B------:R-:W-:Y:S01]  /*129d0*/  IMAD.IADD R33, R20, 0x1, -R31 ;  /* 0x0000000114217824 */ /* 0x000fe200078e0a1f */
[----:B------:R-:W-:Y:S02]  /*129e0*/  ISETP.GE.AND P0, PT, R30, R15, PT ;  /* 0x0000000f1e00720c */ /* 0x000fe40003f06270 */
[----:B------:R-:W-:-:S02]  /*129f0*/  SEL R22, R22, R25, !P1 ;  /* 0x0000001916167207 */ /* 0x000fc40004800000 */
[----:B------:R-:W-:Y:S02]  /*12a00*/  ISETP.GE.AND P1, PT, R27, R28, PT ;  /* 0x0000001c1b00720c */ /* 0x000fe40003f26270 */
[----:B------:R-:W-:Y:S02]  /*12a10*/  SEL R31, RZ, 0xffffffff, !P0 ;  /* 0xffffffffff1f7807 */ /* 0x000fe40004000000 */
[----:B------:R-:W-:Y:S02]  /*12a20*/  ISETP.NE.AND P0, PT, R24, R33, PT ;  /* 0x000000211800720c */ /* 0x000fe40003f05270 */
[----:B------:R-:W-:Y:S02]  /*12a30*/  SEL R24, RZ, 0xffffffff, !P1 ;  /* 0xffffffffff187807 */ /* 0x000fe40004800000 */
[----:B------:R-:W-:Y:S02]  /*12a40*/  SEL R31, R31, R30, !P3 ;  /* 0x0000001e1f1f7207 */ /* 0x000fe40005800000 */
[----:B------:R-:W-:-:S02]  /*12a50*/  LOP3.LUT R13, R13, 0x1, RZ, 0xc0, !PT ;  /* 0x000000010d0d7812 */ /* 0x000fc400078ec0ff */
[----:B------:R-:W-:Y:S02]  /*12a60*/  ISETP.GE.AND P3, PT, R23, R16, PT ;  /* 0x000000101700720c */ /* 0x000fe40003f66270 */
[----:B------:R-:W-:Y:S02]  /*12a70*/  SEL R24, R24, R27, !P4 ;  /* 0x0000001b18187207 */ /* 0x000fe40006000000 */
[----:B------:R-:W-:Y:S02]  /*12a80*/  ISETP.GE.AND P4, PT, R26, R11, PT ;  /* 0x0000000b1a00720c */ /* 0x000fe40003f86270 */
[----:B------:R-:W-:Y:S02]  /*12a90*/  ISETP.NE.U32.AND P1, PT, R13, 0x1, PT ;  /* 0x000000010d00780c */ /* 0x000fe40003f25070 */
[----:B------:R-:W-:Y:S02]  /*12aa0*/  SEL R32, RZ, 0xffffffff, !P3 ;  /* 0xffffffffff207807 */ /* 0x000fe40005800000 */
[----:B------:R-:W-:-:S02]  /*12ab0*/  LOP3.LUT R22, R22, 0x1, RZ, 0xc0, !PT ;  /* 0x0000000116167812 */ /* 0x000fc400078ec0ff */
[----:B------:R-:W-:Y:S02]  /*12ac0*/  SEL R13, RZ, 0xffffffff, !P4 ;  /* 0xffffffffff0d7807 */ /* 0x000fe40006000000 */
[----:B------:R-:W-:Y:S02]  /*12ad0*/  ISETP.GE.AND P3, PT, R21, R18, PT ;  /* 0x000000121500720c */ /* 0x000fe40003f66270 */
[----:B------:R-:W-:Y:S02]  /*12ae0*/  SEL R32, R32, R23, !P2 ;  /* 0x0000001720207207 */ /* 0x000fe40005000000 */
[----:B------:R-:W-:Y:S02]  /*12af0*/  ISETP.NE.U32.AND P2, PT, R22, 0x1, PT ;  /* 0x000000011600780c */ /* 0x000fe40003f45070 */
[----:B------:R-:W-:Y:S02]  /*12b00*/  LOP3.LUT R24, R24, 0x1, RZ, 0xc0, !PT ;  /* 0x0000000118187812 */ /* 0x000fe400078ec0ff */
[----:B------:R-:W-:-:S02]  /*12b10*/  SEL R13, R13, R26, !P5 ;  /* 0x0000001a0d0d7207 */ /* 0x000fc40006800000 */
[----:B------:R-:W-:Y:S02]  /*12b20*/  SEL R22, RZ, 0xffffffff, !P3 ;  /* 0xffffffffff167807 */ /* 0x000fe40005800000 */
[----:B------:R-:W-:Y:S02]  /*12b30*/  ISETP.GE.AND P5, PT, R29, R20, PT ;  /* 0x000000141d00720c */ /* 0x000fe40003fa6270 */
[----:B------:R-:W-:Y:S02]  /*12b40*/  ISETP.NE.U32.AND P3, PT, R24, 0x1, PT ;  /* 0x000000011800780c */ /* 0x000fe40003f65070 */
[----:B------:R-:W-:Y:S02]  /*12b50*/  SEL R22, R22, R21, !P6 ;  /* 0x0000001516167207 */ /* 0x000fe40007000000 */
[----:B------:R-:W-:Y:S02]  /*12b60*/  SEL R24, RZ, 0xffffffff, !P5 ;  /* 0xffffffffff187807 */ /* 0x000fe40006800000 */
[----:B------:R-:W-:-:S02]  /*12b70*/  LOP3.LUT R13, R13, 0x1, RZ, 0xc0, !PT ;  /* 0x000000010d0d7812 */ /* 0x000fc400078ec0ff */
[----:B------:R-:W-:Y:S02]  /*12b80*/  LOP3.LUT R22, R22, 0x1, RZ, 0xc0, !PT ;  /* 0x0000000116167812 */ /* 0x000fe400078ec0ff */
[----:B------:R-:W-:Y:S02]  /*12b90*/  SEL R24, R24, R29, !P0 ;  /* 0x0000001d18187207 */ /* 0x000fe40004000000 */
[----:B------:R-:W-:Y:S02]  /*12ba0*/  ISETP.NE.U32.AND P5, PT, R13, 0x1, PT ;  /* 0x000000010d00780c */ /* 0x000fe40003fa5070 */
[----:B------:R-:W-:Y:S02]  /*12bb0*/  ISETP.NE.U32.AND P0, PT, R22, 0x1, PT ;  /* 0x000000011600780c */ /* 0x000fe40003f05070 */
[----:B------:R-:W-:Y:S02]  /*12bc0*/  LOP3.LUT R24, R24, 0x1, RZ, 0xc0, !PT ;  /* 0x0000000118187812 */ /* 0x000fe400078ec0ff */
        /* <DEDUP_REMOVED lines=9> */
[----:B------:R-:W-:Y:S02]  /*12c60*/  SEL R25, R25, R14, !P2 ;  /* 0x0000000e19197207 */ /* 0x000fe40005000000 */
[----:B------:R-:W-:Y:S02]  /*12c70*/  LOP3.LUT R31, R17, 0xfffffffe, RZ, 0xc0, !PT ;  /* 0xfffffffe111f7812 */ /* 0x000fe400078ec0ff */
[----:B------:R-:W-:Y:S02]  /*12c80*/  LOP3.LUT R24, R24, 0xfffffffe, RZ, 0xc0, !PT ;  /* 0xfffffffe18187812 */ /* 0x000fe400078ec0ff */
[----:B------:R-:W-:Y:S01]  /*12c90*/  SEL R14, R30, R15, !P4 ;  /* 0x0000000f1e0e7207 */ /* 0x000fe20006000000 */
[----:B------:R-:W-:Y:S01]  /*12ca0*/  IMAD.IADD R31, R22, 0x1, -R31 ;  /* 0x00000001161f7824 */ /* 0x000fe200078e0a1f */
[----:B------:R-:W-:-:S02]  /*12cb0*/  ISETP.NE.U32.AND P6, PT, R32, 0x1, PT ;  /* 0x000000012000780c */ /* 0x000fc40003fc5070 */
[----:B------:R-:W-:Y:S02]  /*12cc0*/  SEL R30, R15, R30, !P4 ;  /* 0x0000001e0f1e7207 */ /* 0x000fe40006000000 */
[----:B------:R-:W-:Y:S02]  /*12cd0*/  SEL R15, R27, R28, !P3 ;  /* 0x0000001c1b0f7207 */ /* 0x000fe40005800000 */
        /* <DEDUP_REMOVED lines=72> */
[----:B------:R-:W-:-:S02]  /*13160*/  ISETP.GE.AND P3, PT, R26, R17, PT ;  /* 0x000000111a00720c */ /* 0x000fc40003f66270 */
[----:B------:R-:W-:Y:S02]  /*13170*/  SEL R31, R31, R24, !P1 ;  /* 0x000000181f1f7207 */ /* 0x000fe40004800000 */
[----:B------:R-:W-:Y:S02]  /*13180*/  ISETP.GE.AND P1, PT, R21, R16, PT ;  /* 0x000000101500720c */ /* 0x000fe40003f26270 */
[----:B------:R-:W-:Y:S02]  /*13190*/  ISETP.NE.U32.AND P2, PT, R23, 0x1, PT ;  /* 0x000000011700780c */ /* 0x000fe40003f45070 */
[----:B------:R-:W-:Y:S02]  /*131a0*/  SEL R23, RZ, 0xffffffff, !P3 ;  /* 0xffffffffff177807 */ /* 0x000fe40005800000 */
[----:B------:R-:W-:Y:S02]  /*131b0*/  SEL R32, RZ, 0xffffffff, !P1 ;  /* 0xffffffffff207807 */ /* 0x000fe40004800000 */
[----:B------:R-:W-:-:S02]  /*131c0*/  LOP3.LUT R20, R20, 0x1, RZ, 0xc0, !PT ;  /* 0x0000000114147812 */ /* 0x000fc400078ec0ff */
[----:B------:R-:W-:Y:S02]  /*131d0*/  SEL R23, R23, R26, !P5 ;  /* 0x0000001a17177207 */ /* 0x000fe40006800000 */
        /* <DEDUP_REMOVED lines=26> */
[----:B------:R-:W-:-:S02]  /*13380*/  LOP3.LUT R32, R32, 0x1, RZ, 0xc0, !PT ;  /* 0x0000000120207812 */ /* 0x000fc400078ec0ff */
[----:B------:R-:W-:Y:S02]  /*13390*/  ISETP.NE.AND P1, PT, R30, R31, PT ;  /* 0x0000001f1e00720c */ /* 0x000fe40003f25270 */
[----:B------:R-:W-:Y:S02]  /*133a0*/  LEA.HI R30, R27, R27, RZ, 0x1 ;  /* 0x0000001b1b1e7211 */ /* 0x000fe400078f08ff */
[----:B------:R-:W-:Y:S02]  /*133b0*/  LEA.HI R33, R22, R22, RZ, 0x1 ;  /* 0x0000001616217211 */ /* 0x000fe400078f08ff */
[----:B------:R-:W-:Y:S02]  /*133c0*/  LOP3.LUT R26, R26, 0xfffffffe, RZ, 0xc0, !PT ;  /* 0xfffffffe1a1a7812 */ /* 0x000fe400078ec0ff */
[----:B------:R-:W-:Y:S02]  /*133d0*/  LOP3.LUT R31, R29, 0xfffffffe, RZ, 0xc0, !PT ;  /* 0xfffffffe1d1f7812 */ /* 0x000fe400078ec0ff */
[----:B------:R-:W-:Y:S01]  /*133e0*/  ISETP.NE.U32.AND P2, PT, R32, 0x1, PT ;  /* 0x000000012000780c */ /* 0x000fe20003f45070 */
        /* <DEDUP_REMOVED lines=12> */
[----:B------:R-:W-:Y:S02]  /*134b0*/  LOP3.LUT R21, R21, 0xfffffffe, RZ, 0xc0, !PT ;  /* 0xfffffffe15157812 */ /* 0x000fe400078ec0ff */
[----:B------:R-:W-:Y:S02]  /*134c0*/  LEA.HI R31, R17, R17, RZ, 0x1 ;  /* 0x00000011111f7211 */ /* 0x000fe400078f08ff */
[----:B------:R-:W-:Y:S02]  /*134d0*/  LEA.HI R33, R14, R14, RZ, 0x1 ;  /* 0x0000000e0e217211 */ /* 0x000fe400078f08ff */
[----:B------:R-:W-:Y:S01]  /*134e0*/  LOP3.LUT R30, R29, 0xfffffffe, RZ, 0xc0, !PT ;  /* 0xfffffffe1d1e7812 */ /* 0x000fe200078ec0ff */
[----:B------:R-:W-:Y:S01]  /*134f0*/  IMAD.IADD R29, R24, 0x1, -R21 ;  /* 0x00000001181d7824 */ /* 0x000fe200078e0a15 */
[----:B------:R-:W-:Y:S02]  /*13500*/  ISETP.GE.AND P2, PT, R28, R11, PT ;  /* 0x0000000b1c00720c */ /* 0x000fe40003f46270 */
[----:B------:R-:W-:Y:S01]  /*13510*/  LOP3.LUT R32, R31, 0xfffffffe, RZ, 0xc0, !PT ;  /* 0xfffffffe1f207812 */ /* 0x000fe200078ec0ff */
[----:B------:R-:W-:Y:S01]  /*13520*/  IMAD.IADD R30, R23, 0x1, -R30 ;  /* 0x00000001171e7824 */ /* 0x000fe200078e0a1e */
[----:B------:R-:W-:-:S02]  /*13530*/  LOP3.LUT R33, R33, 0xfffffffe, RZ, 0xc0, !PT ;  /* 0xfffffffe21217812 */ /* 0x000fc400078ec0ff */
[----:B------:R-:W-:Y:S01]  /*13540*/  SEL R21, RZ, 0xffffffff, !P2 ;  /* 0xffffffffff157807 */ /* 0x000fe20005000000 */
[----:B------:R-:W-:Y:S01]  /*13550*/  IMAD.IADD R32, R17, 0x1, -R32 ;  /* 0x0000000111207824 */ /* 0x000fe200078e0a20 */
[----:B------:R-:W-:Y:S01]  /*13560*/  ISETP.NE.AND P5, PT, R29, R30, PT ;  /* 0x0000001e1d00720c */ /* 0x000fe20003fa5270 */
[----:B------:R-:W-:Y:S01]  /*13570*/  IMAD.IADD R33, R14, 0x1, -R33 ;  /* 0x000000010e217824 */ /* 0x000fe200078e0a21 */
[----:B------:R-:W-:Y:S02]  /*13580*/  SEL R21, R21, R28, !P4 ;  /* 0x0000001c15157207 */ /* 0x000fe40006000000 */
[----:B------:R-:W-:Y:S02]  /*13590*/  LEA.HI R29, R16, R16, RZ, 0x1 ;  /* 0x00000010101d7211 */ /* 0x000fe400078f08ff */
[----:B------:R-:W-:Y:S02]  /*135a0*/  LEA.HI R30, R15, R15, RZ, 0x1 ;  /* 0x0000000f0f1e7211 */ /* 0x000fe400078f08ff */
[----:B------:R-:W-:-:S02]  /*135b0*/  ISETP.GE.AND P4, PT, R19, R18, PT ;  /* 0x000000121300720c */ /* 0x000fc40003f86270 */
[----:B------:R-:W-:Y:S02]  /*135c0*/  LOP3.LUT R21, R21, 0x1, RZ, 0xc0, !PT ;  /* 0x0000000115157812 */ /* 0x000fe400078ec0ff */
[----:B------:R-:W-:Y:S02]  /*135d0*/  ISETP.NE.AND P2, PT, R32, R33, PT ;  /* 0x000000212000720c */ /* 0x000fe40003f45270 */
[----:B------:R-:W-:Y:S02]  /*135e0*/  LOP3.LUT R29, R29, 0xfffffffe, RZ, 0xc0, !PT ;  /* 0xfffffffe1d1d7812 */ /* 0x000fe400078ec0ff */
[----:B------:R-:W-:Y:S02]  /*135f0*/  LOP3.LUT R32, R30, 0xfffffffe, RZ, 0xc0, !PT ;  /* 0xfffffffe1e207812 */ /* 0x000fe400078ec0ff */
[----:B------:R-:W-:Y:S02]  /*13600*/  SEL R30, RZ, 0xffffffff, !P4 ;  /* 0xffffffffff1e7807 */ /* 0x000fe40006000000 */
[----:B------:R-:W-:Y:S01]  /*13610*/  ISETP.NE.U32.AND P4, PT, R21, 0x1, PT ;  /* 0x000000011500780c */ /* 0x000fe20003f85070 */
[----:B------:R-:W-:Y:S01]  /*13620*/  IMAD.IADD R21, R16, 0x1, -R29 ;  /* 0x0000000110157824 */ /* 0x000fe200078e0a1d */
[----:B------:R-:W-:Y:S01]  /*13630*/  SEL R30, R30, R19, !P0 ;  /* 0x000000131e1e7207 */ /* 0x000fe20004000000 */
[----:B------:R-:W-:Y:S01]  /*13640*/  IMAD.IADD R32, R15, 0x1, -R32 ;  /* 0x000000010f207824 */ /* 0x000fe200078e0a20 */
[----:B------:R-:W-:-:S02]  /*13650*/  SEL R29, R28, R11, !P4 ;  /* 0x0000000b1c1d7207 */ /* 0x000fc40006000000 */
[----:B------:R-:W-:Y:S02]  /*13660*/  SEL R11, R11, R28, !P4 ;  /* 0x0000001c0b0b7207 */ /* 0x000fe40006000000 */
[----:B------:R-:W-:Y:S02]  /*13670*/  ISETP.GE.AND P4, PT, R13, R12, PT ;  /* 0x0000000c0d00720c */ /* 0x000fe40003f86270 */
[----:B------:R-:W-:Y:S02]  /*13680*/  ISETP.NE.AND P0, PT, R21, R32, PT ;  /* 0x000000201500720c */ /* 0x000fe40003f05270 */
[----:B------:R-:W-:Y:S02]  /*13690*/  LOP3.LUT R30, R30, 0x1, RZ, 0xc0, !PT ;  /* 0x000000011e1e7812 */ /* 0x000fe400078ec0ff */
[----:B------:R-:W-:Y:S02]  /*136a0*/  LEA.HI R21, R11, R11, RZ, 0x1 ;  /* 0x0000000b0b157211 */ /* 0x000fe400078f08ff */
[----:B------:R-:W-:-:S02]  /*136b0*/  LEA.HI R31, R26, R26, RZ, 0x1 ;  /* 0x0000001a1a1f7211 */ /* 0x000fc400078f08ff */
[----:B------:R-:W-:Y:S02]  /*136c0*/  SEL R28, RZ, 0xffffffff, !P4 ;  /* 0xffffffffff1c7807 */ /* 0x000fe40006000000 */
        /* <DEDUP_REMOVED lines=30> */
[----:B------:R-:W-:Y:S02]  /*138b0*/  SEL R33, R33, R24, !P5 ;  /* 0x0000001821217207 */ /* 0x000fe40006800000 */
[----:B------:R-:W-:Y:S02]  /*138c0*/  ISETP.GE.AND P2, PT, R11, R26, PT ;  /* 0x0000001a0b00720c */ /* 0x000fe40003f46270 */
[----:B------:R-:W-:Y:S02]  /*138d0*/  SEL R19, RZ, 0xffffffff, !P4 ;  /* 0xffffffffff137807 */ /* 0x000fe40006000000 */
[----:B------:R-:W-:-:S02]  /*138e0*/  ISETP.GE.AND P5, PT, R28, R29, PT ;  /* 0x0000001d1c00720c */ /* 0x000fc40003fa6270 */
[----:B------:R-:W-:Y:S02]  /*138f0*/  ISETP.NE.U32.AND P3, PT, R32, 0x1, PT ;  /* 0x000000012000780c */ /* 0x000fe40003f65070 */
[----:B------:R-:W-:Y:S02]  /*13900*/  ISETP.NE.U32.AND P4, PT, R31, 0x1, PT ;  /* 0x000000011f00780c */ /* 0x000fe40003f85070 */
[----:B------:R-:W-:Y:S02]  /*13910*/  SEL R32, RZ, 0xffffffff, !P2 ;  /* 0xffffffffff207807 */ /* 0x000fe40005000000 */
[----:B------:R-:W-:Y:S02]  /*13920*/  SEL R19, R19, R16, !P0 ;  /* 0x0000001013137207 */ /* 0x000fe40004000000 */
[----:B------:R-:W-:Y:S02]  /*13930*/  SEL R31, RZ, 0xffffffff, !P5 ;  /* 0xffffffffff1f7807 */ /* 0x000fe40006800000 */
[----:B------:R-:W-:-:S02]  /*13940*/  LOP3.LUT R19, R19, 0x1, RZ, 0xc0, !PT ;  /* 0x0000000113137812 */ /* 0x000fc400078ec0ff */
[----:B------:R-:W-:Y:S02]  /*13950*/  SEL R32, R32, R11, !P1 ;  /* 0x0000000b20207207 */ /* 0x000fe40004800000 */
[----:B------:R-:W-:Y:S02]  /*13960*/  LOP3.LUT R30, R30, 0x1, RZ, 0xc0, !PT ;  /* 0x000000011e1e7812 */ /* 0x000fe400078ec0ff */
[----:B------:R-:W-:Y:S02]  /*13970*/  SEL R31, R31, R28, !P6 ;  /* 0x0000001c1f1f7207 */ /* 0x000fe40007000000 */
[----:B------:R-:W-:Y:S02]  /*13980*/  LOP3.LUT R33, R33, 0x1, RZ, 0xc0, !PT ;  /* 0x0000000121217812 */ /* 0x000fe400078ec0ff */
[----:B------:R-:W-:Y:S02]  /*13990*/  ISETP.NE.U32.AND P1, PT, R19, 0x1, PT ;  /* 0x000000011300780c */ /* 0x000fe40003f25070 */
[----:B------:R-:W-:-:S02]  /*139a0*/  LOP3.LUT R32, R32, 0x1, RZ, 0xc0, !PT ;  /* 0x0000000120207812 */ /* 0x000fc400078ec0ff */
[----:B------:R-:W-:Y:S02]  /*139b0*/  ISETP.NE.U32.AND P2, PT, R30, 0x1, PT ;  /* 0x000000011e00780c */ /* 0x000fe40003f45070 */
[----:B------:R-:W-:Y:S02]  /*139c0*/  LOP3.LUT R18, R18, 0x1, RZ, 0xc0, !PT ;  /* 0x0000000112127812 */ /* 0x000fe400078ec0ff */
[----:B------:R-:W-:Y:S02]  /*139d0*/  SEL R19, R13, R12, !P3 ;  /* 0x0000000c0d137207 */ /* 0x000fe40005800000 */
[----:B------:R-:W-:Y:S02]  /*139e0*/  LOP3.LUT R31, R31, 0x1, RZ, 0xc0, !PT ;  /* 0x000000011f1f7812 */ /* 0x000fe400078ec0ff */
[----:B------:R-:W-:Y:S02]  /*139f0*/  SEL R12, R12, R13, !P3 ;  /* 0x0000000d0c0c7207 */ /* 0x000fe40005800000 */
[----:B------:R-:W-:-:S02]  /*13a00*/  ISETP.NE.U32.AND P0, PT, R33, 0x1, PT ;  /* 0x000000012100780c */ /* 0x000fc40003f05070 */
[----:B------:R-:W-:Y:S02]  /*13a10*/  SEL R13, R25, R20, !P4 ;  /* 0x00000014190d7207 */ /* 0x000fe40006000000 */
[----:B------:R-:W-:Y:S02]  /*13a20*/  ISETP.NE.U32.AND P3, PT, R32, 0x1, PT ;  /* 0x000000012000780c */ /* 0x000fe40003f65070 */
        /* <DEDUP_REMOVED lines=14> */
[----:B------:R-:W-:-:S07]  /*13b10*/  SEL R30, R29, R28, !P4 ;  /* 0x0000001c1d1e7207 */ /* 0x000fce0006000000 */
.L_x_2147:
[----:B------:R-:W-:Y:S05]  /*13b20*/  BSYNC.RECONVERGENT B0 ;  /* 0x0000000000007941 */ /* 0x000fea0003800200 */
.L_x_2146:
[----:B------:R-:W-:-:S07]  /*13b30*/  IMAD.MOV.U32 R28, RZ, RZ, 0x2 ;  /* 0x00000002ff1c7424 */ /* 0x000fce00078e00ff */
.L_x_2185:
[--C-:B------:R-:W-:Y:S01]  /*13b40*/  IMAD.MOV R17, RZ, RZ, -R28.reuse ;  /* 0x000000ffff117224 */ /* 0x100fe200078e0a1c */
[----:B------:R-:W0:Y:S01]  /*13b50*/  S2UR UR5, SR_CgaCtaId ;  /* 0x00000000000579c3 */ /* 0x000e220000008800 */
[----:B------:R-:W-:-:S07]  /*13b60*/  SHF.R.U32.HI R34, RZ, 0x1, R28 ;  /* 0x00000001ff227819 */ /* 0x000fce000001161c */
[----:B------:R-:W-:Y:S01]  /*13b70*/  BAR.SYNC.DEFER_BLOCKING 0x0 ;  /* 0x0000000000007b1d */ /* 0x000fe20000010000 */
[----:B------:R-:W-:Y:S01]  /*13b80*/  IMAD.MOV.U32 R33, RZ, RZ, 0x44 ;  /* 0x00000044ff217424 */ /* 0x000fe200078e00ff */
[----:B------:R-:W-:-:S04]  /*13b90*/  LOP3.LUT R17, R0, R17, RZ, 0xc0, !PT ;  /* 0x0000001100117212 */ /* 0x000fc800078ec0ff */
[----:B------:R-:W-:Y:S01]  /*13ba0*/  UMOV UR4, 0x400 ;  /* 0x0000040000047882 */ /* 0x000fe20000000000 */
[----:B------:R-:W-:Y:S01]  /*13bb0*/  IMAD R17, R17, 0x11, RZ ;  /* 0x0000001111117824 */ /* 0x000fe200078e02ff */
[----:B------:R-:W-:Y:S04]  /*13bc0*/  BSSY.RECONVERGENT B0, `(.L_x_2148) ;  /* 0x000003f000007945 */ /* 0x000fe80003800200 */
[----:B--2---:R-:W-:Y:S01]  /*13bd0*/  VIMNMX R29, PT, PT, R17, UR6, PT ;  /* 0x00000006111d7c48 */ /* 0x004fe2000bfe0100 */
[----:B------:R-:W-:-:S04]  /*13be0*/  VIADD R17, R28, 0xffffffff ;  /* 0xffffffff1c117836 */ /* 0x000fc80000000000 */
[----:B------:R-:W-:Y:S01]  /*13bf0*/  IMAD R18, R34, 0x11, R29 ;  /* 0x0000001122127824 */ /* 0x000fe200078e021d */
[----:B------:R-:W-:-:S04]  /*13c00*/  LOP3.LUT R17, R17, R0, RZ, 0xc0, !PT ;  /* 0x0000000011117212 */ /* 0x000fc800078ec0ff */
[----:B------:R-:W-:Y:S01]  /*13c10*/  VIMNMX R18, PT, PT, R18, UR6, PT ;  /* 0x0000000612127c48 */ /* 0x000fe2000bfe0100 */
[----:B0-----:R-:W-:-:S04]  /*13c20*/  ULEA UR4, UR5, UR4, 0x18 ;  /* 0x0000000405047291 */ /* 0x001fc8000f8ec0ff */
[--C-:B------:R-:W-:Y:S02]  /*13c30*/  IMAD R34, R34, 0x11, R18.reuse ;  /* 0x0000001122227824 */ /* 0x100fe400078e0212 */
[----:B------:R-:W-:Y:S02]  /*13c40*/  IMAD R32, R0, R33, UR4 ;  /* 0x0000000400207e24 */ /* 0x000fe4000f8e0221 */
[----:B------:R-:W-:Y:S01]  /*13c50*/  IMAD R33, R17, 0x11, RZ ;  /* 0x0000001111217824 */ /* 0x000fe200078e02ff */
[----:B------:R-:W-:Y:S02]  /*13c60*/  VIMNMX R17, PT, PT, R34, UR6, PT ;  /* 0x0000000622117c48 */ /* 0x000fe4000bfe0100 */
[----:B------:R0:W-:Y:S02]  /*13c70*/  STS [R32], R12 ;  /* 0x0000000c20007388 */ /* 0x0001e40000000800 */
[----:B------:R-:W-:Y:S01]  /*13c80*/  VIMNMX R33, PT, PT, R33, UR6, PT ;  /* 0x0000000621217c48 */ /* 0x000fe2000bfe0100 */
        /* <DEDUP_REMOVED lines=25> */
.L_x_2150:
        /* <DEDUP_REMOVED lines=25> */
.L_x_2149:
[----:B------:R-:W-:Y:S05]  /*13fb0*/  BSYNC.RECONVERGENT B0 ;  /* 0x0000000000007941 */ /* 0x000fea0003800200 */
.L_x_2148:
[----:B--2---:R-:W-:Y:S01]  /*13fc0*/  IMAD.IADD R15, R29, 0x1, R12 ;  /* 0x000000011d0f7824 */ /* 0x004fe200078e020c */
        /* <DEDUP_REMOVED lines=26> */
.L_x_2152:
[----:B------:R-:W-:Y:S05]  /*14170*/  BSYNC.RECONVERGENT B0 ;  /* 0x0000000000007941 */ /* 0x000fea0003800200 */
.L_x_2151:
        /* <DEDUP_REMOVED lines=30> */
.L_x_2154:
[----:B------:R-:W-:Y:S05]  /*14360*/  BSYNC.RECONVERGENT B0 ;  /* 0x0000000000007941 */ /* 0x000fea0003800200 */
.L_x_2153:
        /* <DEDUP_REMOVED lines=30> */
.L_x_2156:
[----:B------:R-:W-:Y:S05]  /*14550*/  BSYNC.RECONVERGENT B0 ;  /* 0x0000000000007941 */ /* 0x000fea0003800200 */
.L_x_2155:
        /* <DEDUP_REMOVED lines=30> */
.L_x_2158:
[----:B------:R-:W-:Y:S05]  /*14740*/  BSYNC.RECONVERGENT B0 ;  /* 0x0000000000007941 */ /* 0x000fea0003800200 */
.L_x_2157:
        /* <DEDUP_REMOVED lines=30> */
.L_x_2160:
[----:B------:R-:W-:Y:S05]  /*14930*/  BSYNC.RECONVERGENT B0 ;  /* 0x0000000000007941 */ /* 0x000fea0003800200 */
.L_x_2159:
        /* <DEDUP_REMOVED lines=30> */
.L_x_2162:
[----:B------:R-:W-:Y:S05]  /*14b20*/  BSYNC.RECONVERGENT B0 ;  /* 0x0000000000007941 */ /* 0x000fea0003800200 */
.L_x_2161:
        /* <DEDUP_REMOVED lines=30> */
.L_x_2164:
[----:B------:R-:W-:Y:S05]  /*14d10*/  BSYNC.RECONVERGENT B0 ;  /* 0x0000000000007941 */ /* 0x000fea0003800200 */
.L_x_2163:
        /* <DEDUP_REMOVED lines=30> */
.L_x_2166:
[----:B------:R-:W-:Y:S05]  /*14f00*/  BSYNC.RECONVERGENT B0 ;  /* 0x0000000000007941 */ /* 0x000fea0003800200 */
.L_x_2165:
        /* <DEDUP_REMOVED lines=30> */
.L_x_2168:
[----:B------:R-:W-:Y:S05]  /*150f0*/  BSYNC.RECONVERGENT B0 ;  /* 0x0000000000007941 */ /* 0x000fea0003800200 */
.L_x_2167:
        /* <DEDUP_REMOVED lines=30> */
.L_x_2170:
[----:B------:R-:W-:Y:S05]  /*152e0*/  BSYNC.RECONVERGENT B0 ;  /* 0x0000000000007941 */ /* 0x000fea0003800200 */
.L_x_2169:
        /* <DEDUP_REMOVED lines=30> */
.L_x_2172:
[----:B------:R-:W-:Y:S05]  /*154d0*/  BSYNC.RECONVERGENT B0 ;  /* 0x0000000000007941 */ /* 0x000fea0003800200 */
.L_x_2171:
        /* <DEDUP_REMOVED lines=30> */
.L_x_2174:
[----:B------:R-:W-:Y:S05]  /*156c0*/  BSYNC.RECONVERGENT B0 ;  /* 0x0000000000007941 */ /* 0x000fea0003800200 */
.L_x_2173:
        /* <DEDUP_REMOVED lines=30> */
.L_x_2176:
[----:B------:R-:W-:Y:S05]  /*158b0*/  BSYNC.RECONVERGENT B0 ;  /* 0x0000000000007941 */ /* 0x000fea0003800200 */
.L_x_2175:
        /* <DEDUP_REMOVED lines=30> */
.L_x_2178:
[----:B------:R-:W-:Y:S05]  /*15aa0*/  BSYNC.RECONVERGENT B0 ;  /* 0x0000000000007941 */ /* 0x000fea0003800200 */
.L_x_2177:
        /* <DEDUP_REMOVED lines=29> */
.L_x_2180:
[----:B------:R-:W-:Y:S05]  /*15c80*/  BSYNC.RECONVERGENT B0 ;  /* 0x0000000000007941 */ /* 0x000fea0003800200 */
.L_x_2179:
[----:B------:R-:W-:Y:S01]  /*15c90*/  VIADD R36, R34, 0x1 ;  /* 0x0000000122247836 */ /* 0x000fe20000000000 */
[----:B------:R-:W-:Y:S01]  /*15ca0*/  BSSY.RECONVERGENT B0, `(.L_x_2181) ;  /* 0x000001c000007945 */ /* 0x000fe20003800200 */
[----:B------:R-:W-:Y:S01]  /*15cb0*/  @!P0 IMAD.MOV R36, RZ, RZ, R34 ;  /* 0x000000ffff248224 */ /* 0x000fe200078e0222 */
[----:B012---:R-:W-:Y:S01]  /*15cc0*/  SEL R30, R29, R32, P0 ;  /* 0x000000201d1e7207 */ /* 0x007fe20000000000 */
        /* <DEDUP_REMOVED lines=25> */
.L_x_2182:
[----:B------:R-:W-:Y:S05]  /*15e60*/  BSYNC.RECONVERGENT B0 ;  /* 0x0000000000007941 */ /* 0x000fea0003800200 */
.L_x_2181:
[----:B0-----:R-:W-:Y:S01]  /*15e70*/  VIADD R33, R21, 0x1 ;  /* 0x0000000115217836 */ /* 0x001fe20000000000 */
[----:B-12---:R-:W-:Y:S01]  /*15e80*/  SEL R11, R29, R32, P0 ;  /* 0x000000201d0b7207 */ /* 0x006fe20000000000 */
        /* <DEDUP_REMOVED lines=29> */
.L_x_2184:
[----:B------:R-:W-:Y:S05]  /*16060*/  BSYNC.RECONVERGENT B0 ;  /* 0x0000000000007941 */ /* 0x000fea0003800200 */
.L_x_2183:
        /* <DEDUP_REMOVED lines=13> */
[----:B------:R1:W-:Y:S04]  /*16140*/  STS [R10+0x8], R20 ;  /* 0x000008140a007388 */ /* 0x0003e80000000800 */
[----:B------:R-:W-:Y:S04]  /*16150*/  STS [R10+0xc], R13 ;  /* 0x00000c0d0a007388 */ /* 0x000fe80000000800 */
[----:B------:R3:W-:Y:S04]  /*16160*/  STS [R10+0x10], R22 ;  /* 0x000010160a007388 */ /* 0x0007e80000000800 */
        /* <DEDUP_REMOVED lines=32> */
[----:B-1----:R-:W5:Y:S01]  /*16370*/  S2R R20, SR_TID.X ;  /* 0x0000000000147919 */ /* 0x002f620000002100 */
[----:B---3--:R-:W1:Y:S01]  /*16380*/  S2R R22, SR_CTAID.X ;  /* 0x0000000000167919 */ /* 0x008e620000002500 */
[----:B----4-:R-:W3:Y:S01]  /*16390*/  S2R R24, SR_TID.X ;  /* 0x0000000000187919 */ /* 0x010ee20000002100 */
[----:B------:R-:W4:Y:S01]  /*163a0*/  LDS R18, [UR4+0x4400] ;  /* 0x00440004ff127984 */ /* 0x000f220008000800 */
[----:B-----5:R-:W-:-:S02]  /*163b0*/  LOP3.LUT R10, R20, 0x1f, RZ, 0xc0, !PT ;  /* 0x0000001f140a7812 */ /* 0x020fc400078ec0ff */
[----:B------:R-:W-:-:S03]  /*163c0*/  LOP3.LUT R20, R20, 0x3e0, RZ, 0xc0, !PT ;  /* 0x000003e014147812 */ /* 0x000fc600078ec0ff */
[----:B-1----:R-:W-:Y:S02]  /*163d0*/  IMAD R10, R22, 0x1100, R10 ;  /* 0x00001100160a7824 */ /* 0x002fe400078e020a */
[----:B------:R-:W-:Y:S01]  /*163e0*/  IMAD R11, R20, 0x11, RZ ;  /* 0x00000011140b7824 */ /* 0x000fe200078e02ff */
[C---:B---3--:R-:W-:Y:S02]  /*163f0*/  LOP3.LUT R20, R24.reuse, 0x1f, RZ, 0xc0, !PT ;  /* 0x0000001f18147812 */ /* 0x048fe400078ec0ff */
[----:B------:R-:W-:Y:S02]  /*16400*/  LOP3.LUT R24, R24, 0x3e0, RZ, 0xc0, !PT ;  /* 0x000003e018187812 */ /* 0x000fe400078ec0ff */
[----:B------:R-:W-:-:S03]  /*16410*/  IADD3 R11, P0, PT, R11, R10, RZ ;  /* 0x0000000a0b0b7210 */ /* 0x000fc60007f1e0ff */
[----:B--2---:R-:W-:Y:S02]  /*16420*/  IMAD R9, R24, 0x11, R20 ;  /* 0x0000001118097824 */ /* 0x004fe400078e0214 */
[----:B------:R-:W-:Y:S01]  /*16430*/  IMAD.X R20, RZ, RZ, RZ, P0 ;  /* 0x000000ffff147224 */ /* 0x000fe200000e06ff */
[----:B0-----:R-:W-:Y:S01]  /*16440*/  LEA R10, P0, R11, UR10, 0x2 ;  /* 0x0000000a0b0a7c11 */ /* 0x001fe2000f8010ff */
[C---:B------:R-:W-:Y:S02]  /*16450*/  VIADD R22, R9.reuse, 0x20 ;  /* 0x0000002009167836 */ /* 0x040fe40000000000 */
[----:B------:R-:W-:Y:S01]  /*16460*/  VIADD R24, R9, 0x40 ;  /* 0x0000004009187836 */ /* 0x000fe20000000000 */
[----:B------:R-:W-:Y:S01]  /*16470*/  LEA.HI.X R11, R11, UR11, R20, 0x2, P0 ;  /* 0x0000000b0b0b7c11 */ /* 0x000fe200080f1414 */
[C---:B------:R-:W-:Y:S01]  /*16480*/  VIADD R20, R9.reuse, 0x80 ;  /* 0x0000008009147836 */ /* 0x040fe20000000000 */
[-C--:B----4-:R-:W-:Y:S01]  /*16490*/  ISETP.GE.AND P2, PT, R2, R18.reuse, PT ;  /* 0x000000120200720c */ /* 0x090fe20003f46270 */
[C---:B------:R-:W-:Y:S01]  /*164a0*/  VIADD R2, R9.reuse, 0x60 ;  /* 0x0000006009027836 */ /* 0x040fe20000000000 */
        /* <DEDUP_REMOVED lines=41> */
.L_x_2186:
[----:B------:R-:W-:Y:S01]  /*16740*/  ISETP.NE.AND P0, PT, R0, RZ, PT ;  /* 0x000000ff0000720c */ /* 0x000fe20003f05270 */
[----:B------:R0:W-:Y:S01]  /*16750*/  STS [R10+0x18], R24 ;  /* 0x000018180a007388 */ /* 0x0001e20000000800 */
[----:B------:R-:W1:Y:S03]  /*16760*/  LDCU.64 UR10, c[0x0][0x3b0] ;  /* 0x00007600ff0a77ac */ /* 0x000e660008000a00 */
[----:B------:R-:W-:Y:S04]  /*16770*/  STS [R10], R12 ;  /* 0x0000000c0a007388 */ /* 0x000fe80000000800 */
[----:B------:R-:W-:Y:S01]  /*16780*/  STS [R10+0x4], R19 ;  /* 0x000004130a007388 */ /* 0x000fe20000000800 */
[----:B0-----:R-:W-:-:S03]  /*16790*/  IMAD.U32 R24, RZ, RZ, UR6 ;  /* 0x00000006ff187e24 */ /* 0x001fc6000f8e00ff */
        /* <DEDUP_REMOVED lines=32> */
[----:B------:R5:W-:Y:S01]  /*169a0*/  @!P0 STS [UR4+0x4400], R24 ;  /* 0x00440018ff008988 */ /* 0x000be20008000804 */
[----:B------:R-:W-:Y:S06]  /*169b0*/  BAR.SYNC.DEFER_BLOCKING 0x0 ;  /* 0x0000000000007b1d */ /* 0x000fec0000010000 */
[----:B0-----:R-:W4:Y:S01]  /*169c0*/  S2R R20, SR_CTAID.X ;  /* 0x0000000000147919 */ /* 0x001f220000002500 */
[----:B---3--:R-:W0:Y:S01]  /*169d0*/  S2R R22, SR_TID.X ;  /* 0x0000000000167919 */ /* 0x008e220000002100 */
[----:B------:R-:W3:Y:S01]  /*169e0*/  LDS R18, [UR4+0x4400] ;  /* 0x00440004ff127984 */ /* 0x000ee20008000800 */
[----:B----4-:R-:W-:Y:S01]  /*169f0*/  IMAD R11, R20, 0x1100, RZ ;  /* 0x00001100140b7824 */ /* 0x010fe200078e02ff */
[----:B0-----:R-:W-:-:S02]  /*16a00*/  LOP3.LUT R20, R22, 0x1f, RZ, 0xc0, !PT ;  /* 0x0000001f16147812 */ /* 0x001fc400078ec0ff */
[----:B------:R-:W-:Y:S02]  /*16a10*/  LOP3.LUT R22, R22, 0x3e0, RZ, 0xc0, !PT ;  /* 0x000003e016167812 */ /* 0x000fe400078ec0ff */
[----:B------:R-:W-:-:S03]  /*16a20*/  IADD3 R11, P0, PT, R11, R2, RZ ;  /* 0x000000020b0b7210 */ /* 0x000fc60007f1e0ff */
[----:B------:R-:W-:Y:S02]  /*16a30*/  IMAD R20, R22, 0x11, R20 ;  /* 0x0000001116147824 */ /* 0x000fe400078e0214 */
[----:B------:R-:W-:Y:S01]  /*16a40*/  IMAD.X R22, RZ, RZ, RZ, P0 ;  /* 0x000000ffff167224 */ /* 0x000fe200000e06ff */
[C---:B-1----:R-:W-:Y:S01]  /*16a50*/  LEA R10, P0, R11.reuse, UR10, 0x2 ;  /* 0x0000000a0b0a7c11 */ /* 0x042fe2000f8010ff */
[C---:B--2---:R-:W-:Y:S02]  /*16a60*/  VIADD R9, R20.reuse, 0x20 ;  /* 0x0000002014097836 */ /* 0x044fe40000000000 */
[C---:B-----5:R-:W-:Y:S01]  /*16a70*/  VIADD R24, R20.reuse, 0xc0 ;  /* 0x000000c014187836 */ /* 0x060fe20000000000 */
[----:B------:R-:W-:Y:S01]  /*16a80*/  LEA.HI.X R11, R11, UR11, R22, 0x2, P0 ;  /* 0x0000000b0b0b7c11 */ /* 0x000fe200080f1416 */
[----:B------:R-:W-:Y:S01]  /*16a90*/  VIADD R22, R20, 0x40 ;  /* 0x0000004014167836 */ /* 0x000fe20000000000 */
[-C--:B---3--:R-:W-:Y:S01]  /*16aa0*/  ISETP.GE.AND P2, PT, R2, R18.reuse, PT ;  /* 0x000000120200720c */ /* 0x088fe20003f46270 */
[C---:B------:R-:W-:Y:S01]  /*16ab0*/  VIADD R2, R20.reuse, 0xe0 ;  /* 0x000000e014027836 */ /* 0x040fe20000000000 */
[-C--:B------:R-:W-:Y:S01]  /*16ac0*/  ISETP.GE.AND P3, PT, R9, R18.reuse, PT ;  /* 0x000000120900720c */ /* 0x080fe20003f66270 */
[----:B------:R-:W-:Y:S01]  /*16ad0*/  VIADD R9, R20, 0x60 ;  /* 0x0000006014097836 */ /* 0x000fe20000000000 */
[-C--:B------:R-:W-:Y:S01]  /*16ae0*/  ISETP.GE.AND P4, PT, R24, R18.reuse, PT ;  /* 0x000000121800720c */ /* 0x080fe20003f86270 */
[----:B------:R-:W-:Y:S01]  /*16af0*/  VIADD R24, R20, 0x100 ;  /* 0x0000010014187836 */ /* 0x000fe20000000000 */
[-C--:B------:R-:W-:Y:S01]  /*16b00*/  ISETP.GE.AND P6, PT, R2, R18.reuse, PT ;  /* 0x000000120200720c */ /* 0x080fe20003fc6270 */
[C---:B------:R-:W-:Y:S01]  /*16b10*/  VIADD R2, R20.reuse, 0x120 ;  /* 0x0000012014027836 */ /* 0x040fe20000000000 */
        /* <DEDUP_REMOVED lines=35> */
.L_x_2187:
        /* <DEDUP_REMOVED lines=11> */
.L_x_2224:


//--------------------- .text._ZN3cub18CUB_300001_SM_10006detail8for_each13static_kernelINS2_12policy_hub_t12policy_500_tEmNS2_12op_wrapper_tImN6thrust24THRUST_300001_SM_1000_NS6detail23allocator_traits_detail24construct1_via_allocatorINS8_16device_allocatorIN4cuda3std3__44pairIiiEEEEEENS8_10device_ptrISH_EEEEEEvT0_T1_ --------------------------
	.section	.text._ZN3cub18CUB_300001_SM_10006detail8for_each13static_kernelINS2_12policy_hub_t12policy_500_tEmNS2_12op_wrapper_tImN6thrust24THRUST_300001_SM_1000_NS6detail23allocator_traits_detail24construct1_via_allocatorINS8_16device_allocatorIN4cuda3std3__44pairIiiEEEEEENS8_10device_ptrISH_EEEEEEvT0_T1_,"ax",@progbits
	.align	128
        .global         _ZN3cub18CUB_300001_SM_10006detail8for_each13static_kernelINS2_12policy_hub_t12policy_500_tEmNS2_12op_wrapper_tImN6thrust24THRUST_300001_SM_1000_NS6detail23allocator_traits_detail24construct1_via_allocatorINS8_16device_allocatorIN4cuda3std3__44pairIiiEEEEEENS8_10device_ptrISH_EEEEEEvT0_T1_
        .type           _ZN3cub18CUB_300001_SM_10006detail8for_each13static_kernelINS2_12policy_hub_t12policy_500_tEmNS2_12op_wrapper_tImN6thrust24THRUST_300001_SM_1000_NS6detail23allocator_traits_detail24construct1_via_allocatorINS8_16device_allocatorIN4cuda3std3__44pairIiiEEEEEENS8_10device_ptrISH_EEEEEEvT0_T1_,@function
        .size           _ZN3cub18CUB_300001_SM_10006detail8for_each13static_kernelINS2_12policy_hub_t12policy_500_tEmNS2_12op_wrapper_tImN6thrust24THRUST_300001_SM_1000_NS6detail23allocator_traits_detail24construct1_via_allocatorINS8_16device_allocatorIN4cuda3std3__44pairIiiEEEEEENS8_10device_ptrISH_EEEEEEvT0_T1_,(.L_x_2225 - _ZN3cub18CUB_300001_SM_10006detail8for_each13static_kernelINS2_12policy_hub_t12policy_500_tEmNS2_12op_wrapper_tImN6thrust24THRUST_300001_SM_1000_NS6detail23allocator_traits_detail24construct1_via_allocatorINS8_16device_allocatorIN4cuda3std3__44pairIiiEEEEEENS8_10device_ptrISH_EEEEEEvT0_T1_)
        .other          _ZN3cub18CUB_300001_SM_10006detail8for_each13static_kernelINS2_12policy_hub_t12policy_500_tEmNS2_12op_wrapper_tImN6thrust24THRUST_300001_SM_1000_NS6detail23allocator_traits_detail24construct1_via_allocatorINS8_16device_allocatorIN4cuda3std3__44pairIiiEEEEEENS8_10device_ptrISH_EEEEEEvT0_T1_,@"STO_CUDA_ENTRY STV_DEFAULT"
_ZN3cub18CUB_300001_SM_10006detail8for_each13static_kernelINS2_12policy_hub_t12policy_500_tEmNS2_12op_wrapper_tImN6thrust24THRUST_300001_SM_1000_NS6detail23allocator_traits_detail24construct1_via_allocatorINS8_16device_allocatorIN4cuda3std3__44pairIiiEEEEEENS8_10device_ptrISH_EEEEEEvT0_T1_:
.text._ZN3cub18CUB_300001_SM_10006detail8for_each13static_kernelINS2_12policy_hub_t12policy_500_tEmNS2_12op_wrapper_tImN6thrust24THRUST_300001_SM_1000_NS6detail23allocator_traits_detail24construct1_via_allocatorINS8_16device_allocatorIN4cuda3std3__44pairIiiEEEEEENS8_10device_ptrISH_EEEEEEvT0_T1_:
[----:B------:R-:W-:Y:S08]  /*0000*/  LDC R1, c[0x0][0x37c] ;  /* 0x0000df00ff017b82 */ /* 0x000ff00000000800 */
[----:B------:R-:W0:Y:S01]  /*0010*/  S2UR UR4, SR_CTAID.X ;  /* 0x00000000000479c3 */ /* 0x000e220000002500 */
[----:B------:R-:W1:Y:S01]  /*0020*/  LDCU.64 UR6, c[0x0][0x380] ;  /* 0x00007000ff0677ac */ /* 0x000e620008000a00 */
[----:B------:R-:W2:Y:S01]  /*0030*/  LDCU.64 UR8, c[0x0][0x358] ;  /* 0x00006b00ff0877ac */ /* 0x000ea20008000a00 */
[----:B0-----:R-:W-:-:S04]  /*0040*/  UIMAD.WIDE.U32 UR4, UR4, 0x200, URZ ;  /* 0x00000200040478a5 */ /* 0x001fc8000f8e00ff */
[----:B-1----:R-:W-:-:S04]  /*0050*/  UIADD3 UR6, UP0, UPT, -UR4, UR6, URZ ;  /* 0x0000000604067290 */ /* 0x002fc8000ff1e1ff */
[----:B------:R-:W-:Y:S02]  /*0060*/  UIADD3.X UR7, UPT, UPT, ~UR5, UR7, URZ, UP0, !UPT ;  /* 0x0000000705077290 */ /* 0x000fe400087fe5ff */
[----:B------:R-:W-:-:S04]  /*0070*/  UISETP.GE.U32.AND UP0, UPT, UR6, 0x200, UPT ;  /* 0x000002000600788c */ /* 0x000fc8000bf06070 */
[----:B------:R-:W-:-:S09]  /*0080*/  UISETP.GE.U32.AND.EX UP0, UPT, UR7, URZ, UPT, UP0 ;  /* 0x000000ff0700728c */ /* 0x000fd2000bf06100 */
[----:B--2---:R-:W-:Y:S05]  /*0090*/  BRA.U !UP0, `(.L_x_2188) ;  /* 0x00000001082c7547 */ /* 0x004fea000b800000 */
[----:B------:R-:W0:Y:S01]  /*00a0*/  S2R R0, SR_TID.X ;  /* 0x0000000000007919 */ /* 0x000e220000002100 */
[----:B------:R-:W1:Y:S01]  /*00b0*/  LDCU.64 UR6, c[0x0][0x388] ;  /* 0x00007100ff0677ac */ /* 0x000e620008000a00 */
[----:B0-----:R-:W-:-:S05]  /*00c0*/  IADD3 R0, P0, PT, R0, UR4, RZ ;  /* 0x0000000400007c10 */ /* 0x001fca000ff1e0ff */
[----:B------:R-:W-:Y:S01]  /*00d0*/  IMAD.X R3, RZ, RZ, UR5, P0 ;  /* 0x00000005ff037e24 */ /* 0x000fe200080e06ff */
[----:B-1----:R-:W-:-:S04]  /*00e0*/  LEA R2, P0, R0, UR6, 0x3 ;  /* 0x0000000600027c11 */ /* 0x002fc8000f8018ff */
[----:B------:R-:W-:-:S05]  /*00f0*/  LEA.HI.X R3, R0, UR7, R3, 0x3, P0 ;  /* 0x0000000700037c11 */ /* 0x000fca00080f1c03 */
[----:B------:R-:W-:Y:S04]  /*0100*/  STG.E desc[UR8][R2.64], RZ ;  /* 0x000000ff02007986 */ /* 0x000fe8000c101908 */
[----:B------:R-:W-:Y:S04]  /*0110*/  STG.E desc[UR8][R2.64+0x4], RZ ;  /* 0x000004ff02007986 */ /* 0x000fe8000c101908 */
[----:B------:R-:W-:Y:S04]  /*0120*/  STG.E desc[UR8][R2.64+0x800], RZ ;  /* 0x000800ff02007986 */ /* 0x000fe8000c101908 */
[----:B------:R-:W-:Y:S01]  /*0130*/  STG.E desc[UR8][R2.64+0x804], RZ ;  /* 0x000804ff02007986 */ /* 0x000fe2000c101908 */
[----:B------:R-:W-:Y:S05]  /*0140*/  EXIT ;  /* 0x000000000000794d */ /* 0x000fea0003800000 */
.L_x_2188:
[----:B------:R-:W0:Y:S01]  /*0150*/  S2R R0, SR_TID.X ;  /* 0x0000000000007919 */ /* 0x000e220000002100 */
[----:B------:R-:W1:Y:S01]  /*0160*/  LDCU.64 UR10, c[0x0][0x388] ;  /* 0x00007100ff0a77ac */ /* 0x000e620008000a00 */
[----:B------:R-:W-:Y:S02]  /*0170*/  IMAD.U32 R3, RZ, RZ, UR7 ;  /* 0x00000007ff037e24 */ /* 0x000fe4000f8e00ff */
[----:B------:R-:W-:Y:S02]  /*0180*/  IMAD.U32 R4, RZ, RZ, UR7 ;  /* 0x00000007ff047e24 */ /* 0x000fe4000f8e00ff */
[C---:B0-----:R-:W-:Y:S01]  /*0190*/  VIADD R2, R0.reuse, 0x100 ;  /* 0x0000010000027836 */ /* 0x041fe20000000000 */
[C---:B------:R-:W-:Y:S02]  /*01a0*/  ISETP.LT.U32.AND P0, PT, R0.reuse, UR6, PT ;  /* 0x0000000600007c0c */ /* 0x040fe4000bf01070 */
[----:B------:R-:W-:Y:S02]  /*01b0*/  IADD3 R0, P2, PT, R0, UR4, RZ ;  /* 0x0000000400007c10 */ /* 0x000fe4000ff5e0ff */
[----:B------:R-:W-:-:S02]  /*01c0*/  ISETP.LT.U32.AND P1, PT, R2, UR6, PT ;  /* 0x0000000602007c0c */ /* 0x000fc4000bf21070 */
[----:B------:R-:W-:Y:S01]  /*01d0*/  ISETP.GT.U32.AND.EX P0, PT, R3, RZ, PT, P0 ;  /* 0x000000ff0300720c */ /* 0x000fe20003f04100 */
[----:B------:R-:W-:Y:S01]  /*01e0*/  IMAD.X R3, RZ, RZ, UR5, P2 ;  /* 0x00000005ff037e24 */ /* 0x000fe200090e06ff */
[----:B------:R-:W-:Y:S02]  /*01f0*/  ISETP.GT.U32.AND.EX P1, PT, R4, RZ, PT, P1 ;  /* 0x000000ff0400720c */ /* 0x000fe40003f24110 */
[----:B-1----:R-:W-:-:S04]  /*0200*/  LEA R2, P2, R0, UR10, 0x3 ;  /* 0x0000000a00027c11 */ /* 0x002fc8000f8418ff */
[----:B------:R-:W-:-:S05]  /*0210*/  LEA.HI.X R3, R0, UR11, R3, 0x3, P2 ;  /* 0x0000000b00037c11 */ /* 0x000fca00090f1c03 */
[----:B------:R0:W-:Y:S04]  /*0220*/  @P0 STG.E desc[UR8][R2.64], RZ ;  /* 0x000000ff02000986 */ /* 0x0001e8000c101908 */
[----:B------:R0:W-:Y:S01]  /*0230*/  @P0 STG.E desc[UR8][R2.64+0x4], RZ ;  /* 0x000004ff02000986 */ /* 0x0001e2000c101908 */
[----:B------:R-:W-:Y:S05]  /*0240*/  @!P1 EXIT ;  /* 0x000000000000994d */ /* 0x000fea0003800000 */
[----:B------:R-:W-:Y:S04]  /*0250*/  STG.E desc[UR8][R2.64+0x800], RZ ;  /* 0x000800ff02007986 */ /* 0x000fe8000c101908 */
[----:B------:R-:W-:Y:S01]  /*0260*/  STG.E desc[UR8][R2.64+0x804], RZ ;  /* 0x000804ff02007986 */ /* 0x000fe2000c101908 */
[----:B------:R-:W-:Y:S05]  /*0270*/  EXIT ;  /* 0x000000000000794d */ /* 0x000fea0003800000 */
.L_x_2189:
        /* <DEDUP_REMOVED lines=16> */
.L_x_2225:


//--------------------- .text._ZN3cub18CUB_300001_SM_10006detail8for_each13static_kernelINS2_12policy_hub_t12policy_500_tEmN6thrust24THRUST_300001_SM_1000_NS8cuda_cub20__uninitialized_fill7functorINS7_10device_ptrIfEEfEEEEvT0_T1_ --------------------------
	.section	.text._ZN3cub18CUB_300001_SM_10006detail8for_each13static_kernelINS2_12policy_hub_t12policy_500_tEmN6thrust24THRUST_300001_SM_1000_NS8cuda_cub20__uninitialized_fill7functorINS7_10device_ptrIfEEfEEEEvT0_T1_,"ax",@progbits
	.align	128
        .global         _ZN3cub18CUB_300001_SM_10006detail8for_each13static_kernelINS2_12policy_hub_t12policy_500_tEmN6thrust24THRUST_300001_SM_1000_NS8cuda_cub20__uninitialized_fill7functorINS7_10device_ptrIfEEfEEEEvT0_T1_
        .type           _ZN3cub18CUB_300001_SM_10006detail8for_each13static_kernelINS2_12policy_hub_t12policy_500_tEmN6thrust24THRUST_300001_SM_1000_NS8cuda_cub20__uninitialized_fill7functorINS7_10device_ptrIfEEfEEEEvT0_T1_,@function
        .size           _ZN3cub18CUB_300001_SM_10006detail8for_each13static_kernelINS2_12policy_hub_t12policy_500_tEmN6thrust24THRUST_300001_SM_1000_NS8cuda_cub20__uninitialized_fill7functorINS7_10device_ptrIfEEfEEEEvT0_T1_,(.L_x_2226 - _ZN3cub18CUB_300001_SM_10006detail8for_each13static_kernelINS2_12policy_hub_t12policy_500_tEmN6thrust24THRUST_300001_SM_1000_NS8cuda_cub20__uninitialized_fill7functorINS7_10device_ptrIfEEfEEEEvT0_T1_)
        .other          _ZN3cub18CUB_300001_SM_10006detail8for_each13static_kernelINS2_12policy_hub_t12policy_500_tEmN6thrust24THRUST_300001_SM_1000_NS8cuda_cub20__uninitialized_fill7functorINS7_10device_ptrIfEEfEEEEvT0_T1_,@"STO_CUDA_ENTRY STV_DEFAULT"
_ZN3cub18CUB_300001_SM_10006detail8for_each13static_kernelINS2_12policy_hub_t12policy_500_tEmN6thrust24THRUST_300001_SM_1000_NS8cuda_cub20__uninitialized_fill7functorINS7_10device_ptrIfEEfEEEEvT0_T1_:
.text._ZN3cub18CUB_300001_SM_10006detail8for_each13static_kernelINS2_12policy_hub_t12policy_500_tEmN6thrust24THRUST_300001_SM_1000_NS8cuda_cub20__uninitialized_fill7functorINS7_10device_ptrIfEEfEEEEvT0_T1_:
        /* <DEDUP_REMOVED lines=12> */
[----:B------:R-:W2:Y:S01]  /*00c0*/  LDC R5, c[0x0][0x390] ;  /* 0x0000e400ff057b82 */ /* 0x000ea20000000800 */
[----:B0-----:R-:W-:-:S05]  /*00d0*/  IADD3 R0, P0, PT, R0, UR4, RZ ;  /* 0x0000000400007c10 */ /* 0x001fca000ff1e0ff */
[----:B------:R-:W-:Y:S01]  /*00e0*/  IMAD.X R3, RZ, RZ, UR5, P0 ;  /* 0x00000005ff037e24 */ /* 0x000fe200080e06ff */
[----:B-1----:R-:W-:-:S04]  /*00f0*/  LEA R2, P0, R0, UR6, 0x2 ;  /* 0x0000000600027c11 */ /* 0x002fc8000f8010ff */
[----:B------:R-:W-:-:S05]  /*0100*/  LEA.HI.X R3, R0, UR7, R3, 0x2, P0 ;  /* 0x0000000700037c11 */ /* 0x000fca00080f1403 */
[----:B--2---:R-:W-:Y:S04]  /*0110*/  STG.E desc[UR8][R2.64], R5 ;  /* 0x0000000502007986 */ /* 0x004fe8000c101908 */
[----:B------:R-:W-:Y:S01]  /*0120*/  STG.E desc[UR8][R2.64+0x400], R5 ;  /* 0x0004000502007986 */ /* 0x000fe2000c101908 */
[----:B------:R-:W-:Y:S05]  /*0130*/  EXIT ;  /* 0x000000000000794d */ /* 0x000fea0003800000 */
.L_x_2190:
[----:B------:R-:W0:Y:S01]  /*0140*/  S2R R0, SR_TID.X ;  /* 0x0000000000007919 */ /* 0x000e220000002100 */
[----:B------:R-:W-:Y:S01]  /*0150*/  IMAD.U32 R2, RZ, RZ, UR7 ;  /* 0x00000007ff027e24 */ /* 0x000fe2000f8e00ff */
[----:B------:R-:W1:Y:S01]  /*0160*/  LDCU.64 UR10, c[0x0][0x388] ;  /* 0x00007100ff0a77ac */ /* 0x000e620008000a00 */
[----:B------:R-:W-:Y:S01]  /*0170*/  IMAD.U32 R4, RZ, RZ, UR7 ;  /* 0x00000007ff047e24 */ /* 0x000fe2000f8e00ff */
[----:B0-----:R-:W-:-:S04]  /*0180*/  ISETP.LT.U32.AND P0, PT, R0, UR6, PT ;  /* 0x0000000600007c0c */ /* 0x001fc8000bf01070 */
[----:B------:R-:W-:Y:S01]  /*0190*/  ISETP.GT.U32.AND.EX P0, PT, R2, RZ, PT, P0 ;  /* 0x000000ff0200720c */ /* 0x000fe20003f04100 */
[C---:B------:R-:W-:Y:S01]  /*01a0*/  VIADD R2, R0.reuse, 0x100 ;  /* 0x0000010000027836 */ /* 0x040fe20000000000 */
[----:B------:R-:W-:-:S04]  /*01b0*/  IADD3 R0, P2, PT, R0, UR4, RZ ;  /* 0x0000000400007c10 */ /* 0x000fc8000ff5e0ff */
[----:B------:R-:W-:Y:S01]  /*01c0*/  ISETP.LT.U32.AND P1, PT, R2, UR6, PT ;  /* 0x0000000602007c0c */ /* 0x000fe2000bf21070 */
[----:B------:R-:W-:Y:S01]  /*01d0*/  IMAD.X R3, RZ, RZ, UR5, P2 ;  /* 0x00000005ff037e24 */ /* 0x000fe200090e06ff */
[----:B-1----:R-:W-:Y:S02]  /*01e0*/  LEA R2, P2, R0, UR10, 0x2 ;  /* 0x0000000a00027c11 */ /* 0x002fe4000f8410ff */
[----:B------:R-:W-:Y:S02]  /*01f0*/  ISETP.GT.U32.AND.EX P1, PT, R4, RZ, PT, P1 ;  /* 0x000000ff0400720c */ /* 0x000fe40003f24110 */
[----:B------:R-:W-:Y:S01]  /*0200*/  LEA.HI.X R3, R0, UR11, R3, 0x2, P2 ;  /* 0x0000000b00037c11 */ /* 0x000fe200090f1403 */
[----:B------:R-:W0:Y:S04]  /*0210*/  @P0 LDC R5, c[0x0][0x390] ;  /* 0x0000e400ff050b82 */ /* 0x000e280000000800 */
[----:B0-----:R0:W-:Y:S06]  /*0220*/  @P0 STG.E desc[UR8][R2.64], R5 ;  /* 0x0000000502000986 */ /* 0x0011ec000c101908 */
[----:B------:R-:W-:Y:S05]  /*0230*/  @!P1 EXIT ;  /* 0x000000000000994d */ /* 0x000fea0003800000 */
[----:B0-----:R-:W0:Y:S02]  /*0240*/  LDC R5, c[0x0][0x390] ;  /* 0x0000e400ff057b82 */ /* 0x001e240000000800 */
[----:B0-----:R-:W-:Y:S01]  /*0250*/  STG.E desc[UR8][R2.64+0x400], R5 ;  /* 0x0004000502007986 */ /* 0x001fe2000c101908 */
[----:B------:R-:W-:Y:S05]  /*0260*/  EXIT ;  /* 0x000000000000794d */ /* 0x000fea0003800000 */
.L_x_2191:
        /* <DEDUP_REMOVED lines=9> */
.L_x_2226:


//--------------------- .text._ZN3cub18CUB_300001_SM_10006detail8for_each13static_kernelINS2_12policy_hub_t12policy_500_tEmN6thrust24THRUST_300001_SM_1000_NS8cuda_cub20__uninitialized_fill7functorINS7_10device_ptrIiEEiEEEEvT0_T1_ --------------------------
	.section	.text._ZN3cub18CUB_300001_SM_10006detail8for_each13static_kernelINS2_12policy_hub_t12policy_500_tEmN6thrust24THRUST_300001_SM_1000_NS8cuda_cub20__uninitialized_fill7functorINS7_10device_ptrIiEEiEEEEvT0_T1_,"ax",@progbits
	.align	128
        .global         _ZN3cub18CUB_300001_SM_10006detail8for_each13static_kernelINS2_12policy_hub_t12policy_500_tEmN6thrust24THRUST_300001_SM_1000_NS8cuda_cub20__uninitialized_fill7functorINS7_10device_ptrIiEEiEEEEvT0_T1_
        .type           _ZN3cub18CUB_300001_SM_10006detail8for_each13static_kernelINS2_12policy_hub_t12policy_500_tEmN6thrust24THRUST_300001_SM_1000_NS8cuda_cub20__uninitialized_fill7functorINS7_10device_ptrIiEEiEEEEvT0_T1_,@function
        .size           _ZN3cub18CUB_300001_SM_10006detail8for_each13static_kernelINS2_12policy_hub_t12policy_500_tEmN6thrust24THRUST_300001_SM_1000_NS8cuda_cub20__uninitialized_fill7functorINS7_10device_ptrIiEEiEEEEvT0_T1_,(.L_x_2227 - _ZN3cub18CUB_300001_SM_10006detail8for_each13static_kernelINS2_12policy_hub_t12policy_500_tEmN6thrust24THRUST_300001_SM_1000_NS8cuda_cub20__uninitialized_fill7functorINS7_10device_ptrIiEEiEEEEvT0_T1_)
        .other          _ZN3cub18CUB_300001_SM_10006detail8for_each13static_kernelINS2_12policy_hub_t12policy_500_tEmN6thrust24THRUST_300001_SM_1000_NS8cuda_cub20__uninitialized_fill7functorINS7_10device_ptrIiEEiEEEEvT0_T1_,@"STO_CUDA_ENTRY STV_DEFAULT"
_ZN3cub18CUB_300001_SM_10006detail8for_each13static_kernelINS2_12policy_hub_t12policy_500_tEmN6thrust24THRUST_300001_SM_1000_NS8cuda_cub20__uninitialized_fill7functorINS7_10device_ptrIiEEiEEEEvT0_T1_:
.text._ZN3cub18CUB_300001_SM_10006detail8for_each13static_kernelINS2_12policy_hub_t12policy_500_tEmN6thrust24THRUST_300001_SM_1000_NS8cuda_cub20__uninitialized_fill7functorINS7_10device_ptrIiEEiEEEEvT0_T1_:
        /* <DEDUP_REMOVED lines=20> */
.L_x_2192:
        /* <DEDUP_REMOVED lines=19> */
.L_x_2193:
        /* <DEDUP_REMOVED lines=9> */
.L_x_2227:


//--------------------- .text._ZN3cub18CUB_300001_SM_10006detail11EmptyKernelIvEEvv --------------------------
	.section	.text._ZN3cub18CUB_300001_SM_10006detail11EmptyKernelIvEEvv,"ax",@progbits
	.align	128
        .global         _ZN3cub18CUB_300001_SM_10006detail11EmptyKernelIvEEvv
        .type           _ZN3cub18CUB_300001_SM_10006detail11EmptyKernelIvEEvv,@function
        .size           _ZN3cub18CUB_300001_SM_10006detail11EmptyKernelIvEEvv,(.L_x_2228 - _ZN3cub18CUB_300001_SM_10006detail11EmptyKernelIvEEvv)
        .other          _ZN3cub18CUB_300001_SM_10006detail11EmptyKernelIvEEvv,@"STO_CUDA_ENTRY STV_DEFAULT"
_ZN3cub18CUB_300001_SM_10006detail11EmptyKernelIvEEvv:
.text._ZN3cub18CUB_300001_SM_10006detail11EmptyKernelIvEEvv:
[----:B------:R-:W-:Y:S01]  /*0000*/  LDC R1, c[0x0][0x37c] ;  /* 0x0000df00ff017b82 */ /* 0x000fe20000000800 */
[----:B------:R-:W-:Y:S05]  /*0010*/  EXIT ;  /* 0x000000000000794d */ /* 0x000fea0003800000 */
.L_x_2194:
        /* <DEDUP_REMOVED lines=14> */
.L_x_2228:


//--------------------- .nv.shared._ZN3cub18CUB_300001_SM_10006detail10radix_sort29DeviceRadixSortOnesweepKernelINS1_5radix10policy_hubIiiyE10Policy1000ELNS0_9SortOrderE1EiiyiiNS1_21identity_decomposer_tEEEvPT5_SB_PT3_PKSC_PT1_PKSG_PT2_PKSK_T4_iiT6_ --------------------------
	.section	.nv.shared._ZN3cub18CUB_300001_SM_10006detail10radix_sort29DeviceRadixSortOnesweepKernelINS1_5radix10policy_hubIiiyE10Policy1000ELNS0_9SortOrderE1EiiyiiNS1_21identity_decomposer_tEEEvPT5_SB_PT3_PKSC_PT1_PKSG_PT2_PKSK_T4_iiT6_,"aw",@nobits
	.sectionflags	@""
	.align	16
.nv.shared._ZN3cub18CUB_300001_SM_10006detail10radix_sort29DeviceRadixSortOnesweepKernelINS1_5radix10policy_hubIiiyE10Policy1000ELNS0_9SortOrderE1EiiyiiNS1_21identity_decomposer_tEEEvPT5_SB_PT3_PKSC_PT1_PKSG_PT2_PKSK_T4_iiT6_:
	.zero		29184


//--------------------- .nv.shared.reserved.0     --------------------------
	.section	.nv.shared.reserved.0,"aw",@nobits
	.weak		__nv_reservedSMEM_offset_0_alias
	.size		__nv_reservedSMEM_offset_0_alias, 0, 64
	.other		__nv_reservedSMEM_offset_0_alias,@"STO_CUDA_RESERVED_SHARED STV_DEFAULT"
__nv_reservedSMEM_offset_0_alias:
	.zero		0
	.zero		64


//--------------------- .nv.global                --------------------------
	.section	.nv.global,"aw",@nobits
.nv.global:
	.type		_ZN34_INTERNAL_0e0fce96_4_k_cu_69eec3986thrust24THRUST_300001_SM_1000_NS12placeholders2_8E,@object
	.size		_ZN34_INTERNAL_0e0fce96_4_k_cu_69eec3986thrust24THRUST_300001_SM_1000_NS12placeholders2_8E,(_ZN34_INTERNAL_0e0fce96_4_k_cu_69eec3984cuda3std3__436_GLOBAL__N__0e0fce96_4_k_cu_69eec3986ignoreE - _ZN34_INTERNAL_0e0fce96_4_k_cu_69eec3986thrust24THRUST_300001_SM_1000_NS12placeholders2_8E)
_ZN34_INTERNAL_0e0fce96_4_k_cu_69eec3986thrust24THRUST_300001_SM_1000_NS12placeholders2_8E:
	.zero		1
	.type		_ZN34_INTERNAL_0e0fce96_4_k_cu_69eec3984cuda3std3__436_GLOBAL__N__0e0fce96_4_k_cu_69eec3986ignoreE,@object
	.size		_ZN34_INTERNAL_0e0fce96_4_k_cu_69eec3984cuda3std3__436_GLOBAL__N__0e0fce96_4_k_cu_69eec3986ignoreE,(_ZN34_INTERNAL_0e0fce96_4_k_cu_69eec3984cuda3std6ranges3__45__cpo4dataE - _ZN34_INTERNAL_0e0fce96_4_k_cu_69eec3984cuda3std3__436_GLOBAL__N__0e0fce96_4_k_cu_69eec3986ignoreE)
_ZN34_INTERNAL_0e0fce96_4_k_cu_69eec3984cuda3std3__436_GLOBAL__N__0e0fce96_4_k_cu_69eec3986ignoreE:
	.zero		1
	.type		_ZN34_INTERNAL_0e0fce96_4_k_cu_69eec3984cuda3std6ranges3__45__cpo4dataE,@object
	.size		_ZN34_INTERNAL_0e0fce96_4_k_cu_69eec3984cuda3std6ranges3__45__cpo4dataE,(_ZN34_INTERNAL_0e0fce96_4_k_cu_69eec3986thrust24THRUST_300001_SM_1000_NS6system3cpp3parE - _ZN34_INTERNAL_0e0fce96_4_k_cu_69eec3984cuda3std6ranges3__45__cpo4dataE)
_ZN34_INTERNAL_0e0fce96_4_k_cu_69eec3984cuda3std6ranges3__45__cpo4dataE:
	.zero		1
	.type		_ZN34_INTERNAL_0e0fce96_4_k_cu_69eec3986thrust24THRUST_300001_SM_1000_NS6system3cpp3parE,@object
	.size		_ZN34_INTERNAL_0e0fce96_4_k_cu_69eec3986thrust24THRUST_300001_SM_1000_NS6system3cpp3parE,(_ZN34_INTERNAL_0e0fce96_4_k_cu_69eec3984cuda3std3__45__cpo5beginE - _ZN34_INTERNAL_0e0fce96_4_k_cu_69eec3986thrust24THRUST_300001_SM_1000_NS6system3cpp3parE)
_ZN34_INTERNAL_0e0fce96_4_k_cu_69eec3986thrust24THRUST_300001_SM_1000_NS6system3cpp3parE:
	.zero		1
	.type		_ZN34_INTERNAL_0e0fce96_4_k_cu_69eec3984cuda3std3__45__cpo5beginE,@object
	.size		_ZN34_INTERNAL_0e0fce96_4_k_cu_69eec3984cuda3std3__45__cpo5beginE,(_ZN34_INTERNAL_0e0fce96_4_k_cu_69eec3984cuda3std6ranges3__45__cpo5beginE - _ZN34_INTERNAL_0e0fce96_4_k_cu_69eec3984cuda3std3__45__cpo5beginE)
_ZN34_INTERNAL_0e0fce96_4_k_cu_69eec3984cuda3std3__45__cpo5beginE:
	.zero		1
	.type		_ZN34_INTERNAL_0e0fce96_4_k_cu_69eec3984cuda3std6ranges3__45__cpo5beginE,@object
	.size		_ZN34_INTERNAL_0e0fce96_4_k_cu_69eec3984cuda3std6ranges3__45__cpo5beginE,(_ZN34_INTERNAL_0e0fce96_4_k_cu_69eec3986thrust24THRUST_300001_SM_1000_NS6deviceE - _ZN34_INTERNAL_0e0fce96_4_k_cu_69eec3984cuda3std6ranges3__45__cpo5beginE)
_ZN34_INTERNAL_0e0fce96_4_k_cu_69eec3984cuda3std6ranges3__45__cpo5beginE:
	.zero		1
	.type		_ZN34_INTERNAL_0e0fce96_4_k_cu_69eec3986thrust24THRUST_300001_SM_1000_NS6deviceE,@object
	.size		_ZN34_INTERNAL_0e0fce96_4_k_cu_69eec3986thrust24THRUST_300001_SM_1000_NS6deviceE,(_ZN34_INTERNAL_0e0fce96_4_k_cu_69eec3984cuda3std3__47nulloptE - _ZN34_INTERNAL_0e0fce96_4_k_cu_69eec3986thrust24THRUST_300001_SM_1000_NS6deviceE)
_ZN34_INTERNAL_0e0fce96_4_k_cu_69eec3986thrust24THRUST_300001_SM_1000_NS6deviceE:
	.zero		1
	.type		_ZN34_INTERNAL_0e0fce96_4_k_cu_69eec3984cuda3std3__47nulloptE,@object
	.size		_ZN34_INTERNAL_0e0fce96_4_k_cu_69eec3984cuda3std3__47nulloptE,(_ZN34_INTERNAL_0e0fce96_4_k_cu_69eec3984cuda3std6ranges3__45__cpo8distanceE - _ZN34_INTERNAL_0e0fce96_4_k_cu_69eec3984cuda3std3__47nulloptE)
_ZN34_INTERNAL_0e0fce96_4_k_cu_69eec3984cuda3std3__47nulloptE:
	.zero		1
	.type		_ZN34_INTERNAL_0e0fce96_4_k_cu_69eec3984cuda3std6ranges3__45__cpo8distanceE,@object
	.size		_ZN34_INTERNAL_0e0fce96_4_k_cu_69eec3984cuda3std6ranges3__45__cpo8distanceE,(_ZN34_INTERNAL_0e0fce96_4_k_cu_69eec3986thrust24THRUST_300001_SM_1000_NS12placeholders2_4E - _ZN34_INTERNAL_0e0fce96_4_k_cu_69eec3984cuda3std6ranges3__45__cpo8distanceE)
_ZN34_INTERNAL_0e0fce96_4_k_cu_69eec3984cuda3std6ranges3__45__cpo8distanceE:
	.zero		1
	.type		_ZN34_INTERNAL_0e0fce96_4_k_cu_69eec3986thrust24THRUST_300001_SM_1000_NS12placeholders2_4E,@object
	.size		_ZN34_INTERNAL_0e0fce96_4_k_cu_69eec3986thrust24THRUST_300001_SM_1000_NS12placeholders2_4E,(_ZN34_INTERNAL_0e0fce96_4_k_cu_69eec3984cuda3std3__45__cpo6rbeginE - _ZN34_INTERNAL_0e0fce96_4_k_cu_69eec3986thrust24THRUST_300001_SM_1000_NS12placeholders2_4E)
_ZN34_INTERNAL_0e0fce96_4_k_cu_69eec3986thrust24THRUST_300001_SM_1000_NS12placeholders2_4E:
	.zero		1
	.type		_ZN34_INTERNAL_0e0fce96_4_k_cu_69eec3984cuda3std3__45__cpo6rbeginE,@object
	.size		_ZN34_INTERNAL_0e0fce96_4_k_cu_69eec3984cuda3std3__45__cpo6rbeginE,(_ZN34_INTERNAL_0e0fce96_4_k_cu_69eec3984cuda3std6ranges3__45__cpo7advanceE - _ZN34_INTERNAL_0e0fce96_4_k_cu_69eec3984cuda3std3__45__cpo6rbeginE)
_ZN34_INTERNAL_0e0fce96_4_k_cu_69eec3984cuda3std3__45__cpo6rbeginE:
	.zero		1
	.type		_ZN34_INTERNAL_0e0fce96_4_k_cu_69eec3984cuda3std6ranges3__45__cpo7advanceE,@object
	.size		_ZN34_INTERNAL_0e0fce96_4_k_cu_69eec3984cuda3std6ranges3__45__cpo7advanceE,(_ZN34_INTERNAL_0e0fce96_4_k_cu_69eec3986thrust24THRUST_300001_SM_1000_NS12placeholders3_10E - _ZN34_INTERNAL_0e0fce96_4_k_cu_69eec3984cuda3std6ranges3__45__cpo7advanceE)
_ZN34_INTERNAL_0e0fce96_4_k_cu_69eec3984cuda3std6ranges3__45__cpo7advanceE:
	.zero		1
	.type		_ZN34_INTERNAL_0e0fce96_4_k_cu_69eec3986thrust24THRUST_300001_SM_1000_NS12placeholders3_10E,@object
	.size		_ZN34_INTERNAL_0e0fce96_4_k_cu_69eec3986thrust24THRUST_300001_SM_1000_NS12placeholders3_10E,(_ZN34_INTERNAL_0e0fce96_4_k_cu_69eec3984cuda3std3__48in_placeE - _ZN34_INTERNAL_0e0fce96_4_k_cu_69eec3986thrust24THRUST_300001_SM_1000_NS12placeholders3_10E)
_ZN34_INTERNAL_0e0fce96_4_k_cu_69eec3986thrust24THRUST_300001_SM_1000_NS12placeholders3_10E:
	.zero		1
	.type		_ZN34_INTERNAL_0e0fce96_4_k_cu_69eec3984cuda3std3__48in_placeE,@object
	.size		_ZN34_INTERNAL_0e0fce96_4_k_cu_69eec3984cuda3std3__48in_placeE,(_ZN34_INTERNAL_0e0fce96_4_k_cu_69eec3984cuda3std6ranges3__45__cpo4sizeE - _ZN34_INTERNAL_0e0fce96_4_k_cu_69eec3984cuda3std3__48in_placeE)
_ZN34_INTERNAL_0e0fce96_4_k_cu_69eec3984cuda3std3__48in_placeE:
	.zero		1
	.type		_ZN34_INTERNAL_0e0fce96_4_k_cu_69eec3984cuda3std6ranges3__45__cpo4sizeE,@object
	.size		_ZN34_INTERNAL_0e0fce96_4_k_cu_69eec3984cuda3std6ranges3__45__cpo4sizeE,(_ZN34_INTERNAL_0e0fce96_4_k_cu_69eec3986thrust24THRUST_300001_SM_1000_NS12placeholders2_2E - _ZN34_INTERNAL_0e0fce96_4_k_cu_69eec3984cuda3std6ranges3__45__cpo4sizeE)
_ZN34_INTERNAL_0e0fce96_4_k_cu_69eec3984cuda3std6ranges3__45__cpo4sizeE:
	.zero		1
	.type		_ZN34_INTERNAL_0e0fce96_4_k_cu_69eec3986thrust24THRUST_300001_SM_1000_NS12placeholders2_2E,@object
	.size		_ZN34_INTERNAL_0e0fce96_4_k_cu_69eec3986thrust24THRUST_300001_SM_1000_NS12placeholders2_2E,(_ZN34_INTERNAL_0e0fce96_4_k_cu_69eec3984cuda3std3__45__cpo6cbeginE - _ZN34_INTERNAL_0e0fce96_4_k_cu_69eec3986thrust24THRUST_300001_SM_1000_NS12placeholders2_2E)
_ZN34_INTERNAL_0e0fce96_4_k_cu_69eec3986thrust24THRUST_300001_SM_1000_NS12placeholders2_2E:
	.zero		1
	.type		_ZN34_INTERNAL_0e0fce96_4_k_cu_69eec3984cuda3std3__45__cpo6cbeginE,@object
	.size		_ZN34_INTERNAL_0e0fce96_4_k_cu_69eec3984cuda3std3__45__cpo6cbeginE,(_ZN34_INTERNAL_0e0fce96_4_k_cu_69eec3984cuda3std6ranges3__45__cpo6cbeginE - _ZN34_INTERNAL_0e0fce96_4_k_cu_69eec3984cuda3std3__45__cpo6cbeginE)
_ZN34_INTERNAL_0e0fce96_4_k_cu_69eec3984cuda3std3__45__cpo6cbeginE:
	.zero		1
	.type		_ZN34_INTERNAL_0e0fce96_4_k_cu_69eec3984cuda3std6ranges3__45__cpo6cbeginE,@object
	.size		_ZN34_INTERNAL_0e0fce96_4_k_cu_69eec3984cuda3std6ranges3__45__cpo6cbeginE,(_ZN34_INTERNAL_0e0fce96_4_k_cu_69eec3986thrust24THRUST_300001_SM_1000_NS12placeholders2_6E - _ZN34_INTERNAL_0e0fce96_4_k_cu_69eec3984cuda3std6ranges3__45__cpo6cbeginE)
_ZN34_INTERNAL_0e0fce96_4_k_cu_69eec3984cuda3std6ranges3__45__cpo6cbeginE:
	.zero		1
	.type		_ZN34_INTERNAL_0e0fce96_4_k_cu_69eec3986thrust24THRUST_300001_SM_1000_NS12placeholders2_6E,@object
	.size		_ZN34_INTERNAL_0e0fce96_4_k_cu_69eec3986thrust24THRUST_300001_SM_1000_NS12placeholders2_6E,(_ZN34_INTERNAL_0e0fce96_4_k_cu_69eec3984cuda3std3__45__cpo7crbeginE - _ZN34_INTERNAL_0e0fce96_4_k_cu_69eec3986thrust24THRUST_300001_SM_1000_NS12placeholders2_6E)
_ZN34_INTERNAL_0e0fce96_4_k_cu_69eec3986thrust24THRUST_300001_SM_1000_NS12placeholders2_6E:
	.zero		1
	.type		_ZN34_INTERNAL_0e0fce96_4_k_cu_69eec3984cuda3std3__45__cpo7crbeginE,@object
	.size		_ZN34_INTERNAL_0e0fce96_4_k_cu_69eec3984cuda3std3__45__cpo7crbeginE,(_ZN34_INTERNAL_0e0fce96_4_k_cu_69eec3984cuda3std6ranges3__45__cpo4nextE - _ZN34_INTERNAL_0e0fce96_4_k_cu_69eec3984cuda3std3__45__cpo7crbeginE)
_ZN34_INTERNAL_0e0fce96_4_k_cu_69eec3984cuda3std3__45__cpo7crbeginE:
	.zero		1
	.type		_ZN34_INTERNAL_0e0fce96_4_k_cu_69eec3984cuda3std6ranges3__45__cpo4nextE,@object
	.size		_ZN34_INTERNAL_0e0fce96_4_k_cu_69eec3984cuda3std6ranges3__45__cpo4nextE,(_ZN34_INTERNAL_0e0fce96_4_k_cu_69eec3984cuda3std6ranges3__45__cpo4swapE - _ZN34_INTERNAL_0e0fce96_4_k_cu_69eec3984cuda3std6ranges3__45__cpo4nextE)
_ZN34_INTERNAL_0e0fce96_4_k_cu_69eec3984cuda3std6ranges3__45__cpo4nextE:
	.zero		1
	.type		_ZN34_INTERNAL_0e0fce96_4_k_cu_69eec3984cuda3std6ranges3__45__cpo4swapE,@object
	.size		_ZN34_INTERNAL_0e0fce96_4_k_cu_69eec3984cuda3std6ranges3__45__cpo4swapE,(_ZN34_INTERNAL_0e0fce96_4_k_cu_69eec3986thrust24THRUST_300001_SM_1000_NS8cuda_cub10par_nosyncE - _ZN34_INTERNAL_0e0fce96_4_k_cu_69eec3984cuda3std6ranges3__45__cpo4swapE)
_ZN34_INTERNAL_0e0fce96_4_k_cu_69eec3984cuda3std6ranges3__45__cpo4swapE:
	.zero		1
	.type		_ZN34_INTERNAL_0e0fce96_4_k_cu_69eec3986thrust24THRUST_300001_SM_1000_NS8cuda_cub10par_nosyncE,@object
	.size		_ZN34_INTERNAL_0e0fce96_4_k_cu_69eec3986thrust24THRUST_300001_SM_1000_NS8cuda_cub10par_nosyncE,(_ZN34_INTERNAL_0e0fce96_4_k_cu_69eec3986thrust24THRUST_300001_SM_1000_NS3seqE - _ZN34_INTERNAL_0e0fce96_4_k_cu_69eec3986thrust24THRUST_300001_SM_1000_NS8cuda_cub10par_nosyncE)
_ZN34_INTERNAL_0e0fce96_4_k_cu_69eec3986thrust24THRUST_300001_SM_1000_NS8cuda_cub10par_nosyncE:
	.zero		1
	.type		_ZN34_INTERNAL_0e0fce96_4_k_cu_69eec3986thrust24THRUST_300001_SM_1000_NS3seqE,@object
	.size		_ZN34_INTERNAL_0e0fce96_4_k_cu_69eec3986thrust24THRUST_300001_SM_1000_NS3seqE,(_ZN34_INTERNAL_0e0fce96_4_k_cu_69eec3984cuda3std3__420unreachable_sentinelE - _ZN34_INTERNAL_0e0fce96_4_k_cu_69eec3986thrust24THRUST_300001_SM_1000_NS3seqE)
_ZN34_INTERNAL_0e0fce96_4_k_cu_69eec3986thrust24THRUST_300001_SM_1000_NS3seqE:
	.zero		1
	.type		_ZN34_INTERNAL_0e0fce96_4_k_cu_69eec3984cuda3std3__420unreachable_sentinelE,@object
	.size		_ZN34_INTERNAL_0e0fce96_4_k_cu_69eec3984cuda3std3__420unreachable_sentinelE,(_ZN34_INTERNAL_0e0fce96_4_k_cu_69eec3984cuda3std6ranges3__45__cpo5ssizeE - _ZN34_INTERNAL_0e0fce96_4_k_cu_69eec3984cuda3std3__420unreachable_sentinelE)
_ZN34_INTERNAL_0e0fce96_4_k_cu_69eec3984cuda3std3__420unreachable_sentinelE:
	.zero		1
	.type		_ZN34_INTERNAL_0e0fce96_4_k_cu_69eec3984cuda3std6ranges3__45__cpo5ssizeE,@object
	.size		_ZN34_INTERNAL_0e0fce96_4_k_cu_69eec3984cuda3std6ranges3__45__cpo5ssizeE,(_ZN34_INTERNAL_0e0fce96_4_k_cu_69eec3986thrust24THRUST_300001_SM_1000_NS12placeholders2_3E - _ZN34_INTERNAL_0e0fce96_4_k_cu_69eec3984cuda3std6ranges3__45__cpo5ssizeE)
_ZN34_INTERNAL_0e0fce96_4_k_cu_69eec3984cuda3std6ranges3__45__cpo5ssizeE:
	.zero		1
	.type		_ZN34_INTERNAL_0e0fce96_4_k_cu_69eec3986thrust24THRUST_300001_SM_1000_NS12placeholders2_3E,@object
	.size		_ZN34_INTERNAL_0e0fce96_4_k_cu_69eec3986thrust24THRUST_300001_SM_1000_NS12placeholders2_3E,(_ZN34_INTERNAL_0e0fce96_4_k_cu_69eec3984cuda3std3__45__cpo4cendE - _ZN34_INTERNAL_0e0fce96_4_k_cu_69eec3986thrust24THRUST_300001_SM_1000_NS12placeholders2_3E)
_ZN34_INTERNAL_0e0fce96_4_k_cu_69eec3986thrust24THRUST_300001_SM_1000_NS12placeholders2_3E:
	.zero		1
	.type		_ZN34_INTERNAL_0e0fce96_4_k_cu_69eec3984cuda3std3__45__cpo4cendE,@object
	.size		_ZN34_INTERNAL_0e0fce96_4_k_cu_69eec3984cuda3std3__45__cpo4cendE,(_ZN34_INTERNAL_0e0fce96_4_k_cu_69eec3984cuda3std6ranges3__45__cpo4cendE - _ZN34_INTERNAL_0e0fce96_4_k_cu_69eec3984cuda3std3__45__cpo4cendE)
_ZN34_INTERNAL_0e0fce96_4_k_cu_69eec3984cuda3std3__45__cpo4cendE:
	.zero		1
	.type		_ZN34_INTERNAL_0e0fce96_4_k_cu_69eec3984cuda3std6ranges3__45__cpo4cendE,@object
	.size		_ZN34_INTERNAL_0e0fce96_4_k_cu_69eec3984cuda3std6ranges3__45__cpo4cendE,(_ZN34_INTERNAL_0e0fce96_4_k_cu_69eec3986thrust24THRUST_300001_SM_1000_NS12placeholders2_7E - _ZN34_INTERNAL_0e0fce96_4_k_cu_69eec3984cuda3std6ranges3__45__cpo4cendE)
_ZN34_INTERNAL_0e0fce96_4_k_cu_69eec3984cuda3std6ranges3__45__cpo4cendE:
	.zero		1
	.type		_ZN34_INTERNAL_0e0fce96_4_k_cu_69eec3986thrust24THRUST_300001_SM_1000_NS12placeholders2_7E,@object
	.size		_ZN34_INTERNAL_0e0fce96_4_k_cu_69eec3986thrust24THRUST_300001_SM_1000_NS12placeholders2_7E,(_ZN34_INTERNAL_0e0fce96_4_k_cu_69eec3984cuda3std3__45__cpo5crendE - _ZN34_INTERNAL_0e0fce96_4_k_cu_69eec3986thrust24THRUST_300001_SM_1000_NS12placeholders2_7E)
_ZN34_INTERNAL_0e0fce96_4_k_cu_69eec3986thrust24THRUST_300001_SM_1000_NS12placeholders2_7E:
	.zero		1
	.type		_ZN34_INTERNAL_0e0fce96_4_k_cu_69eec3984cuda3std3__45__cpo5crendE,@object
	.size		_ZN34_INTERNAL_0e0fce96_4_k_cu_69eec3984cuda3std3__45__cpo5crendE,(_ZN34_INTERNAL_0e0fce96_4_k_cu_69eec3984cuda3std6ranges3__45__cpo4prevE - _ZN34_INTERNAL_0e0fce96_4_k_cu_69eec3984cuda3std3__45__cpo5crendE)
_ZN34_INTERNAL_0e0fce96_4_k_cu_69eec3984cuda3std3__45__cpo5crendE:
	.zero		1
	.type		_ZN34_INTERNAL_0e0fce96_4_k_cu_69eec3984cuda3std6ranges3__45__cpo4prevE,@object
	.size		_ZN34_INTERNAL_0e0fce96_4_k_cu_69eec3984cuda3std6ranges3__45__cpo4prevE,(_ZN34_INTERNAL_0e0fce96_4_k_cu_69eec3984cuda3std6ranges3__45__cpo9iter_moveE - _ZN34_INTERNAL_0e0fce96_4_k_cu_69eec3984cuda3std6ranges3__45__cpo4prevE)
_ZN34_INTERNAL_0e0fce96_4_k_cu_69eec3984cuda3std6ranges3__45__cpo4prevE:
	.zero		1
	.type		_ZN34_INTERNAL_0e0fce96_4_k_cu_69eec3984cuda3std6ranges3__45__cpo9iter_moveE,@object
	.size		_ZN34_INTERNAL_0e0fce96_4_k_cu_69eec3984cuda3std6ranges3__45__cpo9iter_moveE,(_ZN34_INTERNAL_0e0fce96_4_k_cu_69eec3986thrust24THRUST_300001_SM_1000_NS6system6detail10sequential3seqE - _ZN34_INTERNAL_0e0fce96_4_k_cu_69eec3984cuda3std6ranges3__45__cpo9iter_moveE)
_ZN34_INTERNAL_0e0fce96_4_k_cu_69eec3984cuda3std6ranges3__45__cpo9iter_moveE:
	.zero		1
	.type		_ZN34_INTERNAL_0e0fce96_4_k_cu_69eec3986thrust24THRUST_300001_SM_1000_NS6system6detail10sequential3seqE,@object
	.size		_ZN34_INTERNAL_0e0fce96_4_k_cu_69eec3986thrust24THRUST_300001_SM_1000_NS6system6detail10sequential3seqE,(_ZN34_INTERNAL_0e0fce96_4_k_cu_69eec3986thrust24THRUST_300001_SM_1000_NS12placeholders2_9E - _ZN34_INTERNAL_0e0fce96_4_k_cu_69eec3986thrust24THRUST_300001_SM_1000_NS6system6detail10sequential3seqE)
_ZN34_INTERNAL_0e0fce96_4_k_cu_69eec3986thrust24THRUST_300001_SM_1000_NS6system6detail10sequential3seqE:
	.zero		1
	.type		_ZN34_INTERNAL_0e0fce96_4_k_cu_69eec3986thrust24THRUST_300001_SM_1000_NS12placeholders2_9E,@object
	.size		_ZN34_INTERNAL_0e0fce96_4_k_cu_69eec3986thrust24THRUST_300001_SM_1000_NS12placeholders2_9E,(_ZN34_INTERNAL_0e0fce96_4_k_cu_69eec3984cuda3std3__419piecewise_constructE - _ZN34_INTERNAL_0e0fce96_4_k_cu_69eec3986thrust24THRUST_300001_SM_1000_NS12placeholders2_9E)
_ZN34_INTERNAL_0e0fce96_4_k_cu_69eec3986thrust24THRUST_300001_SM_1000_NS12placeholders2_9E:
	.zero		1
	.type		_ZN34_INTERNAL_0e0fce96_4_k_cu_69eec3984cuda3std3__419piecewise_constructE,@object
	.size		_ZN34_INTERNAL_0e0fce96_4_k_cu_69eec3984cuda3std3__419piecewise_constructE,(_ZN34_INTERNAL_0e0fce96_4_k_cu_69eec3984cuda3std6ranges3__45__cpo5cdataE - _ZN34_INTERNAL_0e0fce96_4_k_cu_69eec3984cuda3std3__419piecewise_constructE)
_ZN34_INTERNAL_0e0fce96_4_k_cu_69eec3984cuda3std3__419piecewise_constructE:
	.zero		1
	.type		_ZN34_INTERNAL_0e0fce96_4_k_cu_69eec3984cuda3std6ranges3__45__cpo5cdataE,@object
	.size		_ZN34_INTERNAL_0e0fce96_4_k_cu_69eec3984cuda3std6ranges3__45__cpo5cdataE,(_ZN34_INTERNAL_0e0fce96_4_k_cu_69eec3986thrust24THRUST_300001_SM_1000_NS12placeholders2_1E - _ZN34_INTERNAL_0e0fce96_4_k_cu_69eec3984cuda3std6ranges3__45__cpo5cdataE)
_ZN34_INTERNAL_0e0fce96_4_k_cu_69eec3984cuda3std6ranges3__45__cpo5cdataE:
	.zero		1
	.type		_ZN34_INTERNAL_0e0fce96_4_k_cu_69eec3986thrust24THRUST_300001_SM_1000_NS12placeholders2_1E,@object
	.size		_ZN34_INTERNAL_0e0fce96_4_k_cu_69eec3986thrust24THRUST_300001_SM_1000_NS12placeholders2_1E,(_ZN34_INTERNAL_0e0fce96_4_k_cu_69eec3984cuda3std3__45__cpo3endE - _ZN34_INTERNAL_0e0fce96_4_k_cu_69eec3986thrust24THRUST_300001_SM_1000_NS12placeholders2_1E)
_ZN34_INTERNAL_0e0fce96_4_k_cu_69eec3986thrust24THRUST_300001_SM_1000_NS12placeholders2_1E:
	.zero		1
	.type		_ZN34_INTERNAL_0e0fce96_4_k_cu_69eec3984cuda3std3__45__cpo3endE,@object
	.size		_ZN34_INTERNAL_0e0fce96_4_k_cu_69eec3984cuda3std3__45__cpo3endE,(_ZN34_INTERNAL_0e0fce96_4_k_cu_69eec3984cuda3std6ranges3__45__cpo3endE - _ZN34_INTERNAL_0e0fce96_4_k_cu_69eec3984cuda3std3__45__cpo3endE)
_ZN34_INTERNAL_0e0fce96_4_k_cu_69eec3984cuda3std3__45__cpo3endE:
	.zero		1
	.type		_ZN34_INTERNAL_0e0fce96_4_k_cu_69eec3984cuda3std6ranges3__45__cpo3endE,@object
	.size		_ZN34_INTERNAL_0e0fce96_4_k_cu_69eec3984cuda3std6ranges3__45__cpo3endE,(_ZN34_INTERNAL_0e0fce96_4_k_cu_69eec3986thrust24THRUST_300001_SM_1000_NS12placeholders2_5E - _ZN34_INTERNAL_0e0fce96_4_k_cu_69eec3984cuda3std6ranges3__45__cpo3endE)
_ZN34_INTERNAL_0e0fce96_4_k_cu_69eec3984cuda3std6ranges3__45__cpo3endE:
	.zero		1
	.type		_ZN34_INTERNAL_0e0fce96_4_k_cu_69eec3986thrust24THRUST_300001_SM_1000_NS12placeholders2_5E,@object
	.size		_ZN34_INTERNAL_0e0fce96_4_k_cu_69eec3986thrust24THRUST_300001_SM_1000_NS12placeholders2_5E,(_ZN34_INTERNAL_0e0fce96_4_k_cu_69eec3984cuda3std3__45__cpo4rendE - _ZN34_INTERNAL_0e0fce96_4_k_cu_69eec3986thrust24THRUST_300001_SM_1000_NS12placeholders2_5E)
_ZN34_INTERNAL_0e0fce96_4_k_cu_69eec3986thrust24THRUST_300001_SM_1000_NS12placeholders2_5E:
	.zero		1
	.type		_ZN34_INTERNAL_0e0fce96_4_k_cu_69eec3984cuda3std3__45__cpo4rendE,@object
	.size		_ZN34_INTERNAL_0e0fce96_4_k_cu_69eec3984cuda3std3__45__cpo4rendE,(_ZN34_INTERNAL_0e0fce96_4_k_cu_69eec3984cuda3std6ranges3__45__cpo9iter_swapE - _ZN34_INTERNAL_0e0fce96_4_k_cu_69eec3984cuda3std3__45__cpo4rendE)
_ZN34_INTERNAL_0e0fce96_4_k_cu_69eec3984cuda3std3__45__cpo4rendE:
	.zero		1
	.type		_ZN34_INTERNAL_0e0fce96_4_k_cu_69eec3984cuda3std6ranges3__45__cpo9iter_swapE,@object
	.size		_ZN34_INTERNAL_0e0fce96_4_k_cu_69eec3984cuda3std6ranges3__45__cpo9iter_swapE,(_ZN34_INTERNAL_0e0fce96_4_k_cu_69eec3984cuda3std3__48unexpectE - _ZN34_INTERNAL_0e0fce96_4_k_cu_69eec3984cuda3std6ranges3__45__cpo9iter_swapE)
_ZN34_INTERNAL_0e0fce96_4_k_cu_69eec3984cuda3std6ranges3__45__cpo9iter_swapE:
	.zero		1
	.type		_ZN34_INTERNAL_0e0fce96_4_k_cu_69eec3984cuda3std3__48unexpectE,@object
	.size		_ZN34_INTERNAL_0e0fce96_4_k_cu_69eec3984cuda3std3__48unexpectE,(_ZN34_INTERNAL_0e0fce96_4_k_cu_69eec3986thrust24THRUST_300001_SM_1000_NS8cuda_cub3parE - _ZN34_INTERNAL_0e0fce96_4_k_cu_69eec3984cuda3std3__48unexpectE)
_ZN34_INTERNAL_0e0fce96_4_k_cu_69eec3984cuda3std3__48unexpectE:
	.zero		1
	.type		_ZN34_INTERNAL_0e0fce96_4_k_cu_69eec3986thrust24THRUST_300001_SM_1000_NS8cuda_cub3parE,@object
	.size		_ZN34_INTERNAL_0e0fce96_4_k_cu_69eec3986thrust24THRUST_300001_SM_1000_NS8cuda_cub3parE,(.L_29 - _ZN34_INTERNAL_0e0fce96_4_k_cu_69eec3986thrust24THRUST_300001_SM_1000_NS8cuda_cub3parE)
_ZN34_INTERNAL_0e0fce96_4_k_cu_69eec3986thrust24THRUST_300001_SM_1000_NS8cuda_cub3parE:
	.zero		1
.L_29:


//--------------------- .nv.shared._ZN3cub18CUB_300001_SM_10006detail10radix_sort30DeviceRadixSortHistogramKernelINS1_5radix10policy_hubIiiyE10Policy1000ELNS0_9SortOrderE1EiyNS1_21identity_decomposer_tEEEvPT2_PKT1_SA_iiT3_ --------------------------
	.section	.nv.shared._ZN3cub18CUB_300001_SM_10006detail10radix_sort30DeviceRadixSortHistogramKernelINS1_5radix10policy_hubIiiyE10Policy1000ELNS0_9SortOrderE1EiyNS1_21identity_decomposer_tEEEvPT2_PKT1_SA_iiT3_,"aw",@nobits
	.sectionflags	@""
	.align	4
.nv.shared._ZN3cub18CUB_300001_SM_10006detail10radix_sort30DeviceRadixSortHistogramKernelINS1_5radix10policy_hubIiiyE10Policy1000ELNS0_9SortOrderE1EiyNS1_21identity_decomposer_tEEEvPT2_PKT1_SA_iiT3_:
	.zero		5120


//--------------------- .nv.shared._ZN3cub18CUB_300001_SM_10006detail10radix_sort31DeviceRadixSortSingleTileKernelINS1_5radix10policy_hubIiiyE10Policy1000ELNS0_9SortOrderE1EiiyNS1_21identity_decomposer_tEEEvPKT1_PSA_PKT2_PSE_T3_iiT4_ --------------------------
	.section	.nv.shared._ZN3cub18CUB_300001_SM_10006detail10radix_sort31DeviceRadixSortSingleTileKernelINS1_5radix10policy_hubIiiyE10Policy1000ELNS0_9SortOrderE1EiiyNS1_21identity_decomposer_tEEEvPKT1_PSA_PKT2_PSE_T3_iiT4_,"aw",@nobits
	.sectionflags	@""
	.align	16
.nv.shared._ZN3cub18CUB_300001_SM_10006detail10radix_sort31DeviceRadixSortSingleTileKernelINS1_5radix10policy_hubIiiyE10Policy1000ELNS0_9SortOrderE1EiiyNS1_21identity_decomposer_tEEEvPKT1_PSA_PKT2_PSE_T3_iiT4_:
	.zero		34880


//--------------------- .nv.shared._ZN3cub18CUB_300001_SM_10006detail10radix_sort29DeviceRadixSortOnesweepKernelINS1_5radix10policy_hubIiiyE10Policy1000ELNS0_9SortOrderE0EiiyiiNS1_21identity_decomposer_tEEEvPT5_SB_PT3_PKSC_PT1_PKSG_PT2_PKSK_T4_iiT6_ --------------------------
	.section	.nv.shared._ZN3cub18CUB_300001_SM_10006detail10radix_sort29DeviceRadixSortOnesweepKernelINS1_5radix10policy_hubIiiyE10Policy1000ELNS0_9SortOrderE0EiiyiiNS1_21identity_decomposer_tEEEvPT5_SB_PT3_PKSC_PT1_PKSG_PT2_PKSK_T4_iiT6_,"aw",@nobits
	.sectionflags	@""
	.align	16
.nv.shared._ZN3cub18CUB_300001_SM_10006detail10radix_sort29DeviceRadixSortOnesweepKernelINS1_5radix10policy_hubIiiyE10Policy1000ELNS0_9SortOrderE0EiiyiiNS1_21identity_decomposer_tEEEvPT5_SB_PT3_PKSC_PT1_PKSG_PT2_PKSK_T4_iiT6_:
	.zero		29184


//--------------------- .nv.shared._ZN3cub18CUB_300001_SM_10006detail10radix_sort33DeviceRadixSortExclusiveSumKernelINS1_5radix10policy_hubIiiyE10Policy1000EyEEvPT0_ --------------------------
	.section	.nv.shared._ZN3cub18CUB_300001_SM_10006detail10radix_sort33DeviceRadixSortExclusiveSumKernelINS1_5radix10policy_hubIiiyE10Policy1000EyEEvPT0_,"aw",@nobits
	.sectionflags	@""
	.align	16
.nv.shared._ZN3cub18CUB_300001_SM_10006detail10radix_sort33DeviceRadixSortExclusiveSumKernelINS1_5radix10policy_hubIiiyE10Policy1000EyEEvPT0_:
	.zero		3360


//--------------------- .nv.shared._ZN3cub18CUB_300001_SM_10006detail10radix_sort30DeviceRadixSortHistogramKernelINS1_5radix10policy_hubIiiyE10Policy1000ELNS0_9SortOrderE0EiyNS1_21identity_decomposer_tEEEvPT2_PKT1_SA_iiT3_ --------------------------
	.section	.nv.shared._ZN3cub18CUB_300001_SM_10006detail10radix_sort30DeviceRadixSortHistogramKernelINS1_5radix10policy_hubIiiyE10Policy1000ELNS0_9SortOrderE0EiyNS1_21identity_decomposer_tEEEvPT2_PKT1_SA_iiT3_,"aw",@nobits
	.sectionflags	@""
	.align	4
.nv.shared._ZN3cub18CUB_300001_SM_10006detail10radix_sort30DeviceRadixSortHistogramKernelINS1_5radix10policy_hubIiiyE10Policy1000ELNS0_9SortOrderE0EiyNS1_21identity_decomposer_tEEEvPT2_PKT1_SA_iiT3_:
	.zero		5120


//--------------------- .nv.shared._ZN3cub18CUB_300001_SM_10006detail10radix_sort31DeviceRadixSortSingleTileKernelINS1_5radix10policy_hubIiiyE10Policy1000ELNS0_9SortOrderE0EiiyNS1_21identity_decomposer_tEEEvPKT1_PSA_PKT2_PSE_T3_iiT4_ --------------------------
	.section	.nv.shared._ZN3cub18CUB_300001_SM_10006detail10radix_sort31DeviceRadixSortSingleTileKernelINS1_5radix10policy_hubIiiyE10Policy1000ELNS0_9SortOrderE0EiiyNS1_21identity_decomposer_tEEEvPKT1_PSA_PKT2_PSE_T3_iiT4_,"aw",@nobits
	.sectionflags	@""
	.align	16
.nv.shared._ZN3cub18CUB_300001_SM_10006detail10radix_sort31DeviceRadixSortSingleTileKernelINS1_5radix10policy_hubIiiyE10Policy1000ELNS0_9SortOrderE0EiiyNS1_21identity_decomposer_tEEEvPKT1_PSA_PKT2_PSE_T3_iiT4_:
	.zero		34880


//--------------------- .nv.shared._ZN3cub18CUB_300001_SM_10006detail10radix_sort29DeviceRadixSortOnesweepKernelINS1_5radix10policy_hubIfNS0_8NullTypeEyE10Policy1000ELNS0_9SortOrderE0EfS6_yiiNS1_21identity_decomposer_tEEEvPT5_SC_PT3_PKSD_PT1_PKSH_PT2_PKSL_T4_iiT6_ --------------------------
	.section	.nv.shared._ZN3cub18CUB_300001_SM_10006detail10radix_sort29DeviceRadixSortOnesweepKernelINS1_5radix10policy_hubIfNS0_8NullTypeEyE10Policy1000ELNS0_9SortOrderE0EfS6_yiiNS1_21identity_decomposer_tEEEvPT5_SC_PT3_PKSD_PT1_PKSH_PT2_PKSL_T4_iiT6_,"aw",@nobits
	.sectionflags	@""
	.align	16
.nv.shared._ZN3cub18CUB_300001_SM_10006detail10radix_sort29DeviceRadixSortOnesweepKernelINS1_5radix10policy_hubIfNS0_8NullTypeEyE10Policy1000ELNS0_9SortOrderE0EfS6_yiiNS1_21identity_decomposer_tEEEvPT5_SC_PT3_PKSD_PT1_PKSH_PT2_PKSL_T4_iiT6_:
	.zero		30720


//--------------------- .nv.shared._ZN3cub18CUB_300001_SM_10006detail10radix_sort33DeviceRadixSortExclusiveSumKernelINS1_5radix10policy_hubIfNS0_8NullTypeEyE10Policy1000EyEEvPT0_ --------------------------
	.section	.nv.shared._ZN3cub18CUB_300001_SM_10006detail10radix_sort33DeviceRadixSortExclusiveSumKernelINS1_5radix10policy_hubIfNS0_8NullTypeEyE10Policy1000EyEEvPT0_,"aw",@nobits
	.sectionflags	@""
	.align	16
.nv.shared._ZN3cub18CUB_300001_SM_10006detail10radix_sort33DeviceRadixSortExclusiveSumKernelINS1_5radix10policy_hubIfNS0_8NullTypeEyE10Policy1000EyEEvPT0_:
	.zero		3360


//--------------------- .nv.shared._ZN3cub18CUB_300001_SM_10006detail10radix_sort30DeviceRadixSortHistogramKernelINS1_5radix10policy_hubIfNS0_8NullTypeEyE10Policy1000ELNS0_9SortOrderE0EfyNS1_21identity_decomposer_tEEEvPT2_PKT1_SB_iiT3_ --------------------------
	.section	.nv.shared._ZN3cub18CUB_300001_SM_10006detail10radix_sort30DeviceRadixSortHistogramKernelINS1_5radix10policy_hubIfNS0_8NullTypeEyE10Policy1000ELNS0_9SortOrderE0EfyNS1_21identity_decomposer_tEEEvPT2_PKT1_SB_iiT3_,"aw",@nobits
	.sectionflags	@""
	.align	4
.nv.shared._ZN3cub18CUB_300001_SM_10006detail10radix_sort30DeviceRadixSortHistogramKernelINS1_5radix10policy_hubIfNS0_8NullTypeEyE10Policy1000ELNS0_9SortOrderE0EfyNS1_21identity_decomposer_tEEEvPT2_PKT1_SB_iiT3_:
	.zero		5120


//--------------------- .nv.shared._ZN3cub18CUB_300001_SM_10006detail10radix_sort31DeviceRadixSortSingleTileKernelINS1_5radix10policy_hubIfNS0_8NullTypeEyE10Policy1000ELNS0_9SortOrderE0EfS6_yNS1_21identity_decomposer_tEEEvPKT1_PSB_PKT2_PSF_T3_iiT4_ --------------------------
	.section	.nv.shared._ZN3cub18CUB_300001_SM_10006detail10radix_sort31DeviceRadixSortSingleTileKernelINS1_5radix10policy_hubIfNS0_8NullTypeEyE10Policy1000ELNS0_9SortOrderE0EfS6_yNS1_21identity_decomposer_tEEEvPKT1_PSB_PKT2_PSF_T3_iiT4_,"aw",@nobits
	.sectionflags	@""
	.align	16
.nv.shared._ZN3cub18CUB_300001_SM_10006detail10radix_sort31DeviceRadixSortSingleTileKernelINS1_5radix10policy_hubIfNS0_8NullTypeEyE10Policy1000ELNS0_9SortOrderE0EfS6_yNS1_21identity_decomposer_tEEEvPKT1_PSB_PKT2_PSF_T3_iiT4_:
	.zero		34880


//--------------------- .nv.shared._ZN3cub18CUB_300001_SM_10006detail10radix_sort29DeviceRadixSortOnesweepKernelINS1_5radix10policy_hubIiNS0_8NullTypeEyE10Policy1000ELNS0_9SortOrderE1EiS6_yiiNS1_21identity_decomposer_tEEEvPT5_SC_PT3_PKSD_PT1_PKSH_PT2_PKSL_T4_iiT6_ --------------------------
	.section	.nv.shared._ZN3cub18CUB_300001_SM_10006detail10radix_sort29DeviceRadixSortOnesweepKernelINS1_5radix10policy_hubIiNS0_8NullTypeEyE10Policy1000ELNS0_9SortOrderE1EiS6_yiiNS1_21identity_decomposer_tEEEvPT5_SC_PT3_PKSD_PT1_PKSH_PT2_PKSL_T4_iiT6_,"aw",@nobits
	.sectionflags	@""
	.align	16
.nv.shared._ZN3cub18CUB_300001_SM_10006detail10radix_sort29DeviceRadixSortOnesweepKernelINS1_5radix10policy_hubIiNS0_8NullTypeEyE10Policy1000ELNS0_9SortOrderE1EiS6_yiiNS1_21identity_decomposer_tEEEvPT5_SC_PT3_PKSD_PT1_PKSH_PT2_PKSL_T4_iiT6_:
	.zero		32256


//--------------------- .nv.shared._ZN3cub18CUB_300001_SM_10006detail10radix_sort30DeviceRadixSortHistogramKernelINS1_5radix10policy_hubIiNS0_8NullTypeEyE10Policy1000ELNS0_9SortOrderE1EiyNS1_21identity_decomposer_tEEEvPT2_PKT1_SB_iiT3_ --------------------------
	.section	.nv.shared._ZN3cub18CUB_300001_SM_10006detail10radix_sort30DeviceRadixSortHistogramKernelINS1_5radix10policy_hubIiNS0_8NullTypeEyE10Policy1000ELNS0_9SortOrderE1EiyNS1_21identity_decomposer_tEEEvPT2_PKT1_SB_iiT3_,"aw",@nobits
	.sectionflags	@""
	.align	4
.nv.shared._ZN3cub18CUB_300001_SM_10006detail10radix_sort30DeviceRadixSortHistogramKernelINS1_5radix10policy_hubIiNS0_8NullTypeEyE10Policy1000ELNS0_9SortOrderE1EiyNS1_21identity_decomposer_tEEEvPT2_PKT1_SB_iiT3_:
	.zero		5120


//--------------------- .nv.shared._ZN3cub18CUB_300001_SM_10006detail10radix_sort31DeviceRadixSortSingleTileKernelINS1_5radix10policy_hubIiNS0_8NullTypeEyE10Policy1000ELNS0_9SortOrderE1EiS6_yNS1_21identity_decomposer_tEEEvPKT1_PSB_PKT2_PSF_T3_iiT4_ --------------------------
	.section	.nv.shared._ZN3cub18CUB_300001_SM_10006detail10radix_sort31DeviceRadixSortSingleTileKernelINS1_5radix10policy_hubIiNS0_8NullTypeEyE10Policy1000ELNS0_9SortOrderE1EiS6_yNS1_21identity_decomposer_tEEEvPKT1_PSB_PKT2_PSF_T3_iiT4_,"aw",@nobits
	.sectionflags	@""
	.align	16
.nv.shared._ZN3cub18CUB_300001_SM_10006detail10radix_sort31DeviceRadixSortSingleTileKernelINS1_5radix10policy_hubIiNS0_8NullTypeEyE10Policy1000ELNS0_9SortOrderE1EiS6_yNS1_21identity_decomposer_tEEEvPKT1_PSB_PKT2_PSF_T3_iiT4_:
	.zero		34880


//--------------------- .nv.shared._ZN3cub18CUB_300001_SM_10006detail10radix_sort29DeviceRadixSortOnesweepKernelINS1_5radix10policy_hubIiNS0_8NullTypeEyE10Policy1000ELNS0_9SortOrderE0EiS6_yiiNS1_21identity_decomposer_tEEEvPT5_SC_PT3_PKSD_PT1_PKSH_PT2_PKSL_T4_iiT6_ --------------------------
	.section	.nv.shared._ZN3cub18CUB_300001_SM_10006detail10radix_sort29DeviceRadixSortOnesweepKernelINS1_5radix10policy_hubIiNS0_8NullTypeEyE10Policy1000ELNS0_9SortOrderE0EiS6_yiiNS1_21identity_decomposer_tEEEvPT5_SC_PT3_PKSD_PT1_PKSH_PT2_PKSL_T4_iiT6_,"aw",@nobits
	.sectionflags	@""
	.align	16
.nv.shared._ZN3cub18CUB_300001_SM_10006detail10radix_sort29DeviceRadixSortOnesweepKernelINS1_5radix10policy_hubIiNS0_8NullTypeEyE10Policy1000ELNS0_9SortOrderE0EiS6_yiiNS1_21identity_decomposer_tEEEvPT5_SC_PT3_PKSD_PT1_PKSH_PT2_PKSL_T4_iiT6_:
	.zero		32256


//--------------------- .nv.shared._ZN3cub18CUB_300001_SM_10006detail10radix_sort33DeviceRadixSortExclusiveSumKernelINS1_5radix10policy_hubIiNS0_8NullTypeEyE10Policy1000EyEEvPT0_ --------------------------
	.section	.nv.shared._ZN3cub18CUB_300001_SM_10006detail10radix_sort33DeviceRadixSortExclusiveSumKernelINS1_5radix10policy_hubIiNS0_8NullTypeEyE10Policy1000EyEEvPT0_,"aw",@nobits
	.sectionflags	@""
	.align	16
.nv.shared._ZN3cub18CUB_300001_SM_10006detail10radix_sort33DeviceRadixSortExclusiveSumKernelINS1_5radix10policy_hubIiNS0_8NullTypeEyE10Policy1000EyEEvPT0_:
	.zero		3360


//--------------------- .nv.shared._ZN3cub18CUB_300001_SM_10006detail10radix_sort30DeviceRadixSortHistogramKernelINS1_5radix10policy_hubIiNS0_8NullTypeEyE10Policy1000ELNS0_9SortOrderE0EiyNS1_21identity_decomposer_tEEEvPT2_PKT1_SB_iiT3_ --------------------------
	.section	.nv.shared._ZN3cub18CUB_300001_SM_10006detail10radix_sort30DeviceRadixSortHistogramKernelINS1_5radix10policy_hubIiNS0_8NullTypeEyE10Policy1000ELNS0_9SortOrderE0EiyNS1_21identity_decomposer_tEEEvPT2_PKT1_SB_iiT3_,"aw",@nobits
	.sectionflags	@""
	.align	4
.nv.shared._ZN3cub18CUB_300001_SM_10006detail10radix_sort30DeviceRadixSortHistogramKernelINS1_5radix10policy_hubIiNS0_8NullTypeEyE10Policy1000ELNS0_9SortOrderE0EiyNS1_21identity_decomposer_tEEEvPT2_PKT1_SB_iiT3_:
	.zero		5120


//--------------------- .nv.shared._ZN3cub18CUB_300001_SM_10006detail10radix_sort31DeviceRadixSortSingleTileKernelINS1_5radix10policy_hubIiNS0_8NullTypeEyE10Policy1000ELNS0_9SortOrderE0EiS6_yNS1_21identity_decomposer_tEEEvPKT1_PSB_PKT2_PSF_T3_iiT4_ --------------------------
	.section	.nv.shared._ZN3cub18CUB_300001_SM_10006detail10radix_sort31DeviceRadixSortSingleTileKernelINS1_5radix10policy_hubIiNS0_8NullTypeEyE10Policy1000ELNS0_9SortOrderE0EiS6_yNS1_21identity_decomposer_tEEEvPKT1_PSB_PKT2_PSF_T3_iiT4_,"aw",@nobits
	.sectionflags	@""
	.align	16
.nv.shared._ZN3cub18CUB_300001_SM_10006detail10radix_sort31DeviceRadixSortSingleTileKernelINS1_5radix10policy_hubIiNS0_8NullTypeEyE10Policy1000ELNS0_9SortOrderE0EiS6_yNS1_21identity_decomposer_tEEEvPKT1_PSB_PKT2_PSF_T3_iiT4_:
	.zero		34880


//--------------------- .nv.shared._ZN3cub18CUB_300001_SM_10006detail10merge_sort26DeviceMergeSortMergeKernelINS2_10policy_hubIN6thrust24THRUST_300001_SM_1000_NS6detail15normal_iteratorINS6_10device_ptrIN4cuda3std3__44pairIiiEEEEEEE9Policy600ESG_PNS0_8NullTypeESG_SK_mNSC_4lessISE_EESE_SJ_EEvbT2_T3_T4_PT6_PT7_T5_PSP_SP_NS1_7vsmem_tE --------------------------
	.section	.nv.shared._ZN3cub18CUB_300001_SM_10006detail10merge_sort26DeviceMergeSortMergeKernelINS2_10policy_hubIN6thrust24THRUST_300001_SM_1000_NS6detail15normal_iteratorINS6_10device_ptrIN4cuda3std3__44pairIiiEEEEEEE9Policy600ESG_PNS0_8NullTypeESG_SK_mNSC_4lessISE_EESE_SJ_EEvbT2_T3_T4_PT6_PT7_T5_PSP_SP_NS1_7vsmem_tE,"aw",@nobits
	.sectionflags	@""
	.align	16
.nv.shared._ZN3cub18CUB_300001_SM_10006detail10merge_sort26DeviceMergeSortMergeKernelINS2_10policy_hubIN6thrust24THRUST_300001_SM_1000_NS6detail15normal_iteratorINS6_10device_ptrIN4cuda3std3__44pairIiiEEEEEEE9Policy600ESG_PNS0_8NullTypeESG_SK_mNSC_4lessISE_EESE_SJ_EEvbT2_T3_T4_PT6_PT7_T5_PSP_SP_NS1_7vsmem_tE:
	.zero		17936


//--------------------- .nv.shared._ZN3cub18CUB_300001_SM_10006detail10merge_sort30DeviceMergeSortBlockSortKernelINS2_10policy_hubIN6thrust24THRUST_300001_SM_1000_NS6detail15normal_iteratorINS6_10device_ptrIN4cuda3std3__44pairIiiEEEEEEE9Policy600ESG_PNS0_8NullTypeESG_SK_mNSC_4lessISE_EESE_SJ_EEvbT0_T1_T2_T3_T4_PT6_PT7_T5_NS1_7vsmem_tE --------------------------
	.section	.nv.shared._ZN3cub18CUB_300001_SM_10006detail10merge_sort30DeviceMergeSortBlockSortKernelINS2_10policy_hubIN6thrust24THRUST_300001_SM_1000_NS6detail15normal_iteratorINS6_10device_ptrIN4cuda3std3__44pairIiiEEEEEEE9Policy600ESG_PNS0_8NullTypeESG_SK_mNSC_4lessISE_EESE_SJ_EEvbT0_T1_T2_T3_T4_PT6_PT7_T5_NS1_7vsmem_tE,"aw",@nobits
	.sectionflags	@""
	.align	16
.nv.shared._ZN3cub18CUB_300001_SM_10006detail10merge_sort30DeviceMergeSortBlockSortKernelINS2_10policy_hubIN6thrust24THRUST_300001_SM_1000_NS6detail15normal_iteratorINS6_10device_ptrIN4cuda3std3__44pairIiiEEEEEEE9Policy600ESG_PNS0_8NullTypeESG_SK_mNSC_4lessISE_EESE_SJ_EEvbT0_T1_T2_T3_T4_PT6_PT7_T5_NS1_7vsmem_tE:
	.zero		17936


//--------------------- .nv.shared._ZN3cub18CUB_300001_SM_10006detail10merge_sort26DeviceMergeSortMergeKernelINS2_10policy_hubIN6thrust24THRUST_300001_SM_1000_NS6detail15normal_iteratorINS6_10device_ptrIN4cuda3std3__44pairIiiEEEEEEE9Policy600ESG_PNS0_8NullTypeESG_SK_jNSC_4lessISE_EESE_SJ_EEvbT2_T3_T4_PT6_PT7_T5_PSP_SP_NS1_7vsmem_tE --------------------------
	.section	.nv.shared._ZN3cub18CUB_300001_SM_10006detail10merge_sort26DeviceMergeSortMergeKernelINS2_10policy_hubIN6thrust24THRUST_300001_SM_1000_NS6detail15normal_iteratorINS6_10device_ptrIN4cuda3std3__44pairIiiEEEEEEE9Policy600ESG_PNS0_8NullTypeESG_SK_jNSC_4lessISE_EESE_SJ_EEvbT2_T3_T4_PT6_PT7_T5_PSP_SP_NS1_7vsmem_tE,"aw",@nobits
	.sectionflags	@""
	.align	16
.nv.shared._ZN3cub18CUB_300001_SM_10006detail10merge_sort26DeviceMergeSortMergeKernelINS2_10policy_hubIN6thrust24THRUST_300001_SM_1000_NS6detail15normal_iteratorINS6_10device_ptrIN4cuda3std3__44pairIiiEEEEEEE9Policy600ESG_PNS0_8NullTypeESG_SK_jNSC_4lessISE_EESE_SJ_EEvbT2_T3_T4_PT6_PT7_T5_PSP_SP_NS1_7vsmem_tE:
	.zero		17936


//--------------------- .nv.shared._ZN3cub18CUB_300001_SM_10006detail10merge_sort30DeviceMergeSortBlockSortKernelINS2_10policy_hubIN6thrust24THRUST_300001_SM_1000_NS6detail15normal_iteratorINS6_10device_ptrIN4cuda3std3__44pairIiiEEEEEEE9Policy600ESG_PNS0_8NullTypeESG_SK_jNSC_4lessISE_EESE_SJ_EEvbT0_T1_T2_T3_T4_PT6_PT7_T5_NS1_7vsmem_tE --------------------------
	.section	.nv.shared._ZN3cub18CUB_300001_SM_10006detail10merge_sort30DeviceMergeSortBlockSortKernelINS2_10policy_hubIN6thrust24THRUST_300001_SM_1000_NS6detail15normal_iteratorINS6_10device_ptrIN4cuda3std3__44pairIiiEEEEEEE9Policy600ESG_PNS0_8NullTypeESG_SK_jNSC_4lessISE_EESE_SJ_EEvbT0_T1_T2_T3_T4_PT6_PT7_T5_NS1_7vsmem_tE,"aw",@nobits
	.sectionflags	@""
	.align	16
.nv.shared._ZN3cub18CUB_300001_SM_10006detail10merge_sort30DeviceMergeSortBlockSortKernelINS2_10policy_hubIN6thrust24THRUST_300001_SM_1000_NS6detail15normal_iteratorINS6_10device_ptrIN4cuda3std3__44pairIiiEEEEEEE9Policy600ESG_PNS0_8NullTypeESG_SK_jNSC_4lessISE_EESE_SJ_EEvbT0_T1_T2_T3_T4_PT6_PT7_T5_NS1_7vsmem_tE:
	.zero		17936


//--------------------- .nv.shared._ZN3cub18CUB_300001_SM_10006detail10merge_sort26DeviceMergeSortMergeKernelINS2_10policy_hubIN6thrust24THRUST_300001_SM_1000_NS6detail15normal_iteratorINS6_10device_ptrIiEEEEE9Policy600ESB_PNS0_8NullTypeESB_SF_m17evens_before_oddsiSE_EEvbT2_T3_T4_PT6_PT7_T5_PSJ_SJ_NS1_7vsmem_tE --------------------------
	.section	.nv.shared._ZN3cub18CUB_300001_SM_10006detail10merge_sort26DeviceMergeSortMergeKernelINS2_10policy_hubIN6thrust24THRUST_300001_SM_1000_NS6detail15normal_iteratorINS6_10device_ptrIiEEEEE9Policy600ESB_PNS0_8NullTypeESB_SF_m17evens_before_oddsiSE_EEvbT2_T3_T4_PT6_PT7_T5_PSJ_SJ_NS1_7vsmem_tE,"aw",@nobits
	.sectionflags	@""
	.align	16
.nv.shared._ZN3cub18CUB_300001_SM_10006detail10merge_sort26DeviceMergeSortMergeKernelINS2_10policy_hubIN6thrust24THRUST_300001_SM_1000_NS6detail15normal_iteratorINS6_10device_ptrIiEEEEE9Policy600ESB_PNS0_8NullTypeESB_SF_m17evens_before_oddsiSE_EEvbT2_T3_T4_PT6_PT7_T5_PSJ_SJ_NS1_7vsmem_tE:
	.zero		18448


//--------------------- .nv.shared._ZN3cub18CUB_300001_SM_10006detail10merge_sort30DeviceMergeSortBlockSortKernelINS2_10policy_hubIN6thrust24THRUST_300001_SM_1000_NS6detail15normal_iteratorINS6_10device_ptrIiEEEEE9Policy600ESB_PNS0_8NullTypeESB_SF_m17evens_before_oddsiSE_EEvbT0_T1_T2_T3_T4_PT6_PT7_T5_NS1_7vsmem_tE --------------------------
	.section	.nv.shared._ZN3cub18CUB_300001_SM_10006detail10merge_sort30DeviceMergeSortBlockSortKernelINS2_10policy_hubIN6thrust24THRUST_300001_SM_1000_NS6detail15normal_iteratorINS6_10device_ptrIiEEEEE9Policy600ESB_PNS0_8NullTypeESB_SF_m17evens_before_oddsiSE_EEvbT0_T1_T2_T3_T4_PT6_PT7_T5_NS1_7vsmem_tE,"aw",@nobits
	.sectionflags	@""
	.align	16
.nv.shared._ZN3cub18CUB_300001_SM_10006detail10merge_sort30DeviceMergeSortBlockSortKernelINS2_10policy_hubIN6thrust24THRUST_300001_SM_1000_NS6detail15normal_iteratorINS6_10device_ptrIiEEEEE9Policy600ESB_PNS0_8NullTypeESB_SF_m17evens_before_oddsiSE_EEvbT0_T1_T2_T3_T4_PT6_PT7_T5_NS1_7vsmem_tE:
	.zero		18448


//--------------------- .nv.shared._ZN3cub18CUB_300001_SM_10006detail10merge_sort26DeviceMergeSortMergeKernelINS2_10policy_hubIN6thrust24THRUST_300001_SM_1000_NS6detail15normal_iteratorINS6_10device_ptrIiEEEEE9Policy600ESB_PNS0_8NullTypeESB_SF_j17evens_before_oddsiSE_EEvbT2_T3_T4_PT6_PT7_T5_PSJ_SJ_NS1_7vsmem_tE --------------------------
	.section	.nv.shared._ZN3cub18CUB_300001_SM_10006detail10merge_sort26DeviceMergeSortMergeKernelINS2_10policy_hubIN6thrust24THRUST_300001_SM_1000_NS6detail15normal_iteratorINS6_10device_ptrIiEEEEE9Policy600ESB_PNS0_8NullTypeESB_SF_j17evens_before_oddsiSE_EEvbT2_T3_T4_PT6_PT7_T5_PSJ_SJ_NS1_7vsmem_tE,"aw",@nobits
	.sectionflags	@""
	.align	16
.nv.shared._ZN3cub18CUB_300001_SM_10006detail10merge_sort26DeviceMergeSortMergeKernelINS2_10policy_hubIN6thrust24THRUST_300001_SM_1000_NS6detail15normal_iteratorINS6_10device_ptrIiEEEEE9Policy600ESB_PNS0_8NullTypeESB_SF_j17evens_before_oddsiSE_EEvbT2_T3_T4_PT6_PT7_T5_PSJ_SJ_NS1_7vsmem_tE:
	.zero		18448


//--------------------- .nv.shared._ZN3cub18CUB_300001_SM_10006detail10merge_sort30DeviceMergeSortBlockSortKernelINS2_10policy_hubIN6thrust24THRUST_300001_SM_1000_NS6detail15normal_iteratorINS6_10device_ptrIiEEEEE9Policy600ESB_PNS0_8NullTypeESB_SF_j17evens_before_oddsiSE_EEvbT0_T1_T2_T3_T4_PT6_PT7_T5_NS1_7vsmem_tE --------------------------
	.section	.nv.shared._ZN3cub18CUB_300001_SM_10006detail10merge_sort30DeviceMergeSortBlockSortKernelINS2_10policy_hubIN6thrust24THRUST_300001_SM_1000_NS6detail15normal_iteratorINS6_10device_ptrIiEEEEE9Policy600ESB_PNS0_8NullTypeESB_SF_j17evens_before_oddsiSE_EEvbT0_T1_T2_T3_T4_PT6_PT7_T5_NS1_7vsmem_tE,"aw",@nobits
	.sectionflags	@""
	.align	16
.nv.shared._ZN3cub18CUB_300001_SM_10006detail10merge_sort30DeviceMergeSortBlockSortKernelINS2_10policy_hubIN6thrust24THRUST_300001_SM_1000_NS6detail15normal_iteratorINS6_10device_ptrIiEEEEE9Policy600ESB_PNS0_8NullTypeESB_SF_j17evens_before_oddsiSE_EEvbT0_T1_T2_T3_T4_PT6_PT7_T5_NS1_7vsmem_tE:
	.zero		18448


//--------------------- .nv.constant0._ZN3cub18CUB_300001_SM_10006detail10radix_sort29DeviceRadixSortOnesweepKernelINS1_5radix10policy_hubIiiyE10Policy1000ELNS0_9SortOrderE1EiiyiiNS1_21identity_decomposer_tEEEvPT5_SB_PT3_PKSC_PT1_PKSG_PT2_PKSK_T4_iiT6_ --------------------------
	.section	.nv.constant0._ZN3cub18CUB_300001_SM_10006detail10radix_sort29DeviceRadixSortOnesweepKernelINS1_5radix10policy_hubIiiyE10Policy1000ELNS0_9SortOrderE1EiiyiiNS1_21identity_decomposer_tEEEvPT5_SB_PT3_PKSC_PT1_PKSG_PT2_PKSK_T4_iiT6_,"a",@progbits
	.sectionflags	@""
	.align	4
.nv.constant0._ZN3cub18CUB_300001_SM_10006detail10radix_sort29DeviceRadixSortOnesweepKernelINS1_5radix10policy_hubIiiyE10Policy1000ELNS0_9SortOrderE1EiiyiiNS1_21identity_decomposer_tEEEvPT5_SB_PT3_PKSC_PT1_PKSG_PT2_PKSK_T4_iiT6_:
	.zero		973


//--------------------- .nv.constant0._ZN3cub18CUB_300001_SM_10006detail10radix_sort30DeviceRadixSortHistogramKernelINS1_5radix10policy_hubIiiyE10Policy1000ELNS0_9SortOrderE1EiyNS1_21identity_decomposer_tEEEvPT2_PKT1_SA_iiT3_ --------------------------
	.section	.nv.constant0._ZN3cub18CUB_300001_SM_10006detail10radix_sort30DeviceRadixSortHistogramKernelINS1_5radix10policy_hubIiiyE10Policy1000ELNS0_9SortOrderE1EiyNS1_21identity_decomposer_tEEEvPT2_PKT1_SA_iiT3_,"a",@progbits
	.sectionflags	@""
	.align	4
.nv.constant0._ZN3cub18CUB_300001_SM_10006detail10radix_sort30DeviceRadixSortHistogramKernelINS1_5radix10policy_hubIiiyE10Policy1000ELNS0_9SortOrderE1EiyNS1_21identity_decomposer_tEEEvPT2_PKT1_SA_iiT3_:
	.zero		929


//--------------------- .nv.constant0._ZN3cub18CUB_300001_SM_10006detail10radix_sort31DeviceRadixSortSingleTileKernelINS1_5radix10policy_hubIiiyE10Policy1000ELNS0_9SortOrderE1EiiyNS1_21identity_decomposer_tEEEvPKT1_PSA_PKT2_PSE_T3_iiT4_ --------------------------
	.section	.nv.constant0._ZN3cub18CUB_300001_SM_10006detail10radix_sort31DeviceRadixSortSingleTileKernelINS1_5radix10policy_hubIiiyE10Policy1000ELNS0_9SortOrderE1EiiyNS1_21identity_decomposer_tEEEvPKT1_PSA_PKT2_PSE_T3_iiT4_,"a",@progbits
	.sectionflags	@""
	.align	4
.nv.constant0._ZN3cub18CUB_300001_SM_10006detail10radix_sort31DeviceRadixSortSingleTileKernelINS1_5radix10policy_hubIiiyE10Policy1000ELNS0_9SortOrderE1EiiyNS1_21identity_decomposer_tEEEvPKT1_PSA_PKT2_PSE_T3_iiT4_:
	.zero		945


//--------------------- .nv.constant0._ZN3cub18CUB_300001_SM_10006detail10radix_sort29DeviceRadixSortOnesweepKernelINS1_5radix10policy_hubIiiyE10Policy1000ELNS0_9SortOrderE0EiiyiiNS1_21identity_decomposer_tEEEvPT5_SB_PT3_PKSC_PT1_PKSG_PT2_PKSK_T4_iiT6_ --------------------------
	.section	.nv.constant0._ZN3cub18CUB_300001_SM_10006detail10radix_sort29DeviceRadixSortOnesweepKernelINS1_5radix10policy_hubIiiyE10Policy1000ELNS0_9SortOrderE0EiiyiiNS1_21identity_decomposer_tEEEvPT5_SB_PT3_PKSC_PT1_PKSG_PT2_PKSK_T4_iiT6_,"a",@progbits
	.sectionflags	@""
	.align	4
.nv.constant0._ZN3cub18CUB_300001_SM_10006detail10radix_sort29DeviceRadixSortOnesweepKernelINS1_5radix10policy_hubIiiyE10Policy1000ELNS0_9SortOrderE0EiiyiiNS1_21identity_decomposer_tEEEvPT5_SB_PT3_PKSC_PT1_PKSG_PT2_PKSK_T4_iiT6_:
	.zero		973


//--------------------- .nv.constant0._ZN3cub18CUB_300001_SM_10006detail10radix_sort33DeviceRadixSortExclusiveSumKernelINS1_5radix10policy_hubIiiyE10Policy1000EyEEvPT0_ --------------------------
	.section	.nv.constant0._ZN3cub18CUB_300001_SM_10006detail10radix_sort33DeviceRadixSortExclusiveSumKernelINS1_5radix10policy_hubIiiyE10Policy1000EyEEvPT0_,"a",@progbits
	.sectionflags	@""
	.align	4
.nv.constant0._ZN3cub18CUB_300001_SM_10006detail10radix_sort33DeviceRadixSortExclusiveSumKernelINS1_5radix10policy_hubIiiyE10Policy1000EyEEvPT0_:
	.zero		904


//--------------------- .nv.constant0._ZN3cub18CUB_300001_SM_10006detail10radix_sort30DeviceRadixSortHistogramKernelINS1_5radix10policy_hubIiiyE10Policy1000ELNS0_9SortOrderE0EiyNS1_21identity_decomposer_tEEEvPT2_PKT1_SA_iiT3_ --------------------------
	.section	.nv.constant0._ZN3cub18CUB_300001_SM_10006detail10radix_sort30DeviceRadixSortHistogramKernelINS1_5radix10policy_hubIiiyE10Policy1000ELNS0_9SortOrderE0EiyNS1_21identity_decomposer_tEEEvPT2_PKT1_SA_iiT3_,"a",@progbits
	.sectionflags	@""
	.align	4
.nv.constant0._ZN3cub18CUB_300001_SM_10006detail10radix_sort30DeviceRadixSortHistogramKernelINS1_5radix10policy_hubIiiyE10Policy1000ELNS0_9SortOrderE0EiyNS1_21identity_decomposer_tEEEvPT2_PKT1_SA_iiT3_:
	.zero		929


//--------------------- .nv.constant0._ZN3cub18CUB_300001_SM_10006detail10radix_sort31DeviceRadixSortSingleTileKernelINS1_5radix10policy_hubIiiyE10Policy1000ELNS0_9SortOrderE0EiiyNS1_21identity_decomposer_tEEEvPKT1_PSA_PKT2_PSE_T3_iiT4_ --------------------------
	.section	.nv.constant0._ZN3cub18CUB_300001_SM_10006detail10radix_sort31DeviceRadixSortSingleTileKernelINS1_5radix10policy_hubIiiyE10Policy1000ELNS0_9SortOrderE0EiiyNS1_21identity_decomposer_tEEEvPKT1_PSA_PKT2_PSE_T3_iiT4_,"a",@progbits
	.sectionflags	@""
	.align	4
.nv.constant0._ZN3cub18CUB_300001_SM_10006detail10radix_sort31DeviceRadixSortSingleTileKernelINS1_5radix10policy_hubIiiyE10Policy1000ELNS0_9SortOrderE0EiiyNS1_21identity_decomposer_tEEEvPKT1_PSA_PKT2_PSE_T3_iiT4_:
	.zero		945


//--------------------- .nv.constant0._ZN3cub18CUB_300001_SM_10006detail10radix_sort29DeviceRadixSortOnesweepKernelINS1_5radix10policy_hubIfNS0_8NullTypeEyE10Policy1000ELNS0_9SortOrderE0EfS6_yiiNS1_21identity_decomposer_tEEEvPT5_SC_PT3_PKSD_PT1_PKSH_PT2_PKSL_T4_iiT6_ --------------------------
	.section	.nv.constant0._ZN3cub18CUB_300001_SM_10006detail10radix_sort29DeviceRadixSortOnesweepKernelINS1_5radix10policy_hubIfNS0_8NullTypeEyE10Policy1000ELNS0_9SortOrderE0EfS6_yiiNS1_21identity_decomposer_tEEEvPT5_SC_PT3_PKSD_PT1_PKSH_PT2_PKSL_T4_iiT6_,"a",@progbits
	.sectionflags	@""
	.align	4
.nv.constant0._ZN3cub18CUB_300001_SM_10006detail10radix_sort29DeviceRadixSortOnesweepKernelINS1_5radix10policy_hubIfNS0_8NullTypeEyE10Policy1000ELNS0_9SortOrderE0EfS6_yiiNS1_21identity_decomposer_tEEEvPT5_SC_PT3_PKSD_PT1_PKSH_PT2_PKSL_T4_iiT6_:
	.zero		973


//--------------------- .nv.constant0._ZN3cub18CUB_300001_SM_10006detail10radix_sort33DeviceRadixSortExclusiveSumKernelINS1_5radix10policy_hubIfNS0_8NullTypeEyE10Policy1000EyEEvPT0_ --------------------------
	.section	.nv.constant0._ZN3cub18CUB_300001_SM_10006detail10radix_sort33DeviceRadixSortExclusiveSumKernelINS1_5radix10policy_hubIfNS0_8NullTypeEyE10Policy1000EyEEvPT0_,"a",@progbits
	.sectionflags	@""
	.align	4
.nv.constant0._ZN3cub18CUB_300001_SM_10006detail10radix_sort33DeviceRadixSortExclusiveSumKernelINS1_5radix10policy_hubIfNS0_8NullTypeEyE10Policy1000EyEEvPT0_:
	.zero		904


//--------------------- .nv.constant0._ZN3cub18CUB_300001_SM_10006detail10radix_sort30DeviceRadixSortHistogramKernelINS1_5radix10policy_hubIfNS0_8NullTypeEyE10Policy1000ELNS0_9SortOrderE0EfyNS1_21identity_decomposer_tEEEvPT2_PKT1_SB_iiT3_ --------------------------
	.section	.nv.constant0._ZN3cub18CUB_300001_SM_10006detail10radix_sort30DeviceRadixSortHistogramKernelINS1_5radix10policy_hubIfNS0_8NullTypeEyE10Policy1000ELNS0_9SortOrderE0EfyNS1_21identity_decomposer_tEEEvPT2_PKT1_SB_iiT3_,"a",@progbits
	.sectionflags	@""
	.align	4
.nv.constant0._ZN3cub18CUB_300001_SM_10006detail10radix_sort30DeviceRadixSortHistogramKernelINS1_5radix10policy_hubIfNS0_8NullTypeEyE10Policy1000ELNS0_9SortOrderE0EfyNS1_21identity_decomposer_tEEEvPT2_PKT1_SB_iiT3_:
	.zero		929


//--------------------- .nv.constant0._ZN3cub18CUB_300001_SM_10006detail10radix_sort31DeviceRadixSortSingleTileKernelINS1_5radix10policy_hubIfNS0_8NullTypeEyE10Policy1000ELNS0_9SortOrderE0EfS6_yNS1_21identity_decomposer_tEEEvPKT1_PSB_PKT2_PSF_T3_iiT4_ --------------------------
	.section	.nv.constant0._ZN3cub18CUB_300001_SM_10006detail10radix_sort31DeviceRadixSortSingleTileKernelINS1_5radix10policy_hubIfNS0_8NullTypeEyE10Policy1000ELNS0_9SortOrderE0EfS6_yNS1_21identity_decomposer_tEEEvPKT1_PSB_PKT2_PSF_T3_iiT4_,"a",@progbits
	.sectionflags	@""
	.align	4
.nv.constant0._ZN3cub18CUB_300001_SM_10006detail10radix_sort31DeviceRadixSortSingleTileKernelINS1_5radix10policy_hubIfNS0_8NullTypeEyE10Policy1000ELNS0_9SortOrderE0EfS6_yNS1_21identity_decomposer_tEEEvPKT1_PSB_PKT2_PSF_T3_iiT4_:
	.zero		945


//--------------------- .nv.constant0._ZN3cub18CUB_300001_SM_10006detail10radix_sort29DeviceRadixSortOnesweepKernelINS1_5radix10policy_hubIiNS0_8NullTypeEyE10Policy1000ELNS0_9SortOrderE1EiS6_yiiNS1_21identity_decomposer_tEEEvPT5_SC_PT3_PKSD_PT1_PKSH_PT2_PKSL_T4_iiT6_ --------------------------
	.section	.nv.constant0._ZN3cub18CUB_300001_SM_10006detail10radix_sort29DeviceRadixSortOnesweepKernelINS1_5radix10policy_hubIiNS0_8NullTypeEyE10Policy1000ELNS0_9SortOrderE1EiS6_yiiNS1_21identity_decomposer_tEEEvPT5_SC_PT3_PKSD_PT1_PKSH_PT2_PKSL_T4_iiT6_,"a",@progbits
	.sectionflags	@""
	.align	4
.nv.constant0._ZN3cub18CUB_300001_SM_10006detail10radix_sort29DeviceRadixSortOnesweepKernelINS1_5radix10policy_hubIiNS0_8NullTypeEyE10Policy1000ELNS0_9SortOrderE1EiS6_yiiNS1_21identity_decomposer_tEEEvPT5_SC_PT3_PKSD_PT1_PKSH_PT2_PKSL_T4_iiT6_:
	.zero		973


//--------------------- .nv.constant0._ZN3cub18CUB_300001_SM_10006detail10radix_sort30DeviceRadixSortHistogramKernelINS1_5radix10policy_hubIiNS0_8NullTypeEyE10Policy1000ELNS0_9SortOrderE1EiyNS1_21identity_decomposer_tEEEvPT2_PKT1_SB_iiT3_ --------------------------
	.section	.nv.constant0._ZN3cub18CUB_300001_SM_10006detail10radix_sort30DeviceRadixSortHistogramKernelINS1_5radix10policy_hubIiNS0_8NullTypeEyE10Policy1000ELNS0_9SortOrderE1EiyNS1_21identity_decomposer_tEEEvPT2_PKT1_SB_iiT3_,"a",@progbits
	.sectionflags	@""
	.align	4
.nv.constant0._ZN3cub18CUB_300001_SM_10006detail10radix_sort30DeviceRadixSortHistogramKernelINS1_5radix10policy_hubIiNS0_8NullTypeEyE10Policy1000ELNS0_9SortOrderE1EiyNS1_21identity_decomposer_tEEEvPT2_PKT1_SB_iiT3_:
	.zero		929


//--------------------- .nv.constant0._ZN3cub18CUB_300001_SM_10006detail10radix_sort31DeviceRadixSortSingleTileKernelINS1_5radix10policy_hubIiNS0_8NullTypeEyE10Policy1000ELNS0_9SortOrderE1EiS6_yNS1_21identity_decomposer_tEEEvPKT1_PSB_PKT2_PSF_T3_iiT4_ --------------------------
	.section	.nv.constant0._ZN3cub18CUB_300001_SM_10006detail10radix_sort31DeviceRadixSortSingleTileKernelINS1_5radix10policy_hubIiNS0_8NullTypeEyE10Policy1000ELNS0_9SortOrderE1EiS6_yNS1_21identity_decomposer_tEEEvPKT1_PSB_PKT2_PSF_T3_iiT4_,"a",@progbits
	.sectionflags	@""
	.align	4
.nv.constant0._ZN3cub18CUB_300001_SM_10006detail10radix_sort31DeviceRadixSortSingleTileKernelINS1_5radix10policy_hubIiNS0_8NullTypeEyE10Policy1000ELNS0_9SortOrderE1EiS6_yNS1_21identity_decomposer_tEEEvPKT1_PSB_PKT2_PSF_T3_iiT4_:
	.zero		945


//--------------------- .nv.constant0._ZN3cub18CUB_300001_SM_10006detail10radix_sort29DeviceRadixSortOnesweepKernelINS1_5radix10policy_hubIiNS0_8NullTypeEyE10Policy1000ELNS0_9SortOrderE0EiS6_yiiNS1_21identity_decomposer_tEEEvPT5_SC_PT3_PKSD_PT1_PKSH_PT2_PKSL_T4_iiT6_ --------------------------
	.section	.nv.constant0._ZN3cub18CUB_300001_SM_10006detail10radix_sort29DeviceRadixSortOnesweepKernelINS1_5radix10policy_hubIiNS0_8NullTypeEyE10Policy1000ELNS0_9SortOrderE0EiS6_yiiNS1_21identity_decomposer_tEEEvPT5_SC_PT3_PKSD_PT1_PKSH_PT2_PKSL_T4_iiT6_,"a",@progbits
	.sectionflags	@""
	.align	4
.nv.constant0._ZN3cub18CUB_300001_SM_10006detail10radix_sort29DeviceRadixSortOnesweepKernelINS1_5radix10policy_hubIiNS0_8NullTypeEyE10Policy1000ELNS0_9SortOrderE0EiS6_yiiNS1_21identity_decomposer_tEEEvPT5_SC_PT3_PKSD_PT1_PKSH_PT2_PKSL_T4_iiT6_:
	.zero		973


//--------------------- .nv.constant0._ZN3cub18CUB_300001_SM_10006detail10radix_sort33DeviceRadixSortExclusiveSumKernelINS1_5radix10policy_hubIiNS0_8NullTypeEyE10Policy1000EyEEvPT0_ --------------------------
	.section	.nv.constant0._ZN3cub18CUB_300001_SM_10006detail10radix_sort33DeviceRadixSortExclusiveSumKernelINS1_5radix10policy_hubIiNS0_8NullTypeEyE10Policy1000EyEEvPT0_,"a",@progbits
	.sectionflags	@""
	.align	4
.nv.constant0._ZN3cub18CUB_300001_SM_10006detail10radix_sort33DeviceRadixSortExclusiveSumKernelINS1_5radix10policy_hubIiNS0_8NullTypeEyE10Policy1000EyEEvPT0_:
	.zero		904


//--------------------- .nv.constant0._ZN3cub18CUB_300001_SM_10006detail10radix_sort30DeviceRadixSortHistogramKernelINS1_5radix10policy_hubIiNS0_8NullTypeEyE10Policy1000ELNS0_9SortOrderE0EiyNS1_21identity_decomposer_tEEEvPT2_PKT1_SB_iiT3_ --------------------------
	.section	.nv.constant0._ZN3cub18CUB_300001_SM_10006detail10radix_sort30DeviceRadixSortHistogramKernelINS1_5radix10policy_hubIiNS0_8NullTypeEyE10Policy1000ELNS0_9SortOrderE0EiyNS1_21identity_decomposer_tEEEvPT2_PKT1_SB_iiT3_,"a",@progbits
	.sectionflags	@""
	.align	4
.nv.constant0._ZN3cub18CUB_300001_SM_10006detail10radix_sort30DeviceRadixSortHistogramKernelINS1_5radix10policy_hubIiNS0_8NullTypeEyE10Policy1000ELNS0_9SortOrderE0EiyNS1_21identity_decomposer_tEEEvPT2_PKT1_SB_iiT3_:
	.zero		929


//--------------------- .nv.constant0._ZN3cub18CUB_300001_SM_10006detail10radix_sort31DeviceRadixSortSingleTileKernelINS1_5radix10policy_hubIiNS0_8NullTypeEyE10Policy1000ELNS0_9SortOrderE0EiS6_yNS1_21identity_decomposer_tEEEvPKT1_PSB_PKT2_PSF_T3_iiT4_ --------------------------
	.section	.nv.constant0._ZN3cub18CUB_300001_SM_10006detail10radix_sort31DeviceRadixSortSingleTileKernelINS1_5radix10policy_hubIiNS0_8NullTypeEyE10Policy1000ELNS0_9SortOrderE0EiS6_yNS1_21identity_decomposer_tEEEvPKT1_PSB_PKT2_PSF_T3_iiT4_,"a",@progbits
	.sectionflags	@""
	.align	4
.nv.constant0._ZN3cub18CUB_300001_SM_10006detail10radix_sort31DeviceRadixSortSingleTileKernelINS1_5radix10policy_hubIiNS0_8NullTypeEyE10Policy1000ELNS0_9SortOrderE0EiS6_yNS1_21identity_decomposer_tEEEvPKT1_PSB_PKT2_PSF_T3_iiT4_:
	.zero		945


//--------------------- .nv.constant0._ZN3cub18CUB_300001_SM_10006detail10merge_sort26DeviceMergeSortMergeKernelINS2_10policy_hubIN6thrust24THRUST_300001_SM_1000_NS6detail15normal_iteratorINS6_10device_ptrIN4cuda3std3__44pairIiiEEEEEEE9Policy600ESG_PNS0_8NullTypeESG_SK_mNSC_4lessISE_EESE_SJ_EEvbT2_T3_T4_PT6_PT7_T5_PSP_SP_NS1_7vsmem_tE --------------------------
	.section	.nv.constant0._ZN3cub18CUB_300001_SM_10006detail10merge_sort26DeviceMergeSortMergeKernelINS2_10policy_hubIN6thrust24THRUST_300001_SM_1000_NS6detail15normal_iteratorINS6_10device_ptrIN4cuda3std3__44pairIiiEEEEEEE9Policy600ESG_PNS0_8NullTypeESG_SK_mNSC_4lessISE_EESE_SJ_EEvbT2_T3_T4_PT6_PT7_T5_PSP_SP_NS1_7vsmem_tE,"a",@progbits
	.sectionflags	@""
	.align	4
.nv.constant0._ZN3cub18CUB_300001_SM_10006detail10merge_sort26DeviceMergeSortMergeKernelINS2_10policy_hubIN6thrust24THRUST_300001_SM_1000_NS6detail15normal_iteratorINS6_10device_ptrIN4cuda3std3__44pairIiiEEEEEEE9Policy600ESG_PNS0_8NullTypeESG_SK_mNSC_4lessISE_EESE_SJ_EEvbT2_T3_T4_PT6_PT7_T5_PSP_SP_NS1_7vsmem_tE:
	.zero		976


//--------------------- .nv.constant0._ZN3cub18CUB_300001_SM_10006detail10merge_sort30DeviceMergeSortPartitionKernelIN6thrust24THRUST_300001_SM_1000_NS6detail15normal_iteratorINS5_10device_ptrIN4cuda3std3__44pairIiiEEEEEEmNSB_4lessISD_EESD_EEvbT_PT2_T0_SL_PSL_T1_SL_i --------------------------
	.section	.nv.constant0._ZN3cub18CUB_300001_SM_10006detail10merge_sort30DeviceMergeSortPartitionKernelIN6thrust24THRUST_300001_SM_1000_NS6detail15normal_iteratorINS5_10device_ptrIN4cuda3std3__44pairIiiEEEEEEmNSB_4lessISD_EESD_EEvbT_PT2_T0_SL_PSL_T1_SL_i,"a",@progbits
	.sectionflags	@""
	.align	4
.nv.constant0._ZN3cub18CUB_300001_SM_10006detail10merge_sort30DeviceMergeSortPartitionKernelIN6thrust24THRUST_300001_SM_1000_NS6detail15normal_iteratorINS5_10device_ptrIN4cuda3std3__44pairIiiEEEEEEmNSB_4lessISD_EESD_EEvbT_PT2_T0_SL_PSL_T1_SL_i:
	.zero		964


//--------------------- .nv.constant0._ZN3cub18CUB_300001_SM_10006detail10merge_sort30DeviceMergeSortBlockSortKernelINS2_10policy_hubIN6thrust24THRUST_300001_SM_1000_NS6detail15normal_iteratorINS6_10device_ptrIN4cuda3std3__44pairIiiEEEEEEE9Policy600ESG_PNS0_8NullTypeESG_SK_mNSC_4lessISE_EESE_SJ_EEvbT0_T1_T2_T3_T4_PT6_PT7_T5_NS1_7vsmem_tE --------------------------
	.section	.nv.constant0._ZN3cub18CUB_300001_SM_10006detail10merge_sort30DeviceMergeSortBlockSortKernelINS2_10policy_hubIN6thrust24THRUST_300001_SM_1000_NS6detail15normal_iteratorINS6_10device_ptrIN4cuda3std3__44pairIiiEEEEEEE9Policy600ESG_PNS0_8NullTypeESG_SK_mNSC_4lessISE_EESE_SJ_EEvbT0_T1_T2_T3_T4_PT6_PT7_T5_NS1_7vsmem_tE,"a",@progbits
	.sectionflags	@""
	.align	4
.nv.constant0._ZN3cub18CUB_300001_SM_10006detail10merge_sort30DeviceMergeSortBlockSortKernelINS2_10policy_hubIN6thrust24THRUST_300001_SM_1000_NS6detail15normal_iteratorINS6_10device_ptrIN4cuda3std3__44pairIiiEEEEEEE9Policy600ESG_PNS0_8NullTypeESG_SK_mNSC_4lessISE_EESE_SJ_EEvbT0_T1_T2_T3_T4_PT6_PT7_T5_NS1_7vsmem_tE:
	.zero		976


//--------------------- .nv.constant0._ZN3cub18CUB_300001_SM_10006detail10merge_sort26DeviceMergeSortMergeKernelINS2_10policy_hubIN6thrust24THRUST_300001_SM_1000_NS6detail15normal_iteratorINS6_10device_ptrIN4cuda3std3__44pairIiiEEEEEEE9Policy600ESG_PNS0_8NullTypeESG_SK_jNSC_4lessISE_EESE_SJ_EEvbT2_T3_T4_PT6_PT7_T5_PSP_SP_NS1_7vsmem_tE --------------------------
	.section	.nv.constant0._ZN3cub18CUB_300001_SM_10006detail10merge_sort26DeviceMergeSortMergeKernelINS2_10policy_hubIN6thrust24THRUST_300001_SM_1000_NS6detail15normal_iteratorINS6_10device_ptrIN4cuda3std3__44pairIiiEEEEEEE9Policy600ESG_PNS0_8NullTypeESG_SK_jNSC_4lessISE_EESE_SJ_EEvbT2_T3_T4_PT6_PT7_T5_PSP_SP_NS1_7vsmem_tE,"a",@progbits
	.sectionflags	@""
	.align	4
.nv.constant0._ZN3cub18CUB_300001_SM_10006detail10merge_sort26DeviceMergeSortMergeKernelINS2_10policy_hubIN6thrust24THRUST_300001_SM_1000_NS6detail15normal_iteratorINS6_10device_ptrIN4cuda3std3__44pairIiiEEEEEEE9Policy600ESG_PNS0_8NullTypeESG_SK_jNSC_4lessISE_EESE_SJ_EEvbT2_T3_T4_PT6_PT7_T5_PSP_SP_NS1_7vsmem_tE:
	.zero		976


//--------------------- .nv.constant0._ZN3cub18CUB_300001_SM_10006detail10merge_sort30DeviceMergeSortPartitionKernelIN6thrust24THRUST_300001_SM_1000_NS6detail15normal_iteratorINS5_10device_ptrIN4cuda3std3__44pairIiiEEEEEEjNSB_4lessISD_EESD_EEvbT_PT2_T0_SL_PSL_T1_SL_i --------------------------
	.section	.nv.constant0._ZN3cub18CUB_300001_SM_10006detail10merge_sort30DeviceMergeSortPartitionKernelIN6thrust24THRUST_300001_SM_1000_NS6detail15normal_iteratorINS5_10device_ptrIN4cuda3std3__44pairIiiEEEEEEjNSB_4lessISD_EESD_EEvbT_PT2_T0_SL_PSL_T1_SL_i,"a",@progbits
	.sectionflags	@""
	.align	4
.nv.constant0._ZN3cub18CUB_300001_SM_10006detail10merge_sort30DeviceMergeSortPartitionKernelIN6thrust24THRUST_300001_SM_1000_NS6detail15normal_iteratorINS5_10device_ptrIN4cuda3std3__44pairIiiEEEEEEjNSB_4lessISD_EESD_EEvbT_PT2_T0_SL_PSL_T1_SL_i:
	.zero		948


//--------------------- .nv.constant0._ZN3cub18CUB_300001_SM_10006detail10merge_sort30DeviceMergeSortBlockSortKernelINS2_10policy_hubIN6thrust24THRUST_300001_SM_1000_NS6detail15normal_iteratorINS6_10device_ptrIN4cuda3std3__44pairIiiEEEEEEE9Policy600ESG_PNS0_8NullTypeESG_SK_jNSC_4lessISE_EESE_SJ_EEvbT0_T1_T2_T3_T4_PT6_PT7_T5_NS1_7vsmem_tE --------------------------
	.section	.nv.constant0._ZN3cub18CUB_300001_SM_10006detail10merge_sort30DeviceMergeSortBlockSortKernelINS2_10policy_hubIN6thrust24THRUST_300001_SM_1000_NS6detail15normal_iteratorINS6_10device_ptrIN4cuda3std3__44pairIiiEEEEEEE9Policy600ESG_PNS0_8NullTypeESG_SK_jNSC_4lessISE_EESE_SJ_EEvbT0_T1_T2_T3_T4_PT6_PT7_T5_NS1_7vsmem_tE,"a",@progbits
	.sectionflags	@""
	.align	4
.nv.constant0._ZN3cub18CUB_300001_SM_10006detail10merge_sort30DeviceMergeSortBlockSortKernelINS2_10policy_hubIN6thrust24THRUST_300001_SM_1000_NS6detail15normal_iteratorINS6_10device_ptrIN4cuda3std3__44pairIiiEEEEEEE9Policy600ESG_PNS0_8NullTypeESG_SK_jNSC_4lessISE_EESE_SJ_EEvbT0_T1_T2_T3_T4_PT6_PT7_T5_NS1_7vsmem_tE:
	.zero		976


//--------------------- .nv.constant0._ZN3cub18CUB_300001_SM_10006detail10merge_sort26DeviceMergeSortMergeKernelINS2_10policy_hubIN6thrust24THRUST_300001_SM_1000_NS6detail15normal_iteratorINS6_10device_ptrIiEEEEE9Policy600ESB_PNS0_8NullTypeESB_SF_m17evens_before_oddsiSE_EEvbT2_T3_T4_PT6_PT7_T5_PSJ_SJ_NS1_7vsmem_tE --------------------------
	.section	.nv.constant0._ZN3cub18CUB_300001_SM_10006detail10merge_sort26DeviceMergeSortMergeKernelINS2_10policy_hubIN6thrust24THRUST_300001_SM_1000_NS6detail15normal_iteratorINS6_10device_ptrIiEEEEE9Policy600ESB_PNS0_8NullTypeESB_SF_m17evens_before_oddsiSE_EEvbT2_T3_T4_PT6_PT7_T5_PSJ_SJ_NS1_7vsmem_tE,"a",@progbits
	.sectionflags	@""
	.align	4
.nv.constant0._ZN3cub18CUB_300001_SM_10006detail10merge_sort26DeviceMergeSortMergeKernelINS2_10policy_hubIN6thrust24THRUST_300001_SM_1000_NS6detail15normal_iteratorINS6_10device_ptrIiEEEEE9Policy600ESB_PNS0_8NullTypeESB_SF_m17evens_before_oddsiSE_EEvbT2_T3_T4_PT6_PT7_T5_PSJ_SJ_NS1_7vsmem_tE:
	.zero		976


//--------------------- .nv.constant0._ZN3cub18CUB_300001_SM_10006detail10merge_sort30DeviceMergeSortPartitionKernelIN6thrust24THRUST_300001_SM_1000_NS6detail15normal_iteratorINS5_10device_ptrIiEEEEm17evens_before_oddsiEEvbT_PT2_T0_SF_PSF_T1_SF_i --------------------------
	.section	.nv.constant0._ZN3cub18CUB_300001_SM_10006detail10merge_sort30DeviceMergeSortPartitionKernelIN6thrust24THRUST_300001_SM_1000_NS6detail15normal_iteratorINS5_10device_ptrIiEEEEm17evens_before_oddsiEEvbT_PT2_T0_SF_PSF_T1_SF_i,"a",@progbits
	.sectionflags	@""
	.align	4
.nv.constant0._ZN3cub18CUB_300001_SM_10006detail10merge_sort30DeviceMergeSortPartitionKernelIN6thrust24THRUST_300001_SM_1000_NS6detail15normal_iteratorINS5_10device_ptrIiEEEEm17evens_before_oddsiEEvbT_PT2_T0_SF_PSF_T1_SF_i:
	.zero		964


//--------------------- .nv.constant0._ZN3cub18CUB_300001_SM_10006detail10merge_sort30DeviceMergeSortBlockSortKernelINS2_10policy_hubIN6thrust24THRUST_300001_SM_1000_NS6detail15normal_iteratorINS6_10device_ptrIiEEEEE9Policy600ESB_PNS0_8NullTypeESB_SF_m17evens_before_oddsiSE_EEvbT0_T1_T2_T3_T4_PT6_PT7_T5_NS1_7vsmem_tE --------------------------
	.section	.nv.constant0._ZN3cub18CUB_300001_SM_10006detail10merge_sort30DeviceMergeSortBlockSortKernelINS2_10policy_hubIN6thrust24THRUST_300001_SM_1000_NS6detail15normal_iteratorINS6_10device_ptrIiEEEEE9Policy600ESB_PNS0_8NullTypeESB_SF_m17evens_before_oddsiSE_EEvbT0_T1_T2_T3_T4_PT6_PT7_T5_NS1_7vsmem_tE,"a",@progbits
	.sectionflags	@""
	.align	4
.nv.constant0._ZN3cub18CUB_300001_SM_10006detail10merge_sort30DeviceMergeSortBlockSortKernelINS2_10policy_hubIN6thrust24THRUST_300001_SM_1000_NS6detail15normal_iteratorINS6_10device_ptrIiEEEEE9Policy600ESB_PNS0_8NullTypeESB_SF_m17evens_before_oddsiSE_EEvbT0_T1_T2_T3_T4_PT6_PT7_T5_NS1_7vsmem_tE:
	.zero		976


//--------------------- .nv.constant0._ZN3cub18CUB_300001_SM_10006detail10merge_sort26DeviceMergeSortMergeKernelINS2_10policy_hubIN6thrust24THRUST_300001_SM_1000_NS6detail15normal_iteratorINS6_10device_ptrIiEEEEE9Policy600ESB_PNS0_8NullTypeESB_SF_j17evens_before_oddsiSE_EEvbT2_T3_T4_PT6_PT7_T5_PSJ_SJ_NS1_7vsmem_tE --------------------------
	.section	.nv.constant0._ZN3cub18CUB_300001_SM_10006detail10merge_sort26DeviceMergeSortMergeKernelINS2_10policy_hubIN6thrust24THRUST_300001_SM_1000_NS6detail15normal_iteratorINS6_10device_ptrIiEEEEE9Policy600ESB_PNS0_8NullTypeESB_SF_j17evens_before_oddsiSE_EEvbT2_T3_T4_PT6_PT7_T5_PSJ_SJ_NS1_7vsmem_tE,"a",@progbits
	.sectionflags	@""
	.align	4
.nv.constant0._ZN3cub18CUB_300001_SM_10006detail10merge_sort26DeviceMergeSortMergeKernelINS2_10policy_hubIN6thrust24THRUST_300001_SM_1000_NS6detail15normal_iteratorINS6_10device_ptrIiEEEEE9Policy600ESB_PNS0_8NullTypeESB_SF_j17evens_before_oddsiSE_EEvbT2_T3_T4_PT6_PT7_T5_PSJ_SJ_NS1_7vsmem_tE:
	.zero		976


//--------------------- .nv.constant0._ZN3cub18CUB_300001_SM_10006detail10merge_sort30DeviceMergeSortPartitionKernelIN6thrust24THRUST_300001_SM_1000_NS6detail15normal_iteratorINS5_10device_ptrIiEEEEj17evens_before_oddsiEEvbT_PT2_T0_SF_PSF_T1_SF_i --------------------------
	.section	.nv.constant0._ZN3cub18CUB_300001_SM_10006detail10merge_sort30DeviceMergeSortPartitionKernelIN6thrust24THRUST_300001_SM_1000_NS6detail15normal_iteratorINS5_10device_ptrIiEEEEj17evens_before_oddsiEEvbT_PT2_T0_SF_PSF_T1_SF_i,"a",@progbits
	.sectionflags	@""
	.align	4
.nv.constant0._ZN3cub18CUB_300001_SM_10006detail10merge_sort30DeviceMergeSortPartitionKernelIN6thrust24THRUST_300001_SM_1000_NS6detail15normal_iteratorINS5_10device_ptrIiEEEEj17evens_before_oddsiEEvbT_PT2_T0_SF_PSF_T1_SF_i:
	.zero		948


//--------------------- .nv.constant0._ZN3cub18CUB_300001_SM_10006detail10merge_sort30DeviceMergeSortBlockSortKernelINS2_10policy_hubIN6thrust24THRUST_300001_SM_1000_NS6detail15normal_iteratorINS6_10device_ptrIiEEEEE9Policy600ESB_PNS0_8NullTypeESB_SF_j17evens_before_oddsiSE_EEvbT0_T1_T2_T3_T4_PT6_PT7_T5_NS1_7vsmem_tE --------------------------
	.section	.nv.constant0._ZN3cub18CUB_300001_SM_10006detail10merge_sort30DeviceMergeSortBlockSortKernelINS2_10policy_hubIN6thrust24THRUST_300001_SM_1000_NS6detail15normal_iteratorINS6_10device_ptrIiEEEEE9Policy600ESB_PNS0_8NullTypeESB_SF_j17evens_before_oddsiSE_EEvbT0_T1_T2_T3_T4_PT6_PT7_T5_NS1_7vsmem_tE,"a",@progbits
	.sectionflags	@""
	.align	4
.nv.constant0._ZN3cub18CUB_300001_SM_10006detail10merge_sort30DeviceMergeSortBlockSortKernelINS2_10policy_hubIN6thrust24THRUST_300001_SM_1000_NS6detail15normal_iteratorINS6_10device_ptrIiEEEEE9Policy600ESB_PNS0_8NullTypeESB_SF_j17evens_before_oddsiSE_EEvbT0_T1_T2_T3_T4_PT6_PT7_T5_NS1_7vsmem_tE:
	.zero		976


//--------------------- .nv.constant0._ZN3cub18CUB_300001_SM_10006detail8for_each13static_kernelINS2_12policy_hub_t12policy_500_tEmNS2_12op_wrapper_tImN6thrust24THRUST_300001_SM_1000_NS6detail23allocator_traits_detail24construct1_via_allocatorINS8_16device_allocatorIN4cuda3std3__44pairIiiEEEEEENS8_10device_ptrISH_EEEEEEvT0_T1_ --------------------------
	.section	.nv.constant0._ZN3cub18CUB_300001_SM_10006detail8for_each13static_kernelINS2_12policy_hub_t12policy_500_tEmNS2_12op_wrapper_tImN6thrust24THRUST_300001_SM_1000_NS6detail23allocator_traits_detail24construct1_via_allocatorINS8_16device_allocatorIN4cuda3std3__44pairIiiEEEEEENS8_10device_ptrISH_EEEEEEvT0_T1_,"a",@progbits
	.sectionflags	@""
	.align	4
.nv.constant0._ZN3cub18CUB_300001_SM_10006detail8for_each13static_kernelINS2_12policy_hub_t12policy_500_tEmNS2_12op_wrapper_tImN6thrust24THRUST_300001_SM_1000_NS6detail23allocator_traits_detail24construct1_via_allocatorINS8_16device_allocatorIN4cuda3std3__44pairIiiEEEEEENS8_10device_ptrISH_EEEEEEvT0_T1_:
	.zero		920


//--------------------- .nv.constant0._ZN3cub18CUB_300001_SM_10006detail8for_each13static_kernelINS2_12policy_hub_t12policy_500_tEmN6thrust24THRUST_300001_SM_1000_NS8cuda_cub20__uninitialized_fill7functorINS7_10device_ptrIfEEfEEEEvT0_T1_ --------------------------
	.section	.nv.constant0._ZN3cub18CUB_300001_SM_10006detail8for_each13static_kernelINS2_12policy_hub_t12policy_500_tEmN6thrust24THRUST_300001_SM_1000_NS8cuda_cub20__uninitialized_fill7functorINS7_10device_ptrIfEEfEEEEvT0_T1_,"a",@progbits
	.sectionflags	@""
	.align	4
.nv.constant0._ZN3cub18CUB_300001_SM_10006detail8for_each13static_kernelINS2_12policy_hub_t12policy_500_tEmN6thrust24THRUST_300001_SM_1000_NS8cuda_cub20__uninitialized_fill7functorINS7_10device_ptrIfEEfEEEEvT0_T1_:
	.zero		920


//--------------------- .nv.constant0._ZN3cub18CUB_300001_SM_10006detail8for_each13static_kernelINS2_12policy_hub_t12policy_500_tEmN6thrust24THRUST_300001_SM_1000_NS8cuda_cub20__uninitialized_fill7functorINS7_10device_ptrIiEEiEEEEvT0_T1_ --------------------------
	.section	.nv.constant0._ZN3cub18CUB_300001_SM_10006detail8for_each13static_kernelINS2_12policy_hub_t12policy_500_tEmN6thrust24THRUST_300001_SM_1000_NS8cuda_cub20__uninitialized_fill7functorINS7_10device_ptrIiEEiEEEEvT0_T1_,"a",@progbits
	.sectionflags	@""
	.align	4
.nv.constant0._ZN3cub18CUB_300001_SM_10006detail8for_each13static_kernelINS2_12policy_hub_t12policy_500_tEmN6thrust24THRUST_300001_SM_1000_NS8cuda_cub20__uninitialized_fill7functorINS7_10device_ptrIiEEiEEEEvT0_T1_:
	.zero		920


//--------------------- .nv.constant0._ZN3cub18CUB_300001_SM_10006detail11EmptyKernelIvEEvv --------------------------
	.section	.nv.constant0._ZN3cub18CUB_300001_SM_10006detail11EmptyKernelIvEEvv,"a",@progbits
	.sectionflags	@""
	.align	4
.nv.constant0._ZN3cub18CUB_300001_SM_10006detail11EmptyKernelIvEEvv:
	.zero		896


//--------------------- SYMBOLS --------------------------

	.type		.nv.reservedSmem.offset0,@object
	.size		.nv.reservedSmem.offset0,0x4
	.type		.nv.reservedSmem.cap,@object
	.size		.nv.reservedSmem.cap,0x4
